	.target	sm_90a

	.elftype	@"ET_EXEC"


//--------------------- .note.nv.tkinfo           --------------------------
	.section	.note.nv.tkinfo,"",@"SHT_NOTE"
	.sectionflags	@"SHF_NOTE_NV_TKINFO"
	.tkinfo
        /*0018*/ 	.word	0x00000002
        /*0030*/ 	.string	""
        /*0030*/ 	.string	"ptxas"
        /*0030*/ 	.string	"Cuda compilation tools, release 13.0, V13.0.88"
        /*0030*/ 	.string	"Build cuda_13.0.r13.0/compiler.36424714_0"
        /*0030*/ 	.string	"-arch sm_90a -m 64 "



//--------------------- .note.nv.cuinfo           --------------------------
	.section	.note.nv.cuinfo,"",@"SHT_NOTE"
	.sectionflags	@"SHF_NOTE_NV_CUINFO"
        /*0018*/ 	.short	0x0002
        /*001a*/ 	.short	0x005a
        /*001c*/ 	.short	0x0082
	.zero		2


//--------------------- .nv.info                  --------------------------
	.section	.nv.info,"",@"SHT_CUDA_INFO"
	.align	4


	//----- nvinfo : EIATTR_REGCOUNT
	.align		4
        /*0000*/ 	.byte	0x04, 0x2f
        /*0002*/ 	.short	(.L_23 - .L_22)
	.align		4
.L_22:
        /*0004*/ 	.word	index@(_ZN7cutlass13device_kernelIN5flash11enable_sm90INS1_16FlashAttnFwdSm90INS1_25CollectiveMainloopFwdSm90ILi2EN4cute5tupleIJNS5_1CILi1EEES8_S8_EEENS6_IJNS7_ILi192EEENS7_ILi128EEENS7_ILi64EEEEEELi64ENS_10bfloat16_tEfNS_4arch4Sm90ELb1ELb0ELb0ELb1ELb0ELb1ELb0ELb1ELb1ELb1ELb1ELb0EEENS1_21CollectiveEpilogueFwdINS6_IJSA_SC_SB_EEES9_SE_SG_Li384ELb1ELb1ELb1ELb0EEENS1_36VarlenDynamicPersistentTileSchedulerILi192ELi128ELi384ELi128ELb1ELb1ELb1ELb1ELb1ELb1EEEEEEEEEvNT_6ParamsE)
        /*0008*/ 	.word	0x00000080


	//----- nvinfo : EIATTR_FRAME_SIZE
	.align		4
.L_23:
        /*000c*/ 	.byte	0x04, 0x11
        /*000e*/ 	.short	(.L_25 - .L_24)
	.align		4
.L_24:
        /*0010*/ 	.word	index@(_ZN7cutlass13device_kernelIN5flash11enable_sm90INS1_16FlashAttnFwdSm90INS1_25CollectiveMainloopFwdSm90ILi2EN4cute5tupleIJNS5_1CILi1EEES8_S8_EEENS6_IJNS7_ILi192EEENS7_ILi128EEENS7_ILi64EEEEEELi64ENS_10bfloat16_tEfNS_4arch4Sm90ELb1ELb0ELb0ELb1ELb0ELb1ELb0ELb1ELb1ELb1ELb1ELb0EEENS1_21CollectiveEpilogueFwdINS6_IJSA_SC_SB_EEES9_SE_SG_Li384ELb1ELb1ELb1ELb0EEENS1_36VarlenDynamicPersistentTileSchedulerILi192ELi128ELi384ELi128ELb1ELb1ELb1ELb1ELb1ELb1EEEEEEEEEvNT_6ParamsE)
        /*0014*/ 	.word	0x00000070


	//----- nvinfo : EIATTR_REGCOUNT
	.align		4
.L_25:
        /*0018*/ 	.byte	0x04, 0x2f
        /*001a*/ 	.short	(.L_27 - .L_26)
	.align		4
.L_26:
        /*001c*/ 	.word	index@(_ZN7cutlass13device_kernelIN5flash11enable_sm90INS1_16FlashAttnFwdSm90INS1_25CollectiveMainloopFwdSm90ILi2EN4cute5tupleIJNS5_1CILi1EEES8_S8_EEENS6_IJNS7_ILi192EEENS7_ILi128EEENS7_ILi64EEEEEELi64ENS_10bfloat16_tEfNS_4arch4Sm90ELb1ELb0ELb0ELb1ELb0ELb0ELb0ELb1ELb1ELb1ELb1ELb0EEENS1_21CollectiveEpilogueFwdINS6_IJSA_SC_SB_EEES9_SE_SG_Li384ELb1ELb1ELb1ELb0EEENS1_36VarlenDynamicPersistentTileSchedulerILi192ELi128ELi384ELi128ELb1ELb1ELb1ELb1ELb1ELb1EEEEEEEEEvNT_6ParamsE)
        /*0020*/ 	.word	0x00000080


	//----- nvinfo : EIATTR_FRAME_SIZE
	.align		4
.L_27:
        /*0024*/ 	.byte	0x04, 0x11
        /*0026*/ 	.short	(.L_29 - .L_28)
	.align		4
.L_28:
        /*0028*/ 	.word	index@(_ZN7cutlass13device_kernelIN5flash11enable_sm90INS1_16FlashAttnFwdSm90INS1_25CollectiveMainloopFwdSm90ILi2EN4cute5tupleIJNS5_1CILi1EEES8_S8_EEENS6_IJNS7_ILi192EEENS7_ILi128EEENS7_ILi64EEEEEELi64ENS_10bfloat16_tEfNS_4arch4Sm90ELb1ELb0ELb0ELb1ELb0ELb0ELb0ELb1ELb1ELb1ELb1ELb0EEENS1_21CollectiveEpilogueFwdINS6_IJSA_SC_SB_EEES9_SE_SG_Li384ELb1ELb1ELb1ELb0EEENS1_36VarlenDynamicPersistentTileSchedulerILi192ELi128ELi384ELi128ELb1ELb1ELb1ELb1ELb1ELb1EEEEEEEEEvNT_6ParamsE)
        /*002c*/ 	.word	0x00000050


	//----- nvinfo : EIATTR_REGCOUNT
	.align		4
.L_29:
        /*0030*/ 	.byte	0x04, 0x2f
        /*0032*/ 	.short	(.L_31 - .L_30)
	.align		4
.L_30:
        /*0034*/ 	.word	index@(_ZN7cutlass13device_kernelIN5flash11enable_sm90INS1_16FlashAttnFwdSm90INS1_25CollectiveMainloopFwdSm90ILi2EN4cute5tupleIJNS5_1CILi1EEES8_S8_EEENS6_IJNS7_ILi192EEENS7_ILi128EEENS7_ILi64EEEEEELi64ENS_10bfloat16_tEfNS_4arch4Sm90ELb1ELb0ELb0ELb0ELb0ELb0ELb0ELb1ELb1ELb1ELb1ELb0EEENS1_21CollectiveEpilogueFwdINS6_IJSA_SC_SB_EEES9_SE_SG_Li384ELb0ELb1ELb1ELb0EEENS1_19SingleTileSchedulerILb0ELb1ELb1ELi192EEEEEEEEEvNT_6ParamsE)
        /*0038*/ 	.word	0x00000080


	//----- nvinfo : EIATTR_FRAME_SIZE
	.align		4
.L_31:
        /*003c*/ 	.byte	0x04, 0x11
        /*003e*/ 	.short	(.L_33 - .L_32)
	.align		4
.L_32:
        /*0040*/ 	.word	index@(_ZN7cutlass13device_kernelIN5flash11enable_sm90INS1_16FlashAttnFwdSm90INS1_25CollectiveMainloopFwdSm90ILi2EN4cute5tupleIJNS5_1CILi1EEES8_S8_EEENS6_IJNS7_ILi192EEENS7_ILi128EEENS7_ILi64EEEEEELi64ENS_10bfloat16_tEfNS_4arch4Sm90ELb1ELb0ELb0ELb0ELb0ELb0ELb0ELb1ELb1ELb1ELb1ELb0EEENS1_21CollectiveEpilogueFwdINS6_IJSA_SC_SB_EEES9_SE_SG_Li384ELb0ELb1ELb1ELb0EEENS1_19SingleTileSchedulerILb0ELb1ELb1ELi192EEEEEEEEEvNT_6ParamsE)
        /*0044*/ 	.word	0x00000000


	//----- nvinfo : EIATTR_REGCOUNT
	.align		4
.L_33:
        /*0048*/ 	.byte	0x04, 0x2f
        /*004a*/ 	.short	(.L_35 - .L_34)
	.align		4
.L_34:
        /*004c*/ 	.word	index@(_ZN7cutlass13device_kernelIN5flash11enable_sm90INS1_16FlashAttnFwdSm90INS1_25CollectiveMainloopFwdSm90ILi2EN4cute5tupleIJNS5_1CILi1EEES8_S8_EEENS6_IJNS7_ILi192EEENS7_ILi128EEENS7_ILi64EEEEEELi64ENS_10bfloat16_tEfNS_4arch4Sm90ELb0ELb1ELb0ELb1ELb0ELb1ELb0ELb1ELb1ELb1ELb1ELb0EEENS1_21CollectiveEpilogueFwdINS6_IJSA_SC_SB_EEES9_SE_SG_Li384ELb1ELb1ELb1ELb0EEENS1_36VarlenDynamicPersistentTileSchedulerILi192ELi128ELi384ELi128ELb1ELb1ELb1ELb1ELb0ELb1EEEEEEEEEvNT_6ParamsE)
        /*0050*/ 	.word	0x00000080


	//----- nvinfo : EIATTR_FRAME_SIZE
	.align		4
.L_35:
        /*0054*/ 	.byte	0x04, 0x11
        /*0056*/ 	.short	(.L_37 - .L_36)
	.align		4
.L_36:
        /*0058*/ 	.word	index@(_ZN7cutlass13device_kernelIN5flash11enable_sm90INS1_16FlashAttnFwdSm90INS1_25CollectiveMainloopFwdSm90ILi2EN4cute5tupleIJNS5_1CILi1EEES8_S8_EEENS6_IJNS7_ILi192EEENS7_ILi128EEENS7_ILi64EEEEEELi64ENS_10bfloat16_tEfNS_4arch4Sm90ELb0ELb1ELb0ELb1ELb0ELb1ELb0ELb1ELb1ELb1ELb1ELb0EEENS1_21CollectiveEpilogueFwdINS6_IJSA_SC_SB_EEES9_SE_SG_Li384ELb1ELb1ELb1ELb0EEENS1_36VarlenDynamicPersistentTileSchedulerILi192ELi128ELi384ELi128ELb1ELb1ELb1ELb1ELb0ELb1EEEEEEEEEvNT_6ParamsE)
        /*005c*/ 	.word	0x00000070


	//----- nvinfo : EIATTR_REGCOUNT
	.align		4
.L_37:
        /*0060*/ 	.byte	0x04, 0x2f
        /*0062*/ 	.short	(.L_39 - .L_38)
	.align		4
.L_38:
        /*0064*/ 	.word	index@(_ZN7cutlass13device_kernelIN5flash11enable_sm90INS1_16FlashAttnFwdSm90INS1_25CollectiveMainloopFwdSm90ILi2EN4cute5tupleIJNS5_1CILi1EEES8_S8_EEENS6_IJNS7_ILi192EEENS7_ILi128EEENS7_ILi64EEEEEELi64ENS_10bfloat16_tEfNS_4arch4Sm90ELb0ELb1ELb0ELb1ELb0ELb0ELb0ELb1ELb1ELb1ELb1ELb0EEENS1_21CollectiveEpilogueFwdINS6_IJSA_SC_SB_EEES9_SE_SG_Li384ELb1ELb1ELb1ELb0EEENS1_36VarlenDynamicPersistentTileSchedulerILi192ELi128ELi384ELi128ELb1ELb1ELb1ELb1ELb0ELb1EEEEEEEEEvNT_6ParamsE)
        /*0068*/ 	.word	0x00000080


	//----- nvinfo : EIATTR_FRAME_SIZE
	.align		4
.L_39:
        /*006c*/ 	.byte	0x04, 0x11
        /*006e*/ 	.short	(.L_41 - .L_40)
	.align		4
.L_40:
        /*0070*/ 	.word	index@(_ZN7cutlass13device_kernelIN5flash11enable_sm90INS1_16FlashAttnFwdSm90INS1_25CollectiveMainloopFwdSm90ILi2EN4cute5tupleIJNS5_1CILi1EEES8_S8_EEENS6_IJNS7_ILi192EEENS7_ILi128EEENS7_ILi64EEEEEELi64ENS_10bfloat16_tEfNS_4arch4Sm90ELb0ELb1ELb0ELb1ELb0ELb0ELb0ELb1ELb1ELb1ELb1ELb0EEENS1_21CollectiveEpilogueFwdINS6_IJSA_SC_SB_EEES9_SE_SG_Li384ELb1ELb1ELb1ELb0EEENS1_36VarlenDynamicPersistentTileSchedulerILi192ELi128ELi384ELi128ELb1ELb1ELb1ELb1ELb0ELb1EEEEEEEEEvNT_6ParamsE)
        /*0074*/ 	.word	0x00000048


	//----- nvinfo : EIATTR_REGCOUNT
	.align		4
.L_41:
        /*0078*/ 	.byte	0x04, 0x2f
        /*007a*/ 	.short	(.L_43 - .L_42)
	.align		4
.L_42:
        /*007c*/ 	.word	index@(_ZN7cutlass13device_kernelIN5flash11enable_sm90INS1_16FlashAttnFwdSm90INS1_25CollectiveMainloopFwdSm90ILi2EN4cute5tupleIJNS5_1CILi1EEES8_S8_EEENS6_IJNS7_ILi192EEENS7_ILi128EEENS7_ILi64EEEEEELi64ENS_10bfloat16_tEfNS_4arch4Sm90ELb0ELb1ELb0ELb0ELb0ELb0ELb0ELb1ELb1ELb1ELb1ELb0EEENS1_21CollectiveEpilogueFwdINS6_IJSA_SC_SB_EEES9_SE_SG_Li384ELb0ELb1ELb1ELb0EEENS1_19SingleTileSchedulerILb0ELb1ELb1ELi192EEEEEEEEEvNT_6ParamsE)
        /*0080*/ 	.word	0x00000080


	//----- nvinfo : EIATTR_FRAME_SIZE
	.align		4
.L_43:
        /*0084*/ 	.byte	0x04, 0x11
        /*0086*/ 	.short	(.L_45 - .L_44)
	.align		4
.L_44:
        /*0088*/ 	.word	index@(_ZN7cutlass13device_kernelIN5flash11enable_sm90INS1_16FlashAttnFwdSm90INS1_25CollectiveMainloopFwdSm90ILi2EN4cute5tupleIJNS5_1CILi1EEES8_S8_EEENS6_IJNS7_ILi192EEENS7_ILi128EEENS7_ILi64EEEEEELi64ENS_10bfloat16_tEfNS_4arch4Sm90ELb0ELb1ELb0ELb0ELb0ELb0ELb0ELb1ELb1ELb1ELb1ELb0EEENS1_21CollectiveEpilogueFwdINS6_IJSA_SC_SB_EEES9_SE_SG_Li384ELb0ELb1ELb1ELb0EEENS1_19SingleTileSchedulerILb0ELb1ELb1ELi192EEEEEEEEEvNT_6ParamsE)
        /*008c*/ 	.word	0x00000000


	//----- nvinfo : EIATTR_REGCOUNT
	.align		4
.L_45:
        /*0090*/ 	.byte	0x04, 0x2f
        /*0092*/ 	.short	(.L_47 - .L_46)
	.align		4
.L_46:
        /*0094*/ 	.word	index@(_ZN7cutlass13device_kernelIN5flash11enable_sm90INS1_16FlashAttnFwdSm90INS1_25CollectiveMainloopFwdSm90ILi2EN4cute5tupleIJNS5_1CILi1EEES8_S8_EEENS6_IJNS7_ILi192EEESA_NS7_ILi64EEEEEELi64ENS_10bfloat16_tEfNS_4arch4Sm90ELb0ELb0ELb0ELb1ELb0ELb1ELb0ELb0ELb1ELb1ELb1ELb0EEENS1_21CollectiveEpilogueFwdINS6_IJSA_SB_SA_EEES9_SD_SF_Li384ELb1ELb1ELb1ELb0EEENS1_36VarlenDynamicPersistentTileSchedulerILi192ELi192ELi384ELi128ELb1ELb1ELb1ELb0ELb1ELb1EEEEEEEEEvNT_6ParamsE)
        /*0098*/ 	.word	0x00000080


	//----- nvinfo : EIATTR_FRAME_SIZE
	.align		4
.L_47:
        /*009c*/ 	.byte	0x04, 0x11
        /*009e*/ 	.short	(.L_49 - .L_48)
	.align		4
.L_48:
        /*00a0*/ 	.word	index@(_ZN7cutlass13device_kernelIN5flash11enable_sm90INS1_16FlashAttnFwdSm90INS1_25CollectiveMainloopFwdSm90ILi2EN4cute5tupleIJNS5_1CILi1EEES8_S8_EEENS6_IJNS7_ILi192EEESA_NS7_ILi64EEEEEELi64ENS_10bfloat16_tEfNS_4arch4Sm90ELb0ELb0ELb0ELb1ELb0ELb1ELb0ELb0ELb1ELb1ELb1ELb0EEENS1_21CollectiveEpilogueFwdINS6_IJSA_SB_SA_EEES9_SD_SF_Li384ELb1ELb1ELb1ELb0EEENS1_36VarlenDynamicPersistentTileSchedulerILi192ELi192ELi384ELi128ELb1ELb1ELb1ELb0ELb1ELb1EEEEEEEEEvNT_6ParamsE)
        /*00a4*/ 	.word	0x00000080


	//----- nvinfo : EIATTR_REGCOUNT
	.align		4
.L_49:
        /*00a8*/ 	.byte	0x04, 0x2f
        /*00aa*/ 	.short	(.L_51 - .L_50)
	.align		4
.L_50:
        /*00ac*/ 	.word	index@(_ZN7cutlass13device_kernelIN5flash11enable_sm90INS1_16FlashAttnFwdSm90INS1_25CollectiveMainloopFwdSm90ILi2EN4cute5tupleIJNS5_1CILi1EEES8_S8_EEENS6_IJNS7_ILi192EEESA_NS7_ILi64EEEEEELi64ENS_10bfloat16_tEfNS_4arch4Sm90ELb0ELb0ELb0ELb1ELb0ELb0ELb0ELb0ELb1ELb1ELb1ELb0EEENS1_21CollectiveEpilogueFwdINS6_IJSA_SB_SA_EEES9_SD_SF_Li384ELb1ELb1ELb1ELb0EEENS1_36VarlenDynamicPersistentTileSchedulerILi192ELi192ELi384ELi128ELb1ELb1ELb1ELb0ELb1ELb1EEEEEEEEEvNT_6ParamsE)
        /*00b0*/ 	.word	0x00000080


	//----- nvinfo : EIATTR_FRAME_SIZE
	.align		4
.L_51:
        /*00b4*/ 	.byte	0x04, 0x11
        /*00b6*/ 	.short	(.L_53 - .L_52)
	.align		4
.L_52:
        /*00b8*/ 	.word	index@(_ZN7cutlass13device_kernelIN5flash11enable_sm90INS1_16FlashAttnFwdSm90INS1_25CollectiveMainloopFwdSm90ILi2EN4cute5tupleIJNS5_1CILi1EEES8_S8_EEENS6_IJNS7_ILi192EEESA_NS7_ILi64EEEEEELi64ENS_10bfloat16_tEfNS_4arch4Sm90ELb0ELb0ELb0ELb1ELb0ELb0ELb0ELb0ELb1ELb1ELb1ELb0EEENS1_21CollectiveEpilogueFwdINS6_IJSA_SB_SA_EEES9_SD_SF_Li384ELb1ELb1ELb1ELb0EEENS1_36VarlenDynamicPersistentTileSchedulerILi192ELi192ELi384ELi128ELb1ELb1ELb1ELb0ELb1ELb1EEEEEEEEEvNT_6ParamsE)
        /*00bc*/ 	.word	0x00000068


	//----- nvinfo : EIATTR_REGCOUNT
	.align		4
.L_53:
        /*00c0*/ 	.byte	0x04, 0x2f
        /*00c2*/ 	.short	(.L_55 - .L_54)
	.align		4
.L_54:
        /*00c4*/ 	.word	index@(_ZN7cutlass13device_kernelIN5flash11enable_sm90INS1_16FlashAttnFwdSm90INS1_25CollectiveMainloopFwdSm90ILi2EN4cute5tupleIJNS5_1CILi1EEES8_S8_EEENS6_IJNS7_ILi192EEESA_NS7_ILi64EEEEEELi64ENS_10bfloat16_tEfNS_4arch4Sm90ELb0ELb0ELb0ELb0ELb0ELb0ELb0ELb0ELb1ELb1ELb1ELb0EEENS1_21CollectiveEpilogueFwdINS6_IJSA_SB_SA_EEES9_SD_SF_Li384ELb0ELb1ELb1ELb0EEENS1_19SingleTileSchedulerILb0ELb1ELb1ELi192EEEEEEEEEvNT_6ParamsE)
        /*00c8*/ 	.word	0x00000080


	//----- nvinfo : EIATTR_FRAME_SIZE
	.align		4
.L_55:
        /*00cc*/ 	.byte	0x04, 0x11
        /*00ce*/ 	.short	(.L_57 - .L_56)
	.align		4
.L_56:
        /*00d0*/ 	.word	index@(_ZN7cutlass13device_kernelIN5flash11enable_sm90INS1_16FlashAttnFwdSm90INS1_25CollectiveMainloopFwdSm90ILi2EN4cute5tupleIJNS5_1CILi1EEES8_S8_EEENS6_IJNS7_ILi192EEESA_NS7_ILi64EEEEEELi64ENS_10bfloat16_tEfNS_4arch4Sm90ELb0ELb0ELb0ELb0ELb0ELb0ELb0ELb0ELb1ELb1ELb1ELb0EEENS1_21CollectiveEpilogueFwdINS6_IJSA_SB_SA_EEES9_SD_SF_Li384ELb0ELb1ELb1ELb0EEENS1_19SingleTileSchedulerILb0ELb1ELb1ELi192EEEEEEEEEvNT_6ParamsE)
        /*00d4*/ 	.word	0x00000010


	//----- nvinfo : EIATTR_MIN_STACK_SIZE
	.align		4
.L_57:
        /*00d8*/ 	.byte	0x04, 0x12
        /*00da*/ 	.short	(.L_59 - .L_58)
	.align		4
.L_58:
        /*00dc*/ 	.word	index@(_ZN7cutlass13device_kernelIN5flash11enable_sm90INS1_16FlashAttnFwdSm90INS1_25CollectiveMainloopFwdSm90ILi2EN4cute5tupleIJNS5_1CILi1EEES8_S8_EEENS6_IJNS7_ILi192EEESA_NS7_ILi64EEEEEELi64ENS_10bfloat16_tEfNS_4arch4Sm90ELb0ELb0ELb0ELb0ELb0ELb0ELb0ELb0ELb1ELb1ELb1ELb0EEENS1_21CollectiveEpilogueFwdINS6_IJSA_SB_SA_EEES9_SD_SF_Li384ELb0ELb1ELb1ELb0EEENS1_19SingleTileSchedulerILb0ELb1ELb1ELi192EEEEEEEEEvNT_6ParamsE)
        /*00e0*/ 	.word	0x00000010


	//----- nvinfo : EIATTR_MIN_STACK_SIZE
	.align		4
.L_59:
        /*00e4*/ 	.byte	0x04, 0x12
        /*00e6*/ 	.short	(.L_61 - .L_60)
	.align		4
.L_60:
        /*00e8*/ 	.word	index@(_ZN7cutlass13device_kernelIN5flash11enable_sm90INS1_16FlashAttnFwdSm90INS1_25CollectiveMainloopFwdSm90ILi2EN4cute5tupleIJNS5_1CILi1EEES8_S8_EEENS6_IJNS7_ILi192EEESA_NS7_ILi64EEEEEELi64ENS_10bfloat16_tEfNS_4arch4Sm90ELb0ELb0ELb0ELb1ELb0ELb0ELb0ELb0ELb1ELb1ELb1ELb0EEENS1_21CollectiveEpilogueFwdINS6_IJSA_SB_SA_EEES9_SD_SF_Li384ELb1ELb1ELb1ELb0EEENS1_36VarlenDynamicPersistentTileSchedulerILi192ELi192ELi384ELi128ELb1ELb1ELb1ELb0ELb1ELb1EEEEEEEEEvNT_6ParamsE)
        /*00ec*/ 	.word	0x00000068


	//----- nvinfo : EIATTR_MIN_STACK_SIZE
	.align		4
.L_61:
        /*00f0*/ 	.byte	0x04, 0x12
        /*00f2*/ 	.short	(.L_63 - .L_62)
	.align		4
.L_62:
        /*00f4*/ 	.word	index@(_ZN7cutlass13device_kernelIN5flash11enable_sm90INS1_16FlashAttnFwdSm90INS1_25CollectiveMainloopFwdSm90ILi2EN4cute5tupleIJNS5_1CILi1EEES8_S8_EEENS6_IJNS7_ILi192EEESA_NS7_ILi64EEEEEELi64ENS_10bfloat16_tEfNS_4arch4Sm90ELb0ELb0ELb0ELb1ELb0ELb1ELb0ELb0ELb1ELb1ELb1ELb0EEENS1_21CollectiveEpilogueFwdINS6_IJSA_SB_SA_EEES9_SD_SF_Li384ELb1ELb1ELb1ELb0EEENS1_36VarlenDynamicPersistentTileSchedulerILi192ELi192ELi384ELi128ELb1ELb1ELb1ELb0ELb1ELb1EEEEEEEEEvNT_6ParamsE)
        /*00f8*/ 	.word	0x00000080


	//----- nvinfo : EIATTR_MIN_STACK_SIZE
	.align		4
.L_63:
        /*00fc*/ 	.byte	0x04, 0x12
        /*00fe*/ 	.short	(.L_65 - .L_64)
	.align		4
.L_64:
        /*0100*/ 	.word	index@(_ZN7cutlass13device_kernelIN5flash11enable_sm90INS1_16FlashAttnFwdSm90INS1_25CollectiveMainloopFwdSm90ILi2EN4cute5tupleIJNS5_1CILi1EEES8_S8_EEENS6_IJNS7_ILi192EEENS7_ILi128EEENS7_ILi64EEEEEELi64ENS_10bfloat16_tEfNS_4arch4Sm90ELb0ELb1ELb0ELb0ELb0ELb0ELb0ELb1ELb1ELb1ELb1ELb0EEENS1_21CollectiveEpilogueFwdINS6_IJSA_SC_SB_EEES9_SE_SG_Li384ELb0ELb1ELb1ELb0EEENS1_19SingleTileSchedulerILb0ELb1ELb1ELi192EEEEEEEEEvNT_6ParamsE)
        /*0104*/ 	.word	0x00000000


	//----- nvinfo : EIATTR_MIN_STACK_SIZE
	.align		4
.L_65:
        /*0108*/ 	.byte	0x04, 0x12
        /*010a*/ 	.short	(.L_67 - .L_66)
	.align		4
.L_66:
        /*010c*/ 	.word	index@(_ZN7cutlass13device_kernelIN5flash11enable_sm90INS1_16FlashAttnFwdSm90INS1_25CollectiveMainloopFwdSm90ILi2EN4cute5tupleIJNS5_1CILi1EEES8_S8_EEENS6_IJNS7_ILi192EEENS7_ILi128EEENS7_ILi64EEEEEELi64ENS_10bfloat16_tEfNS_4arch4Sm90ELb0ELb1ELb0ELb1ELb0ELb0ELb0ELb1ELb1ELb1ELb1ELb0EEENS1_21CollectiveEpilogueFwdINS6_IJSA_SC_SB_EEES9_SE_SG_Li384ELb1ELb1ELb1ELb0EEENS1_36VarlenDynamicPersistentTileSchedulerILi192ELi128ELi384ELi128ELb1ELb1ELb1ELb1ELb0ELb1EEEEEEEEEvNT_6ParamsE)
        /*0110*/ 	.word	0x00000048


	//----- nvinfo : EIATTR_MIN_STACK_SIZE
	.align		4
.L_67:
        /*0114*/ 	.byte	0x04, 0x12
        /*0116*/ 	.short	(.L_69 - .L_68)
	.align		4
.L_68:
        /*0118*/ 	.word	index@(_ZN7cutlass13device_kernelIN5flash11enable_sm90INS1_16FlashAttnFwdSm90INS1_25CollectiveMainloopFwdSm90ILi2EN4cute5tupleIJNS5_1CILi1EEES8_S8_EEENS6_IJNS7_ILi192EEENS7_ILi128EEENS7_ILi64EEEEEELi64ENS_10bfloat16_tEfNS_4arch4Sm90ELb0ELb1ELb0ELb1ELb0ELb1ELb0ELb1ELb1ELb1ELb1ELb0EEENS1_21CollectiveEpilogueFwdINS6_IJSA_SC_SB_EEES9_SE_SG_Li384ELb1ELb1ELb1ELb0EEENS1_36VarlenDynamicPersistentTileSchedulerILi192ELi128ELi384ELi128ELb1ELb1ELb1ELb1ELb0ELb1EEEEEEEEEvNT_6ParamsE)
        /*011c*/ 	.word	0x00000070


	//----- nvinfo : EIATTR_MIN_STACK_SIZE
	.align		4
.L_69:
        /*0120*/ 	.byte	0x04, 0x12
        /*0122*/ 	.short	(.L_71 - .L_70)
	.align		4
.L_70:
        /*0124*/ 	.word	index@(_ZN7cutlass13device_kernelIN5flash11enable_sm90INS1_16FlashAttnFwdSm90INS1_25CollectiveMainloopFwdSm90ILi2EN4cute5tupleIJNS5_1CILi1EEES8_S8_EEENS6_IJNS7_ILi192EEENS7_ILi128EEENS7_ILi64EEEEEELi64ENS_10bfloat16_tEfNS_4arch4Sm90ELb1ELb0ELb0ELb0ELb0ELb0ELb0ELb1ELb1ELb1ELb1ELb0EEENS1_21CollectiveEpilogueFwdINS6_IJSA_SC_SB_EEES9_SE_SG_Li384ELb0ELb1ELb1ELb0EEENS1_19SingleTileSchedulerILb0ELb1ELb1ELi192EEEEEEEEEvNT_6ParamsE)
        /*0128*/ 	.word	0x00000000


	//----- nvinfo : EIATTR_MIN_STACK_SIZE
	.align		4
.L_71:
        /*012c*/ 	.byte	0x04, 0x12
        /*012e*/ 	.short	(.L_73 - .L_72)
	.align		4
.L_72:
        /*0130*/ 	.word	index@(_ZN7cutlass13device_kernelIN5flash11enable_sm90INS1_16FlashAttnFwdSm90INS1_25CollectiveMainloopFwdSm90ILi2EN4cute5tupleIJNS5_1CILi1EEES8_S8_EEENS6_IJNS7_ILi192EEENS7_ILi128EEENS7_ILi64EEEEEELi64ENS_10bfloat16_tEfNS_4arch4Sm90ELb1ELb0ELb0ELb1ELb0ELb0ELb0ELb1ELb1ELb1ELb1ELb0EEENS1_21CollectiveEpilogueFwdINS6_IJSA_SC_SB_EEES9_SE_SG_Li384ELb1ELb1ELb1ELb0EEENS1_36VarlenDynamicPersistentTileSchedulerILi192ELi128ELi384ELi128ELb1ELb1ELb1ELb1ELb1ELb1EEEEEEEEEvNT_6ParamsE)
        /*0134*/ 	.word	0x00000050


	//----- nvinfo : EIATTR_MIN_STACK_SIZE
	.align		4
.L_73:
        /*0138*/ 	.byte	0x04, 0x12
        /*013a*/ 	.short	(.L_75 - .L_74)
	.align		4
.L_74:
        /*013c*/ 	.word	index@(_ZN7cutlass13device_kernelIN5flash11enable_sm90INS1_16FlashAttnFwdSm90INS1_25CollectiveMainloopFwdSm90ILi2EN4cute5tupleIJNS5_1CILi1EEES8_S8_EEENS6_IJNS7_ILi192EEENS7_ILi128EEENS7_ILi64EEEEEELi64ENS_10bfloat16_tEfNS_4arch4Sm90ELb1ELb0ELb0ELb1ELb0ELb1ELb0ELb1ELb1ELb1ELb1ELb0EEENS1_21CollectiveEpilogueFwdINS6_IJSA_SC_SB_EEES9_SE_SG_Li384ELb1ELb1ELb1ELb0EEENS1_36VarlenDynamicPersistentTileSchedulerILi192ELi128ELi384ELi128ELb1ELb1ELb1ELb1ELb1ELb1EEEEEEEEEvNT_6ParamsE)
        /*0140*/ 	.word	0x00000070
.L_75:


//--------------------- .nv.compat                --------------------------
	.section	.nv.compat,"",@"SHT_CUDA_COMPAT_INFO"
	.align	4
        /*0000*/ 	.byte	0x02, 0x09, 0x01, 0x00, 0x02, 0x02, 0x04, 0x00, 0x02, 0x05, 0x05, 0x00, 0x03, 0x07, 0x01, 0x01
        /*0010*/ 	.byte	0x02, 0x03, 0x01, 0x00, 0x02, 0x06, 0x01, 0x00, 0x04, 0x0b, 0x08, 0x00, 0x00, 0x00, 0x00, 0x00
        /*0020*/ 	.byte	0x00, 0x00, 0x00, 0x00


//--------------------- .nv.info._ZN7cutlass13device_kernelIN5flash11enable_sm90INS1_16FlashAttnFwdSm90INS1_25CollectiveMainloopFwdSm90ILi2EN4cute5tupleIJNS5_1CILi1EEES8_S8_EEENS6_IJNS7_ILi192EEESA_NS7_ILi64EEEEEELi64ENS_10bfloat16_tEfNS_4arch4Sm90ELb0ELb0ELb0ELb0ELb0ELb0ELb0ELb0ELb1ELb1ELb1ELb0EEENS1_21CollectiveEpilogueFwdINS6_IJSA_SB_SA_EEES9_SD_SF_Li384ELb0ELb1ELb1ELb0EEENS1_19SingleTileSchedulerILb0ELb1ELb1ELi192EEEEEEEEEvNT_6ParamsE --------------------------
	.section	.nv.info._ZN7cutlass13device_kernelIN5flash11enable_sm90INS1_16FlashAttnFwdSm90INS1_25CollectiveMainloopFwdSm90ILi2EN4cute5tupleIJNS5_1CILi1EEES8_S8_EEENS6_IJNS7_ILi192EEESA_NS7_ILi64EEEEEELi64ENS_10bfloat16_tEfNS_4arch4Sm90ELb0ELb0ELb0ELb0ELb0ELb0ELb0ELb0ELb1ELb1ELb1ELb0EEENS1_21CollectiveEpilogueFwdINS6_IJSA_SB_SA_EEES9_SD_SF_Li384ELb0ELb1ELb1ELb0EEENS1_19SingleTileSchedulerILb0ELb1ELb1ELi192EEEEEEEEEvNT_6ParamsE,"",@"SHT_CUDA_INFO"
	.sectionflags	@""
	.align	4


	//----- nvinfo : EIATTR_CUDA_API_VERSION
	.align		4
        /*0000*/ 	.byte	0x04, 0x37
        /*0002*/ 	.short	(.L_77 - .L_76)
.L_76:
        /*0004*/ 	.word	0x00000082


	//----- nvinfo : EIATTR_KPARAM_INFO
	.align		4
.L_77:
        /*0008*/ 	.byte	0x04, 0x17
        /*000a*/ 	.short	(.L_79 - .L_78)
.L_78:
        /*000c*/ 	.word	0x00000000
        /*0010*/ 	.short	0x0000
        /*0012*/ 	.short	0x0070
        /*0014*/ 	.byte	0x00, 0xf0, 0x01, 0x28


	//----- nvinfo : EIATTR_SPARSE_MMA_MASK
	.align		4
.L_79:
        /*0018*/ 	.byte	0x03, 0x50
        /*001a*/ 	.short	0x0000


	//----- nvinfo : EIATTR_MAXREG_COUNT
	.align		4
        /*001c*/ 	.byte	0x03, 0x1b
        /*001e*/ 	.short	0x0080


	//----- nvinfo : EIATTR_NUM_BARRIERS
	.align		4
        /*0020*/ 	.byte	0x02, 0x4c
        /*0022*/ 	.byte	0x10
	.zero		1


	//----- nvinfo : EIATTR_EXTERNS
	.align		4
        /*0024*/ 	.byte	0x04, 0x0f
        /*0026*/ 	.short	(.L_81 - .L_80)


	//   ....[0]....
	.align		4
.L_80:
        /*0028*/ 	.word	index@(__assertfail)


	//----- nvinfo : EIATTR_ANNOTATIONS
	.align		4
.L_81:
        /*002c*/ 	.byte	0x04, 0x55
        /*002e*/ 	.short	(.L_83 - .L_82)


	//   ....[0]....
.L_82:
        /*0030*/ 	.word	0x00000001
        /*0034*/ 	.byte	0xa0, 0x0a, 0x00, 0x00, 0x01, 0x00, 0x00, 0x00, 0x10, 0x0e, 0x00, 0x00, 0x01, 0x00, 0x00, 0x00
        /*0044*/ 	.byte	0xd0, 0x0f, 0x00, 0x00, 0x01, 0x00, 0x00, 0x00, 0x40, 0x12, 0x00, 0x00, 0x01, 0x00, 0x00, 0x00
        /*0054*/ 	.byte	0xa0, 0x12, 0x00, 0x00, 0x01, 0x00, 0x00, 0x00, 0x70, 0x13, 0x00, 0x00, 0x01, 0x00, 0x00, 0x00
        /*0064*/ 	.byte	0x90, 0x41, 0x00, 0x00, 0x01, 0x00, 0x00, 0x00, 0x30, 0x45, 0x00, 0x00, 0x01, 0x00, 0x00, 0x00
        /*0074*/ 	.byte	0xd0, 0x59, 0x00, 0x00, 0x01, 0x00, 0x00, 0x00, 0x90, 0x6c, 0x00, 0x00, 0x01, 0x00, 0x00, 0x00
        /*0084*/ 	.byte	0x30, 0x76, 0x00, 0x00, 0x01, 0x00, 0x00, 0x00, 0xd0, 0x85, 0x00, 0x00


	//----- nvinfo : EIATTR_MERCURY_ISA_VERSION
	.align		4
.L_83:
        /*0090*/ 	.byte	0x03, 0x5f
        /*0092*/ 	.short	0x0101


	//----- nvinfo : EIATTR_INT_WARP_WIDE_INSTR_OFFSETS
	.align		4
        /*0094*/ 	.byte	0x04, 0x31
        /*0096*/ 	.short	(.L_85 - .L_84)


	//   ....[0]....
.L_84:
        /*0098*/ 	.word	0x00000120


	//   ....[1]....
        /*009c*/ 	.word	0x000001c0


	//   ....[2]....
        /*00a0*/ 	.word	0x00000230


	//----- nvinfo : EIATTR_COOP_GROUP_MASK_REGIDS
	.align		4
.L_85:
        /*00a4*/ 	.byte	0x04, 0x29
        /*00a6*/ 	.short	(.L_87 - .L_86)


	//   ....[0]....
.L_86:
        /*00a8*/ 	.word	0xffffffff


	//   ....[1]....
        /*00ac*/ 	.word	0xffffffff


	//   ....[2]....
        /*00b0*/ 	.word	0xffffffff


	//   ....[3]....
        /*00b4*/ 	.word	0xffffffff


	//   ....[4]....
        /*00b8*/ 	.word	0xffffffff


	//   ....[5]....
        /*00bc*/ 	.word	0xffffffff


	//   ....[6]....
        /*00c0*/ 	.word	0xffffffff


	//   ....[7]....
        /*00c4*/ 	.word	0xffffffff


	//   ....[8]....
        /*00c8*/ 	.word	0xffffffff


	//   ....[9]....
        /*00cc*/ 	.word	0xffffffff


	//   ....[10]....
        /*00d0*/ 	.word	0xffffffff


	//   ....[11]....
        /*00d4*/ 	.word	0xffffffff


	//   ....[12]....
        /*00d8*/ 	.word	0xffffffff


	//   ....[13]....
        /*00dc*/ 	.word	0xffffffff


	//   ....[14]....
        /*00e0*/ 	.word	0xffffffff


	//   ....[15]....
        /*00e4*/ 	.word	0xffffffff


	//   ....[16]....
        /*00e8*/ 	.word	0xffffffff


	//   ....[17]....
        /*00ec*/ 	.word	0xffffffff


	//   ....[18]....
        /*00f0*/ 	.word	0xffffffff


	//   ....[19]....
        /*00f4*/ 	.word	0xffffffff


	//   ....[20]....
        /*00f8*/ 	.word	0xffffffff


	//   ....[21]....
        /*00fc*/ 	.word	0xffffffff


	//   ....[22]....
        /*0100*/ 	.word	0xffffffff


	//   ....[23]....
        /*0104*/ 	.word	0xffffffff


	//   ....[24]....
        /*0108*/ 	.word	0xffffffff


	//   ....[25]....
        /*010c*/ 	.word	0xffffffff


	//   ....[26]....
        /*0110*/ 	.word	0xffffffff


	//   ....[27]....
        /*0114*/ 	.word	0xffffffff


	//   ....[28]....
        /*0118*/ 	.word	0xffffffff


	//   ....[29]....
        /*011c*/ 	.word	0xffffffff


	//   ....[30]....
        /*0120*/ 	.word	0xffffffff


	//   ....[31]....
        /*0124*/ 	.word	0xffffffff


	//   ....[32]....
        /*0128*/ 	.word	0xffffffff


	//   ....[33]....
        /*012c*/ 	.word	0xffffffff


	//   ....[34]....
        /*0130*/ 	.word	0xffffffff


	//   ....[35]....
        /*0134*/ 	.word	0xffffffff


	//   ....[36]....
        /*0138*/ 	.word	0xffffffff


	//   ....[37]....
        /*013c*/ 	.word	0xffffffff


	//   ....[38]....
        /*0140*/ 	.word	0xffffffff


	//   ....[39]....
        /*0144*/ 	.word	0xffffffff


	//   ....[40]....
        /*0148*/ 	.word	0xffffffff


	//   ....[41]....
        /*014c*/ 	.word	0xffffffff


	//   ....[42]....
        /*0150*/ 	.word	0xffffffff


	//   ....[43]....
        /*0154*/ 	.word	0xffffffff


	//   ....[44]....
        /*0158*/ 	.word	0xffffffff


	//   ....[45]....
        /*015c*/ 	.word	0xffffffff


	//   ....[46]....
        /*0160*/ 	.word	0xffffffff


	//   ....[47]....
        /*0164*/ 	.word	0xffffffff


	//   ....[48]....
        /*0168*/ 	.word	0xffffffff


	//   ....[49]....
        /*016c*/ 	.word	0xffffffff


	//   ....[50]....
        /*0170*/ 	.word	0xffffffff


	//   ....[51]....
        /*0174*/ 	.word	0xffffffff


	//   ....[52]....
        /*0178*/ 	.word	0xffffffff


	//   ....[53]....
        /*017c*/ 	.word	0xffffffff


	//   ....[54]....
        /*0180*/ 	.word	0xffffffff


	//   ....[55]....
        /*0184*/ 	.word	0xffffffff


	//   ....[56]....
        /*0188*/ 	.word	0xffffffff


	//   ....[57]....
        /*018c*/ 	.word	0x0500000f


	//   ....[58]....
        /*0190*/ 	.word	0x0500000f


	//   ....[59]....
        /*0194*/ 	.word	0x0500000f


	//   ....[60]....
        /*0198*/ 	.word	0x0500000f


	//   ....[61]....
        /*019c*/ 	.word	0x0500000f


	//   ....[62]....
        /*01a0*/ 	.word	0x0500000f


	//   ....[63]....
        /*01a4*/ 	.word	0x0500000f


	//   ....[64]....
        /*01a8*/ 	.word	0x0500000f


	//   ....[65]....
        /*01ac*/ 	.word	0x0500000f


	//   ....[66]....
        /*01b0*/ 	.word	0x0500000f


	//   ....[67]....
        /*01b4*/ 	.word	0x0500000f


	//   ....[68]....
        /*01b8*/ 	.word	0x0500000f


	//   ....[69]....
        /*01bc*/ 	.word	0x0500000f


	//   ....[70]....
        /*01c0*/ 	.word	0x0500000f


	//   ....[71]....
        /*01c4*/ 	.word	0x0500000f


	//   ....[72]....
        /*01c8*/ 	.word	0x0500000f


	//   ....[73]....
        /*01cc*/ 	.word	0x0500000f


	//   ....[74]....
        /*01d0*/ 	.word	0x0500000f


	//   ....[75]....
        /*01d4*/ 	.word	0x0500000f


	//   ....[76]....
        /*01d8*/ 	.word	0x0500000f


	//   ....[77]....
        /*01dc*/ 	.word	0x0500000f


	//   ....[78]....
        /*01e0*/ 	.word	0x0500000f


	//   ....[79]....
        /*01e4*/ 	.word	0x0500000f


	//   ....[80]....
        /*01e8*/ 	.word	0x0500000f


	//   ....[81]....
        /*01ec*/ 	.word	0x0500000f


	//   ....[82]....
        /*01f0*/ 	.word	0x0500000f


	//----- nvinfo : EIATTR_COOP_GROUP_INSTR_OFFSETS
	.align		4
.L_87:
        /*01f4*/ 	.byte	0x04, 0x28
        /*01f6*/ 	.short	(.L_89 - .L_88)


	//   ....[0]....
.L_88:
        /*01f8*/ 	.word	0x00000060


	//   ....[1]....
        /*01fc*/ 	.word	0x00000130


	//   ....[2]....
        /*0200*/ 	.word	0x000001e0


	//   ....[3]....
        /*0204*/ 	.word	0x000003a0


	//   ....[4]....
        /*0208*/ 	.word	0x00000500


	//   ....[5]....
        /*020c*/ 	.word	0x00000620


	//   ....[6]....
        /*0210*/ 	.word	0x00000780


	//   ....[7]....
        /*0214*/ 	.word	0x00000f90


	//   ....[8]....
        /*0218*/ 	.word	0x000022c0


	//   ....[9]....
        /*021c*/ 	.word	0x00002390


	//   ....[10]....
        /*0220*/ 	.word	0x00002ae0


	//   ....[11]....
        /*0224*/ 	.word	0x00002b30


	//   ....[12]....
        /*0228*/ 	.word	0x00004030


	//   ....[13]....
        /*022c*/ 	.word	0x00004d50


	//   ....[14]....
        /*0230*/ 	.word	0x00004da0


	//   ....[15]....
        /*0234*/ 	.word	0x00004de0


	//   ....[16]....
        /*0238*/ 	.word	0x000058a0


	//   ....[17]....
        /*023c*/ 	.word	0x00006bc0


	//   ....[18]....
        /*0240*/ 	.word	0x00006d00


	//   ....[19]....
        /*0244*/ 	.word	0x00006d40


	//   ....[20]....
        /*0248*/ 	.word	0x00006df0


	//   ....[21]....
        /*024c*/ 	.word	0x00006e00


	//   ....[22]....
        /*0250*/ 	.word	0x00007d80


	//   ....[23]....
        /*0254*/ 	.word	0x00007d90


	//   ....[24]....
        /*0258*/ 	.word	0x00007da0


	//   ....[25]....
        /*025c*/ 	.word	0x00007db0


	//   ....[26]....
        /*0260*/ 	.word	0x00007e90


	//   ....[27]....
        /*0264*/ 	.word	0x00007eb0


	//   ....[28]....
        /*0268*/ 	.word	0x000081e0


	//   ....[29]....
        /*026c*/ 	.word	0x000081f0


	//   ....[30]....
        /*0270*/ 	.word	0x00008900


	//   ....[31]....
        /*0274*/ 	.word	0x000092c0


	//   ....[32]....
        /*0278*/ 	.word	0x00009cc0


	//   ....[33]....
        /*027c*/ 	.word	0x00009cd0


	//   ....[34]....
        /*0280*/ 	.word	0x00009ce0


	//   ....[35]....
        /*0284*/ 	.word	0x00009d00


	//   ....[36]....
        /*0288*/ 	.word	0x00009d70


	//   ....[37]....
        /*028c*/ 	.word	0x00009dd0


	//   ....[38]....
        /*0290*/ 	.word	0x00009de0


	//   ....[39]....
        /*0294*/ 	.word	0x00009e40


	//   ....[40]....
        /*0298*/ 	.word	0x00009e70


	//   ....[41]....
        /*029c*/ 	.word	0x00009ed0


	//   ....[42]....
        /*02a0*/ 	.word	0x00009ef0


	//   ....[43]....
        /*02a4*/ 	.word	0x00009f40


	//   ....[44]....
        /*02a8*/ 	.word	0x00009f70


	//   ....[45]....
        /*02ac*/ 	.word	0x00009fd0


	//   ....[46]....
        /*02b0*/ 	.word	0x00009ff0


	//   ....[47]....
        /*02b4*/ 	.word	0x0000a020


	//   ....[48]....
        /*02b8*/ 	.word	0x0000a050


	//   ....[49]....
        /*02bc*/ 	.word	0x0000a090


	//   ....[50]....
        /*02c0*/ 	.word	0x0000a0e0


	//   ....[51]....
        /*02c4*/ 	.word	0x0000a110


	//   ....[52]....
        /*02c8*/ 	.word	0x0000a130


	//   ....[53]....
        /*02cc*/ 	.word	0x0000a150


	//   ....[54]....
        /*02d0*/ 	.word	0x0000a1a0


	//   ....[55]....
        /*02d4*/ 	.word	0x0000a200


	//   ....[56]....
        /*02d8*/ 	.word	0x0000ba90


	//   ....[57]....
        /*02dc*/ 	.word	0x0000bf00


	//   ....[58]....
        /*02e0*/ 	.word	0x0000c070


	//   ....[59]....
        /*02e4*/ 	.word	0x0000c0c0


	//   ....[60]....
        /*02e8*/ 	.word	0x0000c1e0


	//   ....[61]....
        /*02ec*/ 	.word	0x0000c230


	//   ....[62]....
        /*02f0*/ 	.word	0x0000c2c0


	//   ....[63]....
        /*02f4*/ 	.word	0x0000c370


	//   ....[64]....
        /*02f8*/ 	.word	0x0000c400


	//   ....[65]....
        /*02fc*/ 	.word	0x0000c4a0


	//   ....[66]....
        /*0300*/ 	.word	0x0000c530


	//   ....[67]....
        /*0304*/ 	.word	0x0000c5e0


	//   ....[68]....
        /*0308*/ 	.word	0x0000c670


	//   ....[69]....
        /*030c*/ 	.word	0x0000c710


	//   ....[70]....
        /*0310*/ 	.word	0x0000c7a0


	//   ....[71]....
        /*0314*/ 	.word	0x0000c860


	//   ....[72]....
        /*0318*/ 	.word	0x0000c8c0


	//   ....[73]....
        /*031c*/ 	.word	0x0000c980


	//   ....[74]....
        /*0320*/ 	.word	0x0000c9f0


	//   ....[75]....
        /*0324*/ 	.word	0x0000cac0


	//   ....[76]....
        /*0328*/ 	.word	0x0000cb20


	//   ....[77]....
        /*032c*/ 	.word	0x0000cc00


	//   ....[78]....
        /*0330*/ 	.word	0x0000cc60


	//   ....[79]....
        /*0334*/ 	.word	0x0000cd20


	//   ....[80]....
        /*0338*/ 	.word	0x0000cd80


	//   ....[81]....
        /*033c*/ 	.word	0x0000ce40


	//   ....[82]....
        /*0340*/ 	.word	0x0000d210


	//----- nvinfo : EIATTR_REG_RECONFIG
	.align		4
.L_89:
        /*0344*/ 	.byte	0x01, 0x54
	.zero		2


	//----- nvinfo : EIATTR_SYSCALL_OFFSETS
	.align		4
        /*0348*/ 	.byte	0x04, 0x46
        /*034a*/ 	.short	(.L_91 - .L_90)


	//   ....[0]....
.L_90:
        /*034c*/ 	.word	0x000010f0


	//   ....[1]....
        /*0350*/ 	.word	0x00008f70


	//   ....[2]....
        /*0354*/ 	.word	0x000090b0


	//   ....[3]....
        /*0358*/ 	.word	0x000091a0


	//   ....[4]....
        /*035c*/ 	.word	0x00009840


	//----- nvinfo : EIATTR_MBARRIER_INSTR_OFFSETS
	.align		4
.L_91:
        /*0360*/ 	.byte	0x04, 0x39
        /*0362*/ 	.short	(.L_93 - .L_92)


	//   ....[0]....
.L_92:
        /*0364*/ 	.word	0x00000250
        /*0368*/ 	.word	0x000000ff
        /*036c*/ 	.word	0x00030800
        /*0370*/ 	.short	0x0100
        /*0372*/ 	.byte	0x08
	.zero		1


	//   ....[1]....
        /*0374*/ 	.word	0x00000260
        /*0378*/ 	.word	0x000000ff
        /*037c*/ 	.word	0x00030820
        /*0380*/ 	.short	0x0100
        /*0382*/ 	.byte	0x08
	.zero		1


	//   ....[2]....
        /*0384*/ 	.word	0x00000350
        /*0388*/ 	.word	0x000000ff
        /*038c*/ 	.word	0x00030830
        /*0390*/ 	.short	0x0100
        /*0392*/ 	.byte	0x08
	.zero		1


	//   ....[3]....
        /*0394*/ 	.word	0x00000360
        /*0398*/ 	.word	0x000000ff
        /*039c*/ 	.word	0x00030840
        /*03a0*/ 	.short	0x0100
        /*03a2*/ 	.byte	0x08
	.zero		1


	//   ....[4]....
        /*03a4*/ 	.word	0x00000370
        /*03a8*/ 	.word	0x000000ff
        /*03ac*/ 	.word	0x00030838
        /*03b0*/ 	.short	0x0100
        /*03b2*/ 	.byte	0x08
	.zero		1


	//   ....[5]....
        /*03b4*/ 	.word	0x00000380
        /*03b8*/ 	.word	0x000000ff
        /*03bc*/ 	.word	0x00030848
        /*03c0*/ 	.short	0x0100
        /*03c2*/ 	.byte	0x08
	.zero		1


	//   ....[6]....
        /*03c4*/ 	.word	0x000004b0
        /*03c8*/ 	.word	0x000000ff
        /*03cc*/ 	.word	0x00030850
        /*03d0*/ 	.short	0x0100
        /*03d2*/ 	.byte	0x08
	.zero		1


	//   ....[7]....
        /*03d4*/ 	.word	0x000004c0
        /*03d8*/ 	.word	0x000000ff
        /*03dc*/ 	.word	0x00030860
        /*03e0*/ 	.short	0x0100
        /*03e2*/ 	.byte	0x08
	.zero		1


	//   ....[8]....
        /*03e4*/ 	.word	0x000004d0
        /*03e8*/ 	.word	0x000000ff
        /*03ec*/ 	.word	0x00030858
        /*03f0*/ 	.short	0x0100
        /*03f2*/ 	.byte	0x08
	.zero		1


	//   ....[9]....
        /*03f4*/ 	.word	0x000004e0
        /*03f8*/ 	.word	0x000000ff
        /*03fc*/ 	.word	0x00030868
        /*0400*/ 	.short	0x0100
        /*0402*/ 	.byte	0x08
	.zero		1


	//   ....[10]....
        /*0404*/ 	.word	0x000005d0
        /*0408*/ 	.word	0x000000ff
        /*040c*/ 	.word	0x00030870
        /*0410*/ 	.short	0x0100
        /*0412*/ 	.byte	0x06
	.zero		1


	//   ....[11]....
        /*0414*/ 	.word	0x000005e0
        /*0418*/ 	.word	0x000000ff
        /*041c*/ 	.word	0x00030880
        /*0420*/ 	.short	0x0100
        /*0422*/ 	.byte	0x06
	.zero		1


	//   ....[12]....
        /*0424*/ 	.word	0x000005f0
        /*0428*/ 	.word	0x000000ff
        /*042c*/ 	.word	0x00030878
        /*0430*/ 	.short	0x0100
        /*0432*/ 	.byte	0x06
	.zero		1


	//   ....[13]....
        /*0434*/ 	.word	0x00000600
        /*0438*/ 	.word	0x000000ff
        /*043c*/ 	.word	0x00030888
        /*0440*/ 	.short	0x0100
        /*0442*/ 	.byte	0x06
	.zero		1


	//   ....[14]....
        /*0444*/ 	.word	0x00000730
        /*0448*/ 	.word	0x000000ff
        /*044c*/ 	.word	0x00030890
        /*0450*/ 	.short	0x0100
        /*0452*/ 	.byte	0x08
	.zero		1


	//   ....[15]....
        /*0454*/ 	.word	0x00000740
        /*0458*/ 	.word	0x000000ff
        /*045c*/ 	.word	0x000308a0
        /*0460*/ 	.short	0x0100
        /*0462*/ 	.byte	0x08
	.zero		1


	//   ....[16]....
        /*0464*/ 	.word	0x00000750
        /*0468*/ 	.word	0x000000ff
        /*046c*/ 	.word	0x00030898
        /*0470*/ 	.short	0x0100
        /*0472*/ 	.byte	0x08
	.zero		1


	//   ....[17]....
        /*0474*/ 	.word	0x00000760
        /*0478*/ 	.word	0x000000ff
        /*047c*/ 	.word	0x000308a8
        /*0480*/ 	.short	0x0100
        /*0482*/ 	.byte	0x08
	.zero		1


	//   ....[18]....
        /*0484*/ 	.word	0x00000890
        /*0488*/ 	.word	0x000000ff
        /*048c*/ 	.word	0x000308b0
        /*0490*/ 	.short	0x0100
        /*0492*/ 	.byte	0x08
	.zero		1


	//   ....[19]....
        /*0494*/ 	.word	0x000008a0
        /*0498*/ 	.word	0x000000ff
        /*049c*/ 	.word	0x000308c0
        /*04a0*/ 	.short	0x0100
        /*04a2*/ 	.byte	0x08
	.zero		1


	//   ....[20]....
        /*04a4*/ 	.word	0x000008b0
        /*04a8*/ 	.word	0x000000ff
        /*04ac*/ 	.word	0x000308b8
        /*04b0*/ 	.short	0x0100
        /*04b2*/ 	.byte	0x08
	.zero		1


	//   ....[21]....
        /*04b4*/ 	.word	0x000008c0
        /*04b8*/ 	.word	0x000000ff
        /*04bc*/ 	.word	0x000308c8
        /*04c0*/ 	.short	0x0100
        /*04c2*/ 	.byte	0x08
	.zero		1


	//   ....[22]....
        /*04c4*/ 	.word	0x00001130
        /*04c8*/ 	.word	0x000000ff
        /*04cc*/ 	.word	0x00030800
        /*04d0*/ 	.short	0x010a
        /*04d2*/ 	.byte	0x24
	.zero		1


	//   ....[23]....
        /*04d4*/ 	.word	0x00001210
        /*04d8*/ 	.word	0x000000ff
        /*04dc*/ 	.word	0x00030830
        /*04e0*/ 	.short	0x010a
        /*04e2*/ 	.byte	0x24
	.zero		1


	//   ....[24]....
        /*04e4*/ 	.word	0x000012f0
        /*04e8*/ 	.word	0x000000ff
        /*04ec*/ 	.word	0x00030830
        /*04f0*/ 	.short	0x010a
        /*04f2*/ 	.byte	0x24
	.zero		1


	//   ....[25]....
        /*04f4*/ 	.word	0x00002de0
        /*04f8*/ 	.word	0x00000004
        /*04fc*/ 	.word	0x00000000
        /*0500*/ 	.short	0x0101
        /*0502*/ 	.byte	0x3f
	.zero		1


	//   ....[26]....
        /*0504*/ 	.word	0x00004260
        /*0508*/ 	.word	0x00000003
        /*050c*/ 	.word	0x00030830
        /*0510*/ 	.short	0x010a
        /*0512*/ 	.byte	0x3f
	.zero		1


	//   ....[27]....
        /*0514*/ 	.word	0x000042a0
        /*0518*/ 	.word	0x00000003
        /*051c*/ 	.word	0x00030830
        /*0520*/ 	.short	0x010a
        /*0522*/ 	.byte	0x3f
	.zero		1


	//   ....[28]....
        /*0524*/ 	.word	0x000044d0
        /*0528*/ 	.word	0x000000ff
        /*052c*/ 	.word	0x00030850
        /*0530*/ 	.short	0x010a
        /*0532*/ 	.byte	0x05
	.zero		1


	//   ....[29]....
        /*0534*/ 	.word	0x00004510
        /*0538*/ 	.word	0x000000ff
        /*053c*/ 	.word	0x00030850
        /*0540*/ 	.short	0x010a
        /*0542*/ 	.byte	0x05
	.zero		1


	//   ....[30]....
        /*0544*/ 	.word	0x00005880
        /*0548*/ 	.word	0x00000009
        /*054c*/ 	.word	0x00000000
        /*0550*/ 	.short	0x0101
        /*0552*/ 	.byte	0x3f
	.zero		1


	//   ....[31]....
        /*0554*/ 	.word	0x000058b0
        /*0558*/ 	.word	0x0000000b
        /*055c*/ 	.word	0x00000000
        /*0560*/ 	.short	0x0101
        /*0562*/ 	.byte	0x3f
	.zero		1


	//   ....[32]....
        /*0564*/ 	.word	0x00006c30
        /*0568*/ 	.word	0x00000009
        /*056c*/ 	.word	0x00030850
        /*0570*/ 	.short	0x010a
        /*0572*/ 	.byte	0x3f
	.zero		1


	//   ....[33]....
        /*0574*/ 	.word	0x00006c70
        /*0578*/ 	.word	0x00000009
        /*057c*/ 	.word	0x00030850
        /*0580*/ 	.short	0x010a
        /*0582*/ 	.byte	0x3f
	.zero		1


	//   ....[34]....
        /*0584*/ 	.word	0x00007410
        /*0588*/ 	.word	0x00000008
        /*058c*/ 	.word	0x00000000
        /*0590*/ 	.short	0x0101
        /*0592*/ 	.byte	0x3f
	.zero		1


	//   ....[35]....
        /*0594*/ 	.word	0x00007e50
        /*0598*/ 	.word	0x000000ff
        /*059c*/ 	.word	0x00000000
        /*05a0*/ 	.short	0x0101
        /*05a2*/ 	.byte	0x04
	.zero		1


	//   ....[36]....
        /*05a4*/ 	.word	0x000094c0
        /*05a8*/ 	.word	0x000000ff
        /*05ac*/ 	.word	0x00030840
        /*05b0*/ 	.short	0x010a
        /*05b2*/ 	.byte	0x26
	.zero		1


	//   ....[37]....
        /*05b4*/ 	.word	0x0000a320
        /*05b8*/ 	.word	0x000000ff
        /*05bc*/ 	.word	0x00030800
        /*05c0*/ 	.short	0x0107
        /*05c2*/ 	.byte	0x26
	.zero		1


	//   ....[38]....
        /*05c4*/ 	.word	0x0000a360
        /*05c8*/ 	.word	0x000000ff
        /*05cc*/ 	.word	0x00030800
        /*05d0*/ 	.short	0x0101
        /*05d2*/ 	.byte	0x26
	.zero		1


	//   ....[39]....
        /*05d4*/ 	.word	0x0000a390
        /*05d8*/ 	.word	0x000000ff
        /*05dc*/ 	.word	0x00030820
        /*05e0*/ 	.short	0x010a
        /*05e2*/ 	.byte	0x26
	.zero		1


	//   ....[40]....
        /*05e4*/ 	.word	0x0000a6e0
        /*05e8*/ 	.word	0x000000ff
        /*05ec*/ 	.word	0x00030848
        /*05f0*/ 	.short	0x010a
        /*05f2*/ 	.byte	0x26
	.zero		1


	//   ....[41]....
        /*05f4*/ 	.word	0x0000a8d0
        /*05f8*/ 	.word	0x000000ff
        /*05fc*/ 	.word	0x00030860
        /*0600*/ 	.short	0x010a
        /*0602*/ 	.byte	0x26
	.zero		1


	//   ....[42]....
        /*0604*/ 	.word	0x0000acb0
        /*0608*/ 	.word	0x000000ff
        /*060c*/ 	.word	0x00030840
        /*0610*/ 	.short	0x010a
        /*0612*/ 	.byte	0x26
	.zero		1


	//   ....[43]....
        /*0614*/ 	.word	0x0000aed0
        /*0618*/ 	.word	0x000000ff
        /*061c*/ 	.word	0x00030868
        /*0620*/ 	.short	0x010a
        /*0622*/ 	.byte	0x26
	.zero		1


	//   ....[44]....
        /*0624*/ 	.word	0x0000b2f0
        /*0628*/ 	.word	0x000000ff
        /*062c*/ 	.word	0x00030848
        /*0630*/ 	.short	0x010a
        /*0632*/ 	.byte	0x26
	.zero		1


	//   ....[45]....
        /*0634*/ 	.word	0x0000b4f0
        /*0638*/ 	.word	0x000000ff
        /*063c*/ 	.word	0x00030860
        /*0640*/ 	.short	0x010a
        /*0642*/ 	.byte	0x26
	.zero		1


	//   ....[46]....
        /*0644*/ 	.word	0x0000b790
        /*0648*/ 	.word	0x00000003
        /*064c*/ 	.word	0x00030860
        /*0650*/ 	.short	0x010a
        /*0652*/ 	.byte	0x3f
	.zero		1


	//   ....[47]....
        /*0654*/ 	.word	0x0000ba50
        /*0658*/ 	.word	0x00000007
        /*065c*/ 	.word	0x00030820
        /*0660*/ 	.short	0x010a
        /*0662*/ 	.byte	0x3f
	.zero		1


	//   ....[48]....
        /*0664*/ 	.word	0x0000bb90
        /*0668*/ 	.word	0x00000005
        /*066c*/ 	.word	0x00000000
        /*0670*/ 	.short	0x010a
        /*0672*/ 	.byte	0x3f
	.zero		1


	//   ....[49]....
        /*0674*/ 	.word	0x0000bc00
        /*0678*/ 	.word	0x00000003
        /*067c*/ 	.word	0x00000000
        /*0680*/ 	.short	0x010a
        /*0682*/ 	.byte	0x3f
	.zero		1


	//   ....[50]....
        /*0684*/ 	.word	0x0000bc60
        /*0688*/ 	.word	0x00000005
        /*068c*/ 	.word	0x00000000
        /*0690*/ 	.short	0x010a
        /*0692*/ 	.byte	0x3f
	.zero		1


	//   ....[51]....
        /*0694*/ 	.word	0x0000bc90
        /*0698*/ 	.word	0x00000003
        /*069c*/ 	.word	0x00000000
        /*06a0*/ 	.short	0x010a
        /*06a2*/ 	.byte	0x3f
	.zero		1


	//   ....[52]....
        /*06a4*/ 	.word	0x0000bd00
        /*06a8*/ 	.word	0x00000003
        /*06ac*/ 	.word	0x00030800
        /*06b0*/ 	.short	0x010a
        /*06b2*/ 	.byte	0x3f
	.zero		1


	//   ....[53]....
        /*06b4*/ 	.word	0x0000bd60
        /*06b8*/ 	.word	0x00000003
        /*06bc*/ 	.word	0x00030830
        /*06c0*/ 	.short	0x010a
        /*06c2*/ 	.byte	0x3f
	.zero		1


	//   ....[54]....
        /*06c4*/ 	.word	0x0000bdb0
        /*06c8*/ 	.word	0x00000003
        /*06cc*/ 	.word	0x00030830
        /*06d0*/ 	.short	0x010a
        /*06d2*/ 	.byte	0x3f
	.zero		1


	//   ....[55]....
        /*06d4*/ 	.word	0x0000be10
        /*06d8*/ 	.word	0x00000003
        /*06dc*/ 	.word	0x00030850
        /*06e0*/ 	.short	0x010a
        /*06e2*/ 	.byte	0x3f
	.zero		1


	//   ....[56]....
        /*06e4*/ 	.word	0x0000be60
        /*06e8*/ 	.word	0x00000009
        /*06ec*/ 	.word	0x00030850
        /*06f0*/ 	.short	0x010a
        /*06f2*/ 	.byte	0x3f
	.zero		1


	//   ....[57]....
        /*06f4*/ 	.word	0x0000bfc0
        /*06f8*/ 	.word	0x00000003
        /*06fc*/ 	.word	0x00030840
        /*0700*/ 	.short	0x010a
        /*0702*/ 	.byte	0x3f
	.zero		1


	//   ....[58]....
        /*0704*/ 	.word	0x0000ce80
        /*0708*/ 	.word	0x00000003
        /*070c*/ 	.word	0x00030820
        /*0710*/ 	.short	0x010a
        /*0712*/ 	.byte	0x3f
	.zero		1


	//   ....[59]....
        /*0714*/ 	.word	0x0000cee0
        /*0718*/ 	.word	0x00000003
        /*071c*/ 	.word	0x00030848
        /*0720*/ 	.short	0x010a
        /*0722*/ 	.byte	0x3f
	.zero		1


	//   ....[60]....
        /*0724*/ 	.word	0x0000cf40
        /*0728*/ 	.word	0x00000003
        /*072c*/ 	.word	0x00030860
        /*0730*/ 	.short	0x010a
        /*0732*/ 	.byte	0x3f
	.zero		1


	//   ....[61]....
        /*0734*/ 	.word	0x0000cfa0
        /*0738*/ 	.word	0x00000003
        /*073c*/ 	.word	0x00030840
        /*0740*/ 	.short	0x010a
        /*0742*/ 	.byte	0x3f
	.zero		1


	//   ....[62]....
        /*0744*/ 	.word	0x0000d000
        /*0748*/ 	.word	0x00000003
        /*074c*/ 	.word	0x00030868
        /*0750*/ 	.short	0x010a
        /*0752*/ 	.byte	0x3f
	.zero		1


	//   ....[63]....
        /*0754*/ 	.word	0x0000d060
        /*0758*/ 	.word	0x00000002
        /*075c*/ 	.word	0x00030848
        /*0760*/ 	.short	0x010a
        /*0762*/ 	.byte	0x3f
	.zero		1


	//   ....[64]....
        /*0764*/ 	.word	0x0000d0c0
        /*0768*/ 	.word	0x00000002
        /*076c*/ 	.word	0x00030860
        /*0770*/ 	.short	0x010a
        /*0772*/ 	.byte	0x3f
	.zero		1


	//   ....[65]....
        /*0774*/ 	.word	0x0000d110
        /*0778*/ 	.word	0x00000003
        /*077c*/ 	.word	0x00030860
        /*0780*/ 	.short	0x010a
        /*0782*/ 	.byte	0x3f
	.zero		1


	//   ....[66]....
        /*0784*/ 	.word	0x0000d160
        /*0788*/ 	.word	0x00000007
        /*078c*/ 	.word	0x00030820
        /*0790*/ 	.short	0x010a
        /*0792*/ 	.byte	0x3f
	.zero		1


	//   ....[67]....
        /*0794*/ 	.word	0x0000d2d0
        /*0798*/ 	.word	0x00000005
        /*079c*/ 	.word	0x00000000
        /*07a0*/ 	.short	0x010a
        /*07a2*/ 	.byte	0x3f
	.zero		1


	//   ....[68]....
        /*07a4*/ 	.word	0x0000d320
        /*07a8*/ 	.word	0x00000003
        /*07ac*/ 	.word	0x00000000
        /*07b0*/ 	.short	0x010a
        /*07b2*/ 	.byte	0x3f
	.zero		1


	//   ....[69]....
        /*07b4*/ 	.word	0x0000d370
        /*07b8*/ 	.word	0x00000005
        /*07bc*/ 	.word	0x00000000
        /*07c0*/ 	.short	0x010a
        /*07c2*/ 	.byte	0x3f
	.zero		1


	//----- nvinfo : EIATTR_NUM_MBARRIERS
	.align		4
.L_93:
        /*07c4*/ 	.byte	0x03, 0x38
        /*07c6*/ 	.short	0x0016


	//----- nvinfo : EIATTR_EXIT_INSTR_OFFSETS
	.align		4
        /*07c8*/ 	.byte	0x04, 0x1c
        /*07ca*/ 	.short	(.L_95 - .L_94)


	//   ....[0]....
.L_94:
        /*07cc*/ 	.word	0x0000bce0


	//----- nvinfo : EIATTR_MAX_THREADS
	.align		4
.L_95:
        /*07d0*/ 	.byte	0x04, 0x05
        /*07d2*/ 	.short	(.L_97 - .L_96)
.L_96:
        /*07d4*/ 	.word	0x00000200
        /*07d8*/ 	.word	0x00000001
        /*07dc*/ 	.word	0x00000001


	//----- nvinfo : EIATTR_CRS_STACK_SIZE
	.align		4
.L_97:
        /*07e0*/ 	.byte	0x04, 0x1e
        /*07e2*/ 	.short	(.L_99 - .L_98)
.L_98:
        /*07e4*/ 	.word	0x00000000


	//----- nvinfo : EIATTR_CBANK_PARAM_SIZE
	.align		4
.L_99:
        /*07e8*/ 	.byte	0x03, 0x19
        /*07ea*/ 	.short	0x0a70


	//----- nvinfo : EIATTR_PARAM_CBANK
	.align		4
        /*07ec*/ 	.byte	0x04, 0x0a
        /*07ee*/ 	.short	(.L_101 - .L_100)
	.align		4
.L_100:
        /*07f0*/ 	.word	index@(.nv.constant0._ZN7cutlass13device_kernelIN5flash11enable_sm90INS1_16FlashAttnFwdSm90INS1_25CollectiveMainloopFwdSm90ILi2EN4cute5tupleIJNS5_1CILi1EEES8_S8_EEENS6_IJNS7_ILi192EEESA_NS7_ILi64EEEEEELi64ENS_10bfloat16_tEfNS_4arch4Sm90ELb0ELb0ELb0ELb0ELb0ELb0ELb0ELb0ELb1ELb1ELb1ELb0EEENS1_21CollectiveEpilogueFwdINS6_IJSA_SB_SA_EEES9_SD_SF_Li384ELb0ELb1ELb1ELb0EEENS1_19SingleTileSchedulerILb0ELb1ELb1ELi192EEEEEEEEEvNT_6ParamsE)
        /*07f4*/ 	.short	0x0210
        /*07f6*/ 	.short	0x0a70


	//----- nvinfo : EIATTR_SW_WAR
	.align		4
.L_101:
        /*07f8*/ 	.byte	0x04, 0x36
        /*07fa*/ 	.short	(.L_103 - .L_102)
.L_102:
        /*07fc*/ 	.word	0x00000008
.L_103:


//--------------------- .nv.info._ZN7cutlass13device_kernelIN5flash11enable_sm90INS1_16FlashAttnFwdSm90INS1_25CollectiveMainloopFwdSm90ILi2EN4cute5tupleIJNS5_1CILi1EEES8_S8_EEENS6_IJNS7_ILi192EEESA_NS7_ILi64EEEEEELi64ENS_10bfloat16_tEfNS_4arch4Sm90ELb0ELb0ELb0ELb1ELb0ELb0ELb0ELb0ELb1ELb1ELb1ELb0EEENS1_21CollectiveEpilogueFwdINS6_IJSA_SB_SA_EEES9_SD_SF_Li384ELb1ELb1ELb1ELb0EEENS1_36VarlenDynamicPersistentTileSchedulerILi192ELi192ELi384ELi128ELb1ELb1ELb1ELb0ELb1ELb1EEEEEEEEEvNT_6ParamsE --------------------------
	.section	.nv.info._ZN7cutlass13device_kernelIN5flash11enable_sm90INS1_16FlashAttnFwdSm90INS1_25CollectiveMainloopFwdSm90ILi2EN4cute5tupleIJNS5_1CILi1EEES8_S8_EEENS6_IJNS7_ILi192EEESA_NS7_ILi64EEEEEELi64ENS_10bfloat16_tEfNS_4arch4Sm90ELb0ELb0ELb0ELb1ELb0ELb0ELb0ELb0ELb1ELb1ELb1ELb0EEENS1_21CollectiveEpilogueFwdINS6_IJSA_SB_SA_EEES9_SD_SF_Li384ELb1ELb1ELb1ELb0EEENS1_36VarlenDynamicPersistentTileSchedulerILi192ELi192ELi384ELi128ELb1ELb1ELb1ELb0ELb1ELb1EEEEEEEEEvNT_6ParamsE,"",@"SHT_CUDA_INFO"
	.sectionflags	@""
	.align	4


	//----- nvinfo : EIATTR_CUDA_API_VERSION
	.align		4
        /*0000*/ 	.byte	0x04, 0x37
        /*0002*/ 	.short	(.L_105 - .L_104)
.L_104:
        /*0004*/ 	.word	0x00000082


	//----- nvinfo : EIATTR_KPARAM_INFO
	.align		4
.L_105:
        /*0008*/ 	.byte	0x04, 0x17
        /*000a*/ 	.short	(.L_107 - .L_106)
.L_106:
        /*000c*/ 	.word	0x00000000
        /*0010*/ 	.short	0x0000
        /*0012*/ 	.short	0x0070
        /*0014*/ 	.byte	0x00, 0xf0, 0x01, 0x2a


	//----- nvinfo : EIATTR_SPARSE_MMA_MASK
	.align		4
.L_107:
        /*0018*/ 	.byte	0x03, 0x50
        /*001a*/ 	.short	0x0000


	//----- nvinfo : EIATTR_MAXREG_COUNT
	.align		4
        /*001c*/ 	.byte	0x03, 0x1b
        /*001e*/ 	.short	0x0080


	//----- nvinfo : EIATTR_NUM_BARRIERS
	.align		4
        /*0020*/ 	.byte	0x02, 0x4c
        /*0022*/ 	.byte	0x10
	.zero		1


	//----- nvinfo : EIATTR_EXTERNS
	.align		4
        /*0024*/ 	.byte	0x04, 0x0f
        /*0026*/ 	.short	(.L_109 - .L_108)


	//   ....[0]....
	.align		4
.L_108:
        /*0028*/ 	.word	index@(__assertfail)


	//----- nvinfo : EIATTR_ANNOTATIONS
	.align		4
.L_109:
        /*002c*/ 	.byte	0x04, 0x55
        /*002e*/ 	.short	(.L_111 - .L_110)


	//   ....[0]....
.L_110:
        /*0030*/ 	.word	0x00000001
        /*0034*/ 	.byte	0x30, 0x09, 0x00, 0x00, 0x01, 0x00, 0x00, 0x00, 0x80, 0x0a, 0x00, 0x00, 0x01, 0x00, 0x00, 0x00
        /* <DEDUP_REMOVED lines=50> */
        /*0364*/ 	.byte	0xa0, 0xfd, 0x00, 0x00


	//----- nvinfo : EIATTR_MERCURY_ISA_VERSION
	.align		4
.L_111:
        /*0368*/ 	.byte	0x03, 0x5f
        /*036a*/ 	.short	0x0101


	//----- nvinfo : EIATTR_UNUSED_LOAD_BYTE_OFFSET
	.align		4
        /*036c*/ 	.byte	0x04, 0x44
        /*036e*/ 	.short	(.L_113 - .L_112)


	//   ....[0]....
.L_112:
        /*0370*/ 	.word	0x00000a40
        /*0374*/ 	.word	0x0000fff0


	//   ....[1]....
        /*0378*/ 	.word	0x00007cb0
        /*037c*/ 	.word	0x0000fff0


	//----- nvinfo : EIATTR_INT_WARP_WIDE_INSTR_OFFSETS
	.align		4
.L_113:
        /*0380*/ 	.byte	0x04, 0x31
        /*0382*/ 	.short	(.L_115 - .L_114)


	//   ....[0]....
.L_114:
        /*0384*/ 	.word	0x00000120


	//   ....[1]....
        /*0388*/ 	.word	0x000001c0


	//   ....[2]....
        /*038c*/ 	.word	0x00000230


	//   ....[3]....
        /*0390*/ 	.word	0x0000b570


	//   ....[4]....
        /*0394*/ 	.word	0x0000b600


	//   ....[5]....
        /*0398*/ 	.word	0x0000e6b0


	//   ....[6]....
        /*039c*/ 	.word	0x0000e740


	//----- nvinfo : EIATTR_COOP_GROUP_MASK_REGIDS
	.align		4
.L_115:
        /*03a0*/ 	.byte	0x04, 0x29
        /*03a2*/ 	.short	(.L_117 - .L_116)


	//   ....[0]....
.L_116:
        /*03a4*/ 	.word	0xffffffff


	//   ....[1]....
        /*03a8*/ 	.word	0xffffffff


	//   ....[2]....
        /*03ac*/ 	.word	0xffffffff


	//   ....[3]....
        /*03b0*/ 	.word	0xffffffff


	//   ....[4]....
        /*03b4*/ 	.word	0xffffffff


	//   ....[5]....
        /*03b8*/ 	.word	0xffffffff


	//   ....[6]....
        /*03bc*/ 	.word	0xffffffff


	//   ....[7]....
        /*03c0*/ 	.word	0xffffffff


	//   ....[8]....
        /*03c4*/ 	.word	0xffffffff


	//   ....[9]....
        /*03c8*/ 	.word	0xffffffff


	//   ....[10]....
        /*03cc*/ 	.word	0xffffffff


	//   ....[11]....
        /*03d0*/ 	.word	0xffffffff


	//   ....[12]....
        /*03d4*/ 	.word	0xffffffff


	//   ....[13]....
        /*03d8*/ 	.word	0xffffffff


	//   ....[14]....
        /*03dc*/ 	.word	0xffffffff


	//   ....[15]....
        /*03e0*/ 	.word	0xffffffff


	//   ....[16]....
        /*03e4*/ 	.word	0xffffffff


	//   ....[17]....
        /*03e8*/ 	.word	0xffffffff


	//   ....[18]....
        /*03ec*/ 	.word	0xffffffff


	//   ....[19]....
        /*03f0*/ 	.word	0xffffffff


	//   ....[20]....
        /*03f4*/ 	.word	0xffffffff


	//   ....[21]....
        /*03f8*/ 	.word	0xffffffff


	//   ....[22]....
        /*03fc*/ 	.word	0xffffffff


	//   ....[23]....
        /*0400*/ 	.word	0xffffffff


	//   ....[24]....
        /*0404*/ 	.word	0xffffffff


	//   ....[25]....
        /*0408*/ 	.word	0xffffffff


	//   ....[26]....
        /*040c*/ 	.word	0xffffffff


	//   ....[27]....
        /*0410*/ 	.word	0xffffffff


	//   ....[28]....
        /*0414*/ 	.word	0xffffffff


	//   ....[29]....
        /*0418*/ 	.word	0xffffffff


	//   ....[30]....
        /*041c*/ 	.word	0xffffffff


	//   ....[31]....
        /*0420*/ 	.word	0xffffffff


	//   ....[32]....
        /*0424*/ 	.word	0xffffffff


	//   ....[33]....
        /*0428*/ 	.word	0xffffffff


	//   ....[34]....
        /*042c*/ 	.word	0xffffffff


	//   ....[35]....
        /*0430*/ 	.word	0xffffffff


	//   ....[36]....
        /*0434*/ 	.word	0xffffffff


	//   ....[37]....
        /*0438*/ 	.word	0xffffffff


	//   ....[38]....
        /*043c*/ 	.word	0xffffffff


	//   ....[39]....
        /*0440*/ 	.word	0xffffffff


	//   ....[40]....
        /*0444*/ 	.word	0xffffffff


	//   ....[41]....
        /*0448*/ 	.word	0xffffffff


	//   ....[42]....
        /*044c*/ 	.word	0xffffffff


	//   ....[43]....
        /*0450*/ 	.word	0xffffffff


	//   ....[44]....
        /*0454*/ 	.word	0xffffffff


	//   ....[45]....
        /*0458*/ 	.word	0xffffffff


	//   ....[46]....
        /*045c*/ 	.word	0xffffffff


	//   ....[47]....
        /*0460*/ 	.word	0xffffffff


	//   ....[48]....
        /*0464*/ 	.word	0xffffffff


	//   ....[49]....
        /*0468*/ 	.word	0xffffffff


	//   ....[50]....
        /*046c*/ 	.word	0xffffffff


	//   ....[51]....
        /*0470*/ 	.word	0xffffffff


	//   ....[52]....
        /*0474*/ 	.word	0xffffffff


	//   ....[53]....
        /*0478*/ 	.word	0xffffffff


	//   ....[54]....
        /*047c*/ 	.word	0xffffffff


	//   ....[55]....
        /*0480*/ 	.word	0xffffffff


	//   ....[56]....
        /*0484*/ 	.word	0xffffffff


	//   ....[57]....
        /*0488*/ 	.word	0xffffffff


	//   ....[58]....
        /*048c*/ 	.word	0xffffffff


	//   ....[59]....
        /*0490*/ 	.word	0xffffffff


	//   ....[60]....
        /*0494*/ 	.word	0xffffffff


	//   ....[61]....
        /*0498*/ 	.word	0xffffffff


	//   ....[62]....
        /*049c*/ 	.word	0xffffffff


	//   ....[63]....
        /*04a0*/ 	.word	0xffffffff


	//   ....[64]....
        /*04a4*/ 	.word	0xffffffff


	//   ....[65]....
        /*04a8*/ 	.word	0xffffffff


	//   ....[66]....
        /*04ac*/ 	.word	0xffffffff


	//   ....[67]....
        /*04b0*/ 	.word	0xffffffff


	//   ....[68]....
        /*04b4*/ 	.word	0xffffffff


	//   ....[69]....
        /*04b8*/ 	.word	0xffffffff


	//   ....[70]....
        /*04bc*/ 	.word	0xffffffff


	//   ....[71]....
        /*04c0*/ 	.word	0xffffffff


	//   ....[72]....
        /*04c4*/ 	.word	0xffffffff


	//   ....[73]....
        /*04c8*/ 	.word	0xffffffff


	//   ....[74]....
        /*04cc*/ 	.word	0xffffffff


	//   ....[75]....
        /*04d0*/ 	.word	0xffffffff


	//   ....[76]....
        /*04d4*/ 	.word	0xffffffff


	//   ....[77]....
        /*04d8*/ 	.word	0xffffffff


	//   ....[78]....
        /*04dc*/ 	.word	0xffffffff


	//   ....[79]....
        /*04e0*/ 	.word	0xffffffff


	//   ....[80]....
        /*04e4*/ 	.word	0xffffffff


	//   ....[81]....
        /*04e8*/ 	.word	0xffffffff


	//   ....[82]....
        /*04ec*/ 	.word	0xffffffff


	//   ....[83]....
        /*04f0*/ 	.word	0xffffffff


	//   ....[84]....
        /*04f4*/ 	.word	0xffffffff


	//   ....[85]....
        /*04f8*/ 	.word	0xffffffff


	//   ....[86]....
        /*04fc*/ 	.word	0xffffffff


	//   ....[87]....
        /*0500*/ 	.word	0xffffffff


	//   ....[88]....
        /*0504*/ 	.word	0xffffffff


	//   ....[89]....
        /*0508*/ 	.word	0xffffffff


	//   ....[90]....
        /*050c*/ 	.word	0xffffffff


	//   ....[91]....
        /*0510*/ 	.word	0xffffffff


	//   ....[92]....
        /*0514*/ 	.word	0xffffffff


	//   ....[93]....
        /*0518*/ 	.word	0xffffffff


	//   ....[94]....
        /*051c*/ 	.word	0xffffffff


	//   ....[95]....
        /*0520*/ 	.word	0xffffffff


	//   ....[96]....
        /*0524*/ 	.word	0xffffffff


	//   ....[97]....
        /*0528*/ 	.word	0xffffffff


	//   ....[98]....
        /*052c*/ 	.word	0xffffffff


	//   ....[99]....
        /*0530*/ 	.word	0xffffffff


	//   ....[100]....
        /*0534*/ 	.word	0xffffffff


	//   ....[101]....
        /*0538*/ 	.word	0xffffffff


	//   ....[102]....
        /*053c*/ 	.word	0xffffffff


	//   ....[103]....
        /*0540*/ 	.word	0xffffffff


	//   ....[104]....
        /*0544*/ 	.word	0xffffffff


	//   ....[105]....
        /*0548*/ 	.word	0xffffffff


	//   ....[106]....
        /*054c*/ 	.word	0xffffffff


	//   ....[107]....
        /*0550*/ 	.word	0x0500000f


	//   ....[108]....
        /*0554*/ 	.word	0x0500000f


	//   ....[109]....
        /*0558*/ 	.word	0x0500000f


	//   ....[110]....
        /*055c*/ 	.word	0x0500000f


	//   ....[111]....
        /*0560*/ 	.word	0x0500000f


	//   ....[112]....
        /*0564*/ 	.word	0x0500000f


	//   ....[113]....
        /*0568*/ 	.word	0x0500000f


	//   ....[114]....
        /*056c*/ 	.word	0x0500000f


	//   ....[115]....
        /*0570*/ 	.word	0x0500000f


	//   ....[116]....
        /*0574*/ 	.word	0x0500000f


	//   ....[117]....
        /*0578*/ 	.word	0x0500000f


	//   ....[118]....
        /*057c*/ 	.word	0x0500000f


	//   ....[119]....
        /*0580*/ 	.word	0x0500000f


	//   ....[120]....
        /*0584*/ 	.word	0x0500000f


	//   ....[121]....
        /*0588*/ 	.word	0x0500000f


	//   ....[122]....
        /*058c*/ 	.word	0x0500000f


	//   ....[123]....
        /*0590*/ 	.word	0x0500000f


	//   ....[124]....
        /*0594*/ 	.word	0x0500000f


	//   ....[125]....
        /*0598*/ 	.word	0x0500000f


	//   ....[126]....
        /*059c*/ 	.word	0x0500000f


	//   ....[127]....
        /*05a0*/ 	.word	0x0500000f


	//   ....[128]....
        /*05a4*/ 	.word	0x0500000f


	//   ....[129]....
        /*05a8*/ 	.word	0x0500000f


	//   ....[130]....
        /*05ac*/ 	.word	0x0500000f


	//   ....[131]....
        /*05b0*/ 	.word	0x0500000f


	//   ....[132]....
        /*05b4*/ 	.word	0x0500000f


	//   ....[133]....
        /*05b8*/ 	.word	0x0500000f


	//   ....[134]....
        /*05bc*/ 	.word	0x0500000f


	//   ....[135]....
        /*05c0*/ 	.word	0x0500000f


	//   ....[136]....
        /*05c4*/ 	.word	0x0500000f


	//   ....[137]....
        /*05c8*/ 	.word	0x0500000f


	//   ....[138]....
        /*05cc*/ 	.word	0x0500000f


	//   ....[139]....
        /*05d0*/ 	.word	0x0500000f


	//   ....[140]....
        /*05d4*/ 	.word	0x0500000f


	//   ....[141]....
        /*05d8*/ 	.word	0x0500000f


	//   ....[142]....
        /*05dc*/ 	.word	0x0500000f


	//   ....[143]....
        /*05e0*/ 	.word	0x0500000f


	//   ....[144]....
        /*05e4*/ 	.word	0x0500000f


	//   ....[145]....
        /*05e8*/ 	.word	0x0500000f


	//   ....[146]....
        /*05ec*/ 	.word	0x0500000f


	//   ....[147]....
        /*05f0*/ 	.word	0x0500000f


	//   ....[148]....
        /*05f4*/ 	.word	0x0500000f


	//   ....[149]....
        /*05f8*/ 	.word	0x0500000f


	//   ....[150]....
        /*05fc*/ 	.word	0x0500000f


	//----- nvinfo : EIATTR_COOP_GROUP_INSTR_OFFSETS
	.align		4
.L_117:
        /*0600*/ 	.byte	0x04, 0x28
        /*0602*/ 	.short	(.L_119 - .L_118)


	//   ....[0]....
.L_118:
        /*0604*/ 	.word	0x00000060


	//   ....[1]....
        /*0608*/ 	.word	0x00000130


	//   ....[2]....
        /*060c*/ 	.word	0x000001e0


	//   ....[3]....
        /*0610*/ 	.word	0x000003a0


	//   ....[4]....
        /*0614*/ 	.word	0x00000500


	//   ....[5]....
        /*0618*/ 	.word	0x00000620


	//   ....[6]....
        /*061c*/ 	.word	0x00000780


	//   ....[7]....
        /*0620*/ 	.word	0x00001860


	//   ....[8]....
        /*0624*/ 	.word	0x00002b80


	//   ....[9]....
        /*0628*/ 	.word	0x00002ca0


	//   ....[10]....
        /*062c*/ 	.word	0x00003450


	//   ....[11]....
        /*0630*/ 	.word	0x000034d0


	//   ....[12]....
        /*0634*/ 	.word	0x00004670


	//   ....[13]....
        /*0638*/ 	.word	0x00005360


	//   ....[14]....
        /*063c*/ 	.word	0x00005380


	//   ....[15]....
        /*0640*/ 	.word	0x000053b0


	//   ....[16]....
        /*0644*/ 	.word	0x000053c0


	//   ....[17]....
        /*0648*/ 	.word	0x00007190


	//   ....[18]....
        /*064c*/ 	.word	0x000072b0


	//   ....[19]....
        /*0650*/ 	.word	0x000072f0


	//   ....[20]....
        /*0654*/ 	.word	0x00007460


	//   ....[21]....
        /*0658*/ 	.word	0x00007480


	//   ....[22]....
        /*065c*/ 	.word	0x00008500


	//   ....[23]....
        /*0660*/ 	.word	0x00008510


	//   ....[24]....
        /*0664*/ 	.word	0x00008520


	//   ....[25]....
        /*0668*/ 	.word	0x00008560


	//   ....[26]....
        /*066c*/ 	.word	0x00008ac0


	//   ....[27]....
        /*0670*/ 	.word	0x00008ae0


	//   ....[28]....
        /*0674*/ 	.word	0x00008af0


	//   ....[29]....
        /*0678*/ 	.word	0x00008b10


	//   ....[30]....
        /*067c*/ 	.word	0x00008b30


	//   ....[31]....
        /*0680*/ 	.word	0x00008b50


	//   ....[32]....
        /*0684*/ 	.word	0x00008cb0


	//   ....[33]....
        /*0688*/ 	.word	0x00008cc0


	//   ....[34]....
        /*068c*/ 	.word	0x000090e0


	//   ....[35]....
        /*0690*/ 	.word	0x00009110


	//   ....[36]....
        /*0694*/ 	.word	0x00009350


	//   ....[37]....
        /*0698*/ 	.word	0x00009360


	//   ....[38]....
        /*069c*/ 	.word	0x00009e60


	//   ....[39]....
        /*06a0*/ 	.word	0x00009e90


	//   ....[40]....
        /*06a4*/ 	.word	0x00009ed0


	//   ....[41]....
        /*06a8*/ 	.word	0x00009f00


	//   ....[42]....
        /*06ac*/ 	.word	0x00009f10


	//   ....[43]....
        /*06b0*/ 	.word	0x00009f20


	//   ....[44]....
        /*06b4*/ 	.word	0x00009f30


	//   ....[45]....
        /*06b8*/ 	.word	0x00009f50


	//   ....[46]....
        /*06bc*/ 	.word	0x0000a0b0


	//   ....[47]....
        /*06c0*/ 	.word	0x0000a2b0


	//   ....[48]....
        /*06c4*/ 	.word	0x0000a2e0


	//   ....[49]....
        /*06c8*/ 	.word	0x0000a310


	//   ....[50]....
        /*06cc*/ 	.word	0x0000a340


	//   ....[51]....
        /*06d0*/ 	.word	0x0000a370


	//   ....[52]....
        /*06d4*/ 	.word	0x0000a3a0


	//   ....[53]....
        /*06d8*/ 	.word	0x0000a520


	//   ....[54]....
        /*06dc*/ 	.word	0x0000a550


	//   ....[55]....
        /*06e0*/ 	.word	0x0000a580


	//   ....[56]....
        /*06e4*/ 	.word	0x0000a5b0


	//   ....[57]....
        /*06e8*/ 	.word	0x0000a5e0


	//   ....[58]....
        /*06ec*/ 	.word	0x0000a610


	//   ....[59]....
        /*06f0*/ 	.word	0x0000a6a0


	//   ....[60]....
        /*06f4*/ 	.word	0x0000a6d0


	//   ....[61]....
        /*06f8*/ 	.word	0x0000a6e0


	//   ....[62]....
        /*06fc*/ 	.word	0x0000a780


	//   ....[63]....
        /*0700*/ 	.word	0x0000bb10


	//   ....[64]....
        /*0704*/ 	.word	0x0000c670


	//   ....[65]....
        /*0708*/ 	.word	0x0000c680


	//   ....[66]....
        /*070c*/ 	.word	0x0000c6a0


	//   ....[67]....
        /*0710*/ 	.word	0x0000c730


	//   ....[68]....
        /*0714*/ 	.word	0x0000c750


	//   ....[69]....
        /*0718*/ 	.word	0x0000c7d0


	//   ....[70]....
        /*071c*/ 	.word	0x0000c7f0


	//   ....[71]....
        /*0720*/ 	.word	0x0000c870


	//   ....[72]....
        /*0724*/ 	.word	0x0000c890


	//   ....[73]....
        /*0728*/ 	.word	0x0000c910


	//   ....[74]....
        /*072c*/ 	.word	0x0000c930


	//   ....[75]....
        /*0730*/ 	.word	0x0000c9b0


	//   ....[76]....
        /*0734*/ 	.word	0x0000c9d0


	//   ....[77]....
        /*0738*/ 	.word	0x0000ca50


	//   ....[78]....
        /*073c*/ 	.word	0x0000ca70


	//   ....[79]....
        /*0740*/ 	.word	0x0000ca80


	//   ....[80]....
        /*0744*/ 	.word	0x0000caf0


	//   ....[81]....
        /*0748*/ 	.word	0x0000cb40


	//   ....[82]....
        /*074c*/ 	.word	0x0000cbf0


	//   ....[83]....
        /*0750*/ 	.word	0x0000cc00


	//   ....[84]....
        /*0754*/ 	.word	0x0000cc70


	//   ....[85]....
        /*0758*/ 	.word	0x0000cc80


	//   ....[86]....
        /*075c*/ 	.word	0x0000ccc0


	//   ....[87]....
        /*0760*/ 	.word	0x0000cce0


	//   ....[88]....
        /*0764*/ 	.word	0x0000ec30


	//   ....[89]....
        /*0768*/ 	.word	0x0000ec60


	//   ....[90]....
        /*076c*/ 	.word	0x0000ecc0


	//   ....[91]....
        /*0770*/ 	.word	0x0000ecf0


	//   ....[92]....
        /*0774*/ 	.word	0x0000ed20


	//   ....[93]....
        /*0778*/ 	.word	0x0000ed50


	//   ....[94]....
        /*077c*/ 	.word	0x0000ed80


	//   ....[95]....
        /*0780*/ 	.word	0x0000edb0


	//   ....[96]....
        /*0784*/ 	.word	0x0000ef50


	//   ....[97]....
        /*0788*/ 	.word	0x0000ef80


	//   ....[98]....
        /*078c*/ 	.word	0x0000efb0


	//   ....[99]....
        /*0790*/ 	.word	0x0000efe0


	//   ....[100]....
        /*0794*/ 	.word	0x0000f010


	//   ....[101]....
        /*0798*/ 	.word	0x0000f040


	//   ....[102]....
        /*079c*/ 	.word	0x0000f100


	//   ....[103]....
        /*07a0*/ 	.word	0x0000f120


	//   ....[104]....
        /*07a4*/ 	.word	0x0000f130


	//   ....[105]....
        /*07a8*/ 	.word	0x0000f190


	//   ....[106]....
        /*07ac*/ 	.word	0x0000f7b0


	//   ....[107]....
        /*07b0*/ 	.word	0x0000fc90


	//   ....[108]....
        /*07b4*/ 	.word	0x0000fe40


	//   ....[109]....
        /*07b8*/ 	.word	0x0000fe90


	//   ....[110]....
        /*07bc*/ 	.word	0x0000fef0


	//   ....[111]....
        /*07c0*/ 	.word	0x0000ffe0


	//   ....[112]....
        /*07c4*/ 	.word	0x00010040


	//   ....[113]....
        /*07c8*/ 	.word	0x00010140


	//   ....[114]....
        /*07cc*/ 	.word	0x000101a0


	//   ....[115]....
        /*07d0*/ 	.word	0x000102a0


	//   ....[116]....
        /*07d4*/ 	.word	0x00010300


	//   ....[117]....
        /*07d8*/ 	.word	0x00010400


	//   ....[118]....
        /*07dc*/ 	.word	0x00010460


	//   ....[119]....
        /*07e0*/ 	.word	0x00010560


	//   ....[120]....
        /*07e4*/ 	.word	0x000105c0


	//   ....[121]....
        /*07e8*/ 	.word	0x000106c0


	//   ....[122]....
        /*07ec*/ 	.word	0x00010720


	//   ....[123]....
        /*07f0*/ 	.word	0x000107d0


	//   ....[124]....
        /*07f4*/ 	.word	0x000108a0


	//   ....[125]....
        /*07f8*/ 	.word	0x00010970


	//   ....[126]....
        /*07fc*/ 	.word	0x000109d0


	//   ....[127]....
        /*0800*/ 	.word	0x00010ab0


	//   ....[128]....
        /*0804*/ 	.word	0x00010b10


	//   ....[129]....
        /*0808*/ 	.word	0x00010be0


	//   ....[130]....
        /*080c*/ 	.word	0x00010c40


	//   ....[131]....
        /*0810*/ 	.word	0x00010d00


	//   ....[132]....
        /*0814*/ 	.word	0x00011020


	//   ....[133]....
        /*0818*/ 	.word	0x000110c0


	//   ....[134]....
        /*081c*/ 	.word	0x00011240


	//   ....[135]....
        /*0820*/ 	.word	0x000112b0


	//   ....[136]....
        /*0824*/ 	.word	0x00011320


	//   ....[137]....
        /*0828*/ 	.word	0x00011390


	//   ....[138]....
        /*082c*/ 	.word	0x00011400


	//   ....[139]....
        /*0830*/ 	.word	0x00011480


	//   ....[140]....
        /*0834*/ 	.word	0x00011500


	//   ....[141]....
        /*0838*/ 	.word	0x00011590


	//   ....[142]....
        /*083c*/ 	.word	0x00011600


	//   ....[143]....
        /*0840*/ 	.word	0x00011670


	//   ....[144]....
        /*0844*/ 	.word	0x000116e0


	//   ....[145]....
        /*0848*/ 	.word	0x00011760


	//   ....[146]....
        /*084c*/ 	.word	0x000117d0


	//   ....[147]....
        /*0850*/ 	.word	0x00011870


	//   ....[148]....
        /*0854*/ 	.word	0x000118c0


	//   ....[149]....
        /*0858*/ 	.word	0x00011950


	//   ....[150]....
        /*085c*/ 	.word	0x00011a80


	//----- nvinfo : EIATTR_REG_RECONFIG
	.align		4
.L_119:
        /*0860*/ 	.byte	0x01, 0x54
	.zero		2


	//----- nvinfo : EIATTR_SYSCALL_OFFSETS
	.align		4
        /*0864*/ 	.byte	0x04, 0x46
        /*0866*/ 	.short	(.L_121 - .L_120)


	//   ....[0]....
.L_120:
        /*0868*/ 	.word	0x00001a20


	//   ....[1]....
        /*086c*/ 	.word	0x0000b760


	//   ....[2]....
        /*0870*/ 	.word	0x0000b8b0


	//   ....[3]....
        /*0874*/ 	.word	0x0000b9b0


	//   ....[4]....
        /*0878*/ 	.word	0x0000c1a0


	//----- nvinfo : EIATTR_MBARRIER_INSTR_OFFSETS
	.align		4
.L_121:
        /*087c*/ 	.byte	0x04, 0x39
        /*087e*/ 	.short	(.L_123 - .L_122)


	//   ....[0]....
.L_122:
        /*0880*/ 	.word	0x00000250
        /*0884*/ 	.word	0x000000ff
        /*0888*/ 	.word	0x00030800
        /*088c*/ 	.short	0x0100
        /*088e*/ 	.byte	0x08
	.zero		1


	//   ....[1]....
        /*0890*/ 	.word	0x00000260
        /*0894*/ 	.word	0x000000ff
        /*0898*/ 	.word	0x00030820
        /*089c*/ 	.short	0x0100
        /*089e*/ 	.byte	0x08
	.zero		1


	//   ....[2]....
        /*08a0*/ 	.word	0x00000350
        /*08a4*/ 	.word	0x000000ff
        /*08a8*/ 	.word	0x00030830
        /*08ac*/ 	.short	0x0100
        /*08ae*/ 	.byte	0x08
	.zero		1


	//   ....[3]....
        /*08b0*/ 	.word	0x00000360
        /*08b4*/ 	.word	0x000000ff
        /*08b8*/ 	.word	0x00030840
        /*08bc*/ 	.short	0x0100
        /*08be*/ 	.byte	0x08
	.zero		1


	//   ....[4]....
        /*08c0*/ 	.word	0x00000370
        /*08c4*/ 	.word	0x000000ff
        /*08c8*/ 	.word	0x00030838
        /*08cc*/ 	.short	0x0100
        /*08ce*/ 	.byte	0x08
	.zero		1


	//   ....[5]....
        /*08d0*/ 	.word	0x00000380
        /*08d4*/ 	.word	0x000000ff
        /*08d8*/ 	.word	0x00030848
        /*08dc*/ 	.short	0x0100
        /*08de*/ 	.byte	0x08
	.zero		1


	//   ....[6]....
        /*08e0*/ 	.word	0x000004b0
        /*08e4*/ 	.word	0x000000ff
        /*08e8*/ 	.word	0x00030850
        /*08ec*/ 	.short	0x0100
        /*08ee*/ 	.byte	0x08
	.zero		1


	//   ....[7]....
        /*08f0*/ 	.word	0x000004c0
        /*08f4*/ 	.word	0x000000ff
        /*08f8*/ 	.word	0x00030860
        /*08fc*/ 	.short	0x0100
        /*08fe*/ 	.byte	0x08
	.zero		1


	//   ....[8]....
        /*0900*/ 	.word	0x000004d0
        /*0904*/ 	.word	0x000000ff
        /*0908*/ 	.word	0x00030858
        /*090c*/ 	.short	0x0100
        /*090e*/ 	.byte	0x08
	.zero		1


	//   ....[9]....
        /*0910*/ 	.word	0x000004e0
        /*0914*/ 	.word	0x000000ff
        /*0918*/ 	.word	0x00030868
        /*091c*/ 	.short	0x0100
        /*091e*/ 	.byte	0x08
	.zero		1


	//   ....[10]....
        /*0920*/ 	.word	0x000005d0
        /*0924*/ 	.word	0x000000ff
        /*0928*/ 	.word	0x00030870
        /*092c*/ 	.short	0x0100
        /*092e*/ 	.byte	0x06
	.zero		1


	//   ....[11]....
        /*0930*/ 	.word	0x000005e0
        /*0934*/ 	.word	0x000000ff
        /*0938*/ 	.word	0x00030880
        /*093c*/ 	.short	0x0100
        /*093e*/ 	.byte	0x06
	.zero		1


	//   ....[12]....
        /*0940*/ 	.word	0x000005f0
        /*0944*/ 	.word	0x000000ff
        /*0948*/ 	.word	0x00030878
        /*094c*/ 	.short	0x0100
        /*094e*/ 	.byte	0x06
	.zero		1


	//   ....[13]....
        /*0950*/ 	.word	0x00000600
        /*0954*/ 	.word	0x000000ff
        /*0958*/ 	.word	0x00030888
        /*095c*/ 	.short	0x0100
        /*095e*/ 	.byte	0x06
	.zero		1


	//   ....[14]....
        /*0960*/ 	.word	0x00000730
        /*0964*/ 	.word	0x000000ff
        /*0968*/ 	.word	0x00030890
        /*096c*/ 	.short	0x0100
        /*096e*/ 	.byte	0x08
	.zero		1


	//   ....[15]....
        /*0970*/ 	.word	0x00000740
        /*0974*/ 	.word	0x000000ff
        /*0978*/ 	.word	0x000308a0
        /*097c*/ 	.short	0x0100
        /*097e*/ 	.byte	0x08
	.zero		1


	//   ....[16]....
        /*0980*/ 	.word	0x00000750
        /*0984*/ 	.word	0x000000ff
        /*0988*/ 	.word	0x00030898
        /*098c*/ 	.short	0x0100
        /*098e*/ 	.byte	0x08
	.zero		1


	//   ....[17]....
        /*0990*/ 	.word	0x00000760
        /*0994*/ 	.word	0x000000ff
        /*0998*/ 	.word	0x000308a8
        /*099c*/ 	.short	0x0100
        /*099e*/ 	.byte	0x08
	.zero		1


	//   ....[18]....
        /*09a0*/ 	.word	0x00000890
        /*09a4*/ 	.word	0x000000ff
        /*09a8*/ 	.word	0x000308b0
        /*09ac*/ 	.short	0x0100
        /*09ae*/ 	.byte	0x08
	.zero		1


	//   ....[19]....
        /*09b0*/ 	.word	0x000008a0
        /*09b4*/ 	.word	0x000000ff
        /*09b8*/ 	.word	0x000308c0
        /*09bc*/ 	.short	0x0100
        /*09be*/ 	.byte	0x08
	.zero		1


	//   ....[20]....
        /*09c0*/ 	.word	0x000008b0
        /*09c4*/ 	.word	0x000000ff
        /*09c8*/ 	.word	0x000308b8
        /*09cc*/ 	.short	0x0100
        /*09ce*/ 	.byte	0x08
	.zero		1


	//   ....[21]....
        /*09d0*/ 	.word	0x000008c0
        /*09d4*/ 	.word	0x000000ff
        /*09d8*/ 	.word	0x000308c8
        /*09dc*/ 	.short	0x0100
        /*09de*/ 	.byte	0x08
	.zero		1


	//   ....[22]....
        /*09e0*/ 	.word	0x00001a90
        /*09e4*/ 	.word	0x000000ff
        /*09e8*/ 	.word	0x00030800
        /*09ec*/ 	.short	0x010a
        /*09ee*/ 	.byte	0x25
	.zero		1


	//   ....[23]....
        /*09f0*/ 	.word	0x00001b00
        /*09f4*/ 	.word	0x00000004
        /*09f8*/ 	.word	0x00030830
        /*09fc*/ 	.short	0x010a
        /*09fe*/ 	.byte	0x3f
	.zero		1


	//   ....[24]....
        /*0a00*/ 	.word	0x00001b70
        /*0a04*/ 	.word	0x00000004
        /*0a08*/ 	.word	0x00030830
        /*0a0c*/ 	.short	0x010a
        /*0a0e*/ 	.byte	0x3f
	.zero		1


	//   ....[25]....
        /*0a10*/ 	.word	0x00002cc0
        /*0a14*/ 	.word	0x00000004
        /*0a18*/ 	.word	0x00000000
        /*0a1c*/ 	.short	0x0101
        /*0a1e*/ 	.byte	0x3f
	.zero		1


	//   ....[26]....
        /*0a20*/ 	.word	0x00004880
        /*0a24*/ 	.word	0x000000ff
        /*0a28*/ 	.word	0x00030830
        /*0a2c*/ 	.short	0x010a
        /*0a2e*/ 	.byte	0x07
	.zero		1


	//   ....[27]....
        /*0a30*/ 	.word	0x000048c0
        /*0a34*/ 	.word	0x000000ff
        /*0a38*/ 	.word	0x00030830
        /*0a3c*/ 	.short	0x010a
        /*0a3e*/ 	.byte	0x07
	.zero		1


	//   ....[28]....
        /*0a40*/ 	.word	0x00004ad0
        /*0a44*/ 	.word	0x000000ff
        /*0a48*/ 	.word	0x00030850
        /*0a4c*/ 	.short	0x010a
        /*0a4e*/ 	.byte	0x07
	.zero		1


	//   ....[29]....
        /*0a50*/ 	.word	0x00004b10
        /*0a54*/ 	.word	0x000000ff
        /*0a58*/ 	.word	0x00030850
        /*0a5c*/ 	.short	0x010a
        /*0a5e*/ 	.byte	0x07
	.zero		1


	//   ....[30]....
        /*0a60*/ 	.word	0x00006680
        /*0a64*/ 	.word	0x00000007
        /*0a68*/ 	.word	0x00000000
        /*0a6c*/ 	.short	0x0101
        /*0a6e*/ 	.byte	0x3f
	.zero		1


	//   ....[31]....
        /*0a70*/ 	.word	0x00006830
        /*0a74*/ 	.word	0x00000007
        /*0a78*/ 	.word	0x00000000
        /*0a7c*/ 	.short	0x0101
        /*0a7e*/ 	.byte	0x3f
	.zero		1


	//   ....[32]....
        /*0a80*/ 	.word	0x00007200
        /*0a84*/ 	.word	0x000000ff
        /*0a88*/ 	.word	0x00030850
        /*0a8c*/ 	.short	0x010a
        /*0a8e*/ 	.byte	0x0c
	.zero		1


	//   ....[33]....
        /*0a90*/ 	.word	0x00007240
        /*0a94*/ 	.word	0x000000ff
        /*0a98*/ 	.word	0x00030850
        /*0a9c*/ 	.short	0x010a
        /*0a9e*/ 	.byte	0x0c
	.zero		1


	//   ....[34]....
        /*0aa0*/ 	.word	0x00007a50
        /*0aa4*/ 	.word	0x0000000a
        /*0aa8*/ 	.word	0x00000000
        /*0aac*/ 	.short	0x0101
        /*0aae*/ 	.byte	0x3f
	.zero		1


	//   ....[35]....
        /*0ab0*/ 	.word	0x00008c80
        /*0ab4*/ 	.word	0x000000ff
        /*0ab8*/ 	.word	0x00000000
        /*0abc*/ 	.short	0x0101
        /*0abe*/ 	.byte	0x04
	.zero		1


	//   ....[36]....
        /*0ac0*/ 	.word	0x00009100
        /*0ac4*/ 	.word	0x000000ff
        /*0ac8*/ 	.word	0x00000000
        /*0acc*/ 	.short	0x0101
        /*0ace*/ 	.byte	0x04
	.zero		1


	//   ....[37]....
        /*0ad0*/ 	.word	0x0000bd20
        /*0ad4*/ 	.word	0x00000000
        /*0ad8*/ 	.word	0x00030840
        /*0adc*/ 	.short	0x010a
        /*0ade*/ 	.byte	0x3f
	.zero		1


	//   ....[38]....
        /*0ae0*/ 	.word	0x0000cd90
        /*0ae4*/ 	.word	0x00000011
        /*0ae8*/ 	.word	0x00030800
        /*0aec*/ 	.short	0x0107
        /*0aee*/ 	.byte	0x3f
	.zero		1


	//   ....[39]....
        /*0af0*/ 	.word	0x0000ce80
        /*0af4*/ 	.word	0x00000011
        /*0af8*/ 	.word	0x00030800
        /*0afc*/ 	.short	0x0101
        /*0afe*/ 	.byte	0x3f
	.zero		1


	//   ....[40]....
        /*0b00*/ 	.word	0x0000cea0
        /*0b04*/ 	.word	0x00000011
        /*0b08*/ 	.word	0x00030820
        /*0b0c*/ 	.short	0x010a
        /*0b0e*/ 	.byte	0x3f
	.zero		1


	//   ....[41]....
        /*0b10*/ 	.word	0x0000d230
        /*0b14*/ 	.word	0x00000002
        /*0b18*/ 	.word	0x00030840
        /*0b1c*/ 	.short	0x010a
        /*0b1e*/ 	.byte	0x3f
	.zero		1


	//   ....[42]....
        /*0b20*/ 	.word	0x0000d4b0
        /*0b24*/ 	.word	0x00000003
        /*0b28*/ 	.word	0x00000060
        /*0b2c*/ 	.short	0x010a
        /*0b2e*/ 	.byte	0x3f
	.zero		1


	//   ....[43]....
        /*0b30*/ 	.word	0x0000da00
        /*0b34*/ 	.word	0x00000002
        /*0b38*/ 	.word	0x00030840
        /*0b3c*/ 	.short	0x010a
        /*0b3e*/ 	.byte	0x3f
	.zero		1


	//   ....[44]....
        /*0b40*/ 	.word	0x0000dc80
        /*0b44*/ 	.word	0x0000000a
        /*0b48*/ 	.word	0x00000060
        /*0b4c*/ 	.short	0x010a
        /*0b4e*/ 	.byte	0x3f
	.zero		1


	//   ....[45]....
        /*0b50*/ 	.word	0x0000e110
        /*0b54*/ 	.word	0x00000002
        /*0b58*/ 	.word	0x00030840
        /*0b5c*/ 	.short	0x010a
        /*0b5e*/ 	.byte	0x3f
	.zero		1


	//   ....[46]....
        /*0b60*/ 	.word	0x0000e3a0
        /*0b64*/ 	.word	0x00000007
        /*0b68*/ 	.word	0x00000060
        /*0b6c*/ 	.short	0x010a
        /*0b6e*/ 	.byte	0x3f
	.zero		1


	//   ....[47]....
        /*0b70*/ 	.word	0x0000e7e0
        /*0b74*/ 	.word	0x00000003
        /*0b78*/ 	.word	0x00030860
        /*0b7c*/ 	.short	0x010a
        /*0b7e*/ 	.byte	0x3f
	.zero		1


	//   ....[48]....
        /*0b80*/ 	.word	0x0000f730
        /*0b84*/ 	.word	0x00000009
        /*0b88*/ 	.word	0x00030820
        /*0b8c*/ 	.short	0x010a
        /*0b8e*/ 	.byte	0x3f
	.zero		1


	//   ....[49]....
        /*0b90*/ 	.word	0x0000f8d0
        /*0b94*/ 	.word	0x00000007
        /*0b98*/ 	.word	0x00000000
        /*0b9c*/ 	.short	0x010a
        /*0b9e*/ 	.byte	0x3f
	.zero		1


	//   ....[50]....
        /*0ba0*/ 	.word	0x0000f940
        /*0ba4*/ 	.word	0x00000003
        /*0ba8*/ 	.word	0x00000000
        /*0bac*/ 	.short	0x010a
        /*0bae*/ 	.byte	0x3f
	.zero		1


	//   ....[51]....
        /*0bb0*/ 	.word	0x0000f9a0
        /*0bb4*/ 	.word	0x00000005
        /*0bb8*/ 	.word	0x00000000
        /*0bbc*/ 	.short	0x010a
        /*0bbe*/ 	.byte	0x3f
	.zero		1


	//   ....[52]....
        /*0bc0*/ 	.word	0x0000f9d0
        /*0bc4*/ 	.word	0x00000003
        /*0bc8*/ 	.word	0x00000000
        /*0bcc*/ 	.short	0x010a
        /*0bce*/ 	.byte	0x3f
	.zero		1


	//   ....[53]....
        /*0bd0*/ 	.word	0x0000fa40
        /*0bd4*/ 	.word	0x00000003
        /*0bd8*/ 	.word	0x00030800
        /*0bdc*/ 	.short	0x010a
        /*0bde*/ 	.byte	0x3f
	.zero		1


	//   ....[54]....
        /*0be0*/ 	.word	0x0000fa90
        /*0be4*/ 	.word	0x00000004
        /*0be8*/ 	.word	0x00030830
        /*0bec*/ 	.short	0x010a
        /*0bee*/ 	.byte	0x3f
	.zero		1


	//   ....[55]....
        /*0bf0*/ 	.word	0x0000faf0
        /*0bf4*/ 	.word	0x00000003
        /*0bf8*/ 	.word	0x00030830
        /*0bfc*/ 	.short	0x010a
        /*0bfe*/ 	.byte	0x3f
	.zero		1


	//   ....[56]....
        /*0c00*/ 	.word	0x0000fb50
        /*0c04*/ 	.word	0x00000003
        /*0c08*/ 	.word	0x00030850
        /*0c0c*/ 	.short	0x010a
        /*0c0e*/ 	.byte	0x3f
	.zero		1


	//   ....[57]....
        /*0c10*/ 	.word	0x0000fbb0
        /*0c14*/ 	.word	0x00000007
        /*0c18*/ 	.word	0x00030850
        /*0c1c*/ 	.short	0x010a
        /*0c1e*/ 	.byte	0x3f
	.zero		1


	//   ....[58]....
        /*0c20*/ 	.word	0x0000fd50
        /*0c24*/ 	.word	0x00000000
        /*0c28*/ 	.word	0x00030840
        /*0c2c*/ 	.short	0x010a
        /*0c2e*/ 	.byte	0x3f
	.zero		1


	//   ....[59]....
        /*0c30*/ 	.word	0x00010d40
        /*0c34*/ 	.word	0x00000011
        /*0c38*/ 	.word	0x00030820
        /*0c3c*/ 	.short	0x010a
        /*0c3e*/ 	.byte	0x3f
	.zero		1


	//   ....[60]....
        /*0c40*/ 	.word	0x00010d90
        /*0c44*/ 	.word	0x00000002
        /*0c48*/ 	.word	0x00030840
        /*0c4c*/ 	.short	0x010a
        /*0c4e*/ 	.byte	0x3f
	.zero		1


	//   ....[61]....
        /*0c50*/ 	.word	0x00010de0
        /*0c54*/ 	.word	0x00000003
        /*0c58*/ 	.word	0x00000060
        /*0c5c*/ 	.short	0x010a
        /*0c5e*/ 	.byte	0x3f
	.zero		1


	//   ....[62]....
        /*0c60*/ 	.word	0x00010e30
        /*0c64*/ 	.word	0x00000002
        /*0c68*/ 	.word	0x00030840
        /*0c6c*/ 	.short	0x010a
        /*0c6e*/ 	.byte	0x3f
	.zero		1


	//   ....[63]....
        /*0c70*/ 	.word	0x00010e80
        /*0c74*/ 	.word	0x0000000a
        /*0c78*/ 	.word	0x00000060
        /*0c7c*/ 	.short	0x010a
        /*0c7e*/ 	.byte	0x3f
	.zero		1


	//   ....[64]....
        /*0c80*/ 	.word	0x00010ed0
        /*0c84*/ 	.word	0x00000002
        /*0c88*/ 	.word	0x00030840
        /*0c8c*/ 	.short	0x010a
        /*0c8e*/ 	.byte	0x3f
	.zero		1


	//   ....[65]....
        /*0c90*/ 	.word	0x00010f20
        /*0c94*/ 	.word	0x00000007
        /*0c98*/ 	.word	0x00000060
        /*0c9c*/ 	.short	0x010a
        /*0c9e*/ 	.byte	0x3f
	.zero		1


	//   ....[66]....
        /*0ca0*/ 	.word	0x00010f70
        /*0ca4*/ 	.word	0x00000003
        /*0ca8*/ 	.word	0x00030860
        /*0cac*/ 	.short	0x010a
        /*0cae*/ 	.byte	0x3f
	.zero		1


	//   ....[67]....
        /*0cb0*/ 	.word	0x000119a0
        /*0cb4*/ 	.word	0x00000009
        /*0cb8*/ 	.word	0x00030820
        /*0cbc*/ 	.short	0x010a
        /*0cbe*/ 	.byte	0x3f
	.zero		1


	//   ....[68]....
        /*0cc0*/ 	.word	0x00011b40
        /*0cc4*/ 	.word	0x00000007
        /*0cc8*/ 	.word	0x00000000
        /*0ccc*/ 	.short	0x010a
        /*0cce*/ 	.byte	0x3f
	.zero		1


	//   ....[69]....
        /*0cd0*/ 	.word	0x00011b90
        /*0cd4*/ 	.word	0x00000003
        /*0cd8*/ 	.word	0x00000000
        /*0cdc*/ 	.short	0x010a
        /*0cde*/ 	.byte	0x3f
	.zero		1


	//   ....[70]....
        /*0ce0*/ 	.word	0x00011be0
        /*0ce4*/ 	.word	0x00000005
        /*0ce8*/ 	.word	0x00000000
        /*0cec*/ 	.short	0x010a
        /*0cee*/ 	.byte	0x3f
	.zero		1


	//----- nvinfo : EIATTR_NUM_MBARRIERS
	.align		4
.L_123:
        /*0cf0*/ 	.byte	0x03, 0x38
        /*0cf2*/ 	.short	0x0016


	//----- nvinfo : EIATTR_EXIT_INSTR_OFFSETS
	.align		4
        /*0cf4*/ 	.byte	0x04, 0x1c
        /*0cf6*/ 	.short	(.L_125 - .L_124)


	//   ....[0]....
.L_124:
        /*0cf8*/ 	.word	0x00000a70


	//   ....[1]....
        /*0cfc*/ 	.word	0x0000a050


	//   ....[2]....
        /*0d00*/ 	.word	0x0000fa20


	//----- nvinfo : EIATTR_MAX_THREADS
	.align		4
.L_125:
        /*0d04*/ 	.byte	0x04, 0x05
        /*0d06*/ 	.short	(.L_127 - .L_126)
.L_126:
        /*0d08*/ 	.word	0x00000200
        /*0d0c*/ 	.word	0x00000001
        /*0d10*/ 	.word	0x00000001


	//----- nvinfo : EIATTR_CRS_STACK_SIZE
	.align		4
.L_127:
        /*0d14*/ 	.byte	0x04, 0x1e
        /*0d16*/ 	.short	(.L_129 - .L_128)
.L_128:
        /*0d18*/ 	.word	0x00000000


	//----- nvinfo : EIATTR_CBANK_PARAM_SIZE
	.align		4
.L_129:
        /*0d1c*/ 	.byte	0x03, 0x19
        /*0d1e*/ 	.short	0x0af0


	//----- nvinfo : EIATTR_PARAM_CBANK
	.align		4
        /*0d20*/ 	.byte	0x04, 0x0a
        /*0d22*/ 	.short	(.L_131 - .L_130)
	.align		4
.L_130:
        /*0d24*/ 	.word	index@(.nv.constant0._ZN7cutlass13device_kernelIN5flash11enable_sm90INS1_16FlashAttnFwdSm90INS1_25CollectiveMainloopFwdSm90ILi2EN4cute5tupleIJNS5_1CILi1EEES8_S8_EEENS6_IJNS7_ILi192EEESA_NS7_ILi64EEEEEELi64ENS_10bfloat16_tEfNS_4arch4Sm90ELb0ELb0ELb0ELb1ELb0ELb0ELb0ELb0ELb1ELb1ELb1ELb0EEENS1_21CollectiveEpilogueFwdINS6_IJSA_SB_SA_EEES9_SD_SF_Li384ELb1ELb1ELb1ELb0EEENS1_36VarlenDynamicPersistentTileSchedulerILi192ELi192ELi384ELi128ELb1ELb1ELb1ELb0ELb1ELb1EEEEEEEEEvNT_6ParamsE)
        /*0d28*/ 	.short	0x0210
        /*0d2a*/ 	.short	0x0af0


	//----- nvinfo : EIATTR_SW_WAR
	.align		4
.L_131:
        /*0d2c*/ 	.byte	0x04, 0x36
        /*0d2e*/ 	.short	(.L_133 - .L_132)
.L_132:
        /*0d30*/ 	.word	0x00000008
.L_133:


//--------------------- .nv.info._ZN7cutlass13device_kernelIN5flash11enable_sm90INS1_16FlashAttnFwdSm90INS1_25CollectiveMainloopFwdSm90ILi2EN4cute5tupleIJNS5_1CILi1EEES8_S8_EEENS6_IJNS7_ILi192EEESA_NS7_ILi64EEEEEELi64ENS_10bfloat16_tEfNS_4arch4Sm90ELb0ELb0ELb0ELb1ELb0ELb1ELb0ELb0ELb1ELb1ELb1ELb0EEENS1_21CollectiveEpilogueFwdINS6_IJSA_SB_SA_EEES9_SD_SF_Li384ELb1ELb1ELb1ELb0EEENS1_36VarlenDynamicPersistentTileSchedulerILi192ELi192ELi384ELi128ELb1ELb1ELb1ELb0ELb1ELb1EEEEEEEEEvNT_6ParamsE --------------------------
	.section	.nv.info._ZN7cutlass13device_kernelIN5flash11enable_sm90INS1_16FlashAttnFwdSm90INS1_25CollectiveMainloopFwdSm90ILi2EN4cute5tupleIJNS5_1CILi1EEES8_S8_EEENS6_IJNS7_ILi192EEESA_NS7_ILi64EEEEEELi64ENS_10bfloat16_tEfNS_4arch4Sm90ELb0ELb0ELb0ELb1ELb0ELb1ELb0ELb0ELb1ELb1ELb1ELb0EEENS1_21CollectiveEpilogueFwdINS6_IJSA_SB_SA_EEES9_SD_SF_Li384ELb1ELb1ELb1ELb0EEENS1_36VarlenDynamicPersistentTileSchedulerILi192ELi192ELi384ELi128ELb1ELb1ELb1ELb0ELb1ELb1EEEEEEEEEvNT_6ParamsE,"",@"SHT_CUDA_INFO"
	.sectionflags	@""
	.align	4


	//----- nvinfo : EIATTR_CUDA_API_VERSION
	.align		4
        /*0000*/ 	.byte	0x04, 0x37
        /*0002*/ 	.short	(.L_135 - .L_134)
.L_134:
        /*0004*/ 	.word	0x00000082


	//----- nvinfo : EIATTR_KPARAM_INFO
	.align		4
.L_135:
        /*0008*/ 	.byte	0x04, 0x17
        /*000a*/ 	.short	(.L_137 - .L_136)
.L_136:
        /*000c*/ 	.word	0x00000000
        /*0010*/ 	.short	0x0000
        /*0012*/ 	.short	0x0070
        /*0014*/ 	.byte	0x00, 0xf0, 0x01, 0x2a


	//----- nvinfo : EIATTR_SPARSE_MMA_MASK
	.align		4
.L_137:
        /*0018*/ 	.byte	0x03, 0x50
        /*001a*/ 	.short	0x0000


	//----- nvinfo : EIATTR_MAXREG_COUNT
	.align		4
        /*001c*/ 	.byte	0x03, 0x1b
        /*001e*/ 	.short	0x0080


	//----- nvinfo : EIATTR_NUM_BARRIERS
	.align		4
        /*0020*/ 	.byte	0x02, 0x4c
        /*0022*/ 	.byte	0x10
	.zero		1


	//----- nvinfo : EIATTR_EXTERNS
	.align		4
        /*0024*/ 	.byte	0x04, 0x0f
        /*0026*/ 	.short	(.L_139 - .L_138)


	//   ....[0]....
	.align		4
.L_138:
        /*0028*/ 	.word	index@(__assertfail)


	//----- nvinfo : EIATTR_ANNOTATIONS
	.align		4
.L_139:
        /*002c*/ 	.byte	0x04, 0x55
        /*002e*/ 	.short	(.L_141 - .L_140)


	//   ....[0]....
.L_140:
        /* <DEDUP_REMOVED lines=77> */
        /*04f4*/ 	.byte	0xe0, 0x81, 0x01, 0x00, 0x01, 0x00, 0x00, 0x00, 0xf0, 0x95, 0x01, 0x00


	//----- nvinfo : EIATTR_MERCURY_ISA_VERSION
	.align		4
.L_141:
        /*0500*/ 	.byte	0x03, 0x5f
        /*0502*/ 	.short	0x0101


	//----- nvinfo : EIATTR_UNUSED_LOAD_BYTE_OFFSET
	.align		4
        /*0504*/ 	.byte	0x04, 0x44
        /*0506*/ 	.short	(.L_143 - .L_142)


	//   ....[0]....
.L_142:
        /*0508*/ 	.word	0x00000ad0
        /*050c*/ 	.word	0x0000fff0


	//   ....[1]....
        /*0510*/ 	.word	0x0000f050
        /*0514*/ 	.word	0x0000fff0


	//----- nvinfo : EIATTR_INT_WARP_WIDE_INSTR_OFFSETS
	.align		4
.L_143:
        /*0518*/ 	.byte	0x04, 0x31
        /*051a*/ 	.short	(.L_145 - .L_144)


	//   ....[0]....
.L_144:
        /*051c*/ 	.word	0x00000180


	//   ....[1]....
        /*0520*/ 	.word	0x00000220


	//   ....[2]....
        /*0524*/ 	.word	0x00000290


	//   ....[3]....
        /*0528*/ 	.word	0x00013aa0


	//   ....[4]....
        /*052c*/ 	.word	0x00013b30


	//   ....[5]....
        /*0530*/ 	.word	0x00016c30


	//   ....[6]....
        /*0534*/ 	.word	0x00016cc0


	//----- nvinfo : EIATTR_COOP_GROUP_MASK_REGIDS
	.align		4
.L_145:
        /*0538*/ 	.byte	0x04, 0x29
        /*053a*/ 	.short	(.L_147 - .L_146)


	//   ....[0]....
.L_146:
        /*053c*/ 	.word	0xffffffff


	//   ....[1]....
        /*0540*/ 	.word	0xffffffff


	//   ....[2]....
        /*0544*/ 	.word	0xffffffff


	//   ....[3]....
        /*0548*/ 	.word	0xffffffff


	//   ....[4]....
        /*054c*/ 	.word	0xffffffff


	//   ....[5]....
        /*0550*/ 	.word	0xffffffff


	//   ....[6]....
        /*0554*/ 	.word	0xffffffff


	//   ....[7]....
        /*0558*/ 	.word	0xffffffff


	//   ....[8]....
        /*055c*/ 	.word	0xffffffff


	//   ....[9]....
        /*0560*/ 	.word	0xffffffff


	//   ....[10]....
        /*0564*/ 	.word	0xffffffff


	//   ....[11]....
        /*0568*/ 	.word	0xffffffff


	//   ....[12]....
        /*056c*/ 	.word	0xffffffff


	//   ....[13]....
        /*0570*/ 	.word	0xffffffff


	//   ....[14]....
        /*0574*/ 	.word	0xffffffff


	//   ....[15]....
        /*0578*/ 	.word	0xffffffff


	//   ....[16]....
        /*057c*/ 	.word	0xffffffff


	//   ....[17]....
        /*0580*/ 	.word	0xffffffff


	//   ....[18]....
        /*0584*/ 	.word	0xffffffff


	//   ....[19]....
        /*0588*/ 	.word	0xffffffff


	//   ....[20]....
        /*058c*/ 	.word	0xffffffff


	//   ....[21]....
        /*0590*/ 	.word	0xffffffff


	//   ....[22]....
        /*0594*/ 	.word	0xffffffff


	//   ....[23]....
        /*0598*/ 	.word	0xffffffff


	//   ....[24]....
        /*059c*/ 	.word	0xffffffff


	//   ....[25]....
        /*05a0*/ 	.word	0xffffffff


	//   ....[26]....
        /*05a4*/ 	.word	0xffffffff


	//   ....[27]....
        /*05a8*/ 	.word	0xffffffff


	//   ....[28]....
        /*05ac*/ 	.word	0xffffffff


	//   ....[29]....
        /*05b0*/ 	.word	0xffffffff


	//   ....[30]....
        /*05b4*/ 	.word	0xffffffff


	//   ....[31]....
        /*05b8*/ 	.word	0xffffffff


	//   ....[32]....
        /*05bc*/ 	.word	0xffffffff


	//   ....[33]....
        /*05c0*/ 	.word	0xffffffff


	//   ....[34]....
        /*05c4*/ 	.word	0xffffffff


	//   ....[35]....
        /*05c8*/ 	.word	0xffffffff


	//   ....[36]....
        /*05cc*/ 	.word	0xffffffff


	//   ....[37]....
        /*05d0*/ 	.word	0xffffffff


	//   ....[38]....
        /*05d4*/ 	.word	0xffffffff


	//   ....[39]....
        /*05d8*/ 	.word	0xffffffff


	//   ....[40]....
        /*05dc*/ 	.word	0xffffffff


	//   ....[41]....
        /*05e0*/ 	.word	0xffffffff


	//   ....[42]....
        /*05e4*/ 	.word	0xffffffff


	//   ....[43]....
        /*05e8*/ 	.word	0xffffffff


	//   ....[44]....
        /*05ec*/ 	.word	0xffffffff


	//   ....[45]....
        /*05f0*/ 	.word	0xffffffff


	//   ....[46]....
        /*05f4*/ 	.word	0xffffffff


	//   ....[47]....
        /*05f8*/ 	.word	0xffffffff


	//   ....[48]....
        /*05fc*/ 	.word	0xffffffff


	//   ....[49]....
        /*0600*/ 	.word	0xffffffff


	//   ....[50]....
        /*0604*/ 	.word	0xffffffff


	//   ....[51]....
        /*0608*/ 	.word	0xffffffff


	//   ....[52]....
        /*060c*/ 	.word	0xffffffff


	//   ....[53]....
        /*0610*/ 	.word	0xffffffff


	//   ....[54]....
        /*0614*/ 	.word	0xffffffff


	//   ....[55]....
        /*0618*/ 	.word	0xffffffff


	//   ....[56]....
        /*061c*/ 	.word	0xffffffff


	//   ....[57]....
        /*0620*/ 	.word	0xffffffff


	//   ....[58]....
        /*0624*/ 	.word	0xffffffff


	//   ....[59]....
        /*0628*/ 	.word	0xffffffff


	//   ....[60]....
        /*062c*/ 	.word	0xffffffff


	//   ....[61]....
        /*0630*/ 	.word	0xffffffff


	//   ....[62]....
        /*0634*/ 	.word	0xffffffff


	//   ....[63]....
        /*0638*/ 	.word	0xffffffff


	//   ....[64]....
        /*063c*/ 	.word	0xffffffff


	//   ....[65]....
        /*0640*/ 	.word	0xffffffff


	//   ....[66]....
        /*0644*/ 	.word	0xffffffff


	//   ....[67]....
        /*0648*/ 	.word	0xffffffff


	//   ....[68]....
        /*064c*/ 	.word	0xffffffff


	//   ....[69]....
        /*0650*/ 	.word	0xffffffff


	//   ....[70]....
        /*0654*/ 	.word	0xffffffff


	//   ....[71]....
        /*0658*/ 	.word	0xffffffff


	//   ....[72]....
        /*065c*/ 	.word	0xffffffff


	//   ....[73]....
        /*0660*/ 	.word	0xffffffff


	//   ....[74]....
        /*0664*/ 	.word	0xffffffff


	//   ....[75]....
        /*0668*/ 	.word	0xffffffff


	//   ....[76]....
        /*066c*/ 	.word	0xffffffff


	//   ....[77]....
        /*0670*/ 	.word	0xffffffff


	//   ....[78]....
        /*0674*/ 	.word	0xffffffff


	//   ....[79]....
        /*0678*/ 	.word	0xffffffff


	//   ....[80]....
        /*067c*/ 	.word	0xffffffff


	//   ....[81]....
        /*0680*/ 	.word	0xffffffff


	//   ....[82]....
        /*0684*/ 	.word	0xffffffff


	//   ....[83]....
        /*0688*/ 	.word	0xffffffff


	//   ....[84]....
        /*068c*/ 	.word	0xffffffff


	//   ....[85]....
        /*0690*/ 	.word	0xffffffff


	//   ....[86]....
        /*0694*/ 	.word	0xffffffff


	//   ....[87]....
        /*0698*/ 	.word	0xffffffff


	//   ....[88]....
        /*069c*/ 	.word	0xffffffff


	//   ....[89]....
        /*06a0*/ 	.word	0xffffffff


	//   ....[90]....
        /*06a4*/ 	.word	0xffffffff


	//   ....[91]....
        /*06a8*/ 	.word	0xffffffff


	//   ....[92]....
        /*06ac*/ 	.word	0xffffffff


	//   ....[93]....
        /*06b0*/ 	.word	0xffffffff


	//   ....[94]....
        /*06b4*/ 	.word	0xffffffff


	//   ....[95]....
        /*06b8*/ 	.word	0xffffffff


	//   ....[96]....
        /*06bc*/ 	.word	0xffffffff


	//   ....[97]....
        /*06c0*/ 	.word	0xffffffff


	//   ....[98]....
        /*06c4*/ 	.word	0xffffffff


	//   ....[99]....
        /*06c8*/ 	.word	0xffffffff


	//   ....[100]....
        /*06cc*/ 	.word	0xffffffff


	//   ....[101]....
        /*06d0*/ 	.word	0xffffffff


	//   ....[102]....
        /*06d4*/ 	.word	0xffffffff


	//   ....[103]....
        /*06d8*/ 	.word	0xffffffff


	//   ....[104]....
        /*06dc*/ 	.word	0xffffffff


	//   ....[105]....
        /*06e0*/ 	.word	0xffffffff


	//   ....[106]....
        /*06e4*/ 	.word	0xffffffff


	//   ....[107]....
        /*06e8*/ 	.word	0xffffffff


	//   ....[108]....
        /*06ec*/ 	.word	0xffffffff


	//   ....[109]....
        /*06f0*/ 	.word	0xffffffff


	//   ....[110]....
        /*06f4*/ 	.word	0xffffffff


	//   ....[111]....
        /*06f8*/ 	.word	0xffffffff


	//   ....[112]....
        /*06fc*/ 	.word	0xffffffff


	//   ....[113]....
        /*0700*/ 	.word	0xffffffff


	//   ....[114]....
        /*0704*/ 	.word	0xffffffff


	//   ....[115]....
        /*0708*/ 	.word	0xffffffff


	//   ....[116]....
        /*070c*/ 	.word	0x0500000f


	//   ....[117]....
        /*0710*/ 	.word	0x0500000f


	//   ....[118]....
        /*0714*/ 	.word	0x0500000f


	//   ....[119]....
        /*0718*/ 	.word	0x0500000f


	//   ....[120]....
        /*071c*/ 	.word	0x0500000f


	//   ....[121]....
        /*0720*/ 	.word	0x0500000f


	//   ....[122]....
        /*0724*/ 	.word	0x0500000f


	//   ....[123]....
        /*0728*/ 	.word	0x0500000f


	//   ....[124]....
        /*072c*/ 	.word	0x0500000f


	//   ....[125]....
        /*0730*/ 	.word	0x0500000f


	//   ....[126]....
        /*0734*/ 	.word	0x0500000f


	//   ....[127]....
        /*0738*/ 	.word	0x0500000f


	//   ....[128]....
        /*073c*/ 	.word	0x0500000f


	//   ....[129]....
        /*0740*/ 	.word	0x0500000f


	//   ....[130]....
        /*0744*/ 	.word	0x0500000f


	//   ....[131]....
        /*0748*/ 	.word	0x0500000f


	//   ....[132]....
        /*074c*/ 	.word	0x0500000f


	//   ....[133]....
        /*0750*/ 	.word	0x0500000f


	//   ....[134]....
        /*0754*/ 	.word	0x0500000f


	//   ....[135]....
        /*0758*/ 	.word	0x0500000f


	//   ....[136]....
        /*075c*/ 	.word	0x0500000f


	//   ....[137]....
        /*0760*/ 	.word	0x0500000f


	//   ....[138]....
        /*0764*/ 	.word	0x0500000f


	//   ....[139]....
        /*0768*/ 	.word	0x0500000f


	//   ....[140]....
        /*076c*/ 	.word	0x0500000f


	//   ....[141]....
        /*0770*/ 	.word	0x0500000f


	//   ....[142]....
        /*0774*/ 	.word	0x0500000f


	//   ....[143]....
        /*0778*/ 	.word	0x0500000f


	//   ....[144]....
        /*077c*/ 	.word	0x0500000f


	//   ....[145]....
        /*0780*/ 	.word	0x0500000f


	//   ....[146]....
        /*0784*/ 	.word	0x0500000f


	//   ....[147]....
        /*0788*/ 	.word	0x0500000f


	//   ....[148]....
        /*078c*/ 	.word	0x0500000f


	//   ....[149]....
        /*0790*/ 	.word	0x0500000f


	//   ....[150]....
        /*0794*/ 	.word	0x0500000f


	//   ....[151]....
        /*0798*/ 	.word	0x0500000f


	//   ....[152]....
        /*079c*/ 	.word	0x0500000f


	//   ....[153]....
        /*07a0*/ 	.word	0x0500000f


	//   ....[154]....
        /*07a4*/ 	.word	0x0500000f


	//   ....[155]....
        /*07a8*/ 	.word	0x0500000f


	//   ....[156]....
        /*07ac*/ 	.word	0x0500000f


	//   ....[157]....
        /*07b0*/ 	.word	0x0500000f


	//   ....[158]....
        /*07b4*/ 	.word	0x0500000f


	//   ....[159]....
        /*07b8*/ 	.word	0x0500000f


	//   ....[160]....
        /*07bc*/ 	.word	0x0500000f


	//   ....[161]....
        /*07c0*/ 	.word	0x0500000f


	//   ....[162]....
        /*07c4*/ 	.word	0x0500000f


	//   ....[163]....
        /*07c8*/ 	.word	0x0500000f


	//   ....[164]....
        /*07cc*/ 	.word	0x0500000f


	//   ....[165]....
        /*07d0*/ 	.word	0x0500000f


	//   ....[166]....
        /*07d4*/ 	.word	0x0500000f


	//   ....[167]....
        /*07d8*/ 	.word	0x0500000f


	//   ....[168]....
        /*07dc*/ 	.word	0x0500000f


	//   ....[169]....
        /*07e0*/ 	.word	0x0500000f


	//   ....[170]....
        /*07e4*/ 	.word	0x0500000f


	//   ....[171]....
        /*07e8*/ 	.word	0x0500000f


	//   ....[172]....
        /*07ec*/ 	.word	0x0500000f


	//   ....[173]....
        /*07f0*/ 	.word	0x0500000f


	//   ....[174]....
        /*07f4*/ 	.word	0x0500000f


	//   ....[175]....
        /*07f8*/ 	.word	0x0500000f


	//   ....[176]....
        /*07fc*/ 	.word	0x0500000f


	//   ....[177]....
        /*0800*/ 	.word	0x0500000f


	//   ....[178]....
        /*0804*/ 	.word	0x0500000f


	//   ....[179]....
        /*0808*/ 	.word	0x0500000f


	//   ....[180]....
        /*080c*/ 	.word	0x0500000f


	//   ....[181]....
        /*0810*/ 	.word	0x0500000f


	//   ....[182]....
        /*0814*/ 	.word	0x0500000f


	//   ....[183]....
        /*0818*/ 	.word	0x0500000f


	//   ....[184]....
        /*081c*/ 	.word	0x0500000f


	//   ....[185]....
        /*0820*/ 	.word	0x0500000f


	//   ....[186]....
        /*0824*/ 	.word	0x0500000f


	//   ....[187]....
        /*0828*/ 	.word	0x0500000f


	//   ....[188]....
        /*082c*/ 	.word	0x0500000f


	//   ....[189]....
        /*0830*/ 	.word	0x0500000f


	//----- nvinfo : EIATTR_COOP_GROUP_INSTR_OFFSETS
	.align		4
.L_147:
        /*0834*/ 	.byte	0x04, 0x28
        /*0836*/ 	.short	(.L_149 - .L_148)


	//   ....[0]....
.L_148:
        /*0838*/ 	.word	0x00000060


	//   ....[1]....
        /*083c*/ 	.word	0x00000190


	//   ....[2]....
        /*0840*/ 	.word	0x00000240


	//   ....[3]....
        /*0844*/ 	.word	0x00000400


	//   ....[4]....
        /*0848*/ 	.word	0x00000560


	//   ....[5]....
        /*084c*/ 	.word	0x00000680


	//   ....[6]....
        /*0850*/ 	.word	0x000007e0


	//   ....[7]....
        /*0854*/ 	.word	0x00005fa0


	//   ....[8]....
        /*0858*/ 	.word	0x000065a0


	//   ....[9]....
        /*085c*/ 	.word	0x000065b0


	//   ....[10]....
        /*0860*/ 	.word	0x000065c0


	//   ....[11]....
        /*0864*/ 	.word	0x000065d0


	//   ....[12]....
        /*0868*/ 	.word	0x00007630


	//   ....[13]....
        /*086c*/ 	.word	0x00007640


	//   ....[14]....
        /*0870*/ 	.word	0x00007650


	//   ....[15]....
        /*0874*/ 	.word	0x00007660


	//   ....[16]....
        /*0878*/ 	.word	0x00009780


	//   ....[17]....
        /*087c*/ 	.word	0x00009880


	//   ....[18]....
        /*0880*/ 	.word	0x00009fb0


	//   ....[19]....
        /*0884*/ 	.word	0x0000a010


	//   ....[20]....
        /*0888*/ 	.word	0x0000b4d0


	//   ....[21]....
        /*088c*/ 	.word	0x0000c230


	//   ....[22]....
        /*0890*/ 	.word	0x0000c260


	//   ....[23]....
        /*0894*/ 	.word	0x0000c300


	//   ....[24]....
        /*0898*/ 	.word	0x0000c310


	//   ....[25]....
        /*089c*/ 	.word	0x0000e2c0


	//   ....[26]....
        /*08a0*/ 	.word	0x0000e4f0


	//   ....[27]....
        /*08a4*/ 	.word	0x0000e640


	//   ....[28]....
        /*08a8*/ 	.word	0x0000ebf0


	//   ....[29]....
        /*08ac*/ 	.word	0x0000ec10


	//   ....[30]....
        /*08b0*/ 	.word	0x0000f970


	//   ....[31]....
        /*08b4*/ 	.word	0x0000f990


	//   ....[32]....
        /*08b8*/ 	.word	0x0000f9a0


	//   ....[33]....
        /*08bc*/ 	.word	0x0000f9b0


	//   ....[34]....
        /*08c0*/ 	.word	0x0000fee0


	//   ....[35]....
        /*08c4*/ 	.word	0x0000ff20


	//   ....[36]....
        /*08c8*/ 	.word	0x0000ff50


	//   ....[37]....
        /*08cc*/ 	.word	0x0000ff80


	//   ....[38]....
        /*08d0*/ 	.word	0x0000ffa0


	//   ....[39]....
        /*08d4*/ 	.word	0x0000ffb0


	//   ....[40]....
        /*08d8*/ 	.word	0x0000fff0


	//   ....[41]....
        /*08dc*/ 	.word	0x00010020


	//   ....[42]....
        /*08e0*/ 	.word	0x00010510


	//   ....[43]....
        /*08e4*/ 	.word	0x00010520


	//   ....[44]....
        /*08e8*/ 	.word	0x000107a0


	//   ....[45]....
        /*08ec*/ 	.word	0x000107b0


	//   ....[46]....
        /*08f0*/ 	.word	0x00011240


	//   ....[47]....
        /*08f4*/ 	.word	0x00011270


	//   ....[48]....
        /*08f8*/ 	.word	0x00011290


	//   ....[49]....
        /*08fc*/ 	.word	0x000112c0


	//   ....[50]....
        /*0900*/ 	.word	0x000112f0


	//   ....[51]....
        /*0904*/ 	.word	0x00011300


	//   ....[52]....
        /*0908*/ 	.word	0x00011330


	//   ....[53]....
        /*090c*/ 	.word	0x000113a0


	//   ....[54]....
        /*0910*/ 	.word	0x000114d0


	//   ....[55]....
        /*0914*/ 	.word	0x000116f0


	//   ....[56]....
        /*0918*/ 	.word	0x00011720


	//   ....[57]....
        /*091c*/ 	.word	0x00011750


	//   ....[58]....
        /*0920*/ 	.word	0x00011780


	//   ....[59]....
        /*0924*/ 	.word	0x000117b0


	//   ....[60]....
        /*0928*/ 	.word	0x000117e0


	//   ....[61]....
        /*092c*/ 	.word	0x00011960


	//   ....[62]....
        /*0930*/ 	.word	0x00011990


	//   ....[63]....
        /*0934*/ 	.word	0x000119c0


	//   ....[64]....
        /*0938*/ 	.word	0x000119f0


	//   ....[65]....
        /*093c*/ 	.word	0x00011a20


	//   ....[66]....
        /*0940*/ 	.word	0x00011a50


	//   ....[67]....
        /*0944*/ 	.word	0x00011ae0


	//   ....[68]....
        /*0948*/ 	.word	0x00011b10


	//   ....[69]....
        /*094c*/ 	.word	0x00011b20


	//   ....[70]....
        /*0950*/ 	.word	0x00011bc0


	//   ....[71]....
        /*0954*/ 	.word	0x00012b40


	//   ....[72]....
        /*0958*/ 	.word	0x00014040


	//   ....[73]....
        /*095c*/ 	.word	0x00014be0


	//   ....[74]....
        /*0960*/ 	.word	0x00014bf0


	//   ....[75]....
        /*0964*/ 	.word	0x00014c10


	//   ....[76]....
        /*0968*/ 	.word	0x00014c70


	//   ....[77]....
        /*096c*/ 	.word	0x00014c90


	//   ....[78]....
        /*0970*/ 	.word	0x00014d10


	//   ....[79]....
        /*0974*/ 	.word	0x00014d30


	//   ....[80]....
        /*0978*/ 	.word	0x00014db0


	//   ....[81]....
        /*097c*/ 	.word	0x00014dd0


	//   ....[82]....
        /*0980*/ 	.word	0x00014e50


	//   ....[83]....
        /*0984*/ 	.word	0x00014e70


	//   ....[84]....
        /*0988*/ 	.word	0x00014ef0


	//   ....[85]....
        /*098c*/ 	.word	0x00014f10


	//   ....[86]....
        /*0990*/ 	.word	0x00014f90


	//   ....[87]....
        /*0994*/ 	.word	0x00014fb0


	//   ....[88]....
        /*0998*/ 	.word	0x00014fc0


	//   ....[89]....
        /*099c*/ 	.word	0x00015030


	//   ....[90]....
        /*09a0*/ 	.word	0x00015080


	//   ....[91]....
        /*09a4*/ 	.word	0x00015140


	//   ....[92]....
        /*09a8*/ 	.word	0x00015150


	//   ....[93]....
        /*09ac*/ 	.word	0x000151c0


	//   ....[94]....
        /*09b0*/ 	.word	0x000151d0


	//   ....[95]....
        /*09b4*/ 	.word	0x00015210


	//   ....[96]....
        /*09b8*/ 	.word	0x00015230


	//   ....[97]....
        /*09bc*/ 	.word	0x000171d0


	//   ....[98]....
        /*09c0*/ 	.word	0x00017200


	//   ....[99]....
        /*09c4*/ 	.word	0x00017260


	//   ....[100]....
        /*09c8*/ 	.word	0x00017290


	//   ....[101]....
        /*09cc*/ 	.word	0x000172c0


	//   ....[102]....
        /*09d0*/ 	.word	0x000172f0


	//   ....[103]....
        /*09d4*/ 	.word	0x00017320


	//   ....[104]....
        /*09d8*/ 	.word	0x00017350


	//   ....[105]....
        /*09dc*/ 	.word	0x000174f0


	//   ....[106]....
        /*09e0*/ 	.word	0x00017520


	//   ....[107]....
        /*09e4*/ 	.word	0x00017550


	//   ....[108]....
        /*09e8*/ 	.word	0x00017580


	//   ....[109]....
        /*09ec*/ 	.word	0x000175b0


	//   ....[110]....
        /*09f0*/ 	.word	0x000175e0


	//   ....[111]....
        /*09f4*/ 	.word	0x000176a0


	//   ....[112]....
        /*09f8*/ 	.word	0x000176c0


	//   ....[113]....
        /*09fc*/ 	.word	0x000176d0


	//   ....[114]....
        /*0a00*/ 	.word	0x00017730


	//   ....[115]....
        /*0a04*/ 	.word	0x00017d50


	//   ....[116]....
        /*0a08*/ 	.word	0x000181b0


	//   ....[117]....
        /*0a0c*/ 	.word	0x00018260


	//   ....[118]....
        /*0a10*/ 	.word	0x000182f0


	//   ....[119]....
        /*0a14*/ 	.word	0x00018340


	//   ....[120]....
        /*0a18*/ 	.word	0x00018390


	//   ....[121]....
        /*0a1c*/ 	.word	0x00018470


	//   ....[122]....
        /*0a20*/ 	.word	0x00018500


	//   ....[123]....
        /*0a24*/ 	.word	0x00018550


	//   ....[124]....
        /*0a28*/ 	.word	0x000185a0


	//   ....[125]....
        /*0a2c*/ 	.word	0x000187c0


	//   ....[126]....
        /*0a30*/ 	.word	0x00018820


	//   ....[127]....
        /*0a34*/ 	.word	0x000188e0


	//   ....[128]....
        /*0a38*/ 	.word	0x00018950


	//   ....[129]....
        /*0a3c*/ 	.word	0x000189b0


	//   ....[130]....
        /*0a40*/ 	.word	0x00018a60


	//   ....[131]....
        /*0a44*/ 	.word	0x00018ac0


	//   ....[132]....
        /*0a48*/ 	.word	0x00018b50


	//   ....[133]....
        /*0a4c*/ 	.word	0x00018bd0


	//   ....[134]....
        /*0a50*/ 	.word	0x00018c20


	//   ....[135]....
        /*0a54*/ 	.word	0x00018cb0


	//   ....[136]....
        /*0a58*/ 	.word	0x00018d40


	//   ....[137]....
        /*0a5c*/ 	.word	0x00018de0


	//   ....[138]....
        /*0a60*/ 	.word	0x00018e80


	//   ....[139]....
        /*0a64*/ 	.word	0x00018ee0


	//   ....[140]....
        /*0a68*/ 	.word	0x00018f50


	//   ....[141]....
        /*0a6c*/ 	.word	0x00018fb0


	//   ....[142]....
        /*0a70*/ 	.word	0x00019020


	//   ....[143]....
        /*0a74*/ 	.word	0x000190e0


	//   ....[144]....
        /*0a78*/ 	.word	0x00019140


	//   ....[145]....
        /*0a7c*/ 	.word	0x00019200


	//   ....[146]....
        /*0a80*/ 	.word	0x000194e0


	//   ....[147]....
        /*0a84*/ 	.word	0x00019690


	//   ....[148]....
        /*0a88*/ 	.word	0x000196e0


	//   ....[149]....
        /*0a8c*/ 	.word	0x00019740


	//   ....[150]....
        /*0a90*/ 	.word	0x00019800


	//   ....[151]....
        /*0a94*/ 	.word	0x00019860


	//   ....[152]....
        /*0a98*/ 	.word	0x00019960


	//   ....[153]....
        /*0a9c*/ 	.word	0x000199c0


	//   ....[154]....
        /*0aa0*/ 	.word	0x00019ac0


	//   ....[155]....
        /*0aa4*/ 	.word	0x00019b20


	//   ....[156]....
        /*0aa8*/ 	.word	0x00019c20


	//   ....[157]....
        /*0aac*/ 	.word	0x00019c80


	//   ....[158]....
        /*0ab0*/ 	.word	0x00019d80


	//   ....[159]....
        /*0ab4*/ 	.word	0x00019de0


	//   ....[160]....
        /*0ab8*/ 	.word	0x00019ee0


	//   ....[161]....
        /*0abc*/ 	.word	0x00019f40


	//   ....[162]....
        /*0ac0*/ 	.word	0x00019ff0


	//   ....[163]....
        /*0ac4*/ 	.word	0x0001a0c0


	//   ....[164]....
        /*0ac8*/ 	.word	0x0001a190


	//   ....[165]....
        /*0acc*/ 	.word	0x0001a1f0


	//   ....[166]....
        /*0ad0*/ 	.word	0x0001a2e0


	//   ....[167]....
        /*0ad4*/ 	.word	0x0001a340


	//   ....[168]....
        /*0ad8*/ 	.word	0x0001a410


	//   ....[169]....
        /*0adc*/ 	.word	0x0001a470


	//   ....[170]....
        /*0ae0*/ 	.word	0x0001a530


	//   ....[171]....
        /*0ae4*/ 	.word	0x0001a850


	//   ....[172]....
        /*0ae8*/ 	.word	0x0001a8f0


	//   ....[173]....
        /*0aec*/ 	.word	0x0001aa70


	//   ....[174]....
        /*0af0*/ 	.word	0x0001aae0


	//   ....[175]....
        /*0af4*/ 	.word	0x0001ab50


	//   ....[176]....
        /*0af8*/ 	.word	0x0001abc0


	//   ....[177]....
        /*0afc*/ 	.word	0x0001ac30


	//   ....[178]....
        /*0b00*/ 	.word	0x0001acb0


	//   ....[179]....
        /*0b04*/ 	.word	0x0001ad30


	//   ....[180]....
        /*0b08*/ 	.word	0x0001adc0


	//   ....[181]....
        /*0b0c*/ 	.word	0x0001ae30


	//   ....[182]....
        /*0b10*/ 	.word	0x0001aea0


	//   ....[183]....
        /*0b14*/ 	.word	0x0001af10


	//   ....[184]....
        /*0b18*/ 	.word	0x0001af90


	//   ....[185]....
        /*0b1c*/ 	.word	0x0001b000


	//   ....[186]....
        /*0b20*/ 	.word	0x0001b0a0


	//   ....[187]....
        /*0b24*/ 	.word	0x0001b0f0


	//   ....[188]....
        /*0b28*/ 	.word	0x0001b180


	//   ....[189]....
        /*0b2c*/ 	.word	0x0001b2b0


	//----- nvinfo : EIATTR_REG_RECONFIG
	.align		4
.L_149:
        /*0b30*/ 	.byte	0x01, 0x54
	.zero		2


	//----- nvinfo : EIATTR_SYSCALL_OFFSETS
	.align		4
        /*0b34*/ 	.byte	0x04, 0x46
        /*0b36*/ 	.short	(.L_151 - .L_150)


	//   ....[0]....
.L_150:
        /*0b38*/ 	.word	0x00001bc0


	//   ....[1]....
        /*0b3c*/ 	.word	0x00001d10


	//   ....[2]....
        /*0b40*/ 	.word	0x00006180


	//   ....[3]....
        /*0b44*/ 	.word	0x00006510


	//   ....[4]....
        /*0b48*/ 	.word	0x00013c90


	//   ....[5]....
        /*0b4c*/ 	.word	0x00013de0


	//   ....[6]....
        /*0b50*/ 	.word	0x00013ee0


	//   ....[7]....
        /*0b54*/ 	.word	0x00014710


	//----- nvinfo : EIATTR_MBARRIER_INSTR_OFFSETS
	.align		4
.L_151:
        /*0b58*/ 	.byte	0x04, 0x39
        /*0b5a*/ 	.short	(.L_153 - .L_152)


	//   ....[0]....
.L_152:
        /*0b5c*/ 	.word	0x000002b0
        /*0b60*/ 	.word	0x000000ff
        /*0b64*/ 	.word	0x00030800
        /*0b68*/ 	.short	0x0100
        /*0b6a*/ 	.byte	0x08
	.zero		1


	//   ....[1]....
        /*0b6c*/ 	.word	0x000002c0
        /*0b70*/ 	.word	0x000000ff
        /*0b74*/ 	.word	0x00030820
        /*0b78*/ 	.short	0x0100
        /*0b7a*/ 	.byte	0x08
	.zero		1


	//   ....[2]....
        /*0b7c*/ 	.word	0x000003b0
        /*0b80*/ 	.word	0x000000ff
        /*0b84*/ 	.word	0x00030830
        /*0b88*/ 	.short	0x0100
        /*0b8a*/ 	.byte	0x08
	.zero		1


	//   ....[3]....
        /*0b8c*/ 	.word	0x000003c0
        /*0b90*/ 	.word	0x000000ff
        /*0b94*/ 	.word	0x00030840
        /*0b98*/ 	.short	0x0100
        /*0b9a*/ 	.byte	0x08
	.zero		1


	//   ....[4]....
        /*0b9c*/ 	.word	0x000003d0
        /*0ba0*/ 	.word	0x000000ff
        /*0ba4*/ 	.word	0x00030838
        /*0ba8*/ 	.short	0x0100
        /*0baa*/ 	.byte	0x08
	.zero		1


	//   ....[5]....
        /*0bac*/ 	.word	0x000003e0
        /*0bb0*/ 	.word	0x000000ff
        /*0bb4*/ 	.word	0x00030848
        /*0bb8*/ 	.short	0x0100
        /*0bba*/ 	.byte	0x08
	.zero		1


	//   ....[6]....
        /*0bbc*/ 	.word	0x00000510
        /*0bc0*/ 	.word	0x000000ff
        /*0bc4*/ 	.word	0x00030850
        /*0bc8*/ 	.short	0x0100
        /*0bca*/ 	.byte	0x08
	.zero		1


	//   ....[7]....
        /*0bcc*/ 	.word	0x00000520
        /*0bd0*/ 	.word	0x000000ff
        /*0bd4*/ 	.word	0x00030860
        /*0bd8*/ 	.short	0x0100
        /*0bda*/ 	.byte	0x08
	.zero		1


	//   ....[8]....
        /*0bdc*/ 	.word	0x00000530
        /*0be0*/ 	.word	0x000000ff
        /*0be4*/ 	.word	0x00030858
        /*0be8*/ 	.short	0x0100
        /*0bea*/ 	.byte	0x08
	.zero		1


	//   ....[9]....
        /*0bec*/ 	.word	0x00000540
        /*0bf0*/ 	.word	0x000000ff
        /*0bf4*/ 	.word	0x00030868
        /*0bf8*/ 	.short	0x0100
        /*0bfa*/ 	.byte	0x08
	.zero		1


	//   ....[10]....
        /*0bfc*/ 	.word	0x00000630
        /*0c00*/ 	.word	0x000000ff
        /*0c04*/ 	.word	0x00030870
        /*0c08*/ 	.short	0x0100
        /*0c0a*/ 	.byte	0x06
	.zero		1


	//   ....[11]....
        /*0c0c*/ 	.word	0x00000640
        /*0c10*/ 	.word	0x000000ff
        /*0c14*/ 	.word	0x00030880
        /*0c18*/ 	.short	0x0100
        /*0c1a*/ 	.byte	0x06
	.zero		1


	//   ....[12]....
        /*0c1c*/ 	.word	0x00000650
        /*0c20*/ 	.word	0x000000ff
        /*0c24*/ 	.word	0x00030878
        /*0c28*/ 	.short	0x0100
        /*0c2a*/ 	.byte	0x06
	.zero		1


	//   ....[13]....
        /*0c2c*/ 	.word	0x00000660
        /*0c30*/ 	.word	0x000000ff
        /*0c34*/ 	.word	0x00030888
        /*0c38*/ 	.short	0x0100
        /*0c3a*/ 	.byte	0x06
	.zero		1


	//   ....[14]....
        /*0c3c*/ 	.word	0x00000790
        /*0c40*/ 	.word	0x000000ff
        /*0c44*/ 	.word	0x00030890
        /*0c48*/ 	.short	0x0100
        /*0c4a*/ 	.byte	0x08
	.zero		1


	//   ....[15]....
        /*0c4c*/ 	.word	0x000007a0
        /*0c50*/ 	.word	0x000000ff
        /*0c54*/ 	.word	0x000308a0
        /*0c58*/ 	.short	0x0100
        /*0c5a*/ 	.byte	0x08
	.zero		1


	//   ....[16]....
        /*0c5c*/ 	.word	0x000007b0
        /*0c60*/ 	.word	0x000000ff
        /*0c64*/ 	.word	0x00030898
        /*0c68*/ 	.short	0x0100
        /*0c6a*/ 	.byte	0x08
	.zero		1


	//   ....[17]....
        /*0c6c*/ 	.word	0x000007c0
        /*0c70*/ 	.word	0x000000ff
        /*0c74*/ 	.word	0x000308a8
        /*0c78*/ 	.short	0x0100
        /*0c7a*/ 	.byte	0x08
	.zero		1


	//   ....[18]....
        /*0c7c*/ 	.word	0x000008f0
        /*0c80*/ 	.word	0x000000ff
        /*0c84*/ 	.word	0x000308b0
        /*0c88*/ 	.short	0x0100
        /*0c8a*/ 	.byte	0x08
	.zero		1


	//   ....[19]....
        /*0c8c*/ 	.word	0x00000900
        /*0c90*/ 	.word	0x000000ff
        /*0c94*/ 	.word	0x000308c0
        /*0c98*/ 	.short	0x0100
        /*0c9a*/ 	.byte	0x08
	.zero		1


	//   ....[20]....
        /*0c9c*/ 	.word	0x00000910
        /*0ca0*/ 	.word	0x000000ff
        /*0ca4*/ 	.word	0x000308b8
        /*0ca8*/ 	.short	0x0100
        /*0caa*/ 	.byte	0x08
	.zero		1


	//   ....[21]....
        /*0cac*/ 	.word	0x00000920
        /*0cb0*/ 	.word	0x000000ff
        /*0cb4*/ 	.word	0x000308c8
        /*0cb8*/ 	.short	0x0100
        /*0cba*/ 	.byte	0x08
	.zero		1


	//   ....[22]....
        /*0cbc*/ 	.word	0x00002f20
        /*0cc0*/ 	.word	0x00000052
        /*0cc4*/ 	.word	0x00030890
        /*0cc8*/ 	.short	0x010a
        /*0cca*/ 	.byte	0x3f
	.zero		1


	//   ....[23]....
        /*0ccc*/ 	.word	0x00004290
        /*0cd0*/ 	.word	0x00000052
        /*0cd4*/ 	.word	0x00030890
        /*0cd8*/ 	.short	0x010a
        /*0cda*/ 	.byte	0x3f
	.zero		1


	//   ....[24]....
        /*0cdc*/ 	.word	0x00005470
        /*0ce0*/ 	.word	0x00000052
        /*0ce4*/ 	.word	0x00030890
        /*0ce8*/ 	.short	0x010a
        /*0cea*/ 	.byte	0x3f
	.zero		1


	//   ....[25]....
        /*0cec*/ 	.word	0x00005690
        /*0cf0*/ 	.word	0x0000000c
        /*0cf4*/ 	.word	0x00000000
        /*0cf8*/ 	.short	0x0101
        /*0cfa*/ 	.byte	0x3f
	.zero		1


	//   ....[26]....
        /*0cfc*/ 	.word	0x000056d0
        /*0d00*/ 	.word	0x00000052
        /*0d04*/ 	.word	0x000308b0
        /*0d08*/ 	.short	0x010a
        /*0d0a*/ 	.byte	0x3f
	.zero		1


	//   ....[27]....
        /*0d0c*/ 	.word	0x00005a90
        /*0d10*/ 	.word	0x00000052
        /*0d14*/ 	.word	0x00000000
        /*0d18*/ 	.short	0x0101
        /*0d1a*/ 	.byte	0x3f
	.zero		1


	//   ....[28]....
        /*0d1c*/ 	.word	0x00006220
        /*0d20*/ 	.word	0x00000002
        /*0d24*/ 	.word	0x00030800
        /*0d28*/ 	.short	0x010a
        /*0d2a*/ 	.byte	0x3f
	.zero		1


	//   ....[29]....
        /*0d2c*/ 	.word	0x00006270
        /*0d30*/ 	.word	0x00000002
        /*0d34*/ 	.word	0x00030800
        /*0d38*/ 	.short	0x010a
        /*0d3a*/ 	.byte	0x3f
	.zero		1


	//   ....[30]....
        /*0d3c*/ 	.word	0x00006880
        /*0d40*/ 	.word	0x00000002
        /*0d44*/ 	.word	0x00030800
        /*0d48*/ 	.short	0x010a
        /*0d4a*/ 	.byte	0x3f
	.zero		1


	//   ....[31]....
        /*0d4c*/ 	.word	0x00007840
        /*0d50*/ 	.word	0x00000002
        /*0d54*/ 	.word	0x00030800
        /*0d58*/ 	.short	0x010a
        /*0d5a*/ 	.byte	0x3f
	.zero		1


	//   ....[32]....
        /*0d5c*/ 	.word	0x00008700
        /*0d60*/ 	.word	0x00000008
        /*0d64*/ 	.word	0x00030830
        /*0d68*/ 	.short	0x010a
        /*0d6a*/ 	.byte	0x3f
	.zero		1


	//   ....[33]....
        /*0d6c*/ 	.word	0x000087c0
        /*0d70*/ 	.word	0x00000008
        /*0d74*/ 	.word	0x00030830
        /*0d78*/ 	.short	0x010a
        /*0d7a*/ 	.byte	0x3f
	.zero		1


	//   ....[34]....
        /*0d7c*/ 	.word	0x0000a200
        /*0d80*/ 	.word	0x00000008
        /*0d84*/ 	.word	0x00000000
        /*0d88*/ 	.short	0x0101
        /*0d8a*/ 	.byte	0x3f
	.zero		1


	//   ....[35]....
        /*0d8c*/ 	.word	0x0000b700
        /*0d90*/ 	.word	0x00000000
        /*0d94*/ 	.word	0x00030830
        /*0d98*/ 	.short	0x010a
        /*0d9a*/ 	.byte	0x3f
	.zero		1


	//   ....[36]....
        /*0d9c*/ 	.word	0x0000b750
        /*0da0*/ 	.word	0x00000000
        /*0da4*/ 	.word	0x00030830
        /*0da8*/ 	.short	0x010a
        /*0daa*/ 	.byte	0x3f
	.zero		1


	//   ....[37]....
        /*0dac*/ 	.word	0x0000baa0
        /*0db0*/ 	.word	0x00000003
        /*0db4*/ 	.word	0x00030850
        /*0db8*/ 	.short	0x010a
        /*0dba*/ 	.byte	0x3f
	.zero		1


	//   ....[38]....
        /*0dbc*/ 	.word	0x0000baf0
        /*0dc0*/ 	.word	0x00000003
        /*0dc4*/ 	.word	0x00030850
        /*0dc8*/ 	.short	0x010a
        /*0dca*/ 	.byte	0x3f
	.zero		1


	//   ....[39]....
        /*0dcc*/ 	.word	0x0000d140
        /*0dd0*/ 	.word	0x0000000e
        /*0dd4*/ 	.word	0x00000000
        /*0dd8*/ 	.short	0x0101
        /*0dda*/ 	.byte	0x3f
	.zero		1


	//   ....[40]....
        /*0ddc*/ 	.word	0x0000d150
        /*0de0*/ 	.word	0x0000000d
        /*0de4*/ 	.word	0x00000000
        /*0de8*/ 	.short	0x0101
        /*0dea*/ 	.byte	0x3f
	.zero		1


	//   ....[41]....
        /*0dec*/ 	.word	0x0000e340
        /*0df0*/ 	.word	0x0000000d
        /*0df4*/ 	.word	0x00030850
        /*0df8*/ 	.short	0x010a
        /*0dfa*/ 	.byte	0x3f
	.zero		1


	//   ....[42]....
        /*0dfc*/ 	.word	0x0000e400
        /*0e00*/ 	.word	0x0000000d
        /*0e04*/ 	.word	0x00030850
        /*0e08*/ 	.short	0x010a
        /*0e0a*/ 	.byte	0x3f
	.zero		1


	//   ....[43]....
        /*0e0c*/ 	.word	0x0000ed40
        /*0e10*/ 	.word	0x00000007
        /*0e14*/ 	.word	0x00000000
        /*0e18*/ 	.short	0x0101
        /*0e1a*/ 	.byte	0x3f
	.zero		1


	//   ....[44]....
        /*0e1c*/ 	.word	0x0000feb0
        /*0e20*/ 	.word	0x00000003
        /*0e24*/ 	.word	0x00000000
        /*0e28*/ 	.short	0x0101
        /*0e2a*/ 	.byte	0x3f
	.zero		1


	//   ....[45]....
        /*0e2c*/ 	.word	0x000103a0
        /*0e30*/ 	.word	0x00000008
        /*0e34*/ 	.word	0x00000000
        /*0e38*/ 	.short	0x0101
        /*0e3a*/ 	.byte	0x3f
	.zero		1


	//   ....[46]....
        /*0e3c*/ 	.word	0x00012c20
        /*0e40*/ 	.word	0x00000010
        /*0e44*/ 	.word	0x00030820
        /*0e48*/ 	.short	0x010a
        /*0e4a*/ 	.byte	0x3f
	.zero		1


	//   ....[47]....
        /*0e4c*/ 	.word	0x00012ce0
        /*0e50*/ 	.word	0x00000007
        /*0e54*/ 	.word	0x000308a0
        /*0e58*/ 	.short	0x010a
        /*0e5a*/ 	.byte	0x3f
	.zero		1


	//   ....[48]....
        /*0e5c*/ 	.word	0x00012f10
        /*0e60*/ 	.word	0x00000007
        /*0e64*/ 	.word	0x000308c0
        /*0e68*/ 	.short	0x010a
        /*0e6a*/ 	.byte	0x3f
	.zero		1


	//   ....[49]....
        /*0e6c*/ 	.word	0x00013290
        /*0e70*/ 	.word	0x00000006
        /*0e74*/ 	.word	0x000308a0
        /*0e78*/ 	.short	0x010a
        /*0e7a*/ 	.byte	0x3f
	.zero		1


	//   ....[50]....
        /*0e7c*/ 	.word	0x000134b0
        /*0e80*/ 	.word	0x00000006
        /*0e84*/ 	.word	0x000308c0
        /*0e88*/ 	.short	0x010a
        /*0e8a*/ 	.byte	0x3f
	.zero		1


	//   ....[51]....
        /*0e8c*/ 	.word	0x00014270
        /*0e90*/ 	.word	0x00000000
        /*0e94*/ 	.word	0x00030840
        /*0e98*/ 	.short	0x010a
        /*0e9a*/ 	.byte	0x3f
	.zero		1


	//   ....[52]....
        /*0e9c*/ 	.word	0x000152e0
        /*0ea0*/ 	.word	0x00000010
        /*0ea4*/ 	.word	0x00030800
        /*0ea8*/ 	.short	0x0107
        /*0eaa*/ 	.byte	0x3f
	.zero		1


	//   ....[53]....
        /*0eac*/ 	.word	0x000153d0
        /*0eb0*/ 	.word	0x00000010
        /*0eb4*/ 	.word	0x00030800
        /*0eb8*/ 	.short	0x0101
        /*0eba*/ 	.byte	0x3f
	.zero		1


	//   ....[54]....
        /*0ebc*/ 	.word	0x000153f0
        /*0ec0*/ 	.word	0x00000010
        /*0ec4*/ 	.word	0x00030820
        /*0ec8*/ 	.short	0x010a
        /*0eca*/ 	.byte	0x3f
	.zero		1


	//   ....[55]....
        /*0ecc*/ 	.word	0x00015790
        /*0ed0*/ 	.word	0x00000002
        /*0ed4*/ 	.word	0x00030840
        /*0ed8*/ 	.short	0x010a
        /*0eda*/ 	.byte	0x3f
	.zero		1


	//   ....[56]....
        /*0edc*/ 	.word	0x00015a10
        /*0ee0*/ 	.word	0x00000003
        /*0ee4*/ 	.word	0x00000060
        /*0ee8*/ 	.short	0x010a
        /*0eea*/ 	.byte	0x3f
	.zero		1


	//   ....[57]....
        /*0eec*/ 	.word	0x00015f70
        /*0ef0*/ 	.word	0x00000002
        /*0ef4*/ 	.word	0x00030840
        /*0ef8*/ 	.short	0x010a
        /*0efa*/ 	.byte	0x3f
	.zero		1


	//   ....[58]....
        /*0efc*/ 	.word	0x000161f0
        /*0f00*/ 	.word	0x0000000a
        /*0f04*/ 	.word	0x00000060
        /*0f08*/ 	.short	0x010a
        /*0f0a*/ 	.byte	0x3f
	.zero		1


	//   ....[59]....
        /*0f0c*/ 	.word	0x00016690
        /*0f10*/ 	.word	0x00000002
        /*0f14*/ 	.word	0x00030840
        /*0f18*/ 	.short	0x010a
        /*0f1a*/ 	.byte	0x3f
	.zero		1


	//   ....[60]....
        /*0f1c*/ 	.word	0x00016920
        /*0f20*/ 	.word	0x00000003
        /*0f24*/ 	.word	0x00000060
        /*0f28*/ 	.short	0x010a
        /*0f2a*/ 	.byte	0x3f
	.zero		1


	//   ....[61]....
        /*0f2c*/ 	.word	0x00016d70
        /*0f30*/ 	.word	0x00000003
        /*0f34*/ 	.word	0x00030860
        /*0f38*/ 	.short	0x010a
        /*0f3a*/ 	.byte	0x3f
	.zero		1


	//   ....[62]....
        /*0f3c*/ 	.word	0x00017cd0
        /*0f40*/ 	.word	0x00000009
        /*0f44*/ 	.word	0x00030820
        /*0f48*/ 	.short	0x010a
        /*0f4a*/ 	.byte	0x3f
	.zero		1


	//   ....[63]....
        /*0f4c*/ 	.word	0x00017e60
        /*0f50*/ 	.word	0x00000007
        /*0f54*/ 	.word	0x00000000
        /*0f58*/ 	.short	0x010a
        /*0f5a*/ 	.byte	0x3f
	.zero		1


	//   ....[64]....
        /*0f5c*/ 	.word	0x00017ed0
        /*0f60*/ 	.word	0x00000003
        /*0f64*/ 	.word	0x00000000
        /*0f68*/ 	.short	0x010a
        /*0f6a*/ 	.byte	0x3f
	.zero		1


	//   ....[65]....
        /*0f6c*/ 	.word	0x00017f30
        /*0f70*/ 	.word	0x00000005
        /*0f74*/ 	.word	0x00000000
        /*0f78*/ 	.short	0x010a
        /*0f7a*/ 	.byte	0x3f
	.zero		1


	//   ....[66]....
        /*0f7c*/ 	.word	0x00017f60
        /*0f80*/ 	.word	0x00000003
        /*0f84*/ 	.word	0x00000000
        /*0f88*/ 	.short	0x010a
        /*0f8a*/ 	.byte	0x3f
	.zero		1


	//   ....[67]....
        /*0f8c*/ 	.word	0x00017fc0
        /*0f90*/ 	.word	0x00000052
        /*0f94*/ 	.word	0x00030890
        /*0f98*/ 	.short	0x010a
        /*0f9a*/ 	.byte	0x3f
	.zero		1


	//   ....[68]....
        /*0f9c*/ 	.word	0x00018010
        /*0fa0*/ 	.word	0x00000052
        /*0fa4*/ 	.word	0x00030890
        /*0fa8*/ 	.short	0x010a
        /*0faa*/ 	.byte	0x3f
	.zero		1


	//   ....[69]....
        /*0fac*/ 	.word	0x00018060
        /*0fb0*/ 	.word	0x00000052
        /*0fb4*/ 	.word	0x00030890
        /*0fb8*/ 	.short	0x010a
        /*0fba*/ 	.byte	0x3f
	.zero		1


	//   ....[70]....
        /*0fbc*/ 	.word	0x000180b0
        /*0fc0*/ 	.word	0x00000052
        /*0fc4*/ 	.word	0x000308b0
        /*0fc8*/ 	.short	0x010a
        /*0fca*/ 	.byte	0x3f
	.zero		1


	//   ....[71]....
        /*0fcc*/ 	.word	0x000183c0
        /*0fd0*/ 	.word	0x00000002
        /*0fd4*/ 	.word	0x00030800
        /*0fd8*/ 	.short	0x010a
        /*0fda*/ 	.byte	0x3f
	.zero		1


	//   ....[72]....
        /*0fdc*/ 	.word	0x000185d0
        /*0fe0*/ 	.word	0x00000002
        /*0fe4*/ 	.word	0x00030800
        /*0fe8*/ 	.short	0x010a
        /*0fea*/ 	.byte	0x3f
	.zero		1


	//   ....[73]....
        /*0fec*/ 	.word	0x00018620
        /*0ff0*/ 	.word	0x00000008
        /*0ff4*/ 	.word	0x00030830
        /*0ff8*/ 	.short	0x010a
        /*0ffa*/ 	.byte	0x3f
	.zero		1


	//   ....[74]....
        /*0ffc*/ 	.word	0x00018670
        /*1000*/ 	.word	0x00000000
        /*1004*/ 	.word	0x00030830
        /*1008*/ 	.short	0x010a
        /*100a*/ 	.byte	0x3f
	.zero		1


	//   ....[75]....
        /*100c*/ 	.word	0x000186c0
        /*1010*/ 	.word	0x00000003
        /*1014*/ 	.word	0x00030850
        /*1018*/ 	.short	0x010a
        /*101a*/ 	.byte	0x3f
	.zero		1


	//   ....[76]....
        /*101c*/ 	.word	0x00018710
        /*1020*/ 	.word	0x0000000d
        /*1024*/ 	.word	0x00030850
        /*1028*/ 	.short	0x010a
        /*102a*/ 	.byte	0x3f
	.zero		1


	//   ....[77]....
        /*102c*/ 	.word	0x000192c0
        /*1030*/ 	.word	0x00000010
        /*1034*/ 	.word	0x00030820
        /*1038*/ 	.short	0x010a
        /*103a*/ 	.byte	0x3f
	.zero		1


	//   ....[78]....
        /*103c*/ 	.word	0x00019310
        /*1040*/ 	.word	0x00000007
        /*1044*/ 	.word	0x000308a0
        /*1048*/ 	.short	0x010a
        /*104a*/ 	.byte	0x3f
	.zero		1


	//   ....[79]....
        /*104c*/ 	.word	0x00019360
        /*1050*/ 	.word	0x00000007
        /*1054*/ 	.word	0x000308c0
        /*1058*/ 	.short	0x010a
        /*105a*/ 	.byte	0x3f
	.zero		1


	//   ....[80]....
        /*105c*/ 	.word	0x000193b0
        /*1060*/ 	.word	0x00000006
        /*1064*/ 	.word	0x000308a0
        /*1068*/ 	.short	0x010a
        /*106a*/ 	.byte	0x3f
	.zero		1


	//   ....[81]....
        /*106c*/ 	.word	0x00019400
        /*1070*/ 	.word	0x00000006
        /*1074*/ 	.word	0x000308c0
        /*1078*/ 	.short	0x010a
        /*107a*/ 	.byte	0x3f
	.zero		1


	//   ....[82]....
        /*107c*/ 	.word	0x000195a0
        /*1080*/ 	.word	0x00000000
        /*1084*/ 	.word	0x00030840
        /*1088*/ 	.short	0x010a
        /*108a*/ 	.byte	0x3f
	.zero		1


	//   ....[83]....
        /*108c*/ 	.word	0x0001a570
        /*1090*/ 	.word	0x00000010
        /*1094*/ 	.word	0x00030820
        /*1098*/ 	.short	0x010a
        /*109a*/ 	.byte	0x3f
	.zero		1


	//   ....[84]....
        /*109c*/ 	.word	0x0001a5c0
        /*10a0*/ 	.word	0x00000002
        /*10a4*/ 	.word	0x00030840
        /*10a8*/ 	.short	0x010a
        /*10aa*/ 	.byte	0x3f
	.zero		1


	//   ....[85]....
        /*10ac*/ 	.word	0x0001a610
        /*10b0*/ 	.word	0x00000003
        /*10b4*/ 	.word	0x00000060
        /*10b8*/ 	.short	0x010a
        /*10ba*/ 	.byte	0x3f
	.zero		1


	//   ....[86]....
        /*10bc*/ 	.word	0x0001a660
        /*10c0*/ 	.word	0x00000002
        /*10c4*/ 	.word	0x00030840
        /*10c8*/ 	.short	0x010a
        /*10ca*/ 	.byte	0x3f
	.zero		1


	//   ....[87]....
        /*10cc*/ 	.word	0x0001a6b0
        /*10d0*/ 	.word	0x0000000a
        /*10d4*/ 	.word	0x00000060
        /*10d8*/ 	.short	0x010a
        /*10da*/ 	.byte	0x3f
	.zero		1


	//   ....[88]....
        /*10dc*/ 	.word	0x0001a700
        /*10e0*/ 	.word	0x00000002
        /*10e4*/ 	.word	0x00030840
        /*10e8*/ 	.short	0x010a
        /*10ea*/ 	.byte	0x3f
	.zero		1


	//   ....[89]....
        /*10ec*/ 	.word	0x0001a750
        /*10f0*/ 	.word	0x00000003
        /*10f4*/ 	.word	0x00000060
        /*10f8*/ 	.short	0x010a
        /*10fa*/ 	.byte	0x3f
	.zero		1


	//   ....[90]....
        /*10fc*/ 	.word	0x0001a7a0
        /*1100*/ 	.word	0x00000003
        /*1104*/ 	.word	0x00030860
        /*1108*/ 	.short	0x010a
        /*110a*/ 	.byte	0x3f
	.zero		1


	//   ....[91]....
        /*110c*/ 	.word	0x0001b1d0
        /*1110*/ 	.word	0x00000009
        /*1114*/ 	.word	0x00030820
        /*1118*/ 	.short	0x010a
        /*111a*/ 	.byte	0x3f
	.zero		1


	//   ....[92]....
        /*111c*/ 	.word	0x0001b370
        /*1120*/ 	.word	0x00000007
        /*1124*/ 	.word	0x00000000
        /*1128*/ 	.short	0x010a
        /*112a*/ 	.byte	0x3f
	.zero		1


	//   ....[93]....
        /*112c*/ 	.word	0x0001b3c0
        /*1130*/ 	.word	0x00000003
        /*1134*/ 	.word	0x00000000
        /*1138*/ 	.short	0x010a
        /*113a*/ 	.byte	0x3f
	.zero		1


	//   ....[94]....
        /*113c*/ 	.word	0x0001b410
        /*1140*/ 	.word	0x00000005
        /*1144*/ 	.word	0x00000000
        /*1148*/ 	.short	0x010a
        /*114a*/ 	.byte	0x3f
	.zero		1


	//----- nvinfo : EIATTR_NUM_MBARRIERS
	.align		4
.L_153:
        /*114c*/ 	.byte	0x03, 0x38
        /*114e*/ 	.short	0x0016


	//----- nvinfo : EIATTR_EXIT_INSTR_OFFSETS
	.align		4
        /*1150*/ 	.byte	0x04, 0x1c
        /*1152*/ 	.short	(.L_155 - .L_154)


	//   ....[0]....
.L_154:
        /*1154*/ 	.word	0x00017fb0


	//----- nvinfo : EIATTR_MAX_THREADS
	.align		4
.L_155:
        /*1158*/ 	.byte	0x04, 0x05
        /*115a*/ 	.short	(.L_157 - .L_156)
.L_156:
        /*115c*/ 	.word	0x00000200
        /*1160*/ 	.word	0x00000001
        /*1164*/ 	.word	0x00000001


	//----- nvinfo : EIATTR_CRS_STACK_SIZE
	.align		4
.L_157:
        /*1168*/ 	.byte	0x04, 0x1e
        /*116a*/ 	.short	(.L_159 - .L_158)
.L_158:
        /*116c*/ 	.word	0x00000000


	//----- nvinfo : EIATTR_CBANK_PARAM_SIZE
	.align		4
.L_159:
        /*1170*/ 	.byte	0x03, 0x19
        /*1172*/ 	.short	0x0af0


	//----- nvinfo : EIATTR_PARAM_CBANK
	.align		4
        /*1174*/ 	.byte	0x04, 0x0a
        /*1176*/ 	.short	(.L_161 - .L_160)
	.align		4
.L_160:
        /*1178*/ 	.word	index@(.nv.constant0._ZN7cutlass13device_kernelIN5flash11enable_sm90INS1_16FlashAttnFwdSm90INS1_25CollectiveMainloopFwdSm90ILi2EN4cute5tupleIJNS5_1CILi1EEES8_S8_EEENS6_IJNS7_ILi192EEESA_NS7_ILi64EEEEEELi64ENS_10bfloat16_tEfNS_4arch4Sm90ELb0ELb0ELb0ELb1ELb0ELb1ELb0ELb0ELb1ELb1ELb1ELb0EEENS1_21CollectiveEpilogueFwdINS6_IJSA_SB_SA_EEES9_SD_SF_Li384ELb1ELb1ELb1ELb0EEENS1_36VarlenDynamicPersistentTileSchedulerILi192ELi192ELi384ELi128ELb1ELb1ELb1ELb0ELb1ELb1EEEEEEEEEvNT_6ParamsE)
        /*117c*/ 	.short	0x0210
        /*117e*/ 	.short	0x0af0


	//----- nvinfo : EIATTR_SW_WAR
	.align		4
.L_161:
        /*1180*/ 	.byte	0x04, 0x36
        /*1182*/ 	.short	(.L_163 - .L_162)
.L_162:
        /*1184*/ 	.word	0x00000008
.L_163:


//--------------------- .nv.info._ZN7cutlass13device_kernelIN5flash11enable_sm90INS1_16FlashAttnFwdSm90INS1_25CollectiveMainloopFwdSm90ILi2EN4cute5tupleIJNS5_1CILi1EEES8_S8_EEENS6_IJNS7_ILi192EEENS7_ILi128EEENS7_ILi64EEEEEELi64ENS_10bfloat16_tEfNS_4arch4Sm90ELb0ELb1ELb0ELb0ELb0ELb0ELb0ELb1ELb1ELb1ELb1ELb0EEENS1_21CollectiveEpilogueFwdINS6_IJSA_SC_SB_EEES9_SE_SG_Li384ELb0ELb1ELb1ELb0EEENS1_19SingleTileSchedulerILb0ELb1ELb1ELi192EEEEEEEEEvNT_6ParamsE --------------------------
	.section	.nv.info._ZN7cutlass13device_kernelIN5flash11enable_sm90INS1_16FlashAttnFwdSm90INS1_25CollectiveMainloopFwdSm90ILi2EN4cute5tupleIJNS5_1CILi1EEES8_S8_EEENS6_IJNS7_ILi192EEENS7_ILi128EEENS7_ILi64EEEEEELi64ENS_10bfloat16_tEfNS_4arch4Sm90ELb0ELb1ELb0ELb0ELb0ELb0ELb0ELb1ELb1ELb1ELb1ELb0EEENS1_21CollectiveEpilogueFwdINS6_IJSA_SC_SB_EEES9_SE_SG_Li384ELb0ELb1ELb1ELb0EEENS1_19SingleTileSchedulerILb0ELb1ELb1ELi192EEEEEEEEEvNT_6ParamsE,"",@"SHT_CUDA_INFO"
	.sectionflags	@""
	.align	4


	//----- nvinfo : EIATTR_CUDA_API_VERSION
	.align		4
        /*0000*/ 	.byte	0x04, 0x37
        /*0002*/ 	.short	(.L_165 - .L_164)
.L_164:
        /*0004*/ 	.word	0x00000082


	//----- nvinfo : EIATTR_KPARAM_INFO
	.align		4
.L_165:
        /*0008*/ 	.byte	0x04, 0x17
        /*000a*/ 	.short	(.L_167 - .L_166)
.L_166:
        /*000c*/ 	.word	0x00000000
        /*0010*/ 	.short	0x0000
        /*0012*/ 	.short	0x0070
        /*0014*/ 	.byte	0x00, 0xf0, 0x01, 0x28


	//----- nvinfo : EIATTR_SPARSE_MMA_MASK
	.align		4
.L_167:
        /*0018*/ 	.byte	0x03, 0x50
        /*001a*/ 	.short	0x0000


	//----- nvinfo : EIATTR_MAXREG_COUNT
	.align		4
        /*001c*/ 	.byte	0x03, 0x1b
        /*001e*/ 	.short	0x0080


	//----- nvinfo : EIATTR_NUM_BARRIERS
	.align		4
        /*0020*/ 	.byte	0x02, 0x4c
        /*0022*/ 	.byte	0x10
	.zero		1


	//----- nvinfo : EIATTR_EXTERNS
	.align		4
        /*0024*/ 	.byte	0x04, 0x0f
        /*0026*/ 	.short	(.L_169 - .L_168)


	//   ....[0]....
	.align		4
.L_168:
        /*0028*/ 	.word	index@(__assertfail)


	//----- nvinfo : EIATTR_MERCURY_ISA_VERSION
	.align		4
.L_169:
        /*002c*/ 	.byte	0x03, 0x5f
        /*002e*/ 	.short	0x0101


	//----- nvinfo : EIATTR_INT_WARP_WIDE_INSTR_OFFSETS
	.align		4
        /*0030*/ 	.byte	0x04, 0x31
        /*0032*/ 	.short	(.L_171 - .L_170)


	//   ....[0]....
.L_170:
        /*0034*/ 	.word	0x00000120


	//   ....[1]....
        /*0038*/ 	.word	0x00000160


	//   ....[2]....
        /*003c*/ 	.word	0x000001d0


	//----- nvinfo : EIATTR_COOP_GROUP_MASK_REGIDS
	.align		4
.L_171:
        /*0040*/ 	.byte	0x04, 0x29
        /*0042*/ 	.short	(.L_173 - .L_172)


	//   ....[0]....
.L_172:
        /*0044*/ 	.word	0xffffffff


	//   ....[1]....
        /*0048*/ 	.word	0xffffffff


	//   ....[2]....
        /*004c*/ 	.word	0xffffffff


	//   ....[3]....
        /*0050*/ 	.word	0xffffffff


	//   ....[4]....
        /*0054*/ 	.word	0xffffffff


	//   ....[5]....
        /*0058*/ 	.word	0xffffffff


	//   ....[6]....
        /*005c*/ 	.word	0xffffffff


	//   ....[7]....
        /*0060*/ 	.word	0xffffffff


	//   ....[8]....
        /*0064*/ 	.word	0xffffffff


	//   ....[9]....
        /*0068*/ 	.word	0xffffffff


	//   ....[10]....
        /*006c*/ 	.word	0xffffffff


	//   ....[11]....
        /*0070*/ 	.word	0xffffffff


	//   ....[12]....
        /*0074*/ 	.word	0xffffffff


	//   ....[13]....
        /*0078*/ 	.word	0xffffffff


	//   ....[14]....
        /*007c*/ 	.word	0xffffffff


	//   ....[15]....
        /*0080*/ 	.word	0xffffffff


	//   ....[16]....
        /*0084*/ 	.word	0xffffffff


	//   ....[17]....
        /*0088*/ 	.word	0xffffffff


	//   ....[18]....
        /*008c*/ 	.word	0xffffffff


	//   ....[19]....
        /*0090*/ 	.word	0xffffffff


	//   ....[20]....
        /*0094*/ 	.word	0xffffffff


	//   ....[21]....
        /*0098*/ 	.word	0xffffffff


	//   ....[22]....
        /*009c*/ 	.word	0xffffffff


	//   ....[23]....
        /*00a0*/ 	.word	0xffffffff


	//   ....[24]....
        /*00a4*/ 	.word	0xffffffff


	//   ....[25]....
        /*00a8*/ 	.word	0xffffffff


	//   ....[26]....
        /*00ac*/ 	.word	0xffffffff


	//   ....[27]....
        /*00b0*/ 	.word	0xffffffff


	//   ....[28]....
        /*00b4*/ 	.word	0xffffffff


	//   ....[29]....
        /*00b8*/ 	.word	0xffffffff


	//   ....[30]....
        /*00bc*/ 	.word	0xffffffff


	//   ....[31]....
        /*00c0*/ 	.word	0xffffffff


	//   ....[32]....
        /*00c4*/ 	.word	0xffffffff


	//   ....[33]....
        /*00c8*/ 	.word	0xffffffff


	//   ....[34]....
        /*00cc*/ 	.word	0xffffffff


	//   ....[35]....
        /*00d0*/ 	.word	0xffffffff


	//   ....[36]....
        /*00d4*/ 	.word	0xffffffff


	//   ....[37]....
        /*00d8*/ 	.word	0xffffffff


	//   ....[38]....
        /*00dc*/ 	.word	0xffffffff


	//   ....[39]....
        /*00e0*/ 	.word	0xffffffff


	//   ....[40]....
        /*00e4*/ 	.word	0xffffffff


	//   ....[41]....
        /*00e8*/ 	.word	0xffffffff


	//   ....[42]....
        /*00ec*/ 	.word	0xffffffff


	//   ....[43]....
        /*00f0*/ 	.word	0xffffffff


	//   ....[44]....
        /*00f4*/ 	.word	0xffffffff


	//   ....[45]....
        /*00f8*/ 	.word	0xffffffff


	//   ....[46]....
        /*00fc*/ 	.word	0xffffffff


	//   ....[47]....
        /*0100*/ 	.word	0xffffffff


	//   ....[48]....
        /*0104*/ 	.word	0xffffffff


	//   ....[49]....
        /*0108*/ 	.word	0xffffffff


	//   ....[50]....
        /*010c*/ 	.word	0xffffffff


	//   ....[51]....
        /*0110*/ 	.word	0xffffffff


	//   ....[52]....
        /*0114*/ 	.word	0xffffffff


	//   ....[53]....
        /*0118*/ 	.word	0xffffffff


	//   ....[54]....
        /*011c*/ 	.word	0xffffffff


	//   ....[55]....
        /*0120*/ 	.word	0xffffffff


	//   ....[56]....
        /*0124*/ 	.word	0xffffffff


	//   ....[57]....
        /*0128*/ 	.word	0xffffffff


	//   ....[58]....
        /*012c*/ 	.word	0xffffffff


	//   ....[59]....
        /*0130*/ 	.word	0xffffffff


	//   ....[60]....
        /*0134*/ 	.word	0xffffffff


	//   ....[61]....
        /*0138*/ 	.word	0xffffffff


	//   ....[62]....
        /*013c*/ 	.word	0xffffffff


	//   ....[63]....
        /*0140*/ 	.word	0xffffffff


	//   ....[64]....
        /*0144*/ 	.word	0xffffffff


	//   ....[65]....
        /*0148*/ 	.word	0xffffffff


	//   ....[66]....
        /*014c*/ 	.word	0xffffffff


	//   ....[67]....
        /*0150*/ 	.word	0xffffffff


	//   ....[68]....
        /*0154*/ 	.word	0xffffffff


	//   ....[69]....
        /*0158*/ 	.word	0x0500000f


	//   ....[70]....
        /*015c*/ 	.word	0x0500000f


	//   ....[71]....
        /*0160*/ 	.word	0x0500000f


	//   ....[72]....
        /*0164*/ 	.word	0x0500000f


	//   ....[73]....
        /*0168*/ 	.word	0x0500000f


	//   ....[74]....
        /*016c*/ 	.word	0x0500000f


	//   ....[75]....
        /*0170*/ 	.word	0x0500000f


	//   ....[76]....
        /*0174*/ 	.word	0x0500000f


	//   ....[77]....
        /*0178*/ 	.word	0x0500000f


	//   ....[78]....
        /*017c*/ 	.word	0x0500000f


	//   ....[79]....
        /*0180*/ 	.word	0x0500000f


	//   ....[80]....
        /*0184*/ 	.word	0x0500000f


	//   ....[81]....
        /*0188*/ 	.word	0x0500000f


	//   ....[82]....
        /*018c*/ 	.word	0x0500000f


	//   ....[83]....
        /*0190*/ 	.word	0x0500000f


	//   ....[84]....
        /*0194*/ 	.word	0x0500000f


	//   ....[85]....
        /*0198*/ 	.word	0x0500000f


	//   ....[86]....
        /*019c*/ 	.word	0x0500000f


	//   ....[87]....
        /*01a0*/ 	.word	0x0500000f


	//   ....[88]....
        /*01a4*/ 	.word	0x0500000f


	//   ....[89]....
        /*01a8*/ 	.word	0x0500000f


	//   ....[90]....
        /*01ac*/ 	.word	0x0500000f


	//   ....[91]....
        /*01b0*/ 	.word	0x0500000f


	//   ....[92]....
        /*01b4*/ 	.word	0x0500000f


	//   ....[93]....
        /*01b8*/ 	.word	0x0500000f


	//   ....[94]....
        /*01bc*/ 	.word	0x0500000f


	//----- nvinfo : EIATTR_COOP_GROUP_INSTR_OFFSETS
	.align		4
.L_173:
        /*01c0*/ 	.byte	0x04, 0x28
        /*01c2*/ 	.short	(.L_175 - .L_174)


	//   ....[0]....
.L_174:
        /*01c4*/ 	.word	0x00000060


	//   ....[1]....
        /*01c8*/ 	.word	0x00000130


	//   ....[2]....
        /*01cc*/ 	.word	0x00000180


	//   ....[3]....
        /*01d0*/ 	.word	0x000003b0


	//   ....[4]....
        /*01d4*/ 	.word	0x00000510


	//   ....[5]....
        /*01d8*/ 	.word	0x00000630


	//   ....[6]....
        /*01dc*/ 	.word	0x00000790


	//   ....[7]....
        /*01e0*/ 	.word	0x000014a0


	//   ....[8]....
        /*01e4*/ 	.word	0x00001bf0


	//   ....[9]....
        /*01e8*/ 	.word	0x00001f00


	//   ....[10]....
        /*01ec*/ 	.word	0x00003180


	//   ....[11]....
        /*01f0*/ 	.word	0x000032b0


	//   ....[12]....
        /*01f4*/ 	.word	0x00003c40


	//   ....[13]....
        /*01f8*/ 	.word	0x00003cc0


	//   ....[14]....
        /*01fc*/ 	.word	0x00005160


	//   ....[15]....
        /*0200*/ 	.word	0x000053e0


	//   ....[16]....
        /*0204*/ 	.word	0x00005f30


	//   ....[17]....
        /*0208*/ 	.word	0x00005f50


	//   ....[18]....
        /*020c*/ 	.word	0x000069d0


	//   ....[19]....
        /*0210*/ 	.word	0x00006a50


	//   ....[20]....
        /*0214*/ 	.word	0x00008160


	//   ....[21]....
        /*0218*/ 	.word	0x00008190


	//   ....[22]....
        /*021c*/ 	.word	0x00008720


	//   ....[23]....
        /*0220*/ 	.word	0x000087a0


	//   ....[24]....
        /*0224*/ 	.word	0x00009cf0


	//   ....[25]....
        /*0228*/ 	.word	0x0000a130


	//   ....[26]....
        /*022c*/ 	.word	0x0000acc0


	//   ....[27]....
        /*0230*/ 	.word	0x0000ace0


	//   ....[28]....
        /*0234*/ 	.word	0x0000b6d0


	//   ....[29]....
        /*0238*/ 	.word	0x0000b750


	//   ....[30]....
        /*023c*/ 	.word	0x0000c600


	//   ....[31]....
        /*0240*/ 	.word	0x0000c630


	//   ....[32]....
        /*0244*/ 	.word	0x0000c720


	//   ....[33]....
        /*0248*/ 	.word	0x0000c730


	//   ....[34]....
        /*024c*/ 	.word	0x0000d4c0


	//   ....[35]....
        /*0250*/ 	.word	0x0000d500


	//   ....[36]....
        /*0254*/ 	.word	0x0000d540


	//   ....[37]....
        /*0258*/ 	.word	0x0000d560


	//   ....[38]....
        /*025c*/ 	.word	0x0000d580


	//   ....[39]....
        /*0260*/ 	.word	0x0000d590


	//   ....[40]....
        /*0264*/ 	.word	0x0000d8d0


	//   ....[41]....
        /*0268*/ 	.word	0x0000d8e0


	//   ....[42]....
        /*026c*/ 	.word	0x0000e000


	//   ....[43]....
        /*0270*/ 	.word	0x0000eeb0


	//   ....[44]....
        /*0274*/ 	.word	0x0000f830


	//   ....[45]....
        /*0278*/ 	.word	0x0000f860


	//   ....[46]....
        /*027c*/ 	.word	0x0000f890


	//   ....[47]....
        /*0280*/ 	.word	0x0000f8b0


	//   ....[48]....
        /*0284*/ 	.word	0x0000f8c0


	//   ....[49]....
        /*0288*/ 	.word	0x0000f910


	//   ....[50]....
        /*028c*/ 	.word	0x0000f970


	//   ....[51]....
        /*0290*/ 	.word	0x0000f990


	//   ....[52]....
        /*0294*/ 	.word	0x0000f9f0


	//   ....[53]....
        /*0298*/ 	.word	0x0000fa20


	//   ....[54]....
        /*029c*/ 	.word	0x0000fa90


	//   ....[55]....
        /*02a0*/ 	.word	0x0000fac0


	//   ....[56]....
        /*02a4*/ 	.word	0x0000faf0


	//   ....[57]....
        /*02a8*/ 	.word	0x0000fb20


	//   ....[58]....
        /*02ac*/ 	.word	0x0000fb70


	//   ....[59]....
        /*02b0*/ 	.word	0x0000fb90


	//   ....[60]....
        /*02b4*/ 	.word	0x0000fbd0


	//   ....[61]....
        /*02b8*/ 	.word	0x0000fc00


	//   ....[62]....
        /*02bc*/ 	.word	0x0000fc30


	//   ....[63]....
        /*02c0*/ 	.word	0x0000fca0


	//   ....[64]....
        /*02c4*/ 	.word	0x0000fd20


	//   ....[65]....
        /*02c8*/ 	.word	0x0000fd30


	//   ....[66]....
        /*02cc*/ 	.word	0x0000fd60


	//   ....[67]....
        /*02d0*/ 	.word	0x0000fd90


	//   ....[68]....
        /*02d4*/ 	.word	0x00011650


	//   ....[69]....
        /*02d8*/ 	.word	0x00011c70


	//   ....[70]....
        /*02dc*/ 	.word	0x00011de0


	//   ....[71]....
        /*02e0*/ 	.word	0x00011e30


	//   ....[72]....
        /*02e4*/ 	.word	0x00011f50


	//   ....[73]....
        /*02e8*/ 	.word	0x00011fa0


	//   ....[74]....
        /*02ec*/ 	.word	0x00012030


	//   ....[75]....
        /*02f0*/ 	.word	0x000120e0


	//   ....[76]....
        /*02f4*/ 	.word	0x00012180


	//   ....[77]....
        /*02f8*/ 	.word	0x00012220


	//   ....[78]....
        /*02fc*/ 	.word	0x000122b0


	//   ....[79]....
        /*0300*/ 	.word	0x00012350


	//   ....[80]....
        /*0304*/ 	.word	0x000123f0


	//   ....[81]....
        /*0308*/ 	.word	0x00012480


	//   ....[82]....
        /*030c*/ 	.word	0x00012510


	//   ....[83]....
        /*0310*/ 	.word	0x000125c0


	//   ....[84]....
        /*0314*/ 	.word	0x00012620


	//   ....[85]....
        /*0318*/ 	.word	0x000126d0


	//   ....[86]....
        /*031c*/ 	.word	0x00012760


	//   ....[87]....
        /*0320*/ 	.word	0x00012840


	//   ....[88]....
        /*0324*/ 	.word	0x000128a0


	//   ....[89]....
        /*0328*/ 	.word	0x00012960


	//   ....[90]....
        /*032c*/ 	.word	0x000129c0


	//   ....[91]....
        /*0330*/ 	.word	0x00012a80


	//   ....[92]....
        /*0334*/ 	.word	0x00012b00


	//   ....[93]....
        /*0338*/ 	.word	0x00012bb0


	//   ....[94]....
        /*033c*/ 	.word	0x00012f80


	//----- nvinfo : EIATTR_REG_RECONFIG
	.align		4
.L_175:
        /*0340*/ 	.byte	0x01, 0x54
	.zero		2


	//----- nvinfo : EIATTR_SYSCALL_OFFSETS
	.align		4
        /*0344*/ 	.byte	0x04, 0x46
        /*0346*/ 	.short	(.L_177 - .L_176)


	//   ....[0]....
.L_176:
        /*0348*/ 	.word	0x00001660


	//   ....[1]....
        /*034c*/ 	.word	0x0000eb60


	//   ....[2]....
        /*0350*/ 	.word	0x0000eca0


	//   ....[3]....
        /*0354*/ 	.word	0x0000ed90


	//   ....[4]....
        /*0358*/ 	.word	0x0000f410


	//----- nvinfo : EIATTR_MBARRIER_INSTR_OFFSETS
	.align		4
.L_177:
        /*035c*/ 	.byte	0x04, 0x39
        /*035e*/ 	.short	(.L_179 - .L_178)


	//   ....[0]....
.L_178:
        /*0360*/ 	.word	0x00000260
        /*0364*/ 	.word	0x000000ff
        /*0368*/ 	.word	0x00016800
        /*036c*/ 	.short	0x0100
        /*036e*/ 	.byte	0x08
	.zero		1


	//   ....[1]....
        /*0370*/ 	.word	0x00000270
        /*0374*/ 	.word	0x000000ff
        /*0378*/ 	.word	0x00016820
        /*037c*/ 	.short	0x0100
        /*037e*/ 	.byte	0x08
	.zero		1


	//   ....[2]....
        /*0380*/ 	.word	0x00000360
        /*0384*/ 	.word	0x000000ff
        /*0388*/ 	.word	0x00016830
        /*038c*/ 	.short	0x0100
        /*038e*/ 	.byte	0x08
	.zero		1


	//   ....[3]....
        /*0390*/ 	.word	0x00000370
        /*0394*/ 	.word	0x000000ff
        /*0398*/ 	.word	0x00016840
        /*039c*/ 	.short	0x0100
        /*039e*/ 	.byte	0x08
	.zero		1


	//   ....[4]....
        /*03a0*/ 	.word	0x00000380
        /*03a4*/ 	.word	0x000000ff
        /*03a8*/ 	.word	0x00016838
        /*03ac*/ 	.short	0x0100
        /*03ae*/ 	.byte	0x08
	.zero		1


	//   ....[5]....
        /*03b0*/ 	.word	0x00000390
        /*03b4*/ 	.word	0x000000ff
        /*03b8*/ 	.word	0x00016848
        /*03bc*/ 	.short	0x0100
        /*03be*/ 	.byte	0x08
	.zero		1


	//   ....[6]....
        /*03c0*/ 	.word	0x000004c0
        /*03c4*/ 	.word	0x000000ff
        /*03c8*/ 	.word	0x00016850
        /*03cc*/ 	.short	0x0100
        /*03ce*/ 	.byte	0x08
	.zero		1


	//   ....[7]....
        /*03d0*/ 	.word	0x000004d0
        /*03d4*/ 	.word	0x000000ff
        /*03d8*/ 	.word	0x00016860
        /*03dc*/ 	.short	0x0100
        /*03de*/ 	.byte	0x08
	.zero		1


	//   ....[8]....
        /*03e0*/ 	.word	0x000004e0
        /*03e4*/ 	.word	0x000000ff
        /*03e8*/ 	.word	0x00016858
        /*03ec*/ 	.short	0x0100
        /*03ee*/ 	.byte	0x08
	.zero		1


	//   ....[9]....
        /*03f0*/ 	.word	0x000004f0
        /*03f4*/ 	.word	0x000000ff
        /*03f8*/ 	.word	0x00016868
        /*03fc*/ 	.short	0x0100
        /*03fe*/ 	.byte	0x08
	.zero		1


	//   ....[10]....
        /*0400*/ 	.word	0x000005e0
        /*0404*/ 	.word	0x000000ff
        /*0408*/ 	.word	0x00016870
        /*040c*/ 	.short	0x0100
        /*040e*/ 	.byte	0x06
	.zero		1


	//   ....[11]....
        /*0410*/ 	.word	0x000005f0
        /*0414*/ 	.word	0x000000ff
        /*0418*/ 	.word	0x00016880
        /*041c*/ 	.short	0x0100
        /*041e*/ 	.byte	0x06
	.zero		1


	//   ....[12]....
        /*0420*/ 	.word	0x00000600
        /*0424*/ 	.word	0x000000ff
        /*0428*/ 	.word	0x00016878
        /*042c*/ 	.short	0x0100
        /*042e*/ 	.byte	0x06
	.zero		1


	//   ....[13]....
        /*0430*/ 	.word	0x00000610
        /*0434*/ 	.word	0x000000ff
        /*0438*/ 	.word	0x00016888
        /*043c*/ 	.short	0x0100
        /*043e*/ 	.byte	0x06
	.zero		1


	//   ....[14]....
        /*0440*/ 	.word	0x00000740
        /*0444*/ 	.word	0x000000ff
        /*0448*/ 	.word	0x00016890
        /*044c*/ 	.short	0x0100
        /*044e*/ 	.byte	0x08
	.zero		1


	//   ....[15]....
        /*0450*/ 	.word	0x00000750
        /*0454*/ 	.word	0x000000ff
        /*0458*/ 	.word	0x000168a0
        /*045c*/ 	.short	0x0100
        /*045e*/ 	.byte	0x08
	.zero		1


	//   ....[16]....
        /*0460*/ 	.word	0x00000760
        /*0464*/ 	.word	0x000000ff
        /*0468*/ 	.word	0x00016898
        /*046c*/ 	.short	0x0100
        /*046e*/ 	.byte	0x08
	.zero		1


	//   ....[17]....
        /*0470*/ 	.word	0x00000770
        /*0474*/ 	.word	0x000000ff
        /*0478*/ 	.word	0x000168a8
        /*047c*/ 	.short	0x0100
        /*047e*/ 	.byte	0x08
	.zero		1


	//   ....[18]....
        /*0480*/ 	.word	0x000008a0
        /*0484*/ 	.word	0x000000ff
        /*0488*/ 	.word	0x000168b0
        /*048c*/ 	.short	0x0100
        /*048e*/ 	.byte	0x08
	.zero		1


	//   ....[19]....
        /*0490*/ 	.word	0x000008b0
        /*0494*/ 	.word	0x000000ff
        /*0498*/ 	.word	0x000168c0
        /*049c*/ 	.short	0x0100
        /*049e*/ 	.byte	0x08
	.zero		1


	//   ....[20]....
        /*04a0*/ 	.word	0x000008c0
        /*04a4*/ 	.word	0x000000ff
        /*04a8*/ 	.word	0x000168b8
        /*04ac*/ 	.short	0x0100
        /*04ae*/ 	.byte	0x08
	.zero		1


	//   ....[21]....
        /*04b0*/ 	.word	0x000008d0
        /*04b4*/ 	.word	0x000000ff
        /*04b8*/ 	.word	0x000168c8
        /*04bc*/ 	.short	0x0100
        /*04be*/ 	.byte	0x08
	.zero		1


	//   ....[22]....
        /*04c0*/ 	.word	0x00001680
        /*04c4*/ 	.word	0x000000ff
        /*04c8*/ 	.word	0x00016800
        /*04cc*/ 	.short	0x010a
        /*04ce*/ 	.byte	0x26
	.zero		1


	//   ....[23]....
        /*04d0*/ 	.word	0x000016f0
        /*04d4*/ 	.word	0x000000ff
        /*04d8*/ 	.word	0x00016830
        /*04dc*/ 	.short	0x010a
        /*04de*/ 	.byte	0x26
	.zero		1


	//   ....[24]....
        /*04e0*/ 	.word	0x00001760
        /*04e4*/ 	.word	0x000000ff
        /*04e8*/ 	.word	0x00016830
        /*04ec*/ 	.short	0x010a
        /*04ee*/ 	.byte	0x26
	.zero		1


	//   ....[25]....
        /*04f0*/ 	.word	0x00001d30
        /*04f4*/ 	.word	0x00000004
        /*04f8*/ 	.word	0x00000000
        /*04fc*/ 	.short	0x0101
        /*04fe*/ 	.byte	0x3f
	.zero		1


	//   ....[26]....
        /*0500*/ 	.word	0x00004b30
        /*0504*/ 	.word	0x000000ff
        /*0508*/ 	.word	0x00016830
        /*050c*/ 	.short	0x010a
        /*050e*/ 	.byte	0x0a
	.zero		1


	//   ....[27]....
        /*0510*/ 	.word	0x00004b70
        /*0514*/ 	.word	0x000000ff
        /*0518*/ 	.word	0x00016830
        /*051c*/ 	.short	0x010a
        /*051e*/ 	.byte	0x0a
	.zero		1


	//   ....[28]....
        /*0520*/ 	.word	0x00004d70
        /*0524*/ 	.word	0x000000ff
        /*0528*/ 	.word	0x00016850
        /*052c*/ 	.short	0x010a
        /*052e*/ 	.byte	0x0a
	.zero		1


	//   ....[29]....
        /*0530*/ 	.word	0x00004db0
        /*0534*/ 	.word	0x000000ff
        /*0538*/ 	.word	0x00016850
        /*053c*/ 	.short	0x010a
        /*053e*/ 	.byte	0x0a
	.zero		1


	//   ....[30]....
        /*0540*/ 	.word	0x000051f0
        /*0544*/ 	.word	0x0000000f
        /*0548*/ 	.word	0x00000000
        /*054c*/ 	.short	0x0101
        /*054e*/ 	.byte	0x3f
	.zero		1


	//   ....[31]....
        /*0550*/ 	.word	0x00006f30
        /*0554*/ 	.word	0x0000002e
        /*0558*/ 	.word	0x00000000
        /*055c*/ 	.short	0x0101
        /*055e*/ 	.byte	0x3f
	.zero		1


	//   ....[32]....
        /*0560*/ 	.word	0x00007bb0
        /*0564*/ 	.word	0x000000ff
        /*0568*/ 	.word	0x00016830
        /*056c*/ 	.short	0x010a
        /*056e*/ 	.byte	0x0a
	.zero		1


	//   ....[33]....
        /*0570*/ 	.word	0x00007bf0
        /*0574*/ 	.word	0x000000ff
        /*0578*/ 	.word	0x00016830
        /*057c*/ 	.short	0x010a
        /*057e*/ 	.byte	0x0a
	.zero		1


	//   ....[34]....
        /*0580*/ 	.word	0x00007df0
        /*0584*/ 	.word	0x000000ff
        /*0588*/ 	.word	0x00016850
        /*058c*/ 	.short	0x010a
        /*058e*/ 	.byte	0x0a
	.zero		1


	//   ....[35]....
        /*0590*/ 	.word	0x00007e30
        /*0594*/ 	.word	0x000000ff
        /*0598*/ 	.word	0x00016850
        /*059c*/ 	.short	0x010a
        /*059e*/ 	.byte	0x0a
	.zero		1


	//   ....[36]....
        /*05a0*/ 	.word	0x000090e0
        /*05a4*/ 	.word	0x0000001f
        /*05a8*/ 	.word	0x00000000
        /*05ac*/ 	.short	0x0101
        /*05ae*/ 	.byte	0x3f
	.zero		1


	//   ....[37]....
        /*05b0*/ 	.word	0x00009290
        /*05b4*/ 	.word	0x0000001f
        /*05b8*/ 	.word	0x00000000
        /*05bc*/ 	.short	0x0101
        /*05be*/ 	.byte	0x3f
	.zero		1


	//   ....[38]....
        /*05c0*/ 	.word	0x00009900
        /*05c4*/ 	.word	0x000000ff
        /*05c8*/ 	.word	0x00016830
        /*05cc*/ 	.short	0x010a
        /*05ce*/ 	.byte	0x0a
	.zero		1


	//   ....[39]....
        /*05d0*/ 	.word	0x00009940
        /*05d4*/ 	.word	0x000000ff
        /*05d8*/ 	.word	0x00016830
        /*05dc*/ 	.short	0x010a
        /*05de*/ 	.byte	0x0a
	.zero		1


	//   ....[40]....
        /*05e0*/ 	.word	0x00009b30
        /*05e4*/ 	.word	0x000000ff
        /*05e8*/ 	.word	0x00016850
        /*05ec*/ 	.short	0x010a
        /*05ee*/ 	.byte	0x0a
	.zero		1


	//   ....[41]....
        /*05f0*/ 	.word	0x00009b70
        /*05f4*/ 	.word	0x000000ff
        /*05f8*/ 	.word	0x00016850
        /*05fc*/ 	.short	0x010a
        /*05fe*/ 	.byte	0x0a
	.zero		1


	//   ....[42]....
        /*0600*/ 	.word	0x00009f70
        /*0604*/ 	.word	0x0000000f
        /*0608*/ 	.word	0x00000000
        /*060c*/ 	.short	0x0101
        /*060e*/ 	.byte	0x3f
	.zero		1


	//   ....[43]....
        /*0610*/ 	.word	0x0000bc30
        /*0614*/ 	.word	0x0000002e
        /*0618*/ 	.word	0x00000000
        /*061c*/ 	.short	0x0101
        /*061e*/ 	.byte	0x3f
	.zero		1


	//   ....[44]....
        /*0620*/ 	.word	0x0000c570
        /*0624*/ 	.word	0x000000ff
        /*0628*/ 	.word	0x00016850
        /*062c*/ 	.short	0x010a
        /*062e*/ 	.byte	0x07
	.zero		1


	//   ....[45]....
        /*0630*/ 	.word	0x0000c5b0
        /*0634*/ 	.word	0x000000ff
        /*0638*/ 	.word	0x00016850
        /*063c*/ 	.short	0x010a
        /*063e*/ 	.byte	0x07
	.zero		1


	//   ....[46]....
        /*0640*/ 	.word	0x0000cac0
        /*0644*/ 	.word	0x0000000d
        /*0648*/ 	.word	0x00000000
        /*064c*/ 	.short	0x0101
        /*064e*/ 	.byte	0x3f
	.zero		1


	//   ....[47]....
        /*0650*/ 	.word	0x0000d570
        /*0654*/ 	.word	0x000000ff
        /*0658*/ 	.word	0x00000000
        /*065c*/ 	.short	0x0101
        /*065e*/ 	.byte	0x04
	.zero		1


	//   ....[48]....
        /*0660*/ 	.word	0x0000f0b0
        /*0664*/ 	.word	0x000000ff
        /*0668*/ 	.word	0x00016840
        /*066c*/ 	.short	0x010a
        /*066e*/ 	.byte	0x26
	.zero		1


	//   ....[49]....
        /*0670*/ 	.word	0x0000feb0
        /*0674*/ 	.word	0x000000ff
        /*0678*/ 	.word	0x00016800
        /*067c*/ 	.short	0x0107
        /*067e*/ 	.byte	0x26
	.zero		1


	//   ....[50]....
        /*0680*/ 	.word	0x0000fef0
        /*0684*/ 	.word	0x000000ff
        /*0688*/ 	.word	0x00016800
        /*068c*/ 	.short	0x0101
        /*068e*/ 	.byte	0x26
	.zero		1


	//   ....[51]....
        /*0690*/ 	.word	0x0000ff20
        /*0694*/ 	.word	0x000000ff
        /*0698*/ 	.word	0x00016820
        /*069c*/ 	.short	0x010a
        /*069e*/ 	.byte	0x26
	.zero		1


	//   ....[52]....
        /*06a0*/ 	.word	0x000102b0
        /*06a4*/ 	.word	0x000000ff
        /*06a8*/ 	.word	0x00016848
        /*06ac*/ 	.short	0x010a
        /*06ae*/ 	.byte	0x26
	.zero		1


	//   ....[53]....
        /*06b0*/ 	.word	0x000104a0
        /*06b4*/ 	.word	0x000000ff
        /*06b8*/ 	.word	0x00016860
        /*06bc*/ 	.short	0x010a
        /*06be*/ 	.byte	0x26
	.zero		1


	//   ....[54]....
        /*06c0*/ 	.word	0x00010880
        /*06c4*/ 	.word	0x000000ff
        /*06c8*/ 	.word	0x00016840
        /*06cc*/ 	.short	0x010a
        /*06ce*/ 	.byte	0x26
	.zero		1


	//   ....[55]....
        /*06d0*/ 	.word	0x00010aa0
        /*06d4*/ 	.word	0x000000ff
        /*06d8*/ 	.word	0x00016868
        /*06dc*/ 	.short	0x010a
        /*06de*/ 	.byte	0x26
	.zero		1


	//   ....[56]....
        /*06e0*/ 	.word	0x00010ec0
        /*06e4*/ 	.word	0x000000ff
        /*06e8*/ 	.word	0x00016848
        /*06ec*/ 	.short	0x010a
        /*06ee*/ 	.byte	0x26
	.zero		1


	//   ....[57]....
        /*06f0*/ 	.word	0x000110c0
        /*06f4*/ 	.word	0x000000ff
        /*06f8*/ 	.word	0x00016860
        /*06fc*/ 	.short	0x010a
        /*06fe*/ 	.byte	0x26
	.zero		1


	//   ....[58]....
        /*0700*/ 	.word	0x00011360
        /*0704*/ 	.word	0x00000004
        /*0708*/ 	.word	0x00016860
        /*070c*/ 	.short	0x010a
        /*070e*/ 	.byte	0x3f
	.zero		1


	//   ....[59]....
        /*0710*/ 	.word	0x00011610
        /*0714*/ 	.word	0x00000007
        /*0718*/ 	.word	0x00016820
        /*071c*/ 	.short	0x010a
        /*071e*/ 	.byte	0x3f
	.zero		1


	//   ....[60]....
        /*0720*/ 	.word	0x00011760
        /*0724*/ 	.word	0x00000006
        /*0728*/ 	.word	0x00000000
        /*072c*/ 	.short	0x010a
        /*072e*/ 	.byte	0x3f
	.zero		1


	//   ....[61]....
        /*0730*/ 	.word	0x000117d0
        /*0734*/ 	.word	0x00000003
        /*0738*/ 	.word	0x00000000
        /*073c*/ 	.short	0x010a
        /*073e*/ 	.byte	0x3f
	.zero		1


	//   ....[62]....
        /*0740*/ 	.word	0x00011830
        /*0744*/ 	.word	0x00000000
        /*0748*/ 	.word	0x00000000
        /*074c*/ 	.short	0x010a
        /*074e*/ 	.byte	0x3f
	.zero		1


	//   ....[63]....
        /*0750*/ 	.word	0x00011860
        /*0754*/ 	.word	0x00000003
        /*0758*/ 	.word	0x00000000
        /*075c*/ 	.short	0x010a
        /*075e*/ 	.byte	0x3f
	.zero		1


	//   ....[64]....
        /*0760*/ 	.word	0x000118d0
        /*0764*/ 	.word	0x00000003
        /*0768*/ 	.word	0x00016800
        /*076c*/ 	.short	0x010a
        /*076e*/ 	.byte	0x3f
	.zero		1


	//   ....[65]....
        /*0770*/ 	.word	0x00011930
        /*0774*/ 	.word	0x00000003
        /*0778*/ 	.word	0x00016830
        /*077c*/ 	.short	0x010a
        /*077e*/ 	.byte	0x3f
	.zero		1


	//   ....[66]....
        /*0780*/ 	.word	0x00011990
        /*0784*/ 	.word	0x00000008
        /*0788*/ 	.word	0x00016830
        /*078c*/ 	.short	0x010a
        /*078e*/ 	.byte	0x3f
	.zero		1


	//   ....[67]....
        /*0790*/ 	.word	0x000119f0
        /*0794*/ 	.word	0x00000008
        /*0798*/ 	.word	0x00016850
        /*079c*/ 	.short	0x010a
        /*079e*/ 	.byte	0x3f
	.zero		1


	//   ....[68]....
        /*07a0*/ 	.word	0x00011a50
        /*07a4*/ 	.word	0x00000007
        /*07a8*/ 	.word	0x00016830
        /*07ac*/ 	.short	0x010a
        /*07ae*/ 	.byte	0x3f
	.zero		1


	//   ....[69]....
        /*07b0*/ 	.word	0x00011ab0
        /*07b4*/ 	.word	0x00000007
        /*07b8*/ 	.word	0x00016850
        /*07bc*/ 	.short	0x010a
        /*07be*/ 	.byte	0x3f
	.zero		1


	//   ....[70]....
        /*07c0*/ 	.word	0x00011b10
        /*07c4*/ 	.word	0x00000007
        /*07c8*/ 	.word	0x00016830
        /*07cc*/ 	.short	0x010a
        /*07ce*/ 	.byte	0x3f
	.zero		1


	//   ....[71]....
        /*07d0*/ 	.word	0x00011b70
        /*07d4*/ 	.word	0x00000007
        /*07d8*/ 	.word	0x00016850
        /*07dc*/ 	.short	0x010a
        /*07de*/ 	.byte	0x3f
	.zero		1


	//   ....[72]....
        /*07e0*/ 	.word	0x00011bd0
        /*07e4*/ 	.word	0x00000003
        /*07e8*/ 	.word	0x00016850
        /*07ec*/ 	.short	0x010a
        /*07ee*/ 	.byte	0x3f
	.zero		1


	//   ....[73]....
        /*07f0*/ 	.word	0x00011d30
        /*07f4*/ 	.word	0x00000003
        /*07f8*/ 	.word	0x00016840
        /*07fc*/ 	.short	0x010a
        /*07fe*/ 	.byte	0x3f
	.zero		1


	//   ....[74]....
        /*0800*/ 	.word	0x00012bf0
        /*0804*/ 	.word	0x00000005
        /*0808*/ 	.word	0x00016820
        /*080c*/ 	.short	0x010a
        /*080e*/ 	.byte	0x3f
	.zero		1


	//   ....[75]....
        /*0810*/ 	.word	0x00012c50
        /*0814*/ 	.word	0x00000005
        /*0818*/ 	.word	0x00016848
        /*081c*/ 	.short	0x010a
        /*081e*/ 	.byte	0x3f
	.zero		1


	//   ....[76]....
        /*0820*/ 	.word	0x00012cb0
        /*0824*/ 	.word	0x00000005
        /*0828*/ 	.word	0x00016860
        /*082c*/ 	.short	0x010a
        /*082e*/ 	.byte	0x3f
	.zero		1


	//   ....[77]....
        /*0830*/ 	.word	0x00012d10
        /*0834*/ 	.word	0x00000005
        /*0838*/ 	.word	0x00016840
        /*083c*/ 	.short	0x010a
        /*083e*/ 	.byte	0x3f
	.zero		1


	//   ....[78]....
        /*0840*/ 	.word	0x00012d70
        /*0844*/ 	.word	0x00000005
        /*0848*/ 	.word	0x00016868
        /*084c*/ 	.short	0x010a
        /*084e*/ 	.byte	0x3f
	.zero		1


	//   ....[79]....
        /*0850*/ 	.word	0x00012dd0
        /*0854*/ 	.word	0x00000004
        /*0858*/ 	.word	0x00016848
        /*085c*/ 	.short	0x010a
        /*085e*/ 	.byte	0x3f
	.zero		1


	//   ....[80]....
        /*0860*/ 	.word	0x00012e30
        /*0864*/ 	.word	0x00000004
        /*0868*/ 	.word	0x00016860
        /*086c*/ 	.short	0x010a
        /*086e*/ 	.byte	0x3f
	.zero		1


	//   ....[81]....
        /*0870*/ 	.word	0x00012e80
        /*0874*/ 	.word	0x00000004
        /*0878*/ 	.word	0x00016860
        /*087c*/ 	.short	0x010a
        /*087e*/ 	.byte	0x3f
	.zero		1


	//   ....[82]....
        /*0880*/ 	.word	0x00012ed0
        /*0884*/ 	.word	0x00000007
        /*0888*/ 	.word	0x00016820
        /*088c*/ 	.short	0x010a
        /*088e*/ 	.byte	0x3f
	.zero		1


	//   ....[83]....
        /*0890*/ 	.word	0x00013040
        /*0894*/ 	.word	0x00000006
        /*0898*/ 	.word	0x00000000
        /*089c*/ 	.short	0x010a
        /*089e*/ 	.byte	0x3f
	.zero		1


	//   ....[84]....
        /*08a0*/ 	.word	0x00013090
        /*08a4*/ 	.word	0x00000003
        /*08a8*/ 	.word	0x00000000
        /*08ac*/ 	.short	0x010a
        /*08ae*/ 	.byte	0x3f
	.zero		1


	//   ....[85]....
        /*08b0*/ 	.word	0x000130e0
        /*08b4*/ 	.word	0x00000000
        /*08b8*/ 	.word	0x00000000
        /*08bc*/ 	.short	0x010a
        /*08be*/ 	.byte	0x3f
	.zero		1


	//----- nvinfo : EIATTR_NUM_MBARRIERS
	.align		4
.L_179:
        /*08c0*/ 	.byte	0x03, 0x38
        /*08c2*/ 	.short	0x0016


	//----- nvinfo : EIATTR_EXIT_INSTR_OFFSETS
	.align		4
        /*08c4*/ 	.byte	0x04, 0x1c
        /*08c6*/ 	.short	(.L_181 - .L_180)


	//   ....[0]....
.L_180:
        /*08c8*/ 	.word	0x000118b0


	//----- nvinfo : EIATTR_MAX_THREADS
	.align		4
.L_181:
        /*08cc*/ 	.byte	0x04, 0x05
        /*08ce*/ 	.short	(.L_183 - .L_182)
.L_182:
        /*08d0*/ 	.word	0x00000200
        /*08d4*/ 	.word	0x00000001
        /*08d8*/ 	.word	0x00000001


	//----- nvinfo : EIATTR_CRS_STACK_SIZE
	.align		4
.L_183:
        /*08dc*/ 	.byte	0x04, 0x1e
        /*08de*/ 	.short	(.L_185 - .L_184)
.L_184:
        /*08e0*/ 	.word	0x00000000


	//----- nvinfo : EIATTR_CBANK_PARAM_SIZE
	.align		4
.L_185:
        /*08e4*/ 	.byte	0x03, 0x19
        /*08e6*/ 	.short	0x0a70


	//----- nvinfo : EIATTR_PARAM_CBANK
	.align		4
        /*08e8*/ 	.byte	0x04, 0x0a
        /*08ea*/ 	.short	(.L_187 - .L_186)
	.align		4
.L_186:
        /*08ec*/ 	.word	index@(.nv.constant0._ZN7cutlass13device_kernelIN5flash11enable_sm90INS1_16FlashAttnFwdSm90INS1_25CollectiveMainloopFwdSm90ILi2EN4cute5tupleIJNS5_1CILi1EEES8_S8_EEENS6_IJNS7_ILi192EEENS7_ILi128EEENS7_ILi64EEEEEELi64ENS_10bfloat16_tEfNS_4arch4Sm90ELb0ELb1ELb0ELb0ELb0ELb0ELb0ELb1ELb1ELb1ELb1ELb0EEENS1_21CollectiveEpilogueFwdINS6_IJSA_SC_SB_EEES9_SE_SG_Li384ELb0ELb1ELb1ELb0EEENS1_19SingleTileSchedulerILb0ELb1ELb1ELi192EEEEEEEEEvNT_6ParamsE)
        /*08f0*/ 	.short	0x0210
        /*08f2*/ 	.short	0x0a70


	//----- nvinfo : EIATTR_SW_WAR
	.align		4
.L_187:
        /*08f4*/ 	.byte	0x04, 0x36
        /*08f6*/ 	.short	(.L_189 - .L_188)
.L_188:
        /*08f8*/ 	.word	0x00000008
.L_189:


//--------------------- .nv.info._ZN7cutlass13device_kernelIN5flash11enable_sm90INS1_16FlashAttnFwdSm90INS1_25CollectiveMainloopFwdSm90ILi2EN4cute5tupleIJNS5_1CILi1EEES8_S8_EEENS6_IJNS7_ILi192EEENS7_ILi128EEENS7_ILi64EEEEEELi64ENS_10bfloat16_tEfNS_4arch4Sm90ELb0ELb1ELb0ELb1ELb0ELb0ELb0ELb1ELb1ELb1ELb1ELb0EEENS1_21CollectiveEpilogueFwdINS6_IJSA_SC_SB_EEES9_SE_SG_Li384ELb1ELb1ELb1ELb0EEENS1_36VarlenDynamicPersistentTileSchedulerILi192ELi128ELi384ELi128ELb1ELb1ELb1ELb1ELb0ELb1EEEEEEEEEvNT_6ParamsE --------------------------
	.section	.nv.info._ZN7cutlass13device_kernelIN5flash11enable_sm90INS1_16FlashAttnFwdSm90INS1_25CollectiveMainloopFwdSm90ILi2EN4cute5tupleIJNS5_1CILi1EEES8_S8_EEENS6_IJNS7_ILi192EEENS7_ILi128EEENS7_ILi64EEEEEELi64ENS_10bfloat16_tEfNS_4arch4Sm90ELb0ELb1ELb0ELb1ELb0ELb0ELb0ELb1ELb1ELb1ELb1ELb0EEENS1_21CollectiveEpilogueFwdINS6_IJSA_SC_SB_EEES9_SE_SG_Li384ELb1ELb1ELb1ELb0EEENS1_36VarlenDynamicPersistentTileSchedulerILi192ELi128ELi384ELi128ELb1ELb1ELb1ELb1ELb0ELb1EEEEEEEEEvNT_6ParamsE,"",@"SHT_CUDA_INFO"
	.sectionflags	@""
	.align	4


	//----- nvinfo : EIATTR_CUDA_API_VERSION
	.align		4
        /*0000*/ 	.byte	0x04, 0x37
        /*0002*/ 	.short	(.L_191 - .L_190)
.L_190:
        /*0004*/ 	.word	0x00000082


	//----- nvinfo : EIATTR_KPARAM_INFO
	.align		4
.L_191:
        /*0008*/ 	.byte	0x04, 0x17
        /*000a*/ 	.short	(.L_193 - .L_192)
.L_192:
        /*000c*/ 	.word	0x00000000
        /*0010*/ 	.short	0x0000
        /*0012*/ 	.short	0x0070
        /*0014*/ 	.byte	0x00, 0xf0, 0x01, 0x2a


	//----- nvinfo : EIATTR_SPARSE_MMA_MASK
	.align		4
.L_193:
        /*0018*/ 	.byte	0x03, 0x50
        /*001a*/ 	.short	0x0000


	//----- nvinfo : EIATTR_MAXREG_COUNT
	.align		4
        /*001c*/ 	.byte	0x03, 0x1b
        /*001e*/ 	.short	0x0080


	//----- nvinfo : EIATTR_NUM_BARRIERS
	.align		4
        /*0020*/ 	.byte	0x02, 0x4c
        /*0022*/ 	.byte	0x10
	.zero		1


	//----- nvinfo : EIATTR_EXTERNS
	.align		4
        /*0024*/ 	.byte	0x04, 0x0f
        /*0026*/ 	.short	(.L_195 - .L_194)


	//   ....[0]....
	.align		4
.L_194:
        /*0028*/ 	.word	index@(__assertfail)


	//----- nvinfo : EIATTR_ANNOTATIONS
	.align		4
.L_195:
        /*002c*/ 	.byte	0x04, 0x55
        /*002e*/ 	.short	(.L_197 - .L_196)


	//   ....[0]....
.L_196:
        /* <DEDUP_REMOVED lines=29> */


	//----- nvinfo : EIATTR_MERCURY_ISA_VERSION
	.align		4
.L_197:
        /*01e8*/ 	.byte	0x03, 0x5f
        /*01ea*/ 	.short	0x0101


	//----- nvinfo : EIATTR_UNUSED_LOAD_BYTE_OFFSET
	.align		4
        /*01ec*/ 	.byte	0x04, 0x44
        /*01ee*/ 	.short	(.L_199 - .L_198)


	//   ....[0]....
.L_198:
        /*01f0*/ 	.word	0x00000a40
        /*01f4*/ 	.word	0x0000fff0


	//   ....[1]....
        /*01f8*/ 	.word	0x0000d3f0
        /*01fc*/ 	.word	0x0000fff0


	//----- nvinfo : EIATTR_INT_WARP_WIDE_INSTR_OFFSETS
	.align		4
.L_199:
        /*0200*/ 	.byte	0x04, 0x31
        /*0202*/ 	.short	(.L_201 - .L_200)


	//   ....[0]....
.L_200:
        /*0204*/ 	.word	0x00000130


	//   ....[1]....
        /*0208*/ 	.word	0x00000170


	//   ....[2]....
        /*020c*/ 	.word	0x000001e0


	//   ....[3]....
        /*0210*/ 	.word	0x000114f0


	//   ....[4]....
        /*0214*/ 	.word	0x00011580


	//   ....[5]....
        /*0218*/ 	.word	0x000145d0


	//   ....[6]....
        /*021c*/ 	.word	0x00014660


	//----- nvinfo : EIATTR_COOP_GROUP_MASK_REGIDS
	.align		4
.L_201:
        /*0220*/ 	.byte	0x04, 0x29
        /*0222*/ 	.short	(.L_203 - .L_202)


	//   ....[0]....
.L_202:
        /*0224*/ 	.word	0xffffffff


	//   ....[1]....
        /*0228*/ 	.word	0xffffffff


	//   ....[2]....
        /*022c*/ 	.word	0xffffffff


	//   ....[3]....
        /*0230*/ 	.word	0xffffffff


	//   ....[4]....
        /*0234*/ 	.word	0xffffffff


	//   ....[5]....
        /*0238*/ 	.word	0xffffffff


	//   ....[6]....
        /*023c*/ 	.word	0xffffffff


	//   ....[7]....
        /*0240*/ 	.word	0xffffffff


	//   ....[8]....
        /*0244*/ 	.word	0xffffffff


	//   ....[9]....
        /*0248*/ 	.word	0xffffffff


	//   ....[10]....
        /*024c*/ 	.word	0xffffffff


	//   ....[11]....
        /*0250*/ 	.word	0xffffffff


	//   ....[12]....
        /*0254*/ 	.word	0xffffffff


	//   ....[13]....
        /*0258*/ 	.word	0xffffffff


	//   ....[14]....
        /*025c*/ 	.word	0xffffffff


	//   ....[15]....
        /*0260*/ 	.word	0xffffffff


	//   ....[16]....
        /*0264*/ 	.word	0xffffffff


	//   ....[17]....
        /*0268*/ 	.word	0xffffffff


	//   ....[18]....
        /*026c*/ 	.word	0xffffffff


	//   ....[19]....
        /*0270*/ 	.word	0xffffffff


	//   ....[20]....
        /*0274*/ 	.word	0xffffffff


	//   ....[21]....
        /*0278*/ 	.word	0xffffffff


	//   ....[22]....
        /*027c*/ 	.word	0xffffffff


	//   ....[23]....
        /*0280*/ 	.word	0xffffffff


	//   ....[24]....
        /*0284*/ 	.word	0xffffffff


	//   ....[25]....
        /*0288*/ 	.word	0xffffffff


	//   ....[26]....
        /*028c*/ 	.word	0xffffffff


	//   ....[27]....
        /*0290*/ 	.word	0xffffffff


	//   ....[28]....
        /*0294*/ 	.word	0xffffffff


	//   ....[29]....
        /*0298*/ 	.word	0xffffffff


	//   ....[30]....
        /*029c*/ 	.word	0xffffffff


	//   ....[31]....
        /*02a0*/ 	.word	0xffffffff


	//   ....[32]....
        /*02a4*/ 	.word	0xffffffff


	//   ....[33]....
        /*02a8*/ 	.word	0xffffffff


	//   ....[34]....
        /*02ac*/ 	.word	0xffffffff


	//   ....[35]....
        /*02b0*/ 	.word	0xffffffff


	//   ....[36]....
        /*02b4*/ 	.word	0xffffffff


	//   ....[37]....
        /*02b8*/ 	.word	0xffffffff


	//   ....[38]....
        /*02bc*/ 	.word	0xffffffff


	//   ....[39]....
        /*02c0*/ 	.word	0xffffffff


	//   ....[40]....
        /*02c4*/ 	.word	0xffffffff


	//   ....[41]....
        /*02c8*/ 	.word	0xffffffff


	//   ....[42]....
        /*02cc*/ 	.word	0xffffffff


	//   ....[43]....
        /*02d0*/ 	.word	0xffffffff


	//   ....[44]....
        /*02d4*/ 	.word	0xffffffff


	//   ....[45]....
        /*02d8*/ 	.word	0xffffffff


	//   ....[46]....
        /*02dc*/ 	.word	0xffffffff


	//   ....[47]....
        /*02e0*/ 	.word	0xffffffff


	//   ....[48]....
        /*02e4*/ 	.word	0xffffffff


	//   ....[49]....
        /*02e8*/ 	.word	0xffffffff


	//   ....[50]....
        /*02ec*/ 	.word	0xffffffff


	//   ....[51]....
        /*02f0*/ 	.word	0xffffffff


	//   ....[52]....
        /*02f4*/ 	.word	0xffffffff


	//   ....[53]....
        /*02f8*/ 	.word	0xffffffff


	//   ....[54]....
        /*02fc*/ 	.word	0xffffffff


	//   ....[55]....
        /*0300*/ 	.word	0xffffffff


	//   ....[56]....
        /*0304*/ 	.word	0xffffffff


	//   ....[57]....
        /*0308*/ 	.word	0xffffffff


	//   ....[58]....
        /*030c*/ 	.word	0xffffffff


	//   ....[59]....
        /*0310*/ 	.word	0xffffffff


	//   ....[60]....
        /*0314*/ 	.word	0xffffffff


	//   ....[61]....
        /*0318*/ 	.word	0xffffffff


	//   ....[62]....
        /*031c*/ 	.word	0xffffffff


	//   ....[63]....
        /*0320*/ 	.word	0xffffffff


	//   ....[64]....
        /*0324*/ 	.word	0xffffffff


	//   ....[65]....
        /*0328*/ 	.word	0xffffffff


	//   ....[66]....
        /*032c*/ 	.word	0xffffffff


	//   ....[67]....
        /*0330*/ 	.word	0xffffffff


	//   ....[68]....
        /*0334*/ 	.word	0xffffffff


	//   ....[69]....
        /*0338*/ 	.word	0xffffffff


	//   ....[70]....
        /*033c*/ 	.word	0xffffffff


	//   ....[71]....
        /*0340*/ 	.word	0xffffffff


	//   ....[72]....
        /*0344*/ 	.word	0xffffffff


	//   ....[73]....
        /*0348*/ 	.word	0xffffffff


	//   ....[74]....
        /*034c*/ 	.word	0xffffffff


	//   ....[75]....
        /*0350*/ 	.word	0xffffffff


	//   ....[76]....
        /*0354*/ 	.word	0xffffffff


	//   ....[77]....
        /*0358*/ 	.word	0xffffffff


	//   ....[78]....
        /*035c*/ 	.word	0xffffffff


	//   ....[79]....
        /*0360*/ 	.word	0xffffffff


	//   ....[80]....
        /*0364*/ 	.word	0xffffffff


	//   ....[81]....
        /*0368*/ 	.word	0xffffffff


	//   ....[82]....
        /*036c*/ 	.word	0xffffffff


	//   ....[83]....
        /*0370*/ 	.word	0xffffffff


	//   ....[84]....
        /*0374*/ 	.word	0xffffffff


	//   ....[85]....
        /*0378*/ 	.word	0xffffffff


	//   ....[86]....
        /*037c*/ 	.word	0xffffffff


	//   ....[87]....
        /*0380*/ 	.word	0xffffffff


	//   ....[88]....
        /*0384*/ 	.word	0xffffffff


	//   ....[89]....
        /*0388*/ 	.word	0xffffffff


	//   ....[90]....
        /*038c*/ 	.word	0xffffffff


	//   ....[91]....
        /*0390*/ 	.word	0xffffffff


	//   ....[92]....
        /*0394*/ 	.word	0xffffffff


	//   ....[93]....
        /*0398*/ 	.word	0xffffffff


	//   ....[94]....
        /*039c*/ 	.word	0xffffffff


	//   ....[95]....
        /*03a0*/ 	.word	0xffffffff


	//   ....[96]....
        /*03a4*/ 	.word	0xffffffff


	//   ....[97]....
        /*03a8*/ 	.word	0xffffffff


	//   ....[98]....
        /*03ac*/ 	.word	0xffffffff


	//   ....[99]....
        /*03b0*/ 	.word	0xffffffff


	//   ....[100]....
        /*03b4*/ 	.word	0xffffffff


	//   ....[101]....
        /*03b8*/ 	.word	0xffffffff


	//   ....[102]....
        /*03bc*/ 	.word	0xffffffff


	//   ....[103]....
        /*03c0*/ 	.word	0xffffffff


	//   ....[104]....
        /*03c4*/ 	.word	0xffffffff


	//   ....[105]....
        /*03c8*/ 	.word	0xffffffff


	//   ....[106]....
        /*03cc*/ 	.word	0xffffffff


	//   ....[107]....
        /*03d0*/ 	.word	0xffffffff


	//   ....[108]....
        /*03d4*/ 	.word	0xffffffff


	//   ....[109]....
        /*03d8*/ 	.word	0xffffffff


	//   ....[110]....
        /*03dc*/ 	.word	0xffffffff


	//   ....[111]....
        /*03e0*/ 	.word	0xffffffff


	//   ....[112]....
        /*03e4*/ 	.word	0xffffffff


	//   ....[113]....
        /*03e8*/ 	.word	0xffffffff


	//   ....[114]....
        /*03ec*/ 	.word	0xffffffff


	//   ....[115]....
        /*03f0*/ 	.word	0xffffffff


	//   ....[116]....
        /*03f4*/ 	.word	0xffffffff


	//   ....[117]....
        /*03f8*/ 	.word	0xffffffff


	//   ....[118]....
        /*03fc*/ 	.word	0xffffffff


	//   ....[119]....
        /*0400*/ 	.word	0x0500000f


	//   ....[120]....
        /*0404*/ 	.word	0x0500000f


	//   ....[121]....
        /*0408*/ 	.word	0x0500000f


	//   ....[122]....
        /*040c*/ 	.word	0x0500000f


	//   ....[123]....
        /*0410*/ 	.word	0x0500000f


	//   ....[124]....
        /*0414*/ 	.word	0x0500000f


	//   ....[125]....
        /*0418*/ 	.word	0x0500000f


	//   ....[126]....
        /*041c*/ 	.word	0x0500000f


	//   ....[127]....
        /*0420*/ 	.word	0x0500000f


	//   ....[128]....
        /*0424*/ 	.word	0x0500000f


	//   ....[129]....
        /*0428*/ 	.word	0x0500000f


	//   ....[130]....
        /*042c*/ 	.word	0x0500000f


	//   ....[131]....
        /*0430*/ 	.word	0x0500000f


	//   ....[132]....
        /*0434*/ 	.word	0x0500000f


	//   ....[133]....
        /*0438*/ 	.word	0x0500000f


	//   ....[134]....
        /*043c*/ 	.word	0x0500000f


	//   ....[135]....
        /*0440*/ 	.word	0x0500000f


	//   ....[136]....
        /*0444*/ 	.word	0x0500000f


	//   ....[137]....
        /*0448*/ 	.word	0x0500000f


	//   ....[138]....
        /*044c*/ 	.word	0x0500000f


	//   ....[139]....
        /*0450*/ 	.word	0x0500000f


	//   ....[140]....
        /*0454*/ 	.word	0x0500000f


	//   ....[141]....
        /*0458*/ 	.word	0x0500000f


	//   ....[142]....
        /*045c*/ 	.word	0x0500000f


	//   ....[143]....
        /*0460*/ 	.word	0x0500000f


	//   ....[144]....
        /*0464*/ 	.word	0x0500000f


	//   ....[145]....
        /*0468*/ 	.word	0x0500000f


	//   ....[146]....
        /*046c*/ 	.word	0x0500000f


	//   ....[147]....
        /*0470*/ 	.word	0x0500000f


	//   ....[148]....
        /*0474*/ 	.word	0x0500000f


	//   ....[149]....
        /*0478*/ 	.word	0x0500000f


	//   ....[150]....
        /*047c*/ 	.word	0x0500000f


	//   ....[151]....
        /*0480*/ 	.word	0x0500000f


	//   ....[152]....
        /*0484*/ 	.word	0x0500000f


	//   ....[153]....
        /*0488*/ 	.word	0x0500000f


	//   ....[154]....
        /*048c*/ 	.word	0x0500000f


	//   ....[155]....
        /*0490*/ 	.word	0x0500000f


	//   ....[156]....
        /*0494*/ 	.word	0x0500000f


	//   ....[157]....
        /*0498*/ 	.word	0x0500000f


	//   ....[158]....
        /*049c*/ 	.word	0x0500000f


	//   ....[159]....
        /*04a0*/ 	.word	0x0500000f


	//   ....[160]....
        /*04a4*/ 	.word	0x0500000f


	//   ....[161]....
        /*04a8*/ 	.word	0x0500000f


	//   ....[162]....
        /*04ac*/ 	.word	0x0500000f


	//----- nvinfo : EIATTR_COOP_GROUP_INSTR_OFFSETS
	.align		4
.L_203:
        /*04b0*/ 	.byte	0x04, 0x28
        /*04b2*/ 	.short	(.L_205 - .L_204)


	//   ....[0]....
.L_204:
        /*04b4*/ 	.word	0x00000070


	//   ....[1]....
        /*04b8*/ 	.word	0x00000140


	//   ....[2]....
        /*04bc*/ 	.word	0x00000190


	//   ....[3]....
        /*04c0*/ 	.word	0x000003c0


	//   ....[4]....
        /*04c4*/ 	.word	0x00000520


	//   ....[5]....
        /*04c8*/ 	.word	0x00000640


	//   ....[6]....
        /*04cc*/ 	.word	0x000007a0


	//   ....[7]....
        /*04d0*/ 	.word	0x00001d00


	//   ....[8]....
        /*04d4*/ 	.word	0x000022d0


	//   ....[9]....
        /*04d8*/ 	.word	0x000030f0


	//   ....[10]....
        /*04dc*/ 	.word	0x00003890


	//   ....[11]....
        /*04e0*/ 	.word	0x000039a0


	//   ....[12]....
        /*04e4*/ 	.word	0x00004290


	//   ....[13]....
        /*04e8*/ 	.word	0x000042f0


	//   ....[14]....
        /*04ec*/ 	.word	0x00005830


	//   ....[15]....
        /*04f0*/ 	.word	0x00005a80


	//   ....[16]....
        /*04f4*/ 	.word	0x00006660


	//   ....[17]....
        /*04f8*/ 	.word	0x00006760


	//   ....[18]....
        /*04fc*/ 	.word	0x00006f90


	//   ....[19]....
        /*0500*/ 	.word	0x00007000


	//   ....[20]....
        /*0504*/ 	.word	0x000087c0


	//   ....[21]....
        /*0508*/ 	.word	0x000087f0


	//   ....[22]....
        /*050c*/ 	.word	0x00008d00


	//   ....[23]....
        /*0510*/ 	.word	0x00008d70


	//   ....[24]....
        /*0514*/ 	.word	0x0000a5b0


	//   ....[25]....
        /*0518*/ 	.word	0x0000a7f0


	//   ....[26]....
        /*051c*/ 	.word	0x0000b3c0


	//   ....[27]....
        /*0520*/ 	.word	0x0000b4c0


	//   ....[28]....
        /*0524*/ 	.word	0x0000bcf0


	//   ....[29]....
        /*0528*/ 	.word	0x0000bd70


	//   ....[30]....
        /*052c*/ 	.word	0x0000ccb0


	//   ....[31]....
        /*0530*/ 	.word	0x0000ccf0


	//   ....[32]....
        /*0534*/ 	.word	0x0000ce10


	//   ....[33]....
        /*0538*/ 	.word	0x0000ce20


	//   ....[34]....
        /*053c*/ 	.word	0x0000dc90


	//   ....[35]....
        /*0540*/ 	.word	0x0000dca0


	//   ....[36]....
        /*0544*/ 	.word	0x0000dcb0


	//   ....[37]....
        /*0548*/ 	.word	0x0000dcf0


	//   ....[38]....
        /*054c*/ 	.word	0x0000e2a0


	//   ....[39]....
        /*0550*/ 	.word	0x0000e2e0


	//   ....[40]....
        /*0554*/ 	.word	0x0000e300


	//   ....[41]....
        /*0558*/ 	.word	0x0000e340


	//   ....[42]....
        /*055c*/ 	.word	0x0000e360


	//   ....[43]....
        /*0560*/ 	.word	0x0000e370


	//   ....[44]....
        /*0564*/ 	.word	0x0000e390


	//   ....[45]....
        /*0568*/ 	.word	0x0000e3b0


	//   ....[46]....
        /*056c*/ 	.word	0x0000e7d0


	//   ....[47]....
        /*0570*/ 	.word	0x0000e800


	//   ....[48]....
        /*0574*/ 	.word	0x0000ea50


	//   ....[49]....
        /*0578*/ 	.word	0x0000ea60


	//   ....[50]....
        /*057c*/ 	.word	0x0000f590


	//   ....[51]....
        /*0580*/ 	.word	0x0000f5c0


	//   ....[52]....
        /*0584*/ 	.word	0x0000f600


	//   ....[53]....
        /*0588*/ 	.word	0x0000f630


	//   ....[54]....
        /*058c*/ 	.word	0x0000f640


	//   ....[55]....
        /*0590*/ 	.word	0x0000f650


	//   ....[56]....
        /*0594*/ 	.word	0x0000f660


	//   ....[57]....
        /*0598*/ 	.word	0x0000f680


	//   ....[58]....
        /*059c*/ 	.word	0x0000f7f0


	//   ....[59]....
        /*05a0*/ 	.word	0x0000fa10


	//   ....[60]....
        /*05a4*/ 	.word	0x0000fa40


	//   ....[61]....
        /*05a8*/ 	.word	0x0000fa70


	//   ....[62]....
        /*05ac*/ 	.word	0x0000faa0


	//   ....[63]....
        /*05b0*/ 	.word	0x0000fad0


	//   ....[64]....
        /*05b4*/ 	.word	0x0000fb00


	//   ....[65]....
        /*05b8*/ 	.word	0x0000fc90


	//   ....[66]....
        /*05bc*/ 	.word	0x0000fcc0


	//   ....[67]....
        /*05c0*/ 	.word	0x0000fcf0


	//   ....[68]....
        /*05c4*/ 	.word	0x0000fd20


	//   ....[69]....
        /*05c8*/ 	.word	0x0000fd50


	//   ....[70]....
        /*05cc*/ 	.word	0x0000fd80


	//   ....[71]....
        /*05d0*/ 	.word	0x0000fe10


	//   ....[72]....
        /*05d4*/ 	.word	0x0000fe40


	//   ....[73]....
        /*05d8*/ 	.word	0x0000fe50


	//   ....[74]....
        /*05dc*/ 	.word	0x0000fe90


	//   ....[75]....
        /*05e0*/ 	.word	0x00011a70


	//   ....[76]....
        /*05e4*/ 	.word	0x00012610


	//   ....[77]....
        /*05e8*/ 	.word	0x00012630


	//   ....[78]....
        /*05ec*/ 	.word	0x000126d0


	//   ....[79]....
        /*05f0*/ 	.word	0x000126e0


	//   ....[80]....
        /*05f4*/ 	.word	0x00012750


	//   ....[81]....
        /*05f8*/ 	.word	0x00012760


	//   ....[82]....
        /*05fc*/ 	.word	0x000127d0


	//   ....[83]....
        /*0600*/ 	.word	0x000127e0


	//   ....[84]....
        /*0604*/ 	.word	0x00012850


	//   ....[85]....
        /*0608*/ 	.word	0x00012860


	//   ....[86]....
        /*060c*/ 	.word	0x000128d0


	//   ....[87]....
        /*0610*/ 	.word	0x000128e0


	//   ....[88]....
        /*0614*/ 	.word	0x00012950


	//   ....[89]....
        /*0618*/ 	.word	0x00012960


	//   ....[90]....
        /*061c*/ 	.word	0x00012970


	//   ....[91]....
        /*0620*/ 	.word	0x000129b0


	//   ....[92]....
        /*0624*/ 	.word	0x000129d0


	//   ....[93]....
        /*0628*/ 	.word	0x00012a20


	//   ....[94]....
        /*062c*/ 	.word	0x00012ae0


	//   ....[95]....
        /*0630*/ 	.word	0x00012af0


	//   ....[96]....
        /*0634*/ 	.word	0x00012b60


	//   ....[97]....
        /*0638*/ 	.word	0x00012b70


	//   ....[98]....
        /*063c*/ 	.word	0x00012bb0


	//   ....[99]....
        /*0640*/ 	.word	0x00012bd0


	//   ....[100]....
        /*0644*/ 	.word	0x00014b90


	//   ....[101]....
        /*0648*/ 	.word	0x00014ba0


	//   ....[102]....
        /*064c*/ 	.word	0x00014bf0


	//   ....[103]....
        /*0650*/ 	.word	0x00014c30


	//   ....[104]....
        /*0654*/ 	.word	0x00014c60


	//   ....[105]....
        /*0658*/ 	.word	0x00014c90


	//   ....[106]....
        /*065c*/ 	.word	0x00014cc0


	//   ....[107]....
        /*0660*/ 	.word	0x00014cf0


	//   ....[108]....
        /*0664*/ 	.word	0x00014e90


	//   ....[109]....
        /*0668*/ 	.word	0x00014ec0


	//   ....[110]....
        /*066c*/ 	.word	0x00014ef0


	//   ....[111]....
        /*0670*/ 	.word	0x00014f20


	//   ....[112]....
        /*0674*/ 	.word	0x00014f50


	//   ....[113]....
        /*0678*/ 	.word	0x00014f80


	//   ....[114]....
        /*067c*/ 	.word	0x00015040


	//   ....[115]....
        /*0680*/ 	.word	0x00015060


	//   ....[116]....
        /*0684*/ 	.word	0x00015080


	//   ....[117]....
        /*0688*/ 	.word	0x000150e0


	//   ....[118]....
        /*068c*/ 	.word	0x00015b00


	//   ....[119]....
        /*0690*/ 	.word	0x00016160


	//   ....[120]....
        /*0694*/ 	.word	0x00016340


	//   ....[121]....
        /*0698*/ 	.word	0x00016390


	//   ....[122]....
        /*069c*/ 	.word	0x000163f0


	//   ....[123]....
        /*06a0*/ 	.word	0x000164c0


	//   ....[124]....
        /*06a4*/ 	.word	0x00016520


	//   ....[125]....
        /*06a8*/ 	.word	0x00016600


	//   ....[126]....
        /*06ac*/ 	.word	0x00016660


	//   ....[127]....
        /*06b0*/ 	.word	0x00016740


	//   ....[128]....
        /*06b4*/ 	.word	0x000167a0


	//   ....[129]....
        /*06b8*/ 	.word	0x00016880


	//   ....[130]....
        /*06bc*/ 	.word	0x000168e0


	//   ....[131]....
        /*06c0*/ 	.word	0x000169c0


	//   ....[132]....
        /*06c4*/ 	.word	0x00016a20


	//   ....[133]....
        /*06c8*/ 	.word	0x00016b00


	//   ....[134]....
        /*06cc*/ 	.word	0x00016b60


	//   ....[135]....
        /*06d0*/ 	.word	0x00016c50


	//   ....[136]....
        /*06d4*/ 	.word	0x00016cc0


	//   ....[137]....
        /*06d8*/ 	.word	0x00016d90


	//   ....[138]....
        /*06dc*/ 	.word	0x00016df0


	//   ....[139]....
        /*06e0*/ 	.word	0x00016ee0


	//   ....[140]....
        /*06e4*/ 	.word	0x00016f40


	//   ....[141]....
        /*06e8*/ 	.word	0x00017010


	//   ....[142]....
        /*06ec*/ 	.word	0x00017070


	//   ....[143]....
        /*06f0*/ 	.word	0x00017130


	//   ....[144]....
        /*06f4*/ 	.word	0x00017450


	//   ....[145]....
        /*06f8*/ 	.word	0x000174f0


	//   ....[146]....
        /*06fc*/ 	.word	0x00017660


	//   ....[147]....
        /*0700*/ 	.word	0x000176d0


	//   ....[148]....
        /*0704*/ 	.word	0x00017740


	//   ....[149]....
        /*0708*/ 	.word	0x000177b0


	//   ....[150]....
        /*070c*/ 	.word	0x00017820


	//   ....[151]....
        /*0710*/ 	.word	0x000178a0


	//   ....[152]....
        /*0714*/ 	.word	0x00017920


	//   ....[153]....
        /*0718*/ 	.word	0x000179b0


	//   ....[154]....
        /*071c*/ 	.word	0x00017a20


	//   ....[155]....
        /*0720*/ 	.word	0x00017a90


	//   ....[156]....
        /*0724*/ 	.word	0x00017b00


	//   ....[157]....
        /*0728*/ 	.word	0x00017b80


	//   ....[158]....
        /*072c*/ 	.word	0x00017bf0


	//   ....[159]....
        /*0730*/ 	.word	0x00017c80


	//   ....[160]....
        /*0734*/ 	.word	0x00017ce0


	//   ....[161]....
        /*0738*/ 	.word	0x00017d70


	//   ....[162]....
        /*073c*/ 	.word	0x00017ea0


	//----- nvinfo : EIATTR_REG_RECONFIG
	.align		4
.L_205:
        /*0740*/ 	.byte	0x01, 0x54
	.zero		2


	//----- nvinfo : EIATTR_SYSCALL_OFFSETS
	.align		4
        /*0744*/ 	.byte	0x04, 0x46
        /*0746*/ 	.short	(.L_207 - .L_206)


	//   ....[0]....
.L_206:
        /*0748*/ 	.word	0x00001eb0


	//   ....[1]....
        /*074c*/ 	.word	0x000116e0


	//   ....[2]....
        /*0750*/ 	.word	0x00011830


	//   ....[3]....
        /*0754*/ 	.word	0x00011920


	//   ....[4]....
        /*0758*/ 	.word	0x00012120


	//----- nvinfo : EIATTR_MBARRIER_INSTR_OFFSETS
	.align		4
.L_207:
        /*075c*/ 	.byte	0x04, 0x39
        /*075e*/ 	.short	(.L_209 - .L_208)


	//   ....[0]....
.L_208:
        /*0760*/ 	.word	0x00000270
        /*0764*/ 	.word	0x000000ff
        /*0768*/ 	.word	0x00016800
        /*076c*/ 	.short	0x0100
        /*076e*/ 	.byte	0x08
	.zero		1


	//   ....[1]....
        /*0770*/ 	.word	0x00000280
        /*0774*/ 	.word	0x000000ff
        /*0778*/ 	.word	0x00016820
        /*077c*/ 	.short	0x0100
        /*077e*/ 	.byte	0x08
	.zero		1


	//   ....[2]....
        /*0780*/ 	.word	0x00000370
        /*0784*/ 	.word	0x000000ff
        /*0788*/ 	.word	0x00016830
        /*078c*/ 	.short	0x0100
        /*078e*/ 	.byte	0x08
	.zero		1


	//   ....[3]....
        /*0790*/ 	.word	0x00000380
        /*0794*/ 	.word	0x000000ff
        /*0798*/ 	.word	0x00016840
        /*079c*/ 	.short	0x0100
        /*079e*/ 	.byte	0x08
	.zero		1


	//   ....[4]....
        /*07a0*/ 	.word	0x00000390
        /*07a4*/ 	.word	0x000000ff
        /*07a8*/ 	.word	0x00016838
        /*07ac*/ 	.short	0x0100
        /*07ae*/ 	.byte	0x08
	.zero		1


	//   ....[5]....
        /*07b0*/ 	.word	0x000003a0
        /*07b4*/ 	.word	0x000000ff
        /*07b8*/ 	.word	0x00016848
        /*07bc*/ 	.short	0x0100
        /*07be*/ 	.byte	0x08
	.zero		1


	//   ....[6]....
        /*07c0*/ 	.word	0x000004d0
        /*07c4*/ 	.word	0x000000ff
        /*07c8*/ 	.word	0x00016850
        /*07cc*/ 	.short	0x0100
        /*07ce*/ 	.byte	0x08
	.zero		1


	//   ....[7]....
        /*07d0*/ 	.word	0x000004e0
        /*07d4*/ 	.word	0x000000ff
        /*07d8*/ 	.word	0x00016860
        /*07dc*/ 	.short	0x0100
        /*07de*/ 	.byte	0x08
	.zero		1


	//   ....[8]....
        /*07e0*/ 	.word	0x000004f0
        /*07e4*/ 	.word	0x000000ff
        /*07e8*/ 	.word	0x00016858
        /*07ec*/ 	.short	0x0100
        /*07ee*/ 	.byte	0x08
	.zero		1


	//   ....[9]....
        /*07f0*/ 	.word	0x00000500
        /*07f4*/ 	.word	0x000000ff
        /*07f8*/ 	.word	0x00016868
        /*07fc*/ 	.short	0x0100
        /*07fe*/ 	.byte	0x08
	.zero		1


	//   ....[10]....
        /*0800*/ 	.word	0x000005f0
        /*0804*/ 	.word	0x000000ff
        /*0808*/ 	.word	0x00016870
        /*080c*/ 	.short	0x0100
        /*080e*/ 	.byte	0x06
	.zero		1


	//   ....[11]....
        /*0810*/ 	.word	0x00000600
        /*0814*/ 	.word	0x000000ff
        /*0818*/ 	.word	0x00016880
        /*081c*/ 	.short	0x0100
        /*081e*/ 	.byte	0x06
	.zero		1


	//   ....[12]....
        /*0820*/ 	.word	0x00000610
        /*0824*/ 	.word	0x000000ff
        /*0828*/ 	.word	0x00016878
        /*082c*/ 	.short	0x0100
        /*082e*/ 	.byte	0x06
	.zero		1


	//   ....[13]....
        /*0830*/ 	.word	0x00000620
        /*0834*/ 	.word	0x000000ff
        /*0838*/ 	.word	0x00016888
        /*083c*/ 	.short	0x0100
        /*083e*/ 	.byte	0x06
	.zero		1


	//   ....[14]....
        /*0840*/ 	.word	0x00000750
        /*0844*/ 	.word	0x000000ff
        /*0848*/ 	.word	0x00016890
        /*084c*/ 	.short	0x0100
        /*084e*/ 	.byte	0x08
	.zero		1


	//   ....[15]....
        /*0850*/ 	.word	0x00000760
        /*0854*/ 	.word	0x000000ff
        /*0858*/ 	.word	0x000168a0
        /*085c*/ 	.short	0x0100
        /*085e*/ 	.byte	0x08
	.zero		1


	//   ....[16]....
        /*0860*/ 	.word	0x00000770
        /*0864*/ 	.word	0x000000ff
        /*0868*/ 	.word	0x00016898
        /*086c*/ 	.short	0x0100
        /*086e*/ 	.byte	0x08
	.zero		1


	//   ....[17]....
        /*0870*/ 	.word	0x00000780
        /*0874*/ 	.word	0x000000ff
        /*0878*/ 	.word	0x000168a8
        /*087c*/ 	.short	0x0100
        /*087e*/ 	.byte	0x08
	.zero		1


	//   ....[18]....
        /*0880*/ 	.word	0x000008b0
        /*0884*/ 	.word	0x000000ff
        /*0888*/ 	.word	0x000168b0
        /*088c*/ 	.short	0x0100
        /*088e*/ 	.byte	0x08
	.zero		1


	//   ....[19]....
        /*0890*/ 	.word	0x000008c0
        /*0894*/ 	.word	0x000000ff
        /*0898*/ 	.word	0x000168c0
        /*089c*/ 	.short	0x0100
        /*089e*/ 	.byte	0x08
	.zero		1


	//   ....[20]....
        /*08a0*/ 	.word	0x000008d0
        /*08a4*/ 	.word	0x000000ff
        /*08a8*/ 	.word	0x000168b8
        /*08ac*/ 	.short	0x0100
        /*08ae*/ 	.byte	0x08
	.zero		1


	//   ....[21]....
        /*08b0*/ 	.word	0x000008e0
        /*08b4*/ 	.word	0x000000ff
        /*08b8*/ 	.word	0x000168c8
        /*08bc*/ 	.short	0x0100
        /*08be*/ 	.byte	0x08
	.zero		1


	//   ....[22]....
        /*08c0*/ 	.word	0x00001f30
        /*08c4*/ 	.word	0x000000ff
        /*08c8*/ 	.word	0x00016800
        /*08cc*/ 	.short	0x010a
        /*08ce*/ 	.byte	0x2d
	.zero		1


	//   ....[23]....
        /*08d0*/ 	.word	0x00001fb0
        /*08d4*/ 	.word	0x00000003
        /*08d8*/ 	.word	0x00016830
        /*08dc*/ 	.short	0x010a
        /*08de*/ 	.byte	0x3f
	.zero		1


	//   ....[24]....
        /*08e0*/ 	.word	0x00002010
        /*08e4*/ 	.word	0x00000003
        /*08e8*/ 	.word	0x00016830
        /*08ec*/ 	.short	0x010a
        /*08ee*/ 	.byte	0x3f
	.zero		1


	//   ....[25]....
        /*08f0*/ 	.word	0x000023b0
        /*08f4*/ 	.word	0x00000000
        /*08f8*/ 	.word	0x00000000
        /*08fc*/ 	.short	0x0101
        /*08fe*/ 	.byte	0x3f
	.zero		1


	//   ....[26]....
        /*0900*/ 	.word	0x000051c0
        /*0904*/ 	.word	0x000000ff
        /*0908*/ 	.word	0x00016830
        /*090c*/ 	.short	0x010a
        /*090e*/ 	.byte	0x06
	.zero		1


	//   ....[27]....
        /*0910*/ 	.word	0x00005200
        /*0914*/ 	.word	0x000000ff
        /*0918*/ 	.word	0x00016830
        /*091c*/ 	.short	0x010a
        /*091e*/ 	.byte	0x06
	.zero		1


	//   ....[28]....
        /*0920*/ 	.word	0x00005400
        /*0924*/ 	.word	0x000000ff
        /*0928*/ 	.word	0x00016850
        /*092c*/ 	.short	0x010a
        /*092e*/ 	.byte	0x06
	.zero		1


	//   ....[29]....
        /*0930*/ 	.word	0x00005440
        /*0934*/ 	.word	0x000000ff
        /*0938*/ 	.word	0x00016850
        /*093c*/ 	.short	0x010a
        /*093e*/ 	.byte	0x06
	.zero		1


	//   ....[30]....
        /*0940*/ 	.word	0x00005880
        /*0944*/ 	.word	0x00000007
        /*0948*/ 	.word	0x00000000
        /*094c*/ 	.short	0x0101
        /*094e*/ 	.byte	0x3f
	.zero		1


	//   ....[31]....
        /*0950*/ 	.word	0x00007400
        /*0954*/ 	.word	0x00000005
        /*0958*/ 	.word	0x00000000
        /*095c*/ 	.short	0x0101
        /*095e*/ 	.byte	0x3f
	.zero		1


	//   ....[32]....
        /*0960*/ 	.word	0x00008220
        /*0964*/ 	.word	0x000000ff
        /*0968*/ 	.word	0x00016830
        /*096c*/ 	.short	0x010a
        /*096e*/ 	.byte	0x06
	.zero		1


	//   ....[33]....
        /*0970*/ 	.word	0x00008260
        /*0974*/ 	.word	0x000000ff
        /*0978*/ 	.word	0x00016830
        /*097c*/ 	.short	0x010a
        /*097e*/ 	.byte	0x06
	.zero		1


	//   ....[34]....
        /*0980*/ 	.word	0x00008460
        /*0984*/ 	.word	0x000000ff
        /*0988*/ 	.word	0x00016850
        /*098c*/ 	.short	0x010a
        /*098e*/ 	.byte	0x06
	.zero		1


	//   ....[35]....
        /*0990*/ 	.word	0x000084a0
        /*0994*/ 	.word	0x000000ff
        /*0998*/ 	.word	0x00016850
        /*099c*/ 	.short	0x010a
        /*099e*/ 	.byte	0x06
	.zero		1


	//   ....[36]....
        /*09a0*/ 	.word	0x00009500
        /*09a4*/ 	.word	0x0000001b
        /*09a8*/ 	.word	0x00000000
        /*09ac*/ 	.short	0x0101
        /*09ae*/ 	.byte	0x3f
	.zero		1


	//   ....[37]....
        /*09b0*/ 	.word	0x000097c0
        /*09b4*/ 	.word	0x0000001f
        /*09b8*/ 	.word	0x00000000
        /*09bc*/ 	.short	0x0101
        /*09be*/ 	.byte	0x3f
	.zero		1


	//   ....[38]....
        /*09c0*/ 	.word	0x00009f50
        /*09c4*/ 	.word	0x000000ff
        /*09c8*/ 	.word	0x00016830
        /*09cc*/ 	.short	0x010a
        /*09ce*/ 	.byte	0x06
	.zero		1


	//   ....[39]....
        /*09d0*/ 	.word	0x00009f90
        /*09d4*/ 	.word	0x000000ff
        /*09d8*/ 	.word	0x00016830
        /*09dc*/ 	.short	0x010a
        /*09de*/ 	.byte	0x06
	.zero		1


	//   ....[40]....
        /*09e0*/ 	.word	0x0000a190
        /*09e4*/ 	.word	0x000000ff
        /*09e8*/ 	.word	0x00016850
        /*09ec*/ 	.short	0x010a
        /*09ee*/ 	.byte	0x06
	.zero		1


	//   ....[41]....
        /*09f0*/ 	.word	0x0000a1d0
        /*09f4*/ 	.word	0x000000ff
        /*09f8*/ 	.word	0x00016850
        /*09fc*/ 	.short	0x010a
        /*09fe*/ 	.byte	0x06
	.zero		1


	//   ....[42]....
        /*0a00*/ 	.word	0x0000a640
        /*0a04*/ 	.word	0x00000002
        /*0a08*/ 	.word	0x00000000
        /*0a0c*/ 	.short	0x0101
        /*0a0e*/ 	.byte	0x3f
	.zero		1


	//   ....[43]....
        /*0a10*/ 	.word	0x0000c400
        /*0a14*/ 	.word	0x0000001b
        /*0a18*/ 	.word	0x00000000
        /*0a1c*/ 	.short	0x0101
        /*0a1e*/ 	.byte	0x3f
	.zero		1


	//   ....[44]....
        /*0a20*/ 	.word	0x0000cc20
        /*0a24*/ 	.word	0x000000ff
        /*0a28*/ 	.word	0x00016850
        /*0a2c*/ 	.short	0x010a
        /*0a2e*/ 	.byte	0x05
	.zero		1


	//   ....[45]....
        /*0a30*/ 	.word	0x0000cc60
        /*0a34*/ 	.word	0x000000ff
        /*0a38*/ 	.word	0x00016850
        /*0a3c*/ 	.short	0x010a
        /*0a3e*/ 	.byte	0x05
	.zero		1


	//   ....[46]....
        /*0a40*/ 	.word	0x0000d190
        /*0a44*/ 	.word	0x00000009
        /*0a48*/ 	.word	0x00000000
        /*0a4c*/ 	.short	0x0101
        /*0a4e*/ 	.byte	0x3f
	.zero		1


	//   ....[47]....
        /*0a50*/ 	.word	0x0000e160
        /*0a54*/ 	.word	0x00000000
        /*0a58*/ 	.word	0x00000000
        /*0a5c*/ 	.short	0x0101
        /*0a5e*/ 	.byte	0x3f
	.zero		1


	//   ....[48]....
        /*0a60*/ 	.word	0x0000e7f0
        /*0a64*/ 	.word	0x00000006
        /*0a68*/ 	.word	0x00000000
        /*0a6c*/ 	.short	0x0101
        /*0a6e*/ 	.byte	0x3f
	.zero		1


	//   ....[49]....
        /*0a70*/ 	.word	0x00011c90
        /*0a74*/ 	.word	0x00000000
        /*0a78*/ 	.word	0x00016840
        /*0a7c*/ 	.short	0x010a
        /*0a7e*/ 	.byte	0x3f
	.zero		1


	//   ....[50]....
        /*0a80*/ 	.word	0x00012c80
        /*0a84*/ 	.word	0x00000011
        /*0a88*/ 	.word	0x00016800
        /*0a8c*/ 	.short	0x0107
        /*0a8e*/ 	.byte	0x3f
	.zero		1


	//   ....[51]....
        /*0a90*/ 	.word	0x00012d70
        /*0a94*/ 	.word	0x00000011
        /*0a98*/ 	.word	0x00016800
        /*0a9c*/ 	.short	0x0101
        /*0a9e*/ 	.byte	0x3f
	.zero		1


	//   ....[52]....
        /*0aa0*/ 	.word	0x00012d90
        /*0aa4*/ 	.word	0x00000011
        /*0aa8*/ 	.word	0x00016820
        /*0aac*/ 	.short	0x010a
        /*0aae*/ 	.byte	0x3f
	.zero		1


	//   ....[53]....
        /*0ab0*/ 	.word	0x00013170
        /*0ab4*/ 	.word	0x00000002
        /*0ab8*/ 	.word	0x00016840
        /*0abc*/ 	.short	0x010a
        /*0abe*/ 	.byte	0x3f
	.zero		1


	//   ....[54]....
        /*0ac0*/ 	.word	0x000133f0
        /*0ac4*/ 	.word	0x00000003
        /*0ac8*/ 	.word	0x00000060
        /*0acc*/ 	.short	0x010a
        /*0ace*/ 	.byte	0x3f
	.zero		1


	//   ....[55]....
        /*0ad0*/ 	.word	0x00013930
        /*0ad4*/ 	.word	0x00000002
        /*0ad8*/ 	.word	0x00016840
        /*0adc*/ 	.short	0x010a
        /*0ade*/ 	.byte	0x3f
	.zero		1


	//   ....[56]....
        /*0ae0*/ 	.word	0x00013bb0
        /*0ae4*/ 	.word	0x0000000a
        /*0ae8*/ 	.word	0x00000060
        /*0aec*/ 	.short	0x010a
        /*0aee*/ 	.byte	0x3f
	.zero		1


	//   ....[57]....
        /*0af0*/ 	.word	0x00014040
        /*0af4*/ 	.word	0x00000002
        /*0af8*/ 	.word	0x00016840
        /*0afc*/ 	.short	0x010a
        /*0afe*/ 	.byte	0x3f
	.zero		1


	//   ....[58]....
        /*0b00*/ 	.word	0x000142d0
        /*0b04*/ 	.word	0x00000007
        /*0b08*/ 	.word	0x00000060
        /*0b0c*/ 	.short	0x010a
        /*0b0e*/ 	.byte	0x3f
	.zero		1


	//   ....[59]....
        /*0b10*/ 	.word	0x00014710
        /*0b14*/ 	.word	0x00000003
        /*0b18*/ 	.word	0x00016860
        /*0b1c*/ 	.short	0x010a
        /*0b1e*/ 	.byte	0x3f
	.zero		1


	//   ....[60]....
        /*0b20*/ 	.word	0x00015a80
        /*0b24*/ 	.word	0x00000009
        /*0b28*/ 	.word	0x00016820
        /*0b2c*/ 	.short	0x010a
        /*0b2e*/ 	.byte	0x3f
	.zero		1


	//   ....[61]....
        /*0b30*/ 	.word	0x00015c20
        /*0b34*/ 	.word	0x00000007
        /*0b38*/ 	.word	0x00000000
        /*0b3c*/ 	.short	0x010a
        /*0b3e*/ 	.byte	0x3f
	.zero		1


	//   ....[62]....
        /*0b40*/ 	.word	0x00015c90
        /*0b44*/ 	.word	0x00000003
        /*0b48*/ 	.word	0x00000000
        /*0b4c*/ 	.short	0x010a
        /*0b4e*/ 	.byte	0x3f
	.zero		1


	//   ....[63]....
        /*0b50*/ 	.word	0x00015cf0
        /*0b54*/ 	.word	0x00000005
        /*0b58*/ 	.word	0x00000000
        /*0b5c*/ 	.short	0x010a
        /*0b5e*/ 	.byte	0x3f
	.zero		1


	//   ....[64]....
        /*0b60*/ 	.word	0x00015d20
        /*0b64*/ 	.word	0x00000003
        /*0b68*/ 	.word	0x00000000
        /*0b6c*/ 	.short	0x010a
        /*0b6e*/ 	.byte	0x3f
	.zero		1


	//   ....[65]....
        /*0b70*/ 	.word	0x00015d90
        /*0b74*/ 	.word	0x00000003
        /*0b78*/ 	.word	0x00016800
        /*0b7c*/ 	.short	0x010a
        /*0b7e*/ 	.byte	0x3f
	.zero		1


	//   ....[66]....
        /*0b80*/ 	.word	0x00015de0
        /*0b84*/ 	.word	0x00000003
        /*0b88*/ 	.word	0x00016830
        /*0b8c*/ 	.short	0x010a
        /*0b8e*/ 	.byte	0x3f
	.zero		1


	//   ....[67]....
        /*0b90*/ 	.word	0x00015e40
        /*0b94*/ 	.word	0x00000007
        /*0b98*/ 	.word	0x00016830
        /*0b9c*/ 	.short	0x010a
        /*0b9e*/ 	.byte	0x3f
	.zero		1


	//   ....[68]....
        /*0ba0*/ 	.word	0x00015ea0
        /*0ba4*/ 	.word	0x00000007
        /*0ba8*/ 	.word	0x00016850
        /*0bac*/ 	.short	0x010a
        /*0bae*/ 	.byte	0x3f
	.zero		1


	//   ....[69]....
        /*0bb0*/ 	.word	0x00015f00
        /*0bb4*/ 	.word	0x00000009
        /*0bb8*/ 	.word	0x00016830
        /*0bbc*/ 	.short	0x010a
        /*0bbe*/ 	.byte	0x3f
	.zero		1


	//   ....[70]....
        /*0bc0*/ 	.word	0x00015f60
        /*0bc4*/ 	.word	0x00000002
        /*0bc8*/ 	.word	0x00016850
        /*0bcc*/ 	.short	0x010a
        /*0bce*/ 	.byte	0x3f
	.zero		1


	//   ....[71]....
        /*0bd0*/ 	.word	0x00015fc0
        /*0bd4*/ 	.word	0x00000009
        /*0bd8*/ 	.word	0x00016830
        /*0bdc*/ 	.short	0x010a
        /*0bde*/ 	.byte	0x3f
	.zero		1


	//   ....[72]....
        /*0be0*/ 	.word	0x00016020
        /*0be4*/ 	.word	0x00000002
        /*0be8*/ 	.word	0x00016850
        /*0bec*/ 	.short	0x010a
        /*0bee*/ 	.byte	0x3f
	.zero		1


	//   ....[73]....
        /*0bf0*/ 	.word	0x00016080
        /*0bf4*/ 	.word	0x00000006
        /*0bf8*/ 	.word	0x00016850
        /*0bfc*/ 	.short	0x010a
        /*0bfe*/ 	.byte	0x3f
	.zero		1


	//   ....[74]....
        /*0c00*/ 	.word	0x00016220
        /*0c04*/ 	.word	0x00000000
        /*0c08*/ 	.word	0x00016840
        /*0c0c*/ 	.short	0x010a
        /*0c0e*/ 	.byte	0x3f
	.zero		1


	//   ....[75]....
        /*0c10*/ 	.word	0x00017170
        /*0c14*/ 	.word	0x00000011
        /*0c18*/ 	.word	0x00016820
        /*0c1c*/ 	.short	0x010a
        /*0c1e*/ 	.byte	0x3f
	.zero		1


	//   ....[76]....
        /*0c20*/ 	.word	0x000171c0
        /*0c24*/ 	.word	0x00000002
        /*0c28*/ 	.word	0x00016840
        /*0c2c*/ 	.short	0x010a
        /*0c2e*/ 	.byte	0x3f
	.zero		1


	//   ....[77]....
        /*0c30*/ 	.word	0x00017210
        /*0c34*/ 	.word	0x00000003
        /*0c38*/ 	.word	0x00000060
        /*0c3c*/ 	.short	0x010a
        /*0c3e*/ 	.byte	0x3f
	.zero		1


	//   ....[78]....
        /*0c40*/ 	.word	0x00017260
        /*0c44*/ 	.word	0x00000002
        /*0c48*/ 	.word	0x00016840
        /*0c4c*/ 	.short	0x010a
        /*0c4e*/ 	.byte	0x3f
	.zero		1


	//   ....[79]....
        /*0c50*/ 	.word	0x000172b0
        /*0c54*/ 	.word	0x0000000a
        /*0c58*/ 	.word	0x00000060
        /*0c5c*/ 	.short	0x010a
        /*0c5e*/ 	.byte	0x3f
	.zero		1


	//   ....[80]....
        /*0c60*/ 	.word	0x00017300
        /*0c64*/ 	.word	0x00000002
        /*0c68*/ 	.word	0x00016840
        /*0c6c*/ 	.short	0x010a
        /*0c6e*/ 	.byte	0x3f
	.zero		1


	//   ....[81]....
        /*0c70*/ 	.word	0x00017350
        /*0c74*/ 	.word	0x00000007
        /*0c78*/ 	.word	0x00000060
        /*0c7c*/ 	.short	0x010a
        /*0c7e*/ 	.byte	0x3f
	.zero		1


	//   ....[82]....
        /*0c80*/ 	.word	0x000173a0
        /*0c84*/ 	.word	0x00000003
        /*0c88*/ 	.word	0x00016860
        /*0c8c*/ 	.short	0x010a
        /*0c8e*/ 	.byte	0x3f
	.zero		1


	//   ....[83]....
        /*0c90*/ 	.word	0x00017dc0
        /*0c94*/ 	.word	0x00000009
        /*0c98*/ 	.word	0x00016820
        /*0c9c*/ 	.short	0x010a
        /*0c9e*/ 	.byte	0x3f
	.zero		1


	//   ....[84]....
        /*0ca0*/ 	.word	0x00017f60
        /*0ca4*/ 	.word	0x00000007
        /*0ca8*/ 	.word	0x00000000
        /*0cac*/ 	.short	0x010a
        /*0cae*/ 	.byte	0x3f
	.zero		1


	//   ....[85]....
        /*0cb0*/ 	.word	0x00017fb0
        /*0cb4*/ 	.word	0x00000003
        /*0cb8*/ 	.word	0x00000000
        /*0cbc*/ 	.short	0x010a
        /*0cbe*/ 	.byte	0x3f
	.zero		1


	//   ....[86]....
        /*0cc0*/ 	.word	0x00018000
        /*0cc4*/ 	.word	0x00000005
        /*0cc8*/ 	.word	0x00000000
        /*0ccc*/ 	.short	0x010a
        /*0cce*/ 	.byte	0x3f
	.zero		1


	//----- nvinfo : EIATTR_NUM_MBARRIERS
	.align		4
.L_209:
        /*0cd0*/ 	.byte	0x03, 0x38
        /*0cd2*/ 	.short	0x0016


	//----- nvinfo : EIATTR_EXIT_INSTR_OFFSETS
	.align		4
        /*0cd4*/ 	.byte	0x04, 0x1c
        /*0cd6*/ 	.short	(.L_211 - .L_210)


	//   ....[0]....
.L_210:
        /*0cd8*/ 	.word	0x00000a80


	//   ....[1]....
        /*0cdc*/ 	.word	0x0000f790


	//   ....[2]....
        /*0ce0*/ 	.word	0x00015d70


	//----- nvinfo : EIATTR_MAX_THREADS
	.align		4
.L_211:
        /*0ce4*/ 	.byte	0x04, 0x05
        /*0ce6*/ 	.short	(.L_213 - .L_212)
.L_212:
        /*0ce8*/ 	.word	0x00000200
        /*0cec*/ 	.word	0x00000001
        /*0cf0*/ 	.word	0x00000001


	//----- nvinfo : EIATTR_CRS_STACK_SIZE
	.align		4
.L_213:
        /*0cf4*/ 	.byte	0x04, 0x1e
        /*0cf6*/ 	.short	(.L_215 - .L_214)
.L_214:
        /*0cf8*/ 	.word	0x00000000


	//----- nvinfo : EIATTR_CBANK_PARAM_SIZE
	.align		4
.L_215:
        /*0cfc*/ 	.byte	0x03, 0x19
        /*0cfe*/ 	.short	0x0af0


	//----- nvinfo : EIATTR_PARAM_CBANK
	.align		4
        /*0d00*/ 	.byte	0x04, 0x0a
        /*0d02*/ 	.short	(.L_217 - .L_216)
	.align		4
.L_216:
        /*0d04*/ 	.word	index@(.nv.constant0._ZN7cutlass13device_kernelIN5flash11enable_sm90INS1_16FlashAttnFwdSm90INS1_25CollectiveMainloopFwdSm90ILi2EN4cute5tupleIJNS5_1CILi1EEES8_S8_EEENS6_IJNS7_ILi192EEENS7_ILi128EEENS7_ILi64EEEEEELi64ENS_10bfloat16_tEfNS_4arch4Sm90ELb0ELb1ELb0ELb1ELb0ELb0ELb0ELb1ELb1ELb1ELb1ELb0EEENS1_21CollectiveEpilogueFwdINS6_IJSA_SC_SB_EEES9_SE_SG_Li384ELb1ELb1ELb1ELb0EEENS1_36VarlenDynamicPersistentTileSchedulerILi192ELi128ELi384ELi128ELb1ELb1ELb1ELb1ELb0ELb1EEEEEEEEEvNT_6ParamsE)
        /*0d08*/ 	.short	0x0210
        /*0d0a*/ 	.short	0x0af0


	//----- nvinfo : EIATTR_SW_WAR
	.align		4
.L_217:
        /*0d0c*/ 	.byte	0x04, 0x36
        /*0d0e*/ 	.short	(.L_219 - .L_218)
.L_218:
        /*0d10*/ 	.word	0x00000008
.L_219:


//--------------------- .nv.info._ZN7cutlass13device_kernelIN5flash11enable_sm90INS1_16FlashAttnFwdSm90INS1_25CollectiveMainloopFwdSm90ILi2EN4cute5tupleIJNS5_1CILi1EEES8_S8_EEENS6_IJNS7_ILi192EEENS7_ILi128EEENS7_ILi64EEEEEELi64ENS_10bfloat16_tEfNS_4arch4Sm90ELb0ELb1ELb0ELb1ELb0ELb1ELb0ELb1ELb1ELb1ELb1ELb0EEENS1_21CollectiveEpilogueFwdINS6_IJSA_SC_SB_EEES9_SE_SG_Li384ELb1ELb1ELb1ELb0EEENS1_36VarlenDynamicPersistentTileSchedulerILi192ELi128ELi384ELi128ELb1ELb1ELb1ELb1ELb0ELb1EEEEEEEEEvNT_6ParamsE --------------------------
	.section	.nv.info._ZN7cutlass13device_kernelIN5flash11enable_sm90INS1_16FlashAttnFwdSm90INS1_25CollectiveMainloopFwdSm90ILi2EN4cute5tupleIJNS5_1CILi1EEES8_S8_EEENS6_IJNS7_ILi192EEENS7_ILi128EEENS7_ILi64EEEEEELi64ENS_10bfloat16_tEfNS_4arch4Sm90ELb0ELb1ELb0ELb1ELb0ELb1ELb0ELb1ELb1ELb1ELb1ELb0EEENS1_21CollectiveEpilogueFwdINS6_IJSA_SC_SB_EEES9_SE_SG_Li384ELb1ELb1ELb1ELb0EEENS1_36VarlenDynamicPersistentTileSchedulerILi192ELi128ELi384ELi128ELb1ELb1ELb1ELb1ELb0ELb1EEEEEEEEEvNT_6ParamsE,"",@"SHT_CUDA_INFO"
	.sectionflags	@""
	.align	4


	//----- nvinfo : EIATTR_CUDA_API_VERSION
	.align		4
        /*0000*/ 	.byte	0x04, 0x37
        /*0002*/ 	.short	(.L_221 - .L_220)
.L_220:
        /*0004*/ 	.word	0x00000082


	//----- nvinfo : EIATTR_KPARAM_INFO
	.align		4
.L_221:
        /*0008*/ 	.byte	0x04, 0x17
        /*000a*/ 	.short	(.L_223 - .L_222)
.L_222:
        /*000c*/ 	.word	0x00000000
        /*0010*/ 	.short	0x0000
        /*0012*/ 	.short	0x0070
        /*0014*/ 	.byte	0x00, 0xf0, 0x01, 0x2a


	//----- nvinfo : EIATTR_SPARSE_MMA_MASK
	.align		4
.L_223:
        /*0018*/ 	.byte	0x03, 0x50
        /*001a*/ 	.short	0x0000


	//----- nvinfo : EIATTR_MAXREG_COUNT
	.align		4
        /*001c*/ 	.byte	0x03, 0x1b
        /*001e*/ 	.short	0x0080


	//----- nvinfo : EIATTR_NUM_BARRIERS
	.align		4
        /*0020*/ 	.byte	0x02, 0x4c
        /*0022*/ 	.byte	0x10
	.zero		1


	//----- nvinfo : EIATTR_EXTERNS
	.align		4
        /*0024*/ 	.byte	0x04, 0x0f
        /*0026*/ 	.short	(.L_225 - .L_224)


	//   ....[0]....
	.align		4
.L_224:
        /*0028*/ 	.word	index@(__assertfail)


	//----- nvinfo : EIATTR_ANNOTATIONS
	.align		4
.L_225:
        /*002c*/ 	.byte	0x04, 0x55
        /*002e*/ 	.short	(.L_227 - .L_226)


	//   ....[0]....
.L_226:
        /* <DEDUP_REMOVED lines=81> */


	//----- nvinfo : EIATTR_MERCURY_ISA_VERSION
	.align		4
.L_227:
        /*0530*/ 	.byte	0x03, 0x5f
        /*0532*/ 	.short	0x0101


	//----- nvinfo : EIATTR_UNUSED_LOAD_BYTE_OFFSET
	.align		4
        /*0534*/ 	.byte	0x04, 0x44
        /*0536*/ 	.short	(.L_229 - .L_228)


	//   ....[0]....
.L_228:
        /*0538*/ 	.word	0x00000ae0
        /*053c*/ 	.word	0x0000fff0


	//   ....[1]....
        /*0540*/ 	.word	0x00015780
        /*0544*/ 	.word	0x0000fff0


	//----- nvinfo : EIATTR_INT_WARP_WIDE_INSTR_OFFSETS
	.align		4
.L_229:
        /*0548*/ 	.byte	0x04, 0x31
        /*054a*/ 	.short	(.L_231 - .L_230)


	//   ....[0]....
.L_230:
        /*054c*/ 	.word	0x00000180


	//   ....[1]....
        /*0550*/ 	.word	0x00000220


	//   ....[2]....
        /*0554*/ 	.word	0x00000290


	//   ....[3]....
        /*0558*/ 	.word	0x0001ae00


	//   ....[4]....
        /*055c*/ 	.word	0x0001ae90


	//   ....[5]....
        /*0560*/ 	.word	0x0001def0


	//   ....[6]....
        /*0564*/ 	.word	0x0001df80


	//----- nvinfo : EIATTR_COOP_GROUP_MASK_REGIDS
	.align		4
.L_231:
        /*0568*/ 	.byte	0x04, 0x29
        /*056a*/ 	.short	(.L_233 - .L_232)


	//   ....[0]....
.L_232:
        /*056c*/ 	.word	0xffffffff


	//   ....[1]....
        /*0570*/ 	.word	0xffffffff


	//   ....[2]....
        /*0574*/ 	.word	0xffffffff


	//   ....[3]....
        /*0578*/ 	.word	0xffffffff


	//   ....[4]....
        /*057c*/ 	.word	0xffffffff


	//   ....[5]....
        /*0580*/ 	.word	0xffffffff


	//   ....[6]....
        /*0584*/ 	.word	0xffffffff


	//   ....[7]....
        /*0588*/ 	.word	0xffffffff


	//   ....[8]....
        /*058c*/ 	.word	0xffffffff


	//   ....[9]....
        /*0590*/ 	.word	0xffffffff


	//   ....[10]....
        /*0594*/ 	.word	0xffffffff


	//   ....[11]....
        /*0598*/ 	.word	0xffffffff


	//   ....[12]....
        /*059c*/ 	.word	0xffffffff


	//   ....[13]....
        /*05a0*/ 	.word	0xffffffff


	//   ....[14]....
        /*05a4*/ 	.word	0xffffffff


	//   ....[15]....
        /*05a8*/ 	.word	0xffffffff


	//   ....[16]....
        /*05ac*/ 	.word	0xffffffff


	//   ....[17]....
        /*05b0*/ 	.word	0xffffffff


	//   ....[18]....
        /*05b4*/ 	.word	0xffffffff


	//   ....[19]....
        /*05b8*/ 	.word	0xffffffff


	//   ....[20]....
        /*05bc*/ 	.word	0xffffffff


	//   ....[21]....
        /*05c0*/ 	.word	0xffffffff


	//   ....[22]....
        /*05c4*/ 	.word	0xffffffff


	//   ....[23]....
        /*05c8*/ 	.word	0xffffffff


	//   ....[24]....
        /*05cc*/ 	.word	0xffffffff


	//   ....[25]....
        /*05d0*/ 	.word	0xffffffff


	//   ....[26]....
        /*05d4*/ 	.word	0xffffffff


	//   ....[27]....
        /*05d8*/ 	.word	0xffffffff


	//   ....[28]....
        /*05dc*/ 	.word	0xffffffff


	//   ....[29]....
        /*05e0*/ 	.word	0xffffffff


	//   ....[30]....
        /*05e4*/ 	.word	0xffffffff


	//   ....[31]....
        /*05e8*/ 	.word	0xffffffff


	//   ....[32]....
        /*05ec*/ 	.word	0xffffffff


	//   ....[33]....
        /*05f0*/ 	.word	0xffffffff


	//   ....[34]....
        /*05f4*/ 	.word	0xffffffff


	//   ....[35]....
        /*05f8*/ 	.word	0xffffffff


	//   ....[36]....
        /*05fc*/ 	.word	0xffffffff


	//   ....[37]....
        /*0600*/ 	.word	0xffffffff


	//   ....[38]....
        /*0604*/ 	.word	0xffffffff


	//   ....[39]....
        /*0608*/ 	.word	0xffffffff


	//   ....[40]....
        /*060c*/ 	.word	0xffffffff


	//   ....[41]....
        /*0610*/ 	.word	0xffffffff


	//   ....[42]....
        /*0614*/ 	.word	0xffffffff


	//   ....[43]....
        /*0618*/ 	.word	0xffffffff


	//   ....[44]....
        /*061c*/ 	.word	0xffffffff


	//   ....[45]....
        /*0620*/ 	.word	0xffffffff


	//   ....[46]....
        /*0624*/ 	.word	0xffffffff


	//   ....[47]....
        /*0628*/ 	.word	0xffffffff


	//   ....[48]....
        /*062c*/ 	.word	0xffffffff


	//   ....[49]....
        /*0630*/ 	.word	0xffffffff


	//   ....[50]....
        /*0634*/ 	.word	0xffffffff


	//   ....[51]....
        /*0638*/ 	.word	0xffffffff


	//   ....[52]....
        /*063c*/ 	.word	0xffffffff


	//   ....[53]....
        /*0640*/ 	.word	0xffffffff


	//   ....[54]....
        /*0644*/ 	.word	0xffffffff


	//   ....[55]....
        /*0648*/ 	.word	0xffffffff


	//   ....[56]....
        /*064c*/ 	.word	0xffffffff


	//   ....[57]....
        /*0650*/ 	.word	0xffffffff


	//   ....[58]....
        /*0654*/ 	.word	0xffffffff


	//   ....[59]....
        /*0658*/ 	.word	0xffffffff


	//   ....[60]....
        /*065c*/ 	.word	0xffffffff


	//   ....[61]....
        /*0660*/ 	.word	0xffffffff


	//   ....[62]....
        /*0664*/ 	.word	0xffffffff


	//   ....[63]....
        /*0668*/ 	.word	0xffffffff


	//   ....[64]....
        /*066c*/ 	.word	0xffffffff


	//   ....[65]....
        /*0670*/ 	.word	0xffffffff


	//   ....[66]....
        /*0674*/ 	.word	0xffffffff


	//   ....[67]....
        /*0678*/ 	.word	0xffffffff


	//   ....[68]....
        /*067c*/ 	.word	0xffffffff


	//   ....[69]....
        /*0680*/ 	.word	0xffffffff


	//   ....[70]....
        /*0684*/ 	.word	0xffffffff


	//   ....[71]....
        /*0688*/ 	.word	0xffffffff


	//   ....[72]....
        /*068c*/ 	.word	0xffffffff


	//   ....[73]....
        /*0690*/ 	.word	0xffffffff


	//   ....[74]....
        /*0694*/ 	.word	0xffffffff


	//   ....[75]....
        /*0698*/ 	.word	0xffffffff


	//   ....[76]....
        /*069c*/ 	.word	0xffffffff


	//   ....[77]....
        /*06a0*/ 	.word	0xffffffff


	//   ....[78]....
        /*06a4*/ 	.word	0xffffffff


	//   ....[79]....
        /*06a8*/ 	.word	0xffffffff


	//   ....[80]....
        /*06ac*/ 	.word	0xffffffff


	//   ....[81]....
        /*06b0*/ 	.word	0xffffffff


	//   ....[82]....
        /*06b4*/ 	.word	0xffffffff


	//   ....[83]....
        /*06b8*/ 	.word	0xffffffff


	//   ....[84]....
        /*06bc*/ 	.word	0xffffffff


	//   ....[85]....
        /*06c0*/ 	.word	0xffffffff


	//   ....[86]....
        /*06c4*/ 	.word	0xffffffff


	//   ....[87]....
        /*06c8*/ 	.word	0xffffffff


	//   ....[88]....
        /*06cc*/ 	.word	0xffffffff


	//   ....[89]....
        /*06d0*/ 	.word	0xffffffff


	//   ....[90]....
        /*06d4*/ 	.word	0xffffffff


	//   ....[91]....
        /*06d8*/ 	.word	0xffffffff


	//   ....[92]....
        /*06dc*/ 	.word	0xffffffff


	//   ....[93]....
        /*06e0*/ 	.word	0xffffffff


	//   ....[94]....
        /*06e4*/ 	.word	0xffffffff


	//   ....[95]....
        /*06e8*/ 	.word	0xffffffff


	//   ....[96]....
        /*06ec*/ 	.word	0xffffffff


	//   ....[97]....
        /*06f0*/ 	.word	0xffffffff


	//   ....[98]....
        /*06f4*/ 	.word	0xffffffff


	//   ....[99]....
        /*06f8*/ 	.word	0xffffffff


	//   ....[100]....
        /*06fc*/ 	.word	0xffffffff


	//   ....[101]....
        /*0700*/ 	.word	0xffffffff


	//   ....[102]....
        /*0704*/ 	.word	0xffffffff


	//   ....[103]....
        /*0708*/ 	.word	0xffffffff


	//   ....[104]....
        /*070c*/ 	.word	0xffffffff


	//   ....[105]....
        /*0710*/ 	.word	0xffffffff


	//   ....[106]....
        /*0714*/ 	.word	0xffffffff


	//   ....[107]....
        /*0718*/ 	.word	0xffffffff


	//   ....[108]....
        /*071c*/ 	.word	0xffffffff


	//   ....[109]....
        /*0720*/ 	.word	0xffffffff


	//   ....[110]....
        /*0724*/ 	.word	0xffffffff


	//   ....[111]....
        /*0728*/ 	.word	0xffffffff


	//   ....[112]....
        /*072c*/ 	.word	0xffffffff


	//   ....[113]....
        /*0730*/ 	.word	0xffffffff


	//   ....[114]....
        /*0734*/ 	.word	0xffffffff


	//   ....[115]....
        /*0738*/ 	.word	0xffffffff


	//   ....[116]....
        /*073c*/ 	.word	0xffffffff


	//   ....[117]....
        /*0740*/ 	.word	0xffffffff


	//   ....[118]....
        /*0744*/ 	.word	0xffffffff


	//   ....[119]....
        /*0748*/ 	.word	0xffffffff


	//   ....[120]....
        /*074c*/ 	.word	0xffffffff


	//   ....[121]....
        /*0750*/ 	.word	0xffffffff


	//   ....[122]....
        /*0754*/ 	.word	0xffffffff


	//   ....[123]....
        /*0758*/ 	.word	0xffffffff


	//   ....[124]....
        /*075c*/ 	.word	0xffffffff


	//   ....[125]....
        /*0760*/ 	.word	0xffffffff


	//   ....[126]....
        /*0764*/ 	.word	0xffffffff


	//   ....[127]....
        /*0768*/ 	.word	0xffffffff


	//   ....[128]....
        /*076c*/ 	.word	0xffffffff


	//   ....[129]....
        /*0770*/ 	.word	0xffffffff


	//   ....[130]....
        /*0774*/ 	.word	0xffffffff


	//   ....[131]....
        /*0778*/ 	.word	0xffffffff


	//   ....[132]....
        /*077c*/ 	.word	0xffffffff


	//   ....[133]....
        /*0780*/ 	.word	0xffffffff


	//   ....[134]....
        /*0784*/ 	.word	0xffffffff


	//   ....[135]....
        /*0788*/ 	.word	0xffffffff


	//   ....[136]....
        /*078c*/ 	.word	0x0500000f


	//   ....[137]....
        /*0790*/ 	.word	0x0500000f


	//   ....[138]....
        /*0794*/ 	.word	0x0500000f


	//   ....[139]....
        /*0798*/ 	.word	0x0500000f


	//   ....[140]....
        /*079c*/ 	.word	0x0500000f


	//   ....[141]....
        /*07a0*/ 	.word	0x0500000f


	//   ....[142]....
        /*07a4*/ 	.word	0x0500000f


	//   ....[143]....
        /*07a8*/ 	.word	0x0500000f


	//   ....[144]....
        /*07ac*/ 	.word	0x0500000f


	//   ....[145]....
        /*07b0*/ 	.word	0x0500000f


	//   ....[146]....
        /*07b4*/ 	.word	0x0500000f


	//   ....[147]....
        /*07b8*/ 	.word	0x0500000f


	//   ....[148]....
        /*07bc*/ 	.word	0x0500000f


	//   ....[149]....
        /*07c0*/ 	.word	0x0500000f


	//   ....[150]....
        /*07c4*/ 	.word	0x0500000f


	//   ....[151]....
        /*07c8*/ 	.word	0x0500000f


	//   ....[152]....
        /*07cc*/ 	.word	0x0500000f


	//   ....[153]....
        /*07d0*/ 	.word	0x0500000f


	//   ....[154]....
        /*07d4*/ 	.word	0x0500000f


	//   ....[155]....
        /*07d8*/ 	.word	0x0500000f


	//   ....[156]....
        /*07dc*/ 	.word	0x0500000f


	//   ....[157]....
        /*07e0*/ 	.word	0x0500000f


	//   ....[158]....
        /*07e4*/ 	.word	0x0500000f


	//   ....[159]....
        /*07e8*/ 	.word	0x0500000f


	//   ....[160]....
        /*07ec*/ 	.word	0x0500000f


	//   ....[161]....
        /*07f0*/ 	.word	0x0500000f


	//   ....[162]....
        /*07f4*/ 	.word	0x0500000f


	//   ....[163]....
        /*07f8*/ 	.word	0x0500000f


	//   ....[164]....
        /*07fc*/ 	.word	0x0500000f


	//   ....[165]....
        /*0800*/ 	.word	0x0500000f


	//   ....[166]....
        /*0804*/ 	.word	0x0500000f


	//   ....[167]....
        /*0808*/ 	.word	0x0500000f


	//   ....[168]....
        /*080c*/ 	.word	0x0500000f


	//   ....[169]....
        /*0810*/ 	.word	0x0500000f


	//   ....[170]....
        /*0814*/ 	.word	0x0500000f


	//   ....[171]....
        /*0818*/ 	.word	0x0500000f


	//   ....[172]....
        /*081c*/ 	.word	0x0500000f


	//   ....[173]....
        /*0820*/ 	.word	0x0500000f


	//   ....[174]....
        /*0824*/ 	.word	0x0500000f


	//   ....[175]....
        /*0828*/ 	.word	0x0500000f


	//   ....[176]....
        /*082c*/ 	.word	0x0500000f


	//   ....[177]....
        /*0830*/ 	.word	0x0500000f


	//   ....[178]....
        /*0834*/ 	.word	0x0500000f


	//   ....[179]....
        /*0838*/ 	.word	0x0500000f


	//   ....[180]....
        /*083c*/ 	.word	0x0500000f


	//   ....[181]....
        /*0840*/ 	.word	0x0500000f


	//   ....[182]....
        /*0844*/ 	.word	0x0500000f


	//   ....[183]....
        /*0848*/ 	.word	0x0500000f


	//   ....[184]....
        /*084c*/ 	.word	0x0500000f


	//   ....[185]....
        /*0850*/ 	.word	0x0500000f


	//   ....[186]....
        /*0854*/ 	.word	0x0500000f


	//   ....[187]....
        /*0858*/ 	.word	0x0500000f


	//   ....[188]....
        /*085c*/ 	.word	0x0500000f


	//   ....[189]....
        /*0860*/ 	.word	0x0500000f


	//   ....[190]....
        /*0864*/ 	.word	0x0500000f


	//   ....[191]....
        /*0868*/ 	.word	0x0500000f


	//   ....[192]....
        /*086c*/ 	.word	0x0500000f


	//   ....[193]....
        /*0870*/ 	.word	0x0500000f


	//   ....[194]....
        /*0874*/ 	.word	0x0500000f


	//   ....[195]....
        /*0878*/ 	.word	0x0500000f


	//   ....[196]....
        /*087c*/ 	.word	0x0500000f


	//   ....[197]....
        /*0880*/ 	.word	0x0500000f


	//   ....[198]....
        /*0884*/ 	.word	0x0500000f


	//   ....[199]....
        /*0888*/ 	.word	0x0500000f


	//   ....[200]....
        /*088c*/ 	.word	0x0500000f


	//   ....[201]....
        /*0890*/ 	.word	0x0500000f


	//   ....[202]....
        /*0894*/ 	.word	0x0500000f


	//   ....[203]....
        /*0898*/ 	.word	0x0500000f


	//   ....[204]....
        /*089c*/ 	.word	0x0500000f


	//   ....[205]....
        /*08a0*/ 	.word	0x0500000f


	//   ....[206]....
        /*08a4*/ 	.word	0x0500000f


	//   ....[207]....
        /*08a8*/ 	.word	0x0500000f


	//   ....[208]....
        /*08ac*/ 	.word	0x0500000f


	//   ....[209]....
        /*08b0*/ 	.word	0x0500000f


	//   ....[210]....
        /*08b4*/ 	.word	0x0500000f


	//   ....[211]....
        /*08b8*/ 	.word	0x0500000f


	//   ....[212]....
        /*08bc*/ 	.word	0x0500000f


	//   ....[213]....
        /*08c0*/ 	.word	0x0500000f


	//   ....[214]....
        /*08c4*/ 	.word	0x0500000f


	//   ....[215]....
        /*08c8*/ 	.word	0x0500000f


	//   ....[216]....
        /*08cc*/ 	.word	0x0500000f


	//   ....[217]....
        /*08d0*/ 	.word	0x0500000f


	//----- nvinfo : EIATTR_COOP_GROUP_INSTR_OFFSETS
	.align		4
.L_233:
        /*08d4*/ 	.byte	0x04, 0x28
        /*08d6*/ 	.short	(.L_235 - .L_234)


	//   ....[0]....
.L_234:
        /*08d8*/ 	.word	0x00000060


	//   ....[1]....
        /*08dc*/ 	.word	0x00000190


	//   ....[2]....
        /*08e0*/ 	.word	0x00000240


	//   ....[3]....
        /*08e4*/ 	.word	0x00000400


	//   ....[4]....
        /*08e8*/ 	.word	0x00000560


	//   ....[5]....
        /*08ec*/ 	.word	0x00000680


	//   ....[6]....
        /*08f0*/ 	.word	0x000007e0


	//   ....[7]....
        /*08f4*/ 	.word	0x00006670


	//   ....[8]....
        /*08f8*/ 	.word	0x00006e40


	//   ....[9]....
        /*08fc*/ 	.word	0x00006e50


	//   ....[10]....
        /*0900*/ 	.word	0x00006e60


	//   ....[11]....
        /*0904*/ 	.word	0x00006e70


	//   ....[12]....
        /*0908*/ 	.word	0x00007180


	//   ....[13]....
        /*090c*/ 	.word	0x00007190


	//   ....[14]....
        /*0910*/ 	.word	0x000071a0


	//   ....[15]....
        /*0914*/ 	.word	0x000071b0


	//   ....[16]....
        /*0918*/ 	.word	0x00008580


	//   ....[17]....
        /*091c*/ 	.word	0x000085a0


	//   ....[18]....
        /*0920*/ 	.word	0x000085b0


	//   ....[19]....
        /*0924*/ 	.word	0x000085c0


	//   ....[20]....
        /*0928*/ 	.word	0x000086d0


	//   ....[21]....
        /*092c*/ 	.word	0x000086e0


	//   ....[22]....
        /*0930*/ 	.word	0x000086f0


	//   ....[23]....
        /*0934*/ 	.word	0x00008770


	//   ....[24]....
        /*0938*/ 	.word	0x00009f00


	//   ....[25]....
        /*093c*/ 	.word	0x0000a170


	//   ....[26]....
        /*0940*/ 	.word	0x0000b3b0


	//   ....[27]....
        /*0944*/ 	.word	0x0000b460


	//   ....[28]....
        /*0948*/ 	.word	0x0000bdd0


	//   ....[29]....
        /*094c*/ 	.word	0x0000be30


	//   ....[30]....
        /*0950*/ 	.word	0x0000d620


	//   ....[31]....
        /*0954*/ 	.word	0x0000d880


	//   ....[32]....
        /*0958*/ 	.word	0x0000e270


	//   ....[33]....
        /*095c*/ 	.word	0x0000e290


	//   ....[34]....
        /*0960*/ 	.word	0x0000f1f0


	//   ....[35]....
        /*0964*/ 	.word	0x0000f210


	//   ....[36]....
        /*0968*/ 	.word	0x00010780


	//   ....[37]....
        /*096c*/ 	.word	0x000107b0


	//   ....[38]....
        /*0970*/ 	.word	0x00010c80


	//   ....[39]....
        /*0974*/ 	.word	0x00010dc0


	//   ....[40]....
        /*0978*/ 	.word	0x00012820


	//   ....[41]....
        /*097c*/ 	.word	0x00012a40


	//   ....[42]....
        /*0980*/ 	.word	0x00013420


	//   ....[43]....
        /*0984*/ 	.word	0x00013450


	//   ....[44]....
        /*0988*/ 	.word	0x000141f0


	//   ....[45]....
        /*098c*/ 	.word	0x00014260


	//   ....[46]....
        /*0990*/ 	.word	0x00014f80


	//   ....[47]....
        /*0994*/ 	.word	0x00014fb0


	//   ....[48]....
        /*0998*/ 	.word	0x00015330


	//   ....[49]....
        /*099c*/ 	.word	0x00015340


	//   ....[50]....
        /*09a0*/ 	.word	0x00016070


	//   ....[51]....
        /*09a4*/ 	.word	0x00016090


	//   ....[52]....
        /*09a8*/ 	.word	0x000160a0


	//   ....[53]....
        /*09ac*/ 	.word	0x000160b0


	//   ....[54]....
        /*09b0*/ 	.word	0x000165f0


	//   ....[55]....
        /*09b4*/ 	.word	0x00016630


	//   ....[56]....
        /*09b8*/ 	.word	0x00016660


	//   ....[57]....
        /*09bc*/ 	.word	0x00016690


	//   ....[58]....
        /*09c0*/ 	.word	0x000166b0


	//   ....[59]....
        /*09c4*/ 	.word	0x000166c0


	//   ....[60]....
        /*09c8*/ 	.word	0x00016710


	//   ....[61]....
        /*09cc*/ 	.word	0x00016760


	//   ....[62]....
        /*09d0*/ 	.word	0x00016be0


	//   ....[63]....
        /*09d4*/ 	.word	0x00016bf0


	//   ....[64]....
        /*09d8*/ 	.word	0x00016e70


	//   ....[65]....
        /*09dc*/ 	.word	0x00016e80


	//   ....[66]....
        /*09e0*/ 	.word	0x00017960


	//   ....[67]....
        /*09e4*/ 	.word	0x00017990


	//   ....[68]....
        /*09e8*/ 	.word	0x000179b0


	//   ....[69]....
        /*09ec*/ 	.word	0x000179e0


	//   ....[70]....
        /*09f0*/ 	.word	0x00017a10


	//   ....[71]....
        /*09f4*/ 	.word	0x00017a20


	//   ....[72]....
        /*09f8*/ 	.word	0x00017a60


	//   ....[73]....
        /*09fc*/ 	.word	0x00017aa0


	//   ....[74]....
        /*0a00*/ 	.word	0x00017c10


	//   ....[75]....
        /*0a04*/ 	.word	0x00017e10


	//   ....[76]....
        /*0a08*/ 	.word	0x00017e40


	//   ....[77]....
        /*0a0c*/ 	.word	0x00017e70


	//   ....[78]....
        /*0a10*/ 	.word	0x00017ea0


	//   ....[79]....
        /*0a14*/ 	.word	0x00017ed0


	//   ....[80]....
        /*0a18*/ 	.word	0x00017f00


	//   ....[81]....
        /*0a1c*/ 	.word	0x00018090


	//   ....[82]....
        /*0a20*/ 	.word	0x000180c0


	//   ....[83]....
        /*0a24*/ 	.word	0x000180f0


	//   ....[84]....
        /*0a28*/ 	.word	0x00018120


	//   ....[85]....
        /*0a2c*/ 	.word	0x00018150


	//   ....[86]....
        /*0a30*/ 	.word	0x00018180


	//   ....[87]....
        /*0a34*/ 	.word	0x00018210


	//   ....[88]....
        /*0a38*/ 	.word	0x00018240


	//   ....[89]....
        /*0a3c*/ 	.word	0x00018250


	//   ....[90]....
        /*0a40*/ 	.word	0x00018290


	//   ....[91]....
        /*0a44*/ 	.word	0x00019a20


	//   ....[92]....
        /*0a48*/ 	.word	0x0001b390


	//   ....[93]....
        /*0a4c*/ 	.word	0x0001bf00


	//   ....[94]....
        /*0a50*/ 	.word	0x0001bf20


	//   ....[95]....
        /*0a54*/ 	.word	0x0001bf40


	//   ....[96]....
        /*0a58*/ 	.word	0x0001bfd0


	//   ....[97]....
        /*0a5c*/ 	.word	0x0001bfe0


	//   ....[98]....
        /*0a60*/ 	.word	0x0001c050


	//   ....[99]....
        /*0a64*/ 	.word	0x0001c060


	//   ....[100]....
        /*0a68*/ 	.word	0x0001c0d0


	//   ....[101]....
        /*0a6c*/ 	.word	0x0001c0e0


	//   ....[102]....
        /*0a70*/ 	.word	0x0001c150


	//   ....[103]....
        /*0a74*/ 	.word	0x0001c160


	//   ....[104]....
        /*0a78*/ 	.word	0x0001c1d0


	//   ....[105]....
        /*0a7c*/ 	.word	0x0001c1e0


	//   ....[106]....
        /*0a80*/ 	.word	0x0001c250


	//   ....[107]....
        /*0a84*/ 	.word	0x0001c260


	//   ....[108]....
        /*0a88*/ 	.word	0x0001c270


	//   ....[109]....
        /*0a8c*/ 	.word	0x0001c2b0


	//   ....[110]....
        /*0a90*/ 	.word	0x0001c310


	//   ....[111]....
        /*0a94*/ 	.word	0x0001c3e0


	//   ....[112]....
        /*0a98*/ 	.word	0x0001c3f0


	//   ....[113]....
        /*0a9c*/ 	.word	0x0001c460


	//   ....[114]....
        /*0aa0*/ 	.word	0x0001c470


	//   ....[115]....
        /*0aa4*/ 	.word	0x0001c4b0


	//   ....[116]....
        /*0aa8*/ 	.word	0x0001c4d0


	//   ....[117]....
        /*0aac*/ 	.word	0x0001e470


	//   ....[118]....
        /*0ab0*/ 	.word	0x0001e4a0


	//   ....[119]....
        /*0ab4*/ 	.word	0x0001e500


	//   ....[120]....
        /*0ab8*/ 	.word	0x0001e530


	//   ....[121]....
        /*0abc*/ 	.word	0x0001e560


	//   ....[122]....
        /*0ac0*/ 	.word	0x0001e590


	//   ....[123]....
        /*0ac4*/ 	.word	0x0001e5c0


	//   ....[124]....
        /*0ac8*/ 	.word	0x0001e5f0


	//   ....[125]....
        /*0acc*/ 	.word	0x0001e790


	//   ....[126]....
        /*0ad0*/ 	.word	0x0001e7c0


	//   ....[127]....
        /*0ad4*/ 	.word	0x0001e7f0


	//   ....[128]....
        /*0ad8*/ 	.word	0x0001e820


	//   ....[129]....
        /*0adc*/ 	.word	0x0001e850


	//   ....[130]....
        /*0ae0*/ 	.word	0x0001e880


	//   ....[131]....
        /*0ae4*/ 	.word	0x0001e940


	//   ....[132]....
        /*0ae8*/ 	.word	0x0001e960


	//   ....[133]....
        /*0aec*/ 	.word	0x0001e980


	//   ....[134]....
        /*0af0*/ 	.word	0x0001e9e0


	//   ....[135]....
        /*0af4*/ 	.word	0x0001f400


	//   ....[136]....
        /*0af8*/ 	.word	0x0001f860


	//   ....[137]....
        /*0afc*/ 	.word	0x0001f910


	//   ....[138]....
        /*0b00*/ 	.word	0x0001f9a0


	//   ....[139]....
        /*0b04*/ 	.word	0x0001f9f0


	//   ....[140]....
        /*0b08*/ 	.word	0x0001fa40


	//   ....[141]....
        /*0b0c*/ 	.word	0x0001fad0


	//   ....[142]....
        /*0b10*/ 	.word	0x0001fb60


	//   ....[143]....
        /*0b14*/ 	.word	0x0001fbb0


	//   ....[144]....
        /*0b18*/ 	.word	0x0001fc00


	//   ....[145]....
        /*0b1c*/ 	.word	0x0001fcf0


	//   ....[146]....
        /*0b20*/ 	.word	0x0001fda0


	//   ....[147]....
        /*0b24*/ 	.word	0x0001fe20


	//   ....[148]....
        /*0b28*/ 	.word	0x0001feb0


	//   ....[149]....
        /*0b2c*/ 	.word	0x0001ffd0


	//   ....[150]....
        /*0b30*/ 	.word	0x00020100


	//   ....[151]....
        /*0b34*/ 	.word	0x000201e0


	//   ....[152]....
        /*0b38*/ 	.word	0x00020230


	//   ....[153]....
        /*0b3c*/ 	.word	0x00020590


	//   ....[154]....
        /*0b40*/ 	.word	0x000205f0


	//   ....[155]....
        /*0b44*/ 	.word	0x000206b0


	//   ....[156]....
        /*0b48*/ 	.word	0x00020740


	//   ....[157]....
        /*0b4c*/ 	.word	0x000207a0


	//   ....[158]....
        /*0b50*/ 	.word	0x00020810


	//   ....[159]....
        /*0b54*/ 	.word	0x00020870


	//   ....[160]....
        /*0b58*/ 	.word	0x00020920


	//   ....[161]....
        /*0b5c*/ 	.word	0x000209a0


	//   ....[162]....
        /*0b60*/ 	.word	0x000209f0


	//   ....[163]....
        /*0b64*/ 	.word	0x00020a80


	//   ....[164]....
        /*0b68*/ 	.word	0x00020b10


	//   ....[165]....
        /*0b6c*/ 	.word	0x00020bb0


	//   ....[166]....
        /*0b70*/ 	.word	0x00020c50


	//   ....[167]....
        /*0b74*/ 	.word	0x00020cb0


	//   ....[168]....
        /*0b78*/ 	.word	0x00020d40


	//   ....[169]....
        /*0b7c*/ 	.word	0x00020da0


	//   ....[170]....
        /*0b80*/ 	.word	0x00020e10


	//   ....[171]....
        /*0b84*/ 	.word	0x00020e70


	//   ....[172]....
        /*0b88*/ 	.word	0x00020f20


	//   ....[173]....
        /*0b8c*/ 	.word	0x00020fe0


	//   ....[174]....
        /*0b90*/ 	.word	0x000212c0


	//   ....[175]....
        /*0b94*/ 	.word	0x000214a0


	//   ....[176]....
        /*0b98*/ 	.word	0x000214f0


	//   ....[177]....
        /*0b9c*/ 	.word	0x00021550


	//   ....[178]....
        /*0ba0*/ 	.word	0x00021630


	//   ....[179]....
        /*0ba4*/ 	.word	0x00021690


	//   ....[180]....
        /*0ba8*/ 	.word	0x00021770


	//   ....[181]....
        /*0bac*/ 	.word	0x000217d0


	//   ....[182]....
        /*0bb0*/ 	.word	0x000218b0


	//   ....[183]....
        /*0bb4*/ 	.word	0x00021910


	//   ....[184]....
        /*0bb8*/ 	.word	0x000219f0


	//   ....[185]....
        /*0bbc*/ 	.word	0x00021a50


	//   ....[186]....
        /*0bc0*/ 	.word	0x00021b30


	//   ....[187]....
        /*0bc4*/ 	.word	0x00021b90


	//   ....[188]....
        /*0bc8*/ 	.word	0x00021c70


	//   ....[189]....
        /*0bcc*/ 	.word	0x00021cd0


	//   ....[190]....
        /*0bd0*/ 	.word	0x00021dc0


	//   ....[191]....
        /*0bd4*/ 	.word	0x00021e30


	//   ....[192]....
        /*0bd8*/ 	.word	0x00021f10


	//   ....[193]....
        /*0bdc*/ 	.word	0x00021f70


	//   ....[194]....
        /*0be0*/ 	.word	0x00022060


	//   ....[195]....
        /*0be4*/ 	.word	0x000220c0


	//   ....[196]....
        /*0be8*/ 	.word	0x00022190


	//   ....[197]....
        /*0bec*/ 	.word	0x000221f0


	//   ....[198]....
        /*0bf0*/ 	.word	0x000222b0


	//   ....[199]....
        /*0bf4*/ 	.word	0x000225d0


	//   ....[200]....
        /*0bf8*/ 	.word	0x00022670


	//   ....[201]....
        /*0bfc*/ 	.word	0x000227e0


	//   ....[202]....
        /*0c00*/ 	.word	0x00022850


	//   ....[203]....
        /*0c04*/ 	.word	0x000228c0


	//   ....[204]....
        /*0c08*/ 	.word	0x00022930


	//   ....[205]....
        /*0c0c*/ 	.word	0x000229a0


	//   ....[206]....
        /*0c10*/ 	.word	0x00022a20


	//   ....[207]....
        /*0c14*/ 	.word	0x00022aa0


	//   ....[208]....
        /*0c18*/ 	.word	0x00022b30


	//   ....[209]....
        /*0c1c*/ 	.word	0x00022ba0


	//   ....[210]....
        /*0c20*/ 	.word	0x00022c10


	//   ....[211]....
        /*0c24*/ 	.word	0x00022c80


	//   ....[212]....
        /*0c28*/ 	.word	0x00022d00


	//   ....[213]....
        /*0c2c*/ 	.word	0x00022d70


	//   ....[214]....
        /*0c30*/ 	.word	0x00022e20


	//   ....[215]....
        /*0c34*/ 	.word	0x00022e70


	//   ....[216]....
        /*0c38*/ 	.word	0x00022f00


	//   ....[217]....
        /*0c3c*/ 	.word	0x00023030


	//----- nvinfo : EIATTR_REG_RECONFIG
	.align		4
.L_235:
        /*0c40*/ 	.byte	0x01, 0x54
	.zero		2


	//----- nvinfo : EIATTR_SYSCALL_OFFSETS
	.align		4
        /*0c44*/ 	.byte	0x04, 0x46
        /*0c46*/ 	.short	(.L_237 - .L_236)


	//   ....[0]....
.L_236:
        /*0c48*/ 	.word	0x00001e80


	//   ....[1]....
        /*0c4c*/ 	.word	0x00001fd0


	//   ....[2]....
        /*0c50*/ 	.word	0x00006840


	//   ....[3]....
        /*0c54*/ 	.word	0x00006b60


	//   ....[4]....
        /*0c58*/ 	.word	0x0001aff0


	//   ....[5]....
        /*0c5c*/ 	.word	0x0001b140


	//   ....[6]....
        /*0c60*/ 	.word	0x0001b230


	//   ....[7]....
        /*0c64*/ 	.word	0x0001ba10


	//----- nvinfo : EIATTR_MBARRIER_INSTR_OFFSETS
	.align		4
.L_237:
        /*0c68*/ 	.byte	0x04, 0x39
        /*0c6a*/ 	.short	(.L_239 - .L_238)


	//   ....[0]....
.L_238:
        /*0c6c*/ 	.word	0x000002b0
        /*0c70*/ 	.word	0x000000ff
        /*0c74*/ 	.word	0x00016800
        /*0c78*/ 	.short	0x0100
        /*0c7a*/ 	.byte	0x08
	.zero		1


	//   ....[1]....
        /*0c7c*/ 	.word	0x000002c0
        /*0c80*/ 	.word	0x000000ff
        /*0c84*/ 	.word	0x00016820
        /*0c88*/ 	.short	0x0100
        /*0c8a*/ 	.byte	0x08
	.zero		1


	//   ....[2]....
        /*0c8c*/ 	.word	0x000003b0
        /*0c90*/ 	.word	0x000000ff
        /*0c94*/ 	.word	0x00016830
        /*0c98*/ 	.short	0x0100
        /*0c9a*/ 	.byte	0x08
	.zero		1


	//   ....[3]....
        /*0c9c*/ 	.word	0x000003c0
        /*0ca0*/ 	.word	0x000000ff
        /*0ca4*/ 	.word	0x00016840
        /*0ca8*/ 	.short	0x0100
        /*0caa*/ 	.byte	0x08
	.zero		1


	//   ....[4]....
        /*0cac*/ 	.word	0x000003d0
        /*0cb0*/ 	.word	0x000000ff
        /*0cb4*/ 	.word	0x00016838
        /*0cb8*/ 	.short	0x0100
        /*0cba*/ 	.byte	0x08
	.zero		1


	//   ....[5]....
        /*0cbc*/ 	.word	0x000003e0
        /*0cc0*/ 	.word	0x000000ff
        /*0cc4*/ 	.word	0x00016848
        /*0cc8*/ 	.short	0x0100
        /*0cca*/ 	.byte	0x08
	.zero		1


	//   ....[6]....
        /*0ccc*/ 	.word	0x00000510
        /*0cd0*/ 	.word	0x000000ff
        /*0cd4*/ 	.word	0x00016850
        /*0cd8*/ 	.short	0x0100
        /*0cda*/ 	.byte	0x08
	.zero		1


	//   ....[7]....
        /*0cdc*/ 	.word	0x00000520
        /*0ce0*/ 	.word	0x000000ff
        /*0ce4*/ 	.word	0x00016860
        /*0ce8*/ 	.short	0x0100
        /*0cea*/ 	.byte	0x08
	.zero		1


	//   ....[8]....
        /*0cec*/ 	.word	0x00000530
        /*0cf0*/ 	.word	0x000000ff
        /*0cf4*/ 	.word	0x00016858
        /*0cf8*/ 	.short	0x0100
        /*0cfa*/ 	.byte	0x08
	.zero		1


	//   ....[9]....
        /*0cfc*/ 	.word	0x00000540
        /*0d00*/ 	.word	0x000000ff
        /*0d04*/ 	.word	0x00016868
        /*0d08*/ 	.short	0x0100
        /*0d0a*/ 	.byte	0x08
	.zero		1


	//   ....[10]....
        /*0d0c*/ 	.word	0x00000630
        /*0d10*/ 	.word	0x000000ff
        /*0d14*/ 	.word	0x00016870
        /*0d18*/ 	.short	0x0100
        /*0d1a*/ 	.byte	0x06
	.zero		1


	//   ....[11]....
        /*0d1c*/ 	.word	0x00000640
        /*0d20*/ 	.word	0x000000ff
        /*0d24*/ 	.word	0x00016880
        /*0d28*/ 	.short	0x0100
        /*0d2a*/ 	.byte	0x06
	.zero		1


	//   ....[12]....
        /*0d2c*/ 	.word	0x00000650
        /*0d30*/ 	.word	0x000000ff
        /*0d34*/ 	.word	0x00016878
        /*0d38*/ 	.short	0x0100
        /*0d3a*/ 	.byte	0x06
	.zero		1


	//   ....[13]....
        /*0d3c*/ 	.word	0x00000660
        /*0d40*/ 	.word	0x000000ff
        /*0d44*/ 	.word	0x00016888
        /*0d48*/ 	.short	0x0100
        /*0d4a*/ 	.byte	0x06
	.zero		1


	//   ....[14]....
        /*0d4c*/ 	.word	0x00000790
        /*0d50*/ 	.word	0x000000ff
        /*0d54*/ 	.word	0x00016890
        /*0d58*/ 	.short	0x0100
        /*0d5a*/ 	.byte	0x08
	.zero		1


	//   ....[15]....
        /*0d5c*/ 	.word	0x000007a0
        /*0d60*/ 	.word	0x000000ff
        /*0d64*/ 	.word	0x000168a0
        /*0d68*/ 	.short	0x0100
        /*0d6a*/ 	.byte	0x08
	.zero		1


	//   ....[16]....
        /*0d6c*/ 	.word	0x000007b0
        /*0d70*/ 	.word	0x000000ff
        /*0d74*/ 	.word	0x00016898
        /*0d78*/ 	.short	0x0100
        /*0d7a*/ 	.byte	0x08
	.zero		1


	//   ....[17]....
        /*0d7c*/ 	.word	0x000007c0
        /*0d80*/ 	.word	0x000000ff
        /*0d84*/ 	.word	0x000168a8
        /*0d88*/ 	.short	0x0100
        /*0d8a*/ 	.byte	0x08
	.zero		1


	//   ....[18]....
        /*0d8c*/ 	.word	0x000008f0
        /*0d90*/ 	.word	0x000000ff
        /*0d94*/ 	.word	0x000168b0
        /*0d98*/ 	.short	0x0100
        /*0d9a*/ 	.byte	0x08
	.zero		1


	//   ....[19]....
        /*0d9c*/ 	.word	0x00000900
        /*0da0*/ 	.word	0x000000ff
        /*0da4*/ 	.word	0x000168c0
        /*0da8*/ 	.short	0x0100
        /*0daa*/ 	.byte	0x08
	.zero		1


	//   ....[20]....
        /*0dac*/ 	.word	0x00000910
        /*0db0*/ 	.word	0x000000ff
        /*0db4*/ 	.word	0x000168b8
        /*0db8*/ 	.short	0x0100
        /*0dba*/ 	.byte	0x08
	.zero		1


	//   ....[21]....
        /*0dbc*/ 	.word	0x00000920
        /*0dc0*/ 	.word	0x000000ff
        /*0dc4*/ 	.word	0x000168c8
        /*0dc8*/ 	.short	0x0100
        /*0dca*/ 	.byte	0x08
	.zero		1


	//   ....[22]....
        /*0dcc*/ 	.word	0x00003190
        /*0dd0*/ 	.word	0x0000004d
        /*0dd4*/ 	.word	0x00016890
        /*0dd8*/ 	.short	0x010a
        /*0dda*/ 	.byte	0x3f
	.zero		1


	//   ....[23]....
        /*0ddc*/ 	.word	0x00004530
        /*0de0*/ 	.word	0x0000004d
        /*0de4*/ 	.word	0x00016890
        /*0de8*/ 	.short	0x010a
        /*0dea*/ 	.byte	0x3f
	.zero		1


	//   ....[24]....
        /*0dec*/ 	.word	0x00005710
        /*0df0*/ 	.word	0x0000004d
        /*0df4*/ 	.word	0x00016890
        /*0df8*/ 	.short	0x010a
        /*0dfa*/ 	.byte	0x3f
	.zero		1


	//   ....[25]....
        /*0dfc*/ 	.word	0x00005920
        /*0e00*/ 	.word	0x0000000c
        /*0e04*/ 	.word	0x00000000
        /*0e08*/ 	.short	0x0101
        /*0e0a*/ 	.byte	0x3f
	.zero		1


	//   ....[26]....
        /*0e0c*/ 	.word	0x00005960
        /*0e10*/ 	.word	0x0000004d
        /*0e14*/ 	.word	0x000168b0
        /*0e18*/ 	.short	0x010a
        /*0e1a*/ 	.byte	0x3f
	.zero		1


	//   ....[27]....
        /*0e1c*/ 	.word	0x00005d40
        /*0e20*/ 	.word	0x0000004d
        /*0e24*/ 	.word	0x00000000
        /*0e28*/ 	.short	0x0101
        /*0e2a*/ 	.byte	0x3f
	.zero		1


	//   ....[28]....
        /*0e2c*/ 	.word	0x000068e0
        /*0e30*/ 	.word	0x00000010
        /*0e34*/ 	.word	0x00016800
        /*0e38*/ 	.short	0x010a
        /*0e3a*/ 	.byte	0x3f
	.zero		1


	//   ....[29]....
        /*0e3c*/ 	.word	0x00006930
        /*0e40*/ 	.word	0x00000010
        /*0e44*/ 	.word	0x00016800
        /*0e48*/ 	.short	0x010a
        /*0e4a*/ 	.byte	0x3f
	.zero		1


	//   ....[30]....
        /*0e4c*/ 	.word	0x00007400
        /*0e50*/ 	.word	0x00000010
        /*0e54*/ 	.word	0x00016800
        /*0e58*/ 	.short	0x010a
        /*0e5a*/ 	.byte	0x3f
	.zero		1


	//   ....[31]....
        /*0e5c*/ 	.word	0x00008a40
        /*0e60*/ 	.word	0x00000010
        /*0e64*/ 	.word	0x00016800
        /*0e68*/ 	.short	0x010a
        /*0e6a*/ 	.byte	0x3f
	.zero		1


	//   ....[32]....
        /*0e6c*/ 	.word	0x00009a70
        /*0e70*/ 	.word	0x00000007
        /*0e74*/ 	.word	0x00016830
        /*0e78*/ 	.short	0x010a
        /*0e7a*/ 	.byte	0x3f
	.zero		1


	//   ....[33]....
        /*0e7c*/ 	.word	0x00009ae0
        /*0e80*/ 	.word	0x00000007
        /*0e84*/ 	.word	0x00016830
        /*0e88*/ 	.short	0x010a
        /*0e8a*/ 	.byte	0x3f
	.zero		1


	//   ....[34]....
        /*0e8c*/ 	.word	0x00009f90
        /*0e90*/ 	.word	0x00000000
        /*0e94*/ 	.word	0x00000000
        /*0e98*/ 	.short	0x0101
        /*0e9a*/ 	.byte	0x3f
	.zero		1


	//   ....[35]....
        /*0e9c*/ 	.word	0x0000cda0
        /*0ea0*/ 	.word	0x00000009
        /*0ea4*/ 	.word	0x00016830
        /*0ea8*/ 	.short	0x010a
        /*0eaa*/ 	.byte	0x3f
	.zero		1


	//   ....[36]....
        /*0eac*/ 	.word	0x0000cdf0
        /*0eb0*/ 	.word	0x00000009
        /*0eb4*/ 	.word	0x00016830
        /*0eb8*/ 	.short	0x010a
        /*0eba*/ 	.byte	0x3f
	.zero		1


	//   ....[37]....
        /*0ebc*/ 	.word	0x0000d120
        /*0ec0*/ 	.word	0x00000008
        /*0ec4*/ 	.word	0x00016850
        /*0ec8*/ 	.short	0x010a
        /*0eca*/ 	.byte	0x3f
	.zero		1


	//   ....[38]....
        /*0ecc*/ 	.word	0x0000d160
        /*0ed0*/ 	.word	0x00000008
        /*0ed4*/ 	.word	0x00016850
        /*0ed8*/ 	.short	0x010a
        /*0eda*/ 	.byte	0x3f
	.zero		1


	//   ....[39]....
        /*0edc*/ 	.word	0x0000d660
        /*0ee0*/ 	.word	0x00000008
        /*0ee4*/ 	.word	0x00000000
        /*0ee8*/ 	.short	0x0101
        /*0eea*/ 	.byte	0x3f
	.zero		1


	//   ....[40]....
        /*0eec*/ 	.word	0x0000e060
        /*0ef0*/ 	.word	0x00000000
        /*0ef4*/ 	.word	0x00000000
        /*0ef8*/ 	.short	0x0101
        /*0efa*/ 	.byte	0x3f
	.zero		1


	//   ....[41]....
        /*0efc*/ 	.word	0x00010020
        /*0f00*/ 	.word	0x00000000
        /*0f04*/ 	.word	0x00016830
        /*0f08*/ 	.short	0x010a
        /*0f0a*/ 	.byte	0x3f
	.zero		1


	//   ....[42]....
        /*0f0c*/ 	.word	0x00010070
        /*0f10*/ 	.word	0x00000000
        /*0f14*/ 	.word	0x00016830
        /*0f18*/ 	.short	0x010a
        /*0f1a*/ 	.byte	0x3f
	.zero		1


	//   ....[43]....
        /*0f1c*/ 	.word	0x000103a0
        /*0f20*/ 	.word	0x00000002
        /*0f24*/ 	.word	0x00016850
        /*0f28*/ 	.short	0x010a
        /*0f2a*/ 	.byte	0x3f
	.zero		1


	//   ....[44]....
        /*0f2c*/ 	.word	0x000103e0
        /*0f30*/ 	.word	0x00000002
        /*0f34*/ 	.word	0x00016850
        /*0f38*/ 	.short	0x010a
        /*0f3a*/ 	.byte	0x3f
	.zero		1


	//   ....[45]....
        /*0f3c*/ 	.word	0x00011420
        /*0f40*/ 	.word	0x0000002f
        /*0f44*/ 	.word	0x00000000
        /*0f48*/ 	.short	0x0101
        /*0f4a*/ 	.byte	0x3f
	.zero		1


	//   ....[46]....
        /*0f4c*/ 	.word	0x00011450
        /*0f50*/ 	.word	0x0000000d
        /*0f54*/ 	.word	0x00000000
        /*0f58*/ 	.short	0x0101
        /*0f5a*/ 	.byte	0x3f
	.zero		1


	//   ....[47]....
        /*0f5c*/ 	.word	0x00011f70
        /*0f60*/ 	.word	0x00000000
        /*0f64*/ 	.word	0x00016830
        /*0f68*/ 	.short	0x010a
        /*0f6a*/ 	.byte	0x3f
	.zero		1


	//   ....[48]....
        /*0f6c*/ 	.word	0x00011fc0
        /*0f70*/ 	.word	0x00000000
        /*0f74*/ 	.word	0x00016830
        /*0f78*/ 	.short	0x010a
        /*0f7a*/ 	.byte	0x3f
	.zero		1


	//   ....[49]....
        /*0f7c*/ 	.word	0x000122f0
        /*0f80*/ 	.word	0x00000002
        /*0f84*/ 	.word	0x00016850
        /*0f88*/ 	.short	0x010a
        /*0f8a*/ 	.byte	0x3f
	.zero		1


	//   ....[50]....
        /*0f8c*/ 	.word	0x00012330
        /*0f90*/ 	.word	0x00000002
        /*0f94*/ 	.word	0x00016850
        /*0f98*/ 	.short	0x010a
        /*0f9a*/ 	.byte	0x3f
	.zero		1


	//   ....[51]....
        /*0f9c*/ 	.word	0x00012850
        /*0fa0*/ 	.word	0x00000003
        /*0fa4*/ 	.word	0x00000000
        /*0fa8*/ 	.short	0x0101
        /*0faa*/ 	.byte	0x3f
	.zero		1


	//   ....[52]....
        /*0fac*/ 	.word	0x00013210
        /*0fb0*/ 	.word	0x00000000
        /*0fb4*/ 	.word	0x00000000
        /*0fb8*/ 	.short	0x0101
        /*0fba*/ 	.byte	0x3f
	.zero		1


	//   ....[53]....
        /*0fbc*/ 	.word	0x00014e70
        /*0fc0*/ 	.word	0x0000000b
        /*0fc4*/ 	.word	0x00016850
        /*0fc8*/ 	.short	0x010a
        /*0fca*/ 	.byte	0x3f
	.zero		1


	//   ....[54]....
        /*0fcc*/ 	.word	0x00014ee0
        /*0fd0*/ 	.word	0x0000000b
        /*0fd4*/ 	.word	0x00016850
        /*0fd8*/ 	.short	0x010a
        /*0fda*/ 	.byte	0x3f
	.zero		1


	//   ....[55]....
        /*0fdc*/ 	.word	0x000154c0
        /*0fe0*/ 	.word	0x00000008
        /*0fe4*/ 	.word	0x00000000
        /*0fe8*/ 	.short	0x0101
        /*0fea*/ 	.byte	0x3f
	.zero		1


	//   ....[56]....
        /*0fec*/ 	.word	0x00016510
        /*0ff0*/ 	.word	0x00000000
        /*0ff4*/ 	.word	0x00000000
        /*0ff8*/ 	.short	0x0101
        /*0ffa*/ 	.byte	0x3f
	.zero		1


	//   ....[57]....
        /*0ffc*/ 	.word	0x00016b60
        /*1000*/ 	.word	0x00000008
        /*1004*/ 	.word	0x00000000
        /*1008*/ 	.short	0x0101
        /*100a*/ 	.byte	0x3f
	.zero		1


	//   ....[58]....
        /*100c*/ 	.word	0x00019b00
        /*1010*/ 	.word	0x00000011
        /*1014*/ 	.word	0x00016820
        /*1018*/ 	.short	0x010a
        /*101a*/ 	.byte	0x3f
	.zero		1


	//   ....[59]....
        /*101c*/ 	.word	0x00019bc0
        /*1020*/ 	.word	0x00000005
        /*1024*/ 	.word	0x000168a0
        /*1028*/ 	.short	0x010a
        /*102a*/ 	.byte	0x3f
	.zero		1


	//   ....[60]....
        /*102c*/ 	.word	0x00019e00
        /*1030*/ 	.word	0x00000005
        /*1034*/ 	.word	0x000168c0
        /*1038*/ 	.short	0x010a
        /*103a*/ 	.byte	0x3f
	.zero		1


	//   ....[61]....
        /*103c*/ 	.word	0x0001a190
        /*1040*/ 	.word	0x00000005
        /*1044*/ 	.word	0x000168a0
        /*1048*/ 	.short	0x010a
        /*104a*/ 	.byte	0x3f
	.zero		1


	//   ....[62]....
        /*104c*/ 	.word	0x0001a3b0
        /*1050*/ 	.word	0x00000005
        /*1054*/ 	.word	0x000168c0
        /*1058*/ 	.short	0x010a
        /*105a*/ 	.byte	0x3f
	.zero		1


	//   ....[63]....
        /*105c*/ 	.word	0x0001b5a0
        /*1060*/ 	.word	0x00000000
        /*1064*/ 	.word	0x00016840
        /*1068*/ 	.short	0x010a
        /*106a*/ 	.byte	0x3f
	.zero		1


	//   ....[64]....
        /*106c*/ 	.word	0x0001c580
        /*1070*/ 	.word	0x00000011
        /*1074*/ 	.word	0x00016800
        /*1078*/ 	.short	0x0107
        /*107a*/ 	.byte	0x3f
	.zero		1


	//   ....[65]....
        /*107c*/ 	.word	0x0001c670
        /*1080*/ 	.word	0x00000011
        /*1084*/ 	.word	0x00016800
        /*1088*/ 	.short	0x0101
        /*108a*/ 	.byte	0x3f
	.zero		1


	//   ....[66]....
        /*108c*/ 	.word	0x0001c690
        /*1090*/ 	.word	0x00000011
        /*1094*/ 	.word	0x00016820
        /*1098*/ 	.short	0x010a
        /*109a*/ 	.byte	0x3f
	.zero		1


	//   ....[67]....
        /*109c*/ 	.word	0x0001ca80
        /*10a0*/ 	.word	0x00000002
        /*10a4*/ 	.word	0x00016840
        /*10a8*/ 	.short	0x010a
        /*10aa*/ 	.byte	0x3f
	.zero		1


	//   ....[68]....
        /*10ac*/ 	.word	0x0001cd00
        /*10b0*/ 	.word	0x00000003
        /*10b4*/ 	.word	0x00000060
        /*10b8*/ 	.short	0x010a
        /*10ba*/ 	.byte	0x3f
	.zero		1


	//   ....[69]....
        /*10bc*/ 	.word	0x0001d240
        /*10c0*/ 	.word	0x00000002
        /*10c4*/ 	.word	0x00016840
        /*10c8*/ 	.short	0x010a
        /*10ca*/ 	.byte	0x3f
	.zero		1


	//   ....[70]....
        /*10cc*/ 	.word	0x0001d4c0
        /*10d0*/ 	.word	0x0000000a
        /*10d4*/ 	.word	0x00000060
        /*10d8*/ 	.short	0x010a
        /*10da*/ 	.byte	0x3f
	.zero		1


	//   ....[71]....
        /*10dc*/ 	.word	0x0001d950
        /*10e0*/ 	.word	0x00000002
        /*10e4*/ 	.word	0x00016840
        /*10e8*/ 	.short	0x010a
        /*10ea*/ 	.byte	0x3f
	.zero		1


	//   ....[72]....
        /*10ec*/ 	.word	0x0001dbe0
        /*10f0*/ 	.word	0x00000003
        /*10f4*/ 	.word	0x00000060
        /*10f8*/ 	.short	0x010a
        /*10fa*/ 	.byte	0x3f
	.zero		1


	//   ....[73]....
        /*10fc*/ 	.word	0x0001e020
        /*1100*/ 	.word	0x00000003
        /*1104*/ 	.word	0x00016860
        /*1108*/ 	.short	0x010a
        /*110a*/ 	.byte	0x3f
	.zero		1


	//   ....[74]....
        /*110c*/ 	.word	0x0001f380
        /*1110*/ 	.word	0x00000009
        /*1114*/ 	.word	0x00016820
        /*1118*/ 	.short	0x010a
        /*111a*/ 	.byte	0x3f
	.zero		1


	//   ....[75]....
        /*111c*/ 	.word	0x0001f510
        /*1120*/ 	.word	0x00000007
        /*1124*/ 	.word	0x00000000
        /*1128*/ 	.short	0x010a
        /*112a*/ 	.byte	0x3f
	.zero		1


	//   ....[76]....
        /*112c*/ 	.word	0x0001f580
        /*1130*/ 	.word	0x00000003
        /*1134*/ 	.word	0x00000000
        /*1138*/ 	.short	0x010a
        /*113a*/ 	.byte	0x3f
	.zero		1


	//   ....[77]....
        /*113c*/ 	.word	0x0001f5e0
        /*1140*/ 	.word	0x00000005
        /*1144*/ 	.word	0x00000000
        /*1148*/ 	.short	0x010a
        /*114a*/ 	.byte	0x3f
	.zero		1


	//   ....[78]....
        /*114c*/ 	.word	0x0001f610
        /*1150*/ 	.word	0x00000003
        /*1154*/ 	.word	0x00000000
        /*1158*/ 	.short	0x010a
        /*115a*/ 	.byte	0x3f
	.zero		1


	//   ....[79]....
        /*115c*/ 	.word	0x0001f670
        /*1160*/ 	.word	0x0000004d
        /*1164*/ 	.word	0x00016890
        /*1168*/ 	.short	0x010a
        /*116a*/ 	.byte	0x3f
	.zero		1


	//   ....[80]....
        /*116c*/ 	.word	0x0001f6c0
        /*1170*/ 	.word	0x0000004d
        /*1174*/ 	.word	0x00016890
        /*1178*/ 	.short	0x010a
        /*117a*/ 	.byte	0x3f
	.zero		1


	//   ....[81]....
        /*117c*/ 	.word	0x0001f710
        /*1180*/ 	.word	0x0000004d
        /*1184*/ 	.word	0x00016890
        /*1188*/ 	.short	0x010a
        /*118a*/ 	.byte	0x3f
	.zero		1


	//   ....[82]....
        /*118c*/ 	.word	0x0001f760
        /*1190*/ 	.word	0x0000004d
        /*1194*/ 	.word	0x000168b0
        /*1198*/ 	.short	0x010a
        /*119a*/ 	.byte	0x3f
	.zero		1


	//   ....[83]....
        /*119c*/ 	.word	0x0001fc30
        /*11a0*/ 	.word	0x00000010
        /*11a4*/ 	.word	0x00016800
        /*11a8*/ 	.short	0x010a
        /*11aa*/ 	.byte	0x3f
	.zero		1


	//   ....[84]....
        /*11ac*/ 	.word	0x00020260
        /*11b0*/ 	.word	0x00000010
        /*11b4*/ 	.word	0x00016800
        /*11b8*/ 	.short	0x010a
        /*11ba*/ 	.byte	0x3f
	.zero		1


	//   ....[85]....
        /*11bc*/ 	.word	0x000202b0
        /*11c0*/ 	.word	0x00000007
        /*11c4*/ 	.word	0x00016830
        /*11c8*/ 	.short	0x010a
        /*11ca*/ 	.byte	0x3f
	.zero		1


	//   ....[86]....
        /*11cc*/ 	.word	0x00020300
        /*11d0*/ 	.word	0x00000009
        /*11d4*/ 	.word	0x00016830
        /*11d8*/ 	.short	0x010a
        /*11da*/ 	.byte	0x3f
	.zero		1


	//   ....[87]....
        /*11dc*/ 	.word	0x00020350
        /*11e0*/ 	.word	0x00000008
        /*11e4*/ 	.word	0x00016850
        /*11e8*/ 	.short	0x010a
        /*11ea*/ 	.byte	0x3f
	.zero		1


	//   ....[88]....
        /*11ec*/ 	.word	0x000203a0
        /*11f0*/ 	.word	0x00000000
        /*11f4*/ 	.word	0x00016830
        /*11f8*/ 	.short	0x010a
        /*11fa*/ 	.byte	0x3f
	.zero		1


	//   ....[89]....
        /*11fc*/ 	.word	0x000203f0
        /*1200*/ 	.word	0x00000002
        /*1204*/ 	.word	0x00016850
        /*1208*/ 	.short	0x010a
        /*120a*/ 	.byte	0x3f
	.zero		1


	//   ....[90]....
        /*120c*/ 	.word	0x00020440
        /*1210*/ 	.word	0x00000000
        /*1214*/ 	.word	0x00016830
        /*1218*/ 	.short	0x010a
        /*121a*/ 	.byte	0x3f
	.zero		1


	//   ....[91]....
        /*121c*/ 	.word	0x00020490
        /*1220*/ 	.word	0x00000002
        /*1224*/ 	.word	0x00016850
        /*1228*/ 	.short	0x010a
        /*122a*/ 	.byte	0x3f
	.zero		1


	//   ....[92]....
        /*122c*/ 	.word	0x000204e0
        /*1230*/ 	.word	0x0000000b
        /*1234*/ 	.word	0x00016850
        /*1238*/ 	.short	0x010a
        /*123a*/ 	.byte	0x3f
	.zero		1


	//   ....[93]....
        /*123c*/ 	.word	0x000210a0
        /*1240*/ 	.word	0x00000011
        /*1244*/ 	.word	0x00016820
        /*1248*/ 	.short	0x010a
        /*124a*/ 	.byte	0x3f
	.zero		1


	//   ....[94]....
        /*124c*/ 	.word	0x000210f0
        /*1250*/ 	.word	0x00000005
        /*1254*/ 	.word	0x000168a0
        /*1258*/ 	.short	0x010a
        /*125a*/ 	.byte	0x3f
	.zero		1


	//   ....[95]....
        /*125c*/ 	.word	0x00021140
        /*1260*/ 	.word	0x00000005
        /*1264*/ 	.word	0x000168c0
        /*1268*/ 	.short	0x010a
        /*126a*/ 	.byte	0x3f
	.zero		1


	//   ....[96]....
        /*126c*/ 	.word	0x00021190
        /*1270*/ 	.word	0x00000005
        /*1274*/ 	.word	0x000168a0
        /*1278*/ 	.short	0x010a
        /*127a*/ 	.byte	0x3f
	.zero		1


	//   ....[97]....
        /*127c*/ 	.word	0x000211e0
        /*1280*/ 	.word	0x00000005
        /*1284*/ 	.word	0x000168c0
        /*1288*/ 	.short	0x010a
        /*128a*/ 	.byte	0x3f
	.zero		1


	//   ....[98]....
        /*128c*/ 	.word	0x00021380
        /*1290*/ 	.word	0x00000000
        /*1294*/ 	.word	0x00016840
        /*1298*/ 	.short	0x010a
        /*129a*/ 	.byte	0x3f
	.zero		1


	//   ....[99]....
        /*129c*/ 	.word	0x000222f0
        /*12a0*/ 	.word	0x00000011
        /*12a4*/ 	.word	0x00016820
        /*12a8*/ 	.short	0x010a
        /*12aa*/ 	.byte	0x3f
	.zero		1


	//   ....[100]....
        /*12ac*/ 	.word	0x00022340
        /*12b0*/ 	.word	0x00000002
        /*12b4*/ 	.word	0x00016840
        /*12b8*/ 	.short	0x010a
        /*12ba*/ 	.byte	0x3f
	.zero		1


	//   ....[101]....
        /*12bc*/ 	.word	0x00022390
        /*12c0*/ 	.word	0x00000003
        /*12c4*/ 	.word	0x00000060
        /*12c8*/ 	.short	0x010a
        /*12ca*/ 	.byte	0x3f
	.zero		1


	//   ....[102]....
        /*12cc*/ 	.word	0x000223e0
        /*12d0*/ 	.word	0x00000002
        /*12d4*/ 	.word	0x00016840
        /*12d8*/ 	.short	0x010a
        /*12da*/ 	.byte	0x3f
	.zero		1


	//   ....[103]....
        /*12dc*/ 	.word	0x00022430
        /*12e0*/ 	.word	0x0000000a
        /*12e4*/ 	.word	0x00000060
        /*12e8*/ 	.short	0x010a
        /*12ea*/ 	.byte	0x3f
	.zero		1


	//   ....[104]....
        /*12ec*/ 	.word	0x00022480
        /*12f0*/ 	.word	0x00000002
        /*12f4*/ 	.word	0x00016840
        /*12f8*/ 	.short	0x010a
        /*12fa*/ 	.byte	0x3f
	.zero		1


	//   ....[105]....
        /*12fc*/ 	.word	0x000224d0
        /*1300*/ 	.word	0x00000003
        /*1304*/ 	.word	0x00000060
        /*1308*/ 	.short	0x010a
        /*130a*/ 	.byte	0x3f
	.zero		1


	//   ....[106]....
        /*130c*/ 	.word	0x00022520
        /*1310*/ 	.word	0x00000003
        /*1314*/ 	.word	0x00016860
        /*1318*/ 	.short	0x010a
        /*131a*/ 	.byte	0x3f
	.zero		1


	//   ....[107]....
        /*131c*/ 	.word	0x00022f50
        /*1320*/ 	.word	0x00000009
        /*1324*/ 	.word	0x00016820
        /*1328*/ 	.short	0x010a
        /*132a*/ 	.byte	0x3f
	.zero		1


	//   ....[108]....
        /*132c*/ 	.word	0x000230f0
        /*1330*/ 	.word	0x00000007
        /*1334*/ 	.word	0x00000000
        /*1338*/ 	.short	0x010a
        /*133a*/ 	.byte	0x3f
	.zero		1


	//   ....[109]....
        /*133c*/ 	.word	0x00023140
        /*1340*/ 	.word	0x00000003
        /*1344*/ 	.word	0x00000000
        /*1348*/ 	.short	0x010a
        /*134a*/ 	.byte	0x3f
	.zero		1


	//   ....[110]....
        /*134c*/ 	.word	0x00023190
        /*1350*/ 	.word	0x00000005
        /*1354*/ 	.word	0x00000000
        /*1358*/ 	.short	0x010a
        /*135a*/ 	.byte	0x3f
	.zero		1


	//----- nvinfo : EIATTR_NUM_MBARRIERS
	.align		4
.L_239:
        /*135c*/ 	.byte	0x03, 0x38
        /*135e*/ 	.short	0x0016


	//----- nvinfo : EIATTR_EXIT_INSTR_OFFSETS
	.align		4
        /*1360*/ 	.byte	0x04, 0x1c
        /*1362*/ 	.short	(.L_241 - .L_240)


	//   ....[0]....
.L_240:
        /*1364*/ 	.word	0x0001f660


	//----- nvinfo : EIATTR_MAX_THREADS
	.align		4
.L_241:
        /*1368*/ 	.byte	0x04, 0x05
        /*136a*/ 	.short	(.L_243 - .L_242)
.L_242:
        /*136c*/ 	.word	0x00000200
        /*1370*/ 	.word	0x00000001
        /*1374*/ 	.word	0x00000001


	//----- nvinfo : EIATTR_CRS_STACK_SIZE
	.align		4
.L_243:
        /*1378*/ 	.byte	0x04, 0x1e
        /*137a*/ 	.short	(.L_245 - .L_244)
.L_244:
        /*137c*/ 	.word	0x00000000


	//----- nvinfo : EIATTR_CBANK_PARAM_SIZE
	.align		4
.L_245:
        /*1380*/ 	.byte	0x03, 0x19
        /*1382*/ 	.short	0x0af0


	//----- nvinfo : EIATTR_PARAM_CBANK
	.align		4
        /*1384*/ 	.byte	0x04, 0x0a
        /*1386*/ 	.short	(.L_247 - .L_246)
	.align		4
.L_246:
        /*1388*/ 	.word	index@(.nv.constant0._ZN7cutlass13device_kernelIN5flash11enable_sm90INS1_16FlashAttnFwdSm90INS1_25CollectiveMainloopFwdSm90ILi2EN4cute5tupleIJNS5_1CILi1EEES8_S8_EEENS6_IJNS7_ILi192EEENS7_ILi128EEENS7_ILi64EEEEEELi64ENS_10bfloat16_tEfNS_4arch4Sm90ELb0ELb1ELb0ELb1ELb0ELb1ELb0ELb1ELb1ELb1ELb1ELb0EEENS1_21CollectiveEpilogueFwdINS6_IJSA_SC_SB_EEES9_SE_SG_Li384ELb1ELb1ELb1ELb0EEENS1_36VarlenDynamicPersistentTileSchedulerILi192ELi128ELi384ELi128ELb1ELb1ELb1ELb1ELb0ELb1EEEEEEEEEvNT_6ParamsE)
        /*138c*/ 	.short	0x0210
        /*138e*/ 	.short	0x0af0


	//----- nvinfo : EIATTR_SW_WAR
	.align		4
.L_247:
        /*1390*/ 	.byte	0x04, 0x36
        /*1392*/ 	.short	(.L_249 - .L_248)
.L_248:
        /*1394*/ 	.word	0x00000008
.L_249:


//--------------------- .nv.info._ZN7cutlass13device_kernelIN5flash11enable_sm90INS1_16FlashAttnFwdSm90INS1_25CollectiveMainloopFwdSm90ILi2EN4cute5tupleIJNS5_1CILi1EEES8_S8_EEENS6_IJNS7_ILi192EEENS7_ILi128EEENS7_ILi64EEEEEELi64ENS_10bfloat16_tEfNS_4arch4Sm90ELb1ELb0ELb0ELb0ELb0ELb0ELb0ELb1ELb1ELb1ELb1ELb0EEENS1_21CollectiveEpilogueFwdINS6_IJSA_SC_SB_EEES9_SE_SG_Li384ELb0ELb1ELb1ELb0EEENS1_19SingleTileSchedulerILb0ELb1ELb1ELi192EEEEEEEEEvNT_6ParamsE --------------------------
	.section	.nv.info._ZN7cutlass13device_kernelIN5flash11enable_sm90INS1_16FlashAttnFwdSm90INS1_25CollectiveMainloopFwdSm90ILi2EN4cute5tupleIJNS5_1CILi1EEES8_S8_EEENS6_IJNS7_ILi192EEENS7_ILi128EEENS7_ILi64EEEEEELi64ENS_10bfloat16_tEfNS_4arch4Sm90ELb1ELb0ELb0ELb0ELb0ELb0ELb0ELb1ELb1ELb1ELb1ELb0EEENS1_21CollectiveEpilogueFwdINS6_IJSA_SC_SB_EEES9_SE_SG_Li384ELb0ELb1ELb1ELb0EEENS1_19SingleTileSchedulerILb0ELb1ELb1ELi192EEEEEEEEEvNT_6ParamsE,"",@"SHT_CUDA_INFO"
	.sectionflags	@""
	.align	4


	//----- nvinfo : EIATTR_CUDA_API_VERSION
	.align		4
        /*0000*/ 	.byte	0x04, 0x37
        /*0002*/ 	.short	(.L_251 - .L_250)
.L_250:
        /*0004*/ 	.word	0x00000082


	//----- nvinfo : EIATTR_KPARAM_INFO
	.align		4
.L_251:
        /*0008*/ 	.byte	0x04, 0x17
        /*000a*/ 	.short	(.L_253 - .L_252)
.L_252:
        /*000c*/ 	.word	0x00000000
        /*0010*/ 	.short	0x0000
        /*0012*/ 	.short	0x0070
        /*0014*/ 	.byte	0x00, 0xf0, 0x01, 0x28


	//----- nvinfo : EIATTR_SPARSE_MMA_MASK
	.align		4
.L_253:
        /*0018*/ 	.byte	0x03, 0x50
        /*001a*/ 	.short	0x0000


	//----- nvinfo : EIATTR_MAXREG_COUNT
	.align		4
        /*001c*/ 	.byte	0x03, 0x1b
        /*001e*/ 	.short	0x0080


	//----- nvinfo : EIATTR_NUM_BARRIERS
	.align		4
        /*0020*/ 	.byte	0x02, 0x4c
        /*0022*/ 	.byte	0x10
	.zero		1


	//----- nvinfo : EIATTR_EXTERNS
	.align		4
        /*0024*/ 	.byte	0x04, 0x0f
        /*0026*/ 	.short	(.L_255 - .L_254)


	//   ....[0]....
	.align		4
.L_254:
        /*0028*/ 	.word	index@(__assertfail)


	//----- nvinfo : EIATTR_MERCURY_ISA_VERSION
	.align		4
.L_255:
        /*002c*/ 	.byte	0x03, 0x5f
        /*002e*/ 	.short	0x0101


	//----- nvinfo : EIATTR_INT_WARP_WIDE_INSTR_OFFSETS
	.align		4
        /*0030*/ 	.byte	0x04, 0x31
        /*0032*/ 	.short	(.L_257 - .L_256)


	//   ....[0]....
.L_256:
        /*0034*/ 	.word	0x00000120


	//   ....[1]....
        /*0038*/ 	.word	0x00000160


	//   ....[2]....
        /*003c*/ 	.word	0x000001d0


	//----- nvinfo : EIATTR_COOP_GROUP_MASK_REGIDS
	.align		4
.L_257:
        /*0040*/ 	.byte	0x04, 0x29
        /*0042*/ 	.short	(.L_259 - .L_258)


	//   ....[0]....
.L_258:
        /*0044*/ 	.word	0xffffffff


	//   ....[1]....
        /*0048*/ 	.word	0xffffffff


	//   ....[2]....
        /*004c*/ 	.word	0xffffffff


	//   ....[3]....
        /*0050*/ 	.word	0xffffffff


	//   ....[4]....
        /*0054*/ 	.word	0xffffffff


	//   ....[5]....
        /*0058*/ 	.word	0xffffffff


	//   ....[6]....
        /*005c*/ 	.word	0xffffffff


	//   ....[7]....
        /*0060*/ 	.word	0xffffffff


	//   ....[8]....
        /*0064*/ 	.word	0xffffffff


	//   ....[9]....
        /*0068*/ 	.word	0xffffffff


	//   ....[10]....
        /*006c*/ 	.word	0xffffffff


	//   ....[11]....
        /*0070*/ 	.word	0xffffffff


	//   ....[12]....
        /*0074*/ 	.word	0xffffffff


	//   ....[13]....
        /*0078*/ 	.word	0xffffffff


	//   ....[14]....
        /*007c*/ 	.word	0xffffffff


	//   ....[15]....
        /*0080*/ 	.word	0xffffffff


	//   ....[16]....
        /*0084*/ 	.word	0xffffffff


	//   ....[17]....
        /*0088*/ 	.word	0xffffffff


	//   ....[18]....
        /*008c*/ 	.word	0xffffffff


	//   ....[19]....
        /*0090*/ 	.word	0xffffffff


	//   ....[20]....
        /*0094*/ 	.word	0xffffffff


	//   ....[21]....
        /*0098*/ 	.word	0xffffffff


	//   ....[22]....
        /*009c*/ 	.word	0xffffffff


	//   ....[23]....
        /*00a0*/ 	.word	0xffffffff


	//   ....[24]....
        /*00a4*/ 	.word	0xffffffff


	//   ....[25]....
        /*00a8*/ 	.word	0xffffffff


	//   ....[26]....
        /*00ac*/ 	.word	0xffffffff


	//   ....[27]....
        /*00b0*/ 	.word	0xffffffff


	//   ....[28]....
        /*00b4*/ 	.word	0xffffffff


	//   ....[29]....
        /*00b8*/ 	.word	0xffffffff


	//   ....[30]....
        /*00bc*/ 	.word	0xffffffff


	//   ....[31]....
        /*00c0*/ 	.word	0xffffffff


	//   ....[32]....
        /*00c4*/ 	.word	0xffffffff


	//   ....[33]....
        /*00c8*/ 	.word	0xffffffff


	//   ....[34]....
        /*00cc*/ 	.word	0xffffffff


	//   ....[35]....
        /*00d0*/ 	.word	0xffffffff


	//   ....[36]....
        /*00d4*/ 	.word	0xffffffff


	//   ....[37]....
        /*00d8*/ 	.word	0xffffffff


	//   ....[38]....
        /*00dc*/ 	.word	0xffffffff


	//   ....[39]....
        /*00e0*/ 	.word	0xffffffff


	//   ....[40]....
        /*00e4*/ 	.word	0xffffffff


	//   ....[41]....
        /*00e8*/ 	.word	0xffffffff


	//   ....[42]....
        /*00ec*/ 	.word	0xffffffff


	//   ....[43]....
        /*00f0*/ 	.word	0xffffffff


	//   ....[44]....
        /*00f4*/ 	.word	0xffffffff


	//   ....[45]....
        /*00f8*/ 	.word	0xffffffff


	//   ....[46]....
        /*00fc*/ 	.word	0xffffffff


	//   ....[47]....
        /*0100*/ 	.word	0xffffffff


	//   ....[48]....
        /*0104*/ 	.word	0xffffffff


	//   ....[49]....
        /*0108*/ 	.word	0xffffffff


	//   ....[50]....
        /*010c*/ 	.word	0xffffffff


	//   ....[51]....
        /*0110*/ 	.word	0xffffffff


	//   ....[52]....
        /*0114*/ 	.word	0xffffffff


	//   ....[53]....
        /*0118*/ 	.word	0xffffffff


	//   ....[54]....
        /*011c*/ 	.word	0xffffffff


	//   ....[55]....
        /*0120*/ 	.word	0xffffffff


	//   ....[56]....
        /*0124*/ 	.word	0xffffffff


	//   ....[57]....
        /*0128*/ 	.word	0xffffffff


	//   ....[58]....
        /*012c*/ 	.word	0xffffffff


	//   ....[59]....
        /*0130*/ 	.word	0xffffffff


	//   ....[60]....
        /*0134*/ 	.word	0xffffffff


	//   ....[61]....
        /*0138*/ 	.word	0xffffffff


	//   ....[62]....
        /*013c*/ 	.word	0xffffffff


	//   ....[63]....
        /*0140*/ 	.word	0x0500000f


	//   ....[64]....
        /*0144*/ 	.word	0x0500000f


	//   ....[65]....
        /*0148*/ 	.word	0x0500000f


	//   ....[66]....
        /*014c*/ 	.word	0x0500000f


	//   ....[67]....
        /*0150*/ 	.word	0x0500000f


	//   ....[68]....
        /*0154*/ 	.word	0x0500000f


	//   ....[69]....
        /*0158*/ 	.word	0x0500000f


	//   ....[70]....
        /*015c*/ 	.word	0x0500000f


	//   ....[71]....
        /*0160*/ 	.word	0x0500000f


	//   ....[72]....
        /*0164*/ 	.word	0x0500000f


	//   ....[73]....
        /*0168*/ 	.word	0x0500000f


	//   ....[74]....
        /*016c*/ 	.word	0x0500000f


	//   ....[75]....
        /*0170*/ 	.word	0x0500000f


	//   ....[76]....
        /*0174*/ 	.word	0x0500000f


	//   ....[77]....
        /*0178*/ 	.word	0x0500000f


	//   ....[78]....
        /*017c*/ 	.word	0x0500000f


	//   ....[79]....
        /*0180*/ 	.word	0x0500000f


	//   ....[80]....
        /*0184*/ 	.word	0x0500000f


	//   ....[81]....
        /*0188*/ 	.word	0x0500000f


	//   ....[82]....
        /*018c*/ 	.word	0x0500000f


	//   ....[83]....
        /*0190*/ 	.word	0x0500000f


	//   ....[84]....
        /*0194*/ 	.word	0x0500000f


	//   ....[85]....
        /*0198*/ 	.word	0x0500000f


	//   ....[86]....
        /*019c*/ 	.word	0x0500000f


	//   ....[87]....
        /*01a0*/ 	.word	0x0500000f


	//   ....[88]....
        /*01a4*/ 	.word	0x0500000f


	//----- nvinfo : EIATTR_COOP_GROUP_INSTR_OFFSETS
	.align		4
.L_259:
        /*01a8*/ 	.byte	0x04, 0x28
        /*01aa*/ 	.short	(.L_261 - .L_260)


	//   ....[0]....
.L_260:
        /*01ac*/ 	.word	0x00000060


	//   ....[1]....
        /*01b0*/ 	.word	0x00000130


	//   ....[2]....
        /*01b4*/ 	.word	0x00000180


	//   ....[3]....
        /*01b8*/ 	.word	0x000003b0


	//   ....[4]....
        /*01bc*/ 	.word	0x00000510


	//   ....[5]....
        /*01c0*/ 	.word	0x00000630


	//   ....[6]....
        /*01c4*/ 	.word	0x00000790


	//   ....[7]....
        /*01c8*/ 	.word	0x00001140


	//   ....[8]....
        /*01cc*/ 	.word	0x00001890


	//   ....[9]....
        /*01d0*/ 	.word	0x000018c0


	//   ....[10]....
        /*01d4*/ 	.word	0x00002060


	//   ....[11]....
        /*01d8*/ 	.word	0x000021a0


	//   ....[12]....
        /*01dc*/ 	.word	0x00002a50


	//   ....[13]....
        /*01e0*/ 	.word	0x00002ac0


	//   ....[14]....
        /*01e4*/ 	.word	0x00003b80


	//   ....[15]....
        /*01e8*/ 	.word	0x00003bc0


	//   ....[16]....
        /*01ec*/ 	.word	0x00004350


	//   ....[17]....
        /*01f0*/ 	.word	0x00004450


	//   ....[18]....
        /*01f4*/ 	.word	0x00004d40


	//   ....[19]....
        /*01f8*/ 	.word	0x00004dc0


	//   ....[20]....
        /*01fc*/ 	.word	0x00006410


	//   ....[21]....
        /*0200*/ 	.word	0x00006440


	//   ....[22]....
        /*0204*/ 	.word	0x00006a00


	//   ....[23]....
        /*0208*/ 	.word	0x00006ad0


	//   ....[24]....
        /*020c*/ 	.word	0x00007ac0


	//   ....[25]....
        /*0210*/ 	.word	0x00007af0


	//   ....[26]....
        /*0214*/ 	.word	0x00007bf0


	//   ....[27]....
        /*0218*/ 	.word	0x00007c00


	//   ....[28]....
        /*021c*/ 	.word	0x00008970


	//   ....[29]....
        /*0220*/ 	.word	0x000089b0


	//   ....[30]....
        /*0224*/ 	.word	0x000089f0


	//   ....[31]....
        /*0228*/ 	.word	0x00008a10


	//   ....[32]....
        /*022c*/ 	.word	0x00008a40


	//   ....[33]....
        /*0230*/ 	.word	0x00008a50


	//   ....[34]....
        /*0234*/ 	.word	0x00008d90


	//   ....[35]....
        /*0238*/ 	.word	0x00008da0


	//   ....[36]....
        /*023c*/ 	.word	0x000094c0


	//   ....[37]....
        /*0240*/ 	.word	0x0000a020


	//   ....[38]....
        /*0244*/ 	.word	0x0000a990


	//   ....[39]....
        /*0248*/ 	.word	0x0000a9c0


	//   ....[40]....
        /*024c*/ 	.word	0x0000a9f0


	//   ....[41]....
        /*0250*/ 	.word	0x0000aa10


	//   ....[42]....
        /*0254*/ 	.word	0x0000aa20


	//   ....[43]....
        /*0258*/ 	.word	0x0000aa70


	//   ....[44]....
        /*025c*/ 	.word	0x0000aad0


	//   ....[45]....
        /*0260*/ 	.word	0x0000aaf0


	//   ....[46]....
        /*0264*/ 	.word	0x0000ab50


	//   ....[47]....
        /*0268*/ 	.word	0x0000ab80


	//   ....[48]....
        /*026c*/ 	.word	0x0000abf0


	//   ....[49]....
        /*0270*/ 	.word	0x0000ac20


	//   ....[50]....
        /*0274*/ 	.word	0x0000ac50


	//   ....[51]....
        /*0278*/ 	.word	0x0000ac80


	//   ....[52]....
        /*027c*/ 	.word	0x0000acd0


	//   ....[53]....
        /*0280*/ 	.word	0x0000acf0


	//   ....[54]....
        /*0284*/ 	.word	0x0000ad30


	//   ....[55]....
        /*0288*/ 	.word	0x0000ad60


	//   ....[56]....
        /*028c*/ 	.word	0x0000ad90


	//   ....[57]....
        /*0290*/ 	.word	0x0000ae00


	//   ....[58]....
        /*0294*/ 	.word	0x0000ae80


	//   ....[59]....
        /*0298*/ 	.word	0x0000ae90


	//   ....[60]....
        /*029c*/ 	.word	0x0000aed0


	//   ....[61]....
        /*02a0*/ 	.word	0x0000aef0


	//   ....[62]....
        /*02a4*/ 	.word	0x0000c7d0


	//   ....[63]....
        /*02a8*/ 	.word	0x0000cd30


	//   ....[64]....
        /*02ac*/ 	.word	0x0000ceb0


	//   ....[65]....
        /*02b0*/ 	.word	0x0000cf00


	//   ....[66]....
        /*02b4*/ 	.word	0x0000cfc0


	//   ....[67]....
        /*02b8*/ 	.word	0x0000d090


	//   ....[68]....
        /*02bc*/ 	.word	0x0000d100


	//   ....[69]....
        /*02c0*/ 	.word	0x0000d1b0


	//   ....[70]....
        /*02c4*/ 	.word	0x0000d210


	//   ....[71]....
        /*02c8*/ 	.word	0x0000d2e0


	//   ....[72]....
        /*02cc*/ 	.word	0x0000d340


	//   ....[73]....
        /*02d0*/ 	.word	0x0000d430


	//   ....[74]....
        /*02d4*/ 	.word	0x0000d490


	//   ....[75]....
        /*02d8*/ 	.word	0x0000d560


	//   ....[76]....
        /*02dc*/ 	.word	0x0000d5d0


	//   ....[77]....
        /*02e0*/ 	.word	0x0000d680


	//   ....[78]....
        /*02e4*/ 	.word	0x0000d6e0


	//   ....[79]....
        /*02e8*/ 	.word	0x0000d790


	//   ....[80]....
        /*02ec*/ 	.word	0x0000d820


	//   ....[81]....
        /*02f0*/ 	.word	0x0000d900


	//   ....[82]....
        /*02f4*/ 	.word	0x0000d960


	//   ....[83]....
        /*02f8*/ 	.word	0x0000da30


	//   ....[84]....
        /*02fc*/ 	.word	0x0000da90


	//   ....[85]....
        /*0300*/ 	.word	0x0000db50


	//   ....[86]....
        /*0304*/ 	.word	0x0000dbb0


	//   ....[87]....
        /*0308*/ 	.word	0x0000dc70


	//   ....[88]....
        /*030c*/ 	.word	0x0000e040


	//----- nvinfo : EIATTR_REG_RECONFIG
	.align		4
.L_261:
        /*0310*/ 	.byte	0x01, 0x54
	.zero		2


	//----- nvinfo : EIATTR_SYSCALL_OFFSETS
	.align		4
        /*0314*/ 	.byte	0x04, 0x46
        /*0316*/ 	.short	(.L_263 - .L_262)


	//   ....[0]....
.L_262:
        /*0318*/ 	.word	0x00001300


	//   ....[1]....
        /*031c*/ 	.word	0x00009cd0


	//   ....[2]....
        /*0320*/ 	.word	0x00009e10


	//   ....[3]....
        /*0324*/ 	.word	0x00009f00


	//   ....[4]....
        /*0328*/ 	.word	0x0000a560


	//----- nvinfo : EIATTR_MBARRIER_INSTR_OFFSETS
	.align		4
.L_263:
        /*032c*/ 	.byte	0x04, 0x39
        /*032e*/ 	.short	(.L_265 - .L_264)


	//   ....[0]....
.L_264:
        /*0330*/ 	.word	0x00000260
        /*0334*/ 	.word	0x000000ff
        /*0338*/ 	.word	0x00016800
        /*033c*/ 	.short	0x0100
        /*033e*/ 	.byte	0x08
	.zero		1


	//   ....[1]....
        /*0340*/ 	.word	0x00000270
        /*0344*/ 	.word	0x000000ff
        /*0348*/ 	.word	0x00016820
        /*034c*/ 	.short	0x0100
        /*034e*/ 	.byte	0x08
	.zero		1


	//   ....[2]....
        /*0350*/ 	.word	0x00000360
        /*0354*/ 	.word	0x000000ff
        /*0358*/ 	.word	0x00016830
        /*035c*/ 	.short	0x0100
        /*035e*/ 	.byte	0x08
	.zero		1


	//   ....[3]....
        /*0360*/ 	.word	0x00000370
        /*0364*/ 	.word	0x000000ff
        /*0368*/ 	.word	0x00016840
        /*036c*/ 	.short	0x0100
        /*036e*/ 	.byte	0x08
	.zero		1


	//   ....[4]....
        /*0370*/ 	.word	0x00000380
        /*0374*/ 	.word	0x000000ff
        /*0378*/ 	.word	0x00016838
        /*037c*/ 	.short	0x0100
        /*037e*/ 	.byte	0x08
	.zero		1


	//   ....[5]....
        /*0380*/ 	.word	0x00000390
        /*0384*/ 	.word	0x000000ff
        /*0388*/ 	.word	0x00016848
        /*038c*/ 	.short	0x0100
        /*038e*/ 	.byte	0x08
	.zero		1


	//   ....[6]....
        /*0390*/ 	.word	0x000004c0
        /*0394*/ 	.word	0x000000ff
        /*0398*/ 	.word	0x00016850
        /*039c*/ 	.short	0x0100
        /*039e*/ 	.byte	0x08
	.zero		1


	//   ....[7]....
        /*03a0*/ 	.word	0x000004d0
        /*03a4*/ 	.word	0x000000ff
        /*03a8*/ 	.word	0x00016860
        /*03ac*/ 	.short	0x0100
        /*03ae*/ 	.byte	0x08
	.zero		1


	//   ....[8]....
        /*03b0*/ 	.word	0x000004e0
        /*03b4*/ 	.word	0x000000ff
        /*03b8*/ 	.word	0x00016858
        /*03bc*/ 	.short	0x0100
        /*03be*/ 	.byte	0x08
	.zero		1


	//   ....[9]....
        /*03c0*/ 	.word	0x000004f0
        /*03c4*/ 	.word	0x000000ff
        /*03c8*/ 	.word	0x00016868
        /*03cc*/ 	.short	0x0100
        /*03ce*/ 	.byte	0x08
	.zero		1


	//   ....[10]....
        /*03d0*/ 	.word	0x000005e0
        /*03d4*/ 	.word	0x000000ff
        /*03d8*/ 	.word	0x00016870
        /*03dc*/ 	.short	0x0100
        /*03de*/ 	.byte	0x06
	.zero		1


	//   ....[11]....
        /*03e0*/ 	.word	0x000005f0
        /*03e4*/ 	.word	0x000000ff
        /*03e8*/ 	.word	0x00016880
        /*03ec*/ 	.short	0x0100
        /*03ee*/ 	.byte	0x06
	.zero		1


	//   ....[12]....
        /*03f0*/ 	.word	0x00000600
        /*03f4*/ 	.word	0x000000ff
        /*03f8*/ 	.word	0x00016878
        /*03fc*/ 	.short	0x0100
        /*03fe*/ 	.byte	0x06
	.zero		1


	//   ....[13]....
        /*0400*/ 	.word	0x00000610
        /*0404*/ 	.word	0x000000ff
        /*0408*/ 	.word	0x00016888
        /*040c*/ 	.short	0x0100
        /*040e*/ 	.byte	0x06
	.zero		1


	//   ....[14]....
        /*0410*/ 	.word	0x00000740
        /*0414*/ 	.word	0x000000ff
        /*0418*/ 	.word	0x00016890
        /*041c*/ 	.short	0x0100
        /*041e*/ 	.byte	0x08
	.zero		1


	//   ....[15]....
        /*0420*/ 	.word	0x00000750
        /*0424*/ 	.word	0x000000ff
        /*0428*/ 	.word	0x000168a0
        /*042c*/ 	.short	0x0100
        /*042e*/ 	.byte	0x08
	.zero		1


	//   ....[16]....
        /*0430*/ 	.word	0x00000760
        /*0434*/ 	.word	0x000000ff
        /*0438*/ 	.word	0x00016898
        /*043c*/ 	.short	0x0100
        /*043e*/ 	.byte	0x08
	.zero		1


	//   ....[17]....
        /*0440*/ 	.word	0x00000770
        /*0444*/ 	.word	0x000000ff
        /*0448*/ 	.word	0x000168a8
        /*044c*/ 	.short	0x0100
        /*044e*/ 	.byte	0x08
	.zero		1


	//   ....[18]....
        /*0450*/ 	.word	0x000008a0
        /*0454*/ 	.word	0x000000ff
        /*0458*/ 	.word	0x000168b0
        /*045c*/ 	.short	0x0100
        /*045e*/ 	.byte	0x08
	.zero		1


	//   ....[19]....
        /*0460*/ 	.word	0x000008b0
        /*0464*/ 	.word	0x000000ff
        /*0468*/ 	.word	0x000168c0
        /*046c*/ 	.short	0x0100
        /*046e*/ 	.byte	0x08
	.zero		1


	//   ....[20]....
        /*0470*/ 	.word	0x000008c0
        /*0474*/ 	.word	0x000000ff
        /*0478*/ 	.word	0x000168b8
        /*047c*/ 	.short	0x0100
        /*047e*/ 	.byte	0x08
	.zero		1


	//   ....[21]....
        /*0480*/ 	.word	0x000008d0
        /*0484*/ 	.word	0x000000ff
        /*0488*/ 	.word	0x000168c8
        /*048c*/ 	.short	0x0100
        /*048e*/ 	.byte	0x08
	.zero		1


	//   ....[22]....
        /*0490*/ 	.word	0x00001320
        /*0494*/ 	.word	0x000000ff
        /*0498*/ 	.word	0x00016800
        /*049c*/ 	.short	0x010a
        /*049e*/ 	.byte	0x27
	.zero		1


	//   ....[23]....
        /*04a0*/ 	.word	0x00001390
        /*04a4*/ 	.word	0x000000ff
        /*04a8*/ 	.word	0x00016830
        /*04ac*/ 	.short	0x010a
        /*04ae*/ 	.byte	0x27
	.zero		1


	//   ....[24]....
        /*04b0*/ 	.word	0x00001400
        /*04b4*/ 	.word	0x000000ff
        /*04b8*/ 	.word	0x00016830
        /*04bc*/ 	.short	0x010a
        /*04be*/ 	.byte	0x27
	.zero		1


	//   ....[25]....
        /*04c0*/ 	.word	0x00003000
        /*04c4*/ 	.word	0x0000001b
        /*04c8*/ 	.word	0x00000000
        /*04cc*/ 	.short	0x0101
        /*04ce*/ 	.byte	0x3f
	.zero		1


	//   ....[26]....
        /*04d0*/ 	.word	0x000037c0
        /*04d4*/ 	.word	0x000000ff
        /*04d8*/ 	.word	0x00016830
        /*04dc*/ 	.short	0x010a
        /*04de*/ 	.byte	0x0a
	.zero		1


	//   ....[27]....
        /*04e0*/ 	.word	0x00003800
        /*04e4*/ 	.word	0x000000ff
        /*04e8*/ 	.word	0x00016830
        /*04ec*/ 	.short	0x010a
        /*04ee*/ 	.byte	0x0a
	.zero		1


	//   ....[28]....
        /*04f0*/ 	.word	0x00003a00
        /*04f4*/ 	.word	0x000000ff
        /*04f8*/ 	.word	0x00016850
        /*04fc*/ 	.short	0x010a
        /*04fe*/ 	.byte	0x0a
	.zero		1


	//   ....[29]....
        /*0500*/ 	.word	0x00003a40
        /*0504*/ 	.word	0x000000ff
        /*0508*/ 	.word	0x00016850
        /*050c*/ 	.short	0x010a
        /*050e*/ 	.byte	0x0a
	.zero		1


	//   ....[30]....
        /*0510*/ 	.word	0x000052b0
        /*0514*/ 	.word	0x00000022
        /*0518*/ 	.word	0x00000000
        /*051c*/ 	.short	0x0101
        /*051e*/ 	.byte	0x3f
	.zero		1


	//   ....[31]....
        /*0520*/ 	.word	0x00005350
        /*0524*/ 	.word	0x00000024
        /*0528*/ 	.word	0x00000000
        /*052c*/ 	.short	0x0101
        /*052e*/ 	.byte	0x3f
	.zero		1


	//   ....[32]....
        /*0530*/ 	.word	0x00005e50
        /*0534*/ 	.word	0x000000ff
        /*0538*/ 	.word	0x00016830
        /*053c*/ 	.short	0x010a
        /*053e*/ 	.byte	0x0a
	.zero		1


	//   ....[33]....
        /*0540*/ 	.word	0x00005e90
        /*0544*/ 	.word	0x000000ff
        /*0548*/ 	.word	0x00016830
        /*054c*/ 	.short	0x010a
        /*054e*/ 	.byte	0x0a
	.zero		1


	//   ....[34]....
        /*0550*/ 	.word	0x00006080
        /*0554*/ 	.word	0x000000ff
        /*0558*/ 	.word	0x00016850
        /*055c*/ 	.short	0x010a
        /*055e*/ 	.byte	0x0a
	.zero		1


	//   ....[35]....
        /*0560*/ 	.word	0x000060c0
        /*0564*/ 	.word	0x000000ff
        /*0568*/ 	.word	0x00016850
        /*056c*/ 	.short	0x010a
        /*056e*/ 	.byte	0x0a
	.zero		1


	//   ....[36]....
        /*0570*/ 	.word	0x00007350
        /*0574*/ 	.word	0x0000001b
        /*0578*/ 	.word	0x00000000
        /*057c*/ 	.short	0x0101
        /*057e*/ 	.byte	0x3f
	.zero		1


	//   ....[37]....
        /*0580*/ 	.word	0x00007500
        /*0584*/ 	.word	0x0000001f
        /*0588*/ 	.word	0x00000000
        /*058c*/ 	.short	0x0101
        /*058e*/ 	.byte	0x3f
	.zero		1


	//   ....[38]....
        /*0590*/ 	.word	0x00007a30
        /*0594*/ 	.word	0x000000ff
        /*0598*/ 	.word	0x00016850
        /*059c*/ 	.short	0x010a
        /*059e*/ 	.byte	0x07
	.zero		1


	//   ....[39]....
        /*05a0*/ 	.word	0x00007a70
        /*05a4*/ 	.word	0x000000ff
        /*05a8*/ 	.word	0x00016850
        /*05ac*/ 	.short	0x010a
        /*05ae*/ 	.byte	0x07
	.zero		1


	//   ....[40]....
        /*05b0*/ 	.word	0x00007f80
        /*05b4*/ 	.word	0x0000000d
        /*05b8*/ 	.word	0x00000000
        /*05bc*/ 	.short	0x0101
        /*05be*/ 	.byte	0x3f
	.zero		1


	//   ....[41]....
        /*05c0*/ 	.word	0x00008a30
        /*05c4*/ 	.word	0x000000ff
        /*05c8*/ 	.word	0x00000000
        /*05cc*/ 	.short	0x0101
        /*05ce*/ 	.byte	0x04
	.zero		1


	//   ....[42]....
        /*05d0*/ 	.word	0x0000a210
        /*05d4*/ 	.word	0x000000ff
        /*05d8*/ 	.word	0x00016840
        /*05dc*/ 	.short	0x010a
        /*05de*/ 	.byte	0x26
	.zero		1


	//   ....[43]....
        /*05e0*/ 	.word	0x0000b010
        /*05e4*/ 	.word	0x000000ff
        /*05e8*/ 	.word	0x00016800
        /*05ec*/ 	.short	0x0107
        /*05ee*/ 	.byte	0x26
	.zero		1


	//   ....[44]....
        /*05f0*/ 	.word	0x0000b050
        /*05f4*/ 	.word	0x000000ff
        /*05f8*/ 	.word	0x00016800
        /*05fc*/ 	.short	0x0101
        /*05fe*/ 	.byte	0x26
	.zero		1


	//   ....[45]....
        /*0600*/ 	.word	0x0000b060
        /*0604*/ 	.word	0x000000ff
        /*0608*/ 	.word	0x00016820
        /*060c*/ 	.short	0x010a
        /*060e*/ 	.byte	0x26
	.zero		1


	//   ....[46]....
        /*0610*/ 	.word	0x0000b430
        /*0614*/ 	.word	0x000000ff
        /*0618*/ 	.word	0x00016848
        /*061c*/ 	.short	0x010a
        /*061e*/ 	.byte	0x26
	.zero		1


	//   ....[47]....
        /*0620*/ 	.word	0x0000b620
        /*0624*/ 	.word	0x000000ff
        /*0628*/ 	.word	0x00016860
        /*062c*/ 	.short	0x010a
        /*062e*/ 	.byte	0x26
	.zero		1


	//   ....[48]....
        /*0630*/ 	.word	0x0000ba00
        /*0634*/ 	.word	0x000000ff
        /*0638*/ 	.word	0x00016840
        /*063c*/ 	.short	0x010a
        /*063e*/ 	.byte	0x26
	.zero		1


	//   ....[49]....
        /*0640*/ 	.word	0x0000bc20
        /*0644*/ 	.word	0x000000ff
        /*0648*/ 	.word	0x00016868
        /*064c*/ 	.short	0x010a
        /*064e*/ 	.byte	0x26
	.zero		1


	//   ....[50]....
        /*0650*/ 	.word	0x0000c040
        /*0654*/ 	.word	0x000000ff
        /*0658*/ 	.word	0x00016848
        /*065c*/ 	.short	0x010a
        /*065e*/ 	.byte	0x26
	.zero		1


	//   ....[51]....
        /*0660*/ 	.word	0x0000c240
        /*0664*/ 	.word	0x000000ff
        /*0668*/ 	.word	0x00016860
        /*066c*/ 	.short	0x010a
        /*066e*/ 	.byte	0x26
	.zero		1


	//   ....[52]....
        /*0670*/ 	.word	0x0000c4e0
        /*0674*/ 	.word	0x00000004
        /*0678*/ 	.word	0x00016860
        /*067c*/ 	.short	0x010a
        /*067e*/ 	.byte	0x3f
	.zero		1


	//   ....[53]....
        /*0680*/ 	.word	0x0000c790
        /*0684*/ 	.word	0x00000011
        /*0688*/ 	.word	0x00016820
        /*068c*/ 	.short	0x010a
        /*068e*/ 	.byte	0x3f
	.zero		1


	//   ....[54]....
        /*0690*/ 	.word	0x0000c8e0
        /*0694*/ 	.word	0x00000007
        /*0698*/ 	.word	0x00000000
        /*069c*/ 	.short	0x010a
        /*069e*/ 	.byte	0x3f
	.zero		1


	//   ....[55]....
        /*06a0*/ 	.word	0x0000c950
        /*06a4*/ 	.word	0x00000005
        /*06a8*/ 	.word	0x00000000
        /*06ac*/ 	.short	0x010a
        /*06ae*/ 	.byte	0x3f
	.zero		1


	//   ....[56]....
        /*06b0*/ 	.word	0x0000c9b0
        /*06b4*/ 	.word	0x00000003
        /*06b8*/ 	.word	0x00000000
        /*06bc*/ 	.short	0x010a
        /*06be*/ 	.byte	0x3f
	.zero		1


	//   ....[57]....
        /*06c0*/ 	.word	0x0000c9e0
        /*06c4*/ 	.word	0x00000009
        /*06c8*/ 	.word	0x00000000
        /*06cc*/ 	.short	0x010a
        /*06ce*/ 	.byte	0x3f
	.zero		1


	//   ....[58]....
        /*06d0*/ 	.word	0x0000ca50
        /*06d4*/ 	.word	0x00000003
        /*06d8*/ 	.word	0x00016800
        /*06dc*/ 	.short	0x010a
        /*06de*/ 	.byte	0x3f
	.zero		1


	//   ....[59]....
        /*06e0*/ 	.word	0x0000cab0
        /*06e4*/ 	.word	0x00000003
        /*06e8*/ 	.word	0x00016830
        /*06ec*/ 	.short	0x010a
        /*06ee*/ 	.byte	0x3f
	.zero		1


	//   ....[60]....
        /*06f0*/ 	.word	0x0000cb10
        /*06f4*/ 	.word	0x00000008
        /*06f8*/ 	.word	0x00016830
        /*06fc*/ 	.short	0x010a
        /*06fe*/ 	.byte	0x3f
	.zero		1


	//   ....[61]....
        /*0700*/ 	.word	0x0000cb70
        /*0704*/ 	.word	0x00000008
        /*0708*/ 	.word	0x00016850
        /*070c*/ 	.short	0x010a
        /*070e*/ 	.byte	0x3f
	.zero		1


	//   ....[62]....
        /*0710*/ 	.word	0x0000cbd0
        /*0714*/ 	.word	0x00000006
        /*0718*/ 	.word	0x00016830
        /*071c*/ 	.short	0x010a
        /*071e*/ 	.byte	0x3f
	.zero		1


	//   ....[63]....
        /*0720*/ 	.word	0x0000cc30
        /*0724*/ 	.word	0x00000006
        /*0728*/ 	.word	0x00016850
        /*072c*/ 	.short	0x010a
        /*072e*/ 	.byte	0x3f
	.zero		1


	//   ....[64]....
        /*0730*/ 	.word	0x0000cc90
        /*0734*/ 	.word	0x00000007
        /*0738*/ 	.word	0x00016850
        /*073c*/ 	.short	0x010a
        /*073e*/ 	.byte	0x3f
	.zero		1


	//   ....[65]....
        /*0740*/ 	.word	0x0000cdf0
        /*0744*/ 	.word	0x00000003
        /*0748*/ 	.word	0x00016840
        /*074c*/ 	.short	0x010a
        /*074e*/ 	.byte	0x3f
	.zero		1


	//   ....[66]....
        /*0750*/ 	.word	0x0000dcb0
        /*0754*/ 	.word	0x00000003
        /*0758*/ 	.word	0x00016820
        /*075c*/ 	.short	0x010a
        /*075e*/ 	.byte	0x3f
	.zero		1


	//   ....[67]....
        /*0760*/ 	.word	0x0000dd10
        /*0764*/ 	.word	0x00000005
        /*0768*/ 	.word	0x00016848
        /*076c*/ 	.short	0x010a
        /*076e*/ 	.byte	0x3f
	.zero		1


	//   ....[68]....
        /*0770*/ 	.word	0x0000dd70
        /*0774*/ 	.word	0x00000005
        /*0778*/ 	.word	0x00016860
        /*077c*/ 	.short	0x010a
        /*077e*/ 	.byte	0x3f
	.zero		1


	//   ....[69]....
        /*0780*/ 	.word	0x0000ddd0
        /*0784*/ 	.word	0x00000005
        /*0788*/ 	.word	0x00016840
        /*078c*/ 	.short	0x010a
        /*078e*/ 	.byte	0x3f
	.zero		1


	//   ....[70]....
        /*0790*/ 	.word	0x0000de30
        /*0794*/ 	.word	0x00000005
        /*0798*/ 	.word	0x00016868
        /*079c*/ 	.short	0x010a
        /*079e*/ 	.byte	0x3f
	.zero		1


	//   ....[71]....
        /*07a0*/ 	.word	0x0000de90
        /*07a4*/ 	.word	0x00000004
        /*07a8*/ 	.word	0x00016848
        /*07ac*/ 	.short	0x010a
        /*07ae*/ 	.byte	0x3f
	.zero		1


	//   ....[72]....
        /*07b0*/ 	.word	0x0000def0
        /*07b4*/ 	.word	0x00000004
        /*07b8*/ 	.word	0x00016860
        /*07bc*/ 	.short	0x010a
        /*07be*/ 	.byte	0x3f
	.zero		1


	//   ....[73]....
        /*07c0*/ 	.word	0x0000df40
        /*07c4*/ 	.word	0x00000004
        /*07c8*/ 	.word	0x00016860
        /*07cc*/ 	.short	0x010a
        /*07ce*/ 	.byte	0x3f
	.zero		1


	//   ....[74]....
        /*07d0*/ 	.word	0x0000df90
        /*07d4*/ 	.word	0x00000011
        /*07d8*/ 	.word	0x00016820
        /*07dc*/ 	.short	0x010a
        /*07de*/ 	.byte	0x3f
	.zero		1


	//   ....[75]....
        /*07e0*/ 	.word	0x0000e100
        /*07e4*/ 	.word	0x00000007
        /*07e8*/ 	.word	0x00000000
        /*07ec*/ 	.short	0x010a
        /*07ee*/ 	.byte	0x3f
	.zero		1


	//   ....[76]....
        /*07f0*/ 	.word	0x0000e150
        /*07f4*/ 	.word	0x00000005
        /*07f8*/ 	.word	0x00000000
        /*07fc*/ 	.short	0x010a
        /*07fe*/ 	.byte	0x3f
	.zero		1


	//   ....[77]....
        /*0800*/ 	.word	0x0000e1a0
        /*0804*/ 	.word	0x00000003
        /*0808*/ 	.word	0x00000000
        /*080c*/ 	.short	0x010a
        /*080e*/ 	.byte	0x3f
	.zero		1


	//----- nvinfo : EIATTR_NUM_MBARRIERS
	.align		4
.L_265:
        /*0810*/ 	.byte	0x03, 0x38
        /*0812*/ 	.short	0x0016


	//----- nvinfo : EIATTR_EXIT_INSTR_OFFSETS
	.align		4
        /*0814*/ 	.byte	0x04, 0x1c
        /*0816*/ 	.short	(.L_267 - .L_266)


	//   ....[0]....
.L_266:
        /*0818*/ 	.word	0x0000ca30


	//----- nvinfo : EIATTR_MAX_THREADS
	.align		4
.L_267:
        /*081c*/ 	.byte	0x04, 0x05
        /*081e*/ 	.short	(.L_269 - .L_268)
.L_268:
        /*0820*/ 	.word	0x00000200
        /*0824*/ 	.word	0x00000001
        /*0828*/ 	.word	0x00000001


	//----- nvinfo : EIATTR_CRS_STACK_SIZE
	.align		4
.L_269:
        /*082c*/ 	.byte	0x04, 0x1e
        /*082e*/ 	.short	(.L_271 - .L_270)
.L_270:
        /*0830*/ 	.word	0x00000000


	//----- nvinfo : EIATTR_CBANK_PARAM_SIZE
	.align		4
.L_271:
        /*0834*/ 	.byte	0x03, 0x19
        /*0836*/ 	.short	0x0a70


	//----- nvinfo : EIATTR_PARAM_CBANK
	.align		4
        /*0838*/ 	.byte	0x04, 0x0a
        /*083a*/ 	.short	(.L_273 - .L_272)
	.align		4
.L_272:
        /*083c*/ 	.word	index@(.nv.constant0._ZN7cutlass13device_kernelIN5flash11enable_sm90INS1_16FlashAttnFwdSm90INS1_25CollectiveMainloopFwdSm90ILi2EN4cute5tupleIJNS5_1CILi1EEES8_S8_EEENS6_IJNS7_ILi192EEENS7_ILi128EEENS7_ILi64EEEEEELi64ENS_10bfloat16_tEfNS_4arch4Sm90ELb1ELb0ELb0ELb0ELb0ELb0ELb0ELb1ELb1ELb1ELb1ELb0EEENS1_21CollectiveEpilogueFwdINS6_IJSA_SC_SB_EEES9_SE_SG_Li384ELb0ELb1ELb1ELb0EEENS1_19SingleTileSchedulerILb0ELb1ELb1ELi192EEEEEEEEEvNT_6ParamsE)
        /*0840*/ 	.short	0x0210
        /*0842*/ 	.short	0x0a70


	//----- nvinfo : EIATTR_SW_WAR
	.align		4
.L_273:
        /*0844*/ 	.byte	0x04, 0x36
        /*0846*/ 	.short	(.L_275 - .L_274)
.L_274:
        /*0848*/ 	.word	0x00000008
.L_275:


//--------------------- .nv.info._ZN7cutlass13device_kernelIN5flash11enable_sm90INS1_16FlashAttnFwdSm90INS1_25CollectiveMainloopFwdSm90ILi2EN4cute5tupleIJNS5_1CILi1EEES8_S8_EEENS6_IJNS7_ILi192EEENS7_ILi128EEENS7_ILi64EEEEEELi64ENS_10bfloat16_tEfNS_4arch4Sm90ELb1ELb0ELb0ELb1ELb0ELb0ELb0ELb1ELb1ELb1ELb1ELb0EEENS1_21CollectiveEpilogueFwdINS6_IJSA_SC_SB_EEES9_SE_SG_Li384ELb1ELb1ELb1ELb0EEENS1_36VarlenDynamicPersistentTileSchedulerILi192ELi128ELi384ELi128ELb1ELb1ELb1ELb1ELb1ELb1EEEEEEEEEvNT_6ParamsE --------------------------
	.section	.nv.info._ZN7cutlass13device_kernelIN5flash11enable_sm90INS1_16FlashAttnFwdSm90INS1_25CollectiveMainloopFwdSm90ILi2EN4cute5tupleIJNS5_1CILi1EEES8_S8_EEENS6_IJNS7_ILi192EEENS7_ILi128EEENS7_ILi64EEEEEELi64ENS_10bfloat16_tEfNS_4arch4Sm90ELb1ELb0ELb0ELb1ELb0ELb0ELb0ELb1ELb1ELb1ELb1ELb0EEENS1_21CollectiveEpilogueFwdINS6_IJSA_SC_SB_EEES9_SE_SG_Li384ELb1ELb1ELb1ELb0EEENS1_36VarlenDynamicPersistentTileSchedulerILi192ELi128ELi384ELi128ELb1ELb1ELb1ELb1ELb1ELb1EEEEEEEEEvNT_6ParamsE,"",@"SHT_CUDA_INFO"
	.sectionflags	@""
	.align	4


	//----- nvinfo : EIATTR_CUDA_API_VERSION
	.align		4
        /*0000*/ 	.byte	0x04, 0x37
        /*0002*/ 	.short	(.L_277 - .L_276)
.L_276:
        /*0004*/ 	.word	0x00000082


	//----- nvinfo : EIATTR_KPARAM_INFO
	.align		4
.L_277:
        /*0008*/ 	.byte	0x04, 0x17
        /*000a*/ 	.short	(.L_279 - .L_278)
.L_278:
        /*000c*/ 	.word	0x00000000
        /*0010*/ 	.short	0x0000
        /*0012*/ 	.short	0x0070
        /*0014*/ 	.byte	0x00, 0xf0, 0x01, 0x2a


	//----- nvinfo : EIATTR_SPARSE_MMA_MASK
	.align		4
.L_279:
        /*0018*/ 	.byte	0x03, 0x50
        /*001a*/ 	.short	0x0000


	//----- nvinfo : EIATTR_MAXREG_COUNT
	.align		4
        /*001c*/ 	.byte	0x03, 0x1b
        /*001e*/ 	.short	0x0080


	//----- nvinfo : EIATTR_NUM_BARRIERS
	.align		4
        /*0020*/ 	.byte	0x02, 0x4c
        /*0022*/ 	.byte	0x10
	.zero		1


	//----- nvinfo : EIATTR_EXTERNS
	.align		4
        /*0024*/ 	.byte	0x04, 0x0f
        /*0026*/ 	.short	(.L_281 - .L_280)


	//   ....[0]....
	.align		4
.L_280:
        /*0028*/ 	.word	index@(__assertfail)


	//----- nvinfo : EIATTR_ANNOTATIONS
	.align		4
.L_281:
        /*002c*/ 	.byte	0x04, 0x55
        /*002e*/ 	.short	(.L_283 - .L_282)


	//   ....[0]....
.L_282:
        /* <DEDUP_REMOVED lines=33> */


	//----- nvinfo : EIATTR_MERCURY_ISA_VERSION
	.align		4
.L_283:
        /*0230*/ 	.byte	0x03, 0x5f
        /*0232*/ 	.short	0x0101


	//----- nvinfo : EIATTR_UNUSED_LOAD_BYTE_OFFSET
	.align		4
        /*0234*/ 	.byte	0x04, 0x44
        /*0236*/ 	.short	(.L_285 - .L_284)


	//   ....[0]....
.L_284:
        /*0238*/ 	.word	0x00000a30
        /*023c*/ 	.word	0x0000fff0


	//   ....[1]....
        /*0240*/ 	.word	0x00008640
        /*0244*/ 	.word	0x0000fff0


	//----- nvinfo : EIATTR_INT_WARP_WIDE_INSTR_OFFSETS
	.align		4
.L_285:
        /*0248*/ 	.byte	0x04, 0x31
        /*024a*/ 	.short	(.L_287 - .L_286)


	//   ....[0]....
.L_286:
        /*024c*/ 	.word	0x00000120


	//   ....[1]....
        /*0250*/ 	.word	0x000001c0


	//   ....[2]....
        /*0254*/ 	.word	0x00000230


	//   ....[3]....
        /*0258*/ 	.word	0x0000c330


	//   ....[4]....
        /*025c*/ 	.word	0x0000c3c0


	//   ....[5]....
        /*0260*/ 	.word	0x0000f440


	//   ....[6]....
        /*0264*/ 	.word	0x0000f4d0


	//----- nvinfo : EIATTR_COOP_GROUP_MASK_REGIDS
	.align		4
.L_287:
        /*0268*/ 	.byte	0x04, 0x29
        /*026a*/ 	.short	(.L_289 - .L_288)


	//   ....[0]....
.L_288:
        /*026c*/ 	.word	0xffffffff


	//   ....[1]....
        /*0270*/ 	.word	0xffffffff


	//   ....[2]....
        /*0274*/ 	.word	0xffffffff


	//   ....[3]....
        /*0278*/ 	.word	0xffffffff


	//   ....[4]....
        /*027c*/ 	.word	0xffffffff


	//   ....[5]....
        /*0280*/ 	.word	0xffffffff


	//   ....[6]....
        /*0284*/ 	.word	0xffffffff


	//   ....[7]....
        /*0288*/ 	.word	0xffffffff


	//   ....[8]....
        /*028c*/ 	.word	0xffffffff


	//   ....[9]....
        /*0290*/ 	.word	0xffffffff


	//   ....[10]....
        /*0294*/ 	.word	0xffffffff


	//   ....[11]....
        /*0298*/ 	.word	0xffffffff


	//   ....[12]....
        /*029c*/ 	.word	0xffffffff


	//   ....[13]....
        /*02a0*/ 	.word	0xffffffff


	//   ....[14]....
        /*02a4*/ 	.word	0xffffffff


	//   ....[15]....
        /*02a8*/ 	.word	0xffffffff


	//   ....[16]....
        /*02ac*/ 	.word	0xffffffff


	//   ....[17]....
        /*02b0*/ 	.word	0xffffffff


	//   ....[18]....
        /*02b4*/ 	.word	0xffffffff


	//   ....[19]....
        /*02b8*/ 	.word	0xffffffff


	//   ....[20]....
        /*02bc*/ 	.word	0xffffffff


	//   ....[21]....
        /*02c0*/ 	.word	0xffffffff


	//   ....[22]....
        /*02c4*/ 	.word	0xffffffff


	//   ....[23]....
        /*02c8*/ 	.word	0xffffffff


	//   ....[24]....
        /*02cc*/ 	.word	0xffffffff


	//   ....[25]....
        /*02d0*/ 	.word	0xffffffff


	//   ....[26]....
        /*02d4*/ 	.word	0xffffffff


	//   ....[27]....
        /*02d8*/ 	.word	0xffffffff


	//   ....[28]....
        /*02dc*/ 	.word	0xffffffff


	//   ....[29]....
        /*02e0*/ 	.word	0xffffffff


	//   ....[30]....
        /*02e4*/ 	.word	0xffffffff


	//   ....[31]....
        /*02e8*/ 	.word	0xffffffff


	//   ....[32]....
        /*02ec*/ 	.word	0xffffffff


	//   ....[33]....
        /*02f0*/ 	.word	0xffffffff


	//   ....[34]....
        /*02f4*/ 	.word	0xffffffff


	//   ....[35]....
        /*02f8*/ 	.word	0xffffffff


	//   ....[36]....
        /*02fc*/ 	.word	0xffffffff


	//   ....[37]....
        /*0300*/ 	.word	0xffffffff


	//   ....[38]....
        /*0304*/ 	.word	0xffffffff


	//   ....[39]....
        /*0308*/ 	.word	0xffffffff


	//   ....[40]....
        /*030c*/ 	.word	0xffffffff


	//   ....[41]....
        /*0310*/ 	.word	0xffffffff


	//   ....[42]....
        /*0314*/ 	.word	0xffffffff


	//   ....[43]....
        /*0318*/ 	.word	0xffffffff


	//   ....[44]....
        /*031c*/ 	.word	0xffffffff


	//   ....[45]....
        /*0320*/ 	.word	0xffffffff


	//   ....[46]....
        /*0324*/ 	.word	0xffffffff


	//   ....[47]....
        /*0328*/ 	.word	0xffffffff


	//   ....[48]....
        /*032c*/ 	.word	0xffffffff


	//   ....[49]....
        /*0330*/ 	.word	0xffffffff


	//   ....[50]....
        /*0334*/ 	.word	0xffffffff


	//   ....[51]....
        /*0338*/ 	.word	0xffffffff


	//   ....[52]....
        /*033c*/ 	.word	0xffffffff


	//   ....[53]....
        /*0340*/ 	.word	0xffffffff


	//   ....[54]....
        /*0344*/ 	.word	0xffffffff


	//   ....[55]....
        /*0348*/ 	.word	0xffffffff


	//   ....[56]....
        /*034c*/ 	.word	0xffffffff


	//   ....[57]....
        /*0350*/ 	.word	0xffffffff


	//   ....[58]....
        /*0354*/ 	.word	0xffffffff


	//   ....[59]....
        /*0358*/ 	.word	0xffffffff


	//   ....[60]....
        /*035c*/ 	.word	0xffffffff


	//   ....[61]....
        /*0360*/ 	.word	0xffffffff


	//   ....[62]....
        /*0364*/ 	.word	0xffffffff


	//   ....[63]....
        /*0368*/ 	.word	0xffffffff


	//   ....[64]....
        /*036c*/ 	.word	0xffffffff


	//   ....[65]....
        /*0370*/ 	.word	0xffffffff


	//   ....[66]....
        /*0374*/ 	.word	0xffffffff


	//   ....[67]....
        /*0378*/ 	.word	0xffffffff


	//   ....[68]....
        /*037c*/ 	.word	0xffffffff


	//   ....[69]....
        /*0380*/ 	.word	0xffffffff


	//   ....[70]....
        /*0384*/ 	.word	0xffffffff


	//   ....[71]....
        /*0388*/ 	.word	0xffffffff


	//   ....[72]....
        /*038c*/ 	.word	0xffffffff


	//   ....[73]....
        /*0390*/ 	.word	0xffffffff


	//   ....[74]....
        /*0394*/ 	.word	0xffffffff


	//   ....[75]....
        /*0398*/ 	.word	0xffffffff


	//   ....[76]....
        /*039c*/ 	.word	0xffffffff


	//   ....[77]....
        /*03a0*/ 	.word	0xffffffff


	//   ....[78]....
        /*03a4*/ 	.word	0xffffffff


	//   ....[79]....
        /*03a8*/ 	.word	0xffffffff


	//   ....[80]....
        /*03ac*/ 	.word	0xffffffff


	//   ....[81]....
        /*03b0*/ 	.word	0xffffffff


	//   ....[82]....
        /*03b4*/ 	.word	0xffffffff


	//   ....[83]....
        /*03b8*/ 	.word	0xffffffff


	//   ....[84]....
        /*03bc*/ 	.word	0xffffffff


	//   ....[85]....
        /*03c0*/ 	.word	0xffffffff


	//   ....[86]....
        /*03c4*/ 	.word	0xffffffff


	//   ....[87]....
        /*03c8*/ 	.word	0xffffffff


	//   ....[88]....
        /*03cc*/ 	.word	0xffffffff


	//   ....[89]....
        /*03d0*/ 	.word	0xffffffff


	//   ....[90]....
        /*03d4*/ 	.word	0xffffffff


	//   ....[91]....
        /*03d8*/ 	.word	0xffffffff


	//   ....[92]....
        /*03dc*/ 	.word	0xffffffff


	//   ....[93]....
        /*03e0*/ 	.word	0xffffffff


	//   ....[94]....
        /*03e4*/ 	.word	0xffffffff


	//   ....[95]....
        /*03e8*/ 	.word	0xffffffff


	//   ....[96]....
        /*03ec*/ 	.word	0xffffffff


	//   ....[97]....
        /*03f0*/ 	.word	0xffffffff


	//   ....[98]....
        /*03f4*/ 	.word	0xffffffff


	//   ....[99]....
        /*03f8*/ 	.word	0xffffffff


	//   ....[100]....
        /*03fc*/ 	.word	0xffffffff


	//   ....[101]....
        /*0400*/ 	.word	0xffffffff


	//   ....[102]....
        /*0404*/ 	.word	0xffffffff


	//   ....[103]....
        /*0408*/ 	.word	0xffffffff


	//   ....[104]....
        /*040c*/ 	.word	0xffffffff


	//   ....[105]....
        /*0410*/ 	.word	0xffffffff


	//   ....[106]....
        /*0414*/ 	.word	0xffffffff


	//   ....[107]....
        /*0418*/ 	.word	0xffffffff


	//   ....[108]....
        /*041c*/ 	.word	0xffffffff


	//   ....[109]....
        /*0420*/ 	.word	0xffffffff


	//   ....[110]....
        /*0424*/ 	.word	0xffffffff


	//   ....[111]....
        /*0428*/ 	.word	0xffffffff


	//   ....[112]....
        /*042c*/ 	.word	0xffffffff


	//   ....[113]....
        /*0430*/ 	.word	0x0500000f


	//   ....[114]....
        /*0434*/ 	.word	0x0500000f


	//   ....[115]....
        /*0438*/ 	.word	0x0500000f


	//   ....[116]....
        /*043c*/ 	.word	0x0500000f


	//   ....[117]....
        /*0440*/ 	.word	0x0500000f


	//   ....[118]....
        /*0444*/ 	.word	0x0500000f


	//   ....[119]....
        /*0448*/ 	.word	0x0500000f


	//   ....[120]....
        /*044c*/ 	.word	0x0500000f


	//   ....[121]....
        /*0450*/ 	.word	0x0500000f


	//   ....[122]....
        /*0454*/ 	.word	0x0500000f


	//   ....[123]....
        /*0458*/ 	.word	0x0500000f


	//   ....[124]....
        /*045c*/ 	.word	0x0500000f


	//   ....[125]....
        /*0460*/ 	.word	0x0500000f


	//   ....[126]....
        /*0464*/ 	.word	0x0500000f


	//   ....[127]....
        /*0468*/ 	.word	0x0500000f


	//   ....[128]....
        /*046c*/ 	.word	0x0500000f


	//   ....[129]....
        /*0470*/ 	.word	0x0500000f


	//   ....[130]....
        /*0474*/ 	.word	0x0500000f


	//   ....[131]....
        /*0478*/ 	.word	0x0500000f


	//   ....[132]....
        /*047c*/ 	.word	0x0500000f


	//   ....[133]....
        /*0480*/ 	.word	0x0500000f


	//   ....[134]....
        /*0484*/ 	.word	0x0500000f


	//   ....[135]....
        /*0488*/ 	.word	0x0500000f


	//   ....[136]....
        /*048c*/ 	.word	0x0500000f


	//   ....[137]....
        /*0490*/ 	.word	0x0500000f


	//   ....[138]....
        /*0494*/ 	.word	0x0500000f


	//   ....[139]....
        /*0498*/ 	.word	0x0500000f


	//   ....[140]....
        /*049c*/ 	.word	0x0500000f


	//   ....[141]....
        /*04a0*/ 	.word	0x0500000f


	//   ....[142]....
        /*04a4*/ 	.word	0x0500000f


	//   ....[143]....
        /*04a8*/ 	.word	0x0500000f


	//   ....[144]....
        /*04ac*/ 	.word	0x0500000f


	//   ....[145]....
        /*04b0*/ 	.word	0x0500000f


	//   ....[146]....
        /*04b4*/ 	.word	0x0500000f


	//   ....[147]....
        /*04b8*/ 	.word	0x0500000f


	//   ....[148]....
        /*04bc*/ 	.word	0x0500000f


	//   ....[149]....
        /*04c0*/ 	.word	0x0500000f


	//   ....[150]....
        /*04c4*/ 	.word	0x0500000f


	//   ....[151]....
        /*04c8*/ 	.word	0x0500000f


	//   ....[152]....
        /*04cc*/ 	.word	0x0500000f


	//   ....[153]....
        /*04d0*/ 	.word	0x0500000f


	//   ....[154]....
        /*04d4*/ 	.word	0x0500000f


	//   ....[155]....
        /*04d8*/ 	.word	0x0500000f


	//   ....[156]....
        /*04dc*/ 	.word	0x0500000f


	//----- nvinfo : EIATTR_COOP_GROUP_INSTR_OFFSETS
	.align		4
.L_289:
        /*04e0*/ 	.byte	0x04, 0x28
        /*04e2*/ 	.short	(.L_291 - .L_290)


	//   ....[0]....
.L_290:
        /*04e4*/ 	.word	0x00000060


	//   ....[1]....
        /*04e8*/ 	.word	0x00000130


	//   ....[2]....
        /*04ec*/ 	.word	0x000001e0


	//   ....[3]....
        /*04f0*/ 	.word	0x000003a0


	//   ....[4]....
        /*04f4*/ 	.word	0x00000500


	//   ....[5]....
        /*04f8*/ 	.word	0x00000620


	//   ....[6]....
        /*04fc*/ 	.word	0x00000780


	//   ....[7]....
        /*0500*/ 	.word	0x000017f0


	//   ....[8]....
        /*0504*/ 	.word	0x00001d80


	//   ....[9]....
        /*0508*/ 	.word	0x00001db0


	//   ....[10]....
        /*050c*/ 	.word	0x000024f0


	//   ....[11]....
        /*0510*/ 	.word	0x00002530


	//   ....[12]....
        /*0514*/ 	.word	0x00002ee0


	//   ....[13]....
        /*0518*/ 	.word	0x00002f30


	//   ....[14]....
        /*051c*/ 	.word	0x00003fc0


	//   ....[15]....
        /*0520*/ 	.word	0x000046d0


	//   ....[16]....
        /*0524*/ 	.word	0x000046f0


	//   ....[17]....
        /*0528*/ 	.word	0x00004760


	//   ....[18]....
        /*052c*/ 	.word	0x00005160


	//   ....[19]....
        /*0530*/ 	.word	0x000051f0


	//   ....[20]....
        /*0534*/ 	.word	0x000067f0


	//   ....[21]....
        /*0538*/ 	.word	0x00006820


	//   ....[22]....
        /*053c*/ 	.word	0x00006d70


	//   ....[23]....
        /*0540*/ 	.word	0x00006dd0


	//   ....[24]....
        /*0544*/ 	.word	0x00007f30


	//   ....[25]....
        /*0548*/ 	.word	0x00007f60


	//   ....[26]....
        /*054c*/ 	.word	0x00008020


	//   ....[27]....
        /*0550*/ 	.word	0x00008030


	//   ....[28]....
        /*0554*/ 	.word	0x00008e50


	//   ....[29]....
        /*0558*/ 	.word	0x00008e60


	//   ....[30]....
        /*055c*/ 	.word	0x00008e70


	//   ....[31]....
        /*0560*/ 	.word	0x00008eb0


	//   ....[32]....
        /*0564*/ 	.word	0x00009440


	//   ....[33]....
        /*0568*/ 	.word	0x00009480


	//   ....[34]....
        /*056c*/ 	.word	0x000094b0


	//   ....[35]....
        /*0570*/ 	.word	0x000094f0


	//   ....[36]....
        /*0574*/ 	.word	0x00009520


	//   ....[37]....
        /*0578*/ 	.word	0x00009540


	//   ....[38]....
        /*057c*/ 	.word	0x00009560


	//   ....[39]....
        /*0580*/ 	.word	0x00009580


	//   ....[40]....
        /*0584*/ 	.word	0x000099b0


	//   ....[41]....
        /*0588*/ 	.word	0x000099f0


	//   ....[42]....
        /*058c*/ 	.word	0x00009cb0


	//   ....[43]....
        /*0590*/ 	.word	0x00009cc0


	//   ....[44]....
        /*0594*/ 	.word	0x0000a710


	//   ....[45]....
        /*0598*/ 	.word	0x0000a750


	//   ....[46]....
        /*059c*/ 	.word	0x0000a780


	//   ....[47]....
        /*05a0*/ 	.word	0x0000a7b0


	//   ....[48]....
        /*05a4*/ 	.word	0x0000a7d0


	//   ....[49]....
        /*05a8*/ 	.word	0x0000a7e0


	//   ....[50]....
        /*05ac*/ 	.word	0x0000a7f0


	//   ....[51]....
        /*05b0*/ 	.word	0x0000a810


	//   ....[52]....
        /*05b4*/ 	.word	0x0000a960


	//   ....[53]....
        /*05b8*/ 	.word	0x0000ab70


	//   ....[54]....
        /*05bc*/ 	.word	0x0000aba0


	//   ....[55]....
        /*05c0*/ 	.word	0x0000abd0


	//   ....[56]....
        /*05c4*/ 	.word	0x0000ac00


	//   ....[57]....
        /*05c8*/ 	.word	0x0000ac30


	//   ....[58]....
        /*05cc*/ 	.word	0x0000ac60


	//   ....[59]....
        /*05d0*/ 	.word	0x0000adf0


	//   ....[60]....
        /*05d4*/ 	.word	0x0000ae20


	//   ....[61]....
        /*05d8*/ 	.word	0x0000ae50


	//   ....[62]....
        /*05dc*/ 	.word	0x0000ae80


	//   ....[63]....
        /*05e0*/ 	.word	0x0000aeb0


	//   ....[64]....
        /*05e4*/ 	.word	0x0000aee0


	//   ....[65]....
        /*05e8*/ 	.word	0x0000af70


	//   ....[66]....
        /*05ec*/ 	.word	0x0000afa0


	//   ....[67]....
        /*05f0*/ 	.word	0x0000afb0


	//   ....[68]....
        /*05f4*/ 	.word	0x0000aff0


	//   ....[69]....
        /*05f8*/ 	.word	0x0000c8b0


	//   ....[70]....
        /*05fc*/ 	.word	0x0000d400


	//   ....[71]....
        /*0600*/ 	.word	0x0000d410


	//   ....[72]....
        /*0604*/ 	.word	0x0000d430


	//   ....[73]....
        /*0608*/ 	.word	0x0000d4c0


	//   ....[74]....
        /*060c*/ 	.word	0x0000d4e0


	//   ....[75]....
        /*0610*/ 	.word	0x0000d560


	//   ....[76]....
        /*0614*/ 	.word	0x0000d580


	//   ....[77]....
        /*0618*/ 	.word	0x0000d600


	//   ....[78]....
        /*061c*/ 	.word	0x0000d620


	//   ....[79]....
        /*0620*/ 	.word	0x0000d6a0


	//   ....[80]....
        /*0624*/ 	.word	0x0000d6c0


	//   ....[81]....
        /*0628*/ 	.word	0x0000d740


	//   ....[82]....
        /*062c*/ 	.word	0x0000d760


	//   ....[83]....
        /*0630*/ 	.word	0x0000d7e0


	//   ....[84]....
        /*0634*/ 	.word	0x0000d800


	//   ....[85]....
        /*0638*/ 	.word	0x0000d810


	//   ....[86]....
        /*063c*/ 	.word	0x0000d880


	//   ....[87]....
        /*0640*/ 	.word	0x0000d8d0


	//   ....[88]....
        /*0644*/ 	.word	0x0000d980


	//   ....[89]....
        /*0648*/ 	.word	0x0000d990


	//   ....[90]....
        /*064c*/ 	.word	0x0000da00


	//   ....[91]....
        /*0650*/ 	.word	0x0000da10


	//   ....[92]....
        /*0654*/ 	.word	0x0000da50


	//   ....[93]....
        /*0658*/ 	.word	0x0000da70


	//   ....[94]....
        /*065c*/ 	.word	0x0000f9e0


	//   ....[95]....
        /*0660*/ 	.word	0x0000fa10


	//   ....[96]....
        /*0664*/ 	.word	0x0000fa70


	//   ....[97]....
        /*0668*/ 	.word	0x0000faa0


	//   ....[98]....
        /*066c*/ 	.word	0x0000fad0


	//   ....[99]....
        /*0670*/ 	.word	0x0000fb00


	//   ....[100]....
        /*0674*/ 	.word	0x0000fb30


	//   ....[101]....
        /*0678*/ 	.word	0x0000fb60


	//   ....[102]....
        /*067c*/ 	.word	0x0000fd00


	//   ....[103]....
        /*0680*/ 	.word	0x0000fd30


	//   ....[104]....
        /*0684*/ 	.word	0x0000fd60


	//   ....[105]....
        /*0688*/ 	.word	0x0000fd90


	//   ....[106]....
        /*068c*/ 	.word	0x0000fdc0


	//   ....[107]....
        /*0690*/ 	.word	0x0000fdf0


	//   ....[108]....
        /*0694*/ 	.word	0x0000feb0


	//   ....[109]....
        /*0698*/ 	.word	0x0000fed0


	//   ....[110]....
        /*069c*/ 	.word	0x0000fef0


	//   ....[111]....
        /*06a0*/ 	.word	0x0000ff50


	//   ....[112]....
        /*06a4*/ 	.word	0x00010970


	//   ....[113]....
        /*06a8*/ 	.word	0x00010f10


	//   ....[114]....
        /*06ac*/ 	.word	0x000110c0


	//   ....[115]....
        /*06b0*/ 	.word	0x00011110


	//   ....[116]....
        /*06b4*/ 	.word	0x00011170


	//   ....[117]....
        /*06b8*/ 	.word	0x00011260


	//   ....[118]....
        /*06bc*/ 	.word	0x000112c0


	//   ....[119]....
        /*06c0*/ 	.word	0x000113c0


	//   ....[120]....
        /*06c4*/ 	.word	0x00011420


	//   ....[121]....
        /*06c8*/ 	.word	0x00011520


	//   ....[122]....
        /*06cc*/ 	.word	0x00011580


	//   ....[123]....
        /*06d0*/ 	.word	0x00011680


	//   ....[124]....
        /*06d4*/ 	.word	0x000116e0


	//   ....[125]....
        /*06d8*/ 	.word	0x000117e0


	//   ....[126]....
        /*06dc*/ 	.word	0x00011840


	//   ....[127]....
        /*06e0*/ 	.word	0x00011940


	//   ....[128]....
        /*06e4*/ 	.word	0x000119a0


	//   ....[129]....
        /*06e8*/ 	.word	0x00011a50


	//   ....[130]....
        /*06ec*/ 	.word	0x00011b20


	//   ....[131]....
        /*06f0*/ 	.word	0x00011bf0


	//   ....[132]....
        /*06f4*/ 	.word	0x00011c50


	//   ....[133]....
        /*06f8*/ 	.word	0x00011d30


	//   ....[134]....
        /*06fc*/ 	.word	0x00011d90


	//   ....[135]....
        /*0700*/ 	.word	0x00011e60


	//   ....[136]....
        /*0704*/ 	.word	0x00011ec0


	//   ....[137]....
        /*0708*/ 	.word	0x00011f80


	//   ....[138]....
        /*070c*/ 	.word	0x000122a0


	//   ....[139]....
        /*0710*/ 	.word	0x00012340


	//   ....[140]....
        /*0714*/ 	.word	0x000124b0


	//   ....[141]....
        /*0718*/ 	.word	0x00012520


	//   ....[142]....
        /*071c*/ 	.word	0x00012590


	//   ....[143]....
        /*0720*/ 	.word	0x00012600


	//   ....[144]....
        /*0724*/ 	.word	0x00012670


	//   ....[145]....
        /*0728*/ 	.word	0x000126f0


	//   ....[146]....
        /*072c*/ 	.word	0x00012770


	//   ....[147]....
        /*0730*/ 	.word	0x00012800


	//   ....[148]....
        /*0734*/ 	.word	0x00012870


	//   ....[149]....
        /*0738*/ 	.word	0x000128e0


	//   ....[150]....
        /*073c*/ 	.word	0x00012950


	//   ....[151]....
        /*0740*/ 	.word	0x000129d0


	//   ....[152]....
        /*0744*/ 	.word	0x00012a40


	//   ....[153]....
        /*0748*/ 	.word	0x00012ad0


	//   ....[154]....
        /*074c*/ 	.word	0x00012b30


	//   ....[155]....
        /*0750*/ 	.word	0x00012bc0


	//   ....[156]....
        /*0754*/ 	.word	0x00012cf0


	//----- nvinfo : EIATTR_REG_RECONFIG
	.align		4
.L_291:
        /*0758*/ 	.byte	0x01, 0x54
	.zero		2


	//----- nvinfo : EIATTR_SYSCALL_OFFSETS
	.align		4
        /*075c*/ 	.byte	0x04, 0x46
        /*075e*/ 	.short	(.L_293 - .L_292)


	//   ....[0]....
.L_292:
        /*0760*/ 	.word	0x000019a0


	//   ....[1]....
        /*0764*/ 	.word	0x0000c520


	//   ....[2]....
        /*0768*/ 	.word	0x0000c670


	//   ....[3]....
        /*076c*/ 	.word	0x0000c760


	//   ....[4]....
        /*0770*/ 	.word	0x0000cf30


	//----- nvinfo : EIATTR_MBARRIER_INSTR_OFFSETS
	.align		4
.L_293:
        /*0774*/ 	.byte	0x04, 0x39
        /*0776*/ 	.short	(.L_295 - .L_294)


	//   ....[0]....
.L_294:
        /*0778*/ 	.word	0x00000250
        /*077c*/ 	.word	0x000000ff
        /*0780*/ 	.word	0x00016800
        /*0784*/ 	.short	0x0100
        /*0786*/ 	.byte	0x08
	.zero		1


	//   ....[1]....
        /*0788*/ 	.word	0x00000260
        /*078c*/ 	.word	0x000000ff
        /*0790*/ 	.word	0x00016820
        /*0794*/ 	.short	0x0100
        /*0796*/ 	.byte	0x08
	.zero		1


	//   ....[2]....
        /*0798*/ 	.word	0x00000350
        /*079c*/ 	.word	0x000000ff
        /*07a0*/ 	.word	0x00016830
        /*07a4*/ 	.short	0x0100
        /*07a6*/ 	.byte	0x08
	.zero		1


	//   ....[3]....
        /*07a8*/ 	.word	0x00000360
        /*07ac*/ 	.word	0x000000ff
        /*07b0*/ 	.word	0x00016840
        /*07b4*/ 	.short	0x0100
        /*07b6*/ 	.byte	0x08
	.zero		1


	//   ....[4]....
        /*07b8*/ 	.word	0x00000370
        /*07bc*/ 	.word	0x000000ff
        /*07c0*/ 	.word	0x00016838
        /*07c4*/ 	.short	0x0100
        /*07c6*/ 	.byte	0x08
	.zero		1


	//   ....[5]....
        /*07c8*/ 	.word	0x00000380
        /*07cc*/ 	.word	0x000000ff
        /*07d0*/ 	.word	0x00016848
        /*07d4*/ 	.short	0x0100
        /*07d6*/ 	.byte	0x08
	.zero		1


	//   ....[6]....
        /*07d8*/ 	.word	0x000004b0
        /*07dc*/ 	.word	0x000000ff
        /*07e0*/ 	.word	0x00016850
        /*07e4*/ 	.short	0x0100
        /*07e6*/ 	.byte	0x08
	.zero		1


	//   ....[7]....
        /*07e8*/ 	.word	0x000004c0
        /*07ec*/ 	.word	0x000000ff
        /*07f0*/ 	.word	0x00016860
        /*07f4*/ 	.short	0x0100
        /*07f6*/ 	.byte	0x08
	.zero		1


	//   ....[8]....
        /*07f8*/ 	.word	0x000004d0
        /*07fc*/ 	.word	0x000000ff
        /*0800*/ 	.word	0x00016858
        /*0804*/ 	.short	0x0100
        /*0806*/ 	.byte	0x08
	.zero		1


	//   ....[9]....
        /*0808*/ 	.word	0x000004e0
        /*080c*/ 	.word	0x000000ff
        /*0810*/ 	.word	0x00016868
        /*0814*/ 	.short	0x0100
        /*0816*/ 	.byte	0x08
	.zero		1


	//   ....[10]....
        /*0818*/ 	.word	0x000005d0
        /*081c*/ 	.word	0x000000ff
        /*0820*/ 	.word	0x00016870
        /*0824*/ 	.short	0x0100
        /*0826*/ 	.byte	0x06
	.zero		1


	//   ....[11]....
        /*0828*/ 	.word	0x000005e0
        /*082c*/ 	.word	0x000000ff
        /*0830*/ 	.word	0x00016880
        /*0834*/ 	.short	0x0100
        /*0836*/ 	.byte	0x06
	.zero		1


	//   ....[12]....
        /*0838*/ 	.word	0x000005f0
        /*083c*/ 	.word	0x000000ff
        /*0840*/ 	.word	0x00016878
        /*0844*/ 	.short	0x0100
        /*0846*/ 	.byte	0x06
	.zero		1


	//   ....[13]....
        /*0848*/ 	.word	0x00000600
        /*084c*/ 	.word	0x000000ff
        /*0850*/ 	.word	0x00016888
        /*0854*/ 	.short	0x0100
        /*0856*/ 	.byte	0x06
	.zero		1


	//   ....[14]....
        /*0858*/ 	.word	0x00000730
        /*085c*/ 	.word	0x000000ff
        /*0860*/ 	.word	0x00016890
        /*0864*/ 	.short	0x0100
        /*0866*/ 	.byte	0x08
	.zero		1


	//   ....[15]....
        /*0868*/ 	.word	0x00000740
        /*086c*/ 	.word	0x000000ff
        /*0870*/ 	.word	0x000168a0
        /*0874*/ 	.short	0x0100
        /*0876*/ 	.byte	0x08
	.zero		1


	//   ....[16]....
        /*0878*/ 	.word	0x00000750
        /*087c*/ 	.word	0x000000ff
        /*0880*/ 	.word	0x00016898
        /*0884*/ 	.short	0x0100
        /*0886*/ 	.byte	0x08
	.zero		1


	//   ....[17]....
        /*0888*/ 	.word	0x00000760
        /*088c*/ 	.word	0x000000ff
        /*0890*/ 	.word	0x000168a8
        /*0894*/ 	.short	0x0100
        /*0896*/ 	.byte	0x08
	.zero		1


	//   ....[18]....
        /*0898*/ 	.word	0x00000890
        /*089c*/ 	.word	0x000000ff
        /*08a0*/ 	.word	0x000168b0
        /*08a4*/ 	.short	0x0100
        /*08a6*/ 	.byte	0x08
	.zero		1


	//   ....[19]....
        /*08a8*/ 	.word	0x000008a0
        /*08ac*/ 	.word	0x000000ff
        /*08b0*/ 	.word	0x000168c0
        /*08b4*/ 	.short	0x0100
        /*08b6*/ 	.byte	0x08
	.zero		1


	//   ....[20]....
        /*08b8*/ 	.word	0x000008b0
        /*08bc*/ 	.word	0x000000ff
        /*08c0*/ 	.word	0x000168b8
        /*08c4*/ 	.short	0x0100
        /*08c6*/ 	.byte	0x08
	.zero		1


	//   ....[21]....
        /*08c8*/ 	.word	0x000008c0
        /*08cc*/ 	.word	0x000000ff
        /*08d0*/ 	.word	0x000168c8
        /*08d4*/ 	.short	0x0100
        /*08d6*/ 	.byte	0x08
	.zero		1


	//   ....[22]....
        /*08d8*/ 	.word	0x00001a10
        /*08dc*/ 	.word	0x000000ff
        /*08e0*/ 	.word	0x00016800
        /*08e4*/ 	.short	0x010a
        /*08e6*/ 	.byte	0x26
	.zero		1


	//   ....[23]....
        /*08e8*/ 	.word	0x00001a90
        /*08ec*/ 	.word	0x00000003
        /*08f0*/ 	.word	0x00016830
        /*08f4*/ 	.short	0x010a
        /*08f6*/ 	.byte	0x3f
	.zero		1


	//   ....[24]....
        /*08f8*/ 	.word	0x00001af0
        /*08fc*/ 	.word	0x00000003
        /*0900*/ 	.word	0x00016830
        /*0904*/ 	.short	0x010a
        /*0906*/ 	.byte	0x3f
	.zero		1


	//   ....[25]....
        /*0908*/ 	.word	0x00001ee0
        /*090c*/ 	.word	0x00000003
        /*0910*/ 	.word	0x00000000
        /*0914*/ 	.short	0x0101
        /*0916*/ 	.byte	0x3f
	.zero		1


	//   ....[26]....
        /*0918*/ 	.word	0x00003bf0
        /*091c*/ 	.word	0x000000ff
        /*0920*/ 	.word	0x00016830
        /*0924*/ 	.short	0x010a
        /*0926*/ 	.byte	0x0a
	.zero		1


	//   ....[27]....
        /*0928*/ 	.word	0x00003c30
        /*092c*/ 	.word	0x000000ff
        /*0930*/ 	.word	0x00016830
        /*0934*/ 	.short	0x010a
        /*0936*/ 	.byte	0x0a
	.zero		1


	//   ....[28]....
        /*0938*/ 	.word	0x00003e50
        /*093c*/ 	.word	0x000000ff
        /*0940*/ 	.word	0x00016850
        /*0944*/ 	.short	0x010a
        /*0946*/ 	.byte	0x0a
	.zero		1


	//   ....[29]....
        /*0948*/ 	.word	0x00003e90
        /*094c*/ 	.word	0x000000ff
        /*0950*/ 	.word	0x00016850
        /*0954*/ 	.short	0x010a
        /*0956*/ 	.byte	0x0a
	.zero		1


	//   ....[30]....
        /*0958*/ 	.word	0x00005760
        /*095c*/ 	.word	0x0000002c
        /*0960*/ 	.word	0x00000000
        /*0964*/ 	.short	0x0101
        /*0966*/ 	.byte	0x3f
	.zero		1


	//   ....[31]....
        /*0968*/ 	.word	0x000057f0
        /*096c*/ 	.word	0x00000030
        /*0970*/ 	.word	0x00000000
        /*0974*/ 	.short	0x0101
        /*0976*/ 	.byte	0x3f
	.zero		1


	//   ....[32]....
        /*0978*/ 	.word	0x00006230
        /*097c*/ 	.word	0x000000ff
        /*0980*/ 	.word	0x00016830
        /*0984*/ 	.short	0x010a
        /*0986*/ 	.byte	0x0a
	.zero		1


	//   ....[33]....
        /*0988*/ 	.word	0x00006270
        /*098c*/ 	.word	0x000000ff
        /*0990*/ 	.word	0x00016830
        /*0994*/ 	.short	0x010a
        /*0996*/ 	.byte	0x0a
	.zero		1


	//   ....[34]....
        /*0998*/ 	.word	0x00006490
        /*099c*/ 	.word	0x000000ff
        /*09a0*/ 	.word	0x00016850
        /*09a4*/ 	.short	0x010a
        /*09a6*/ 	.byte	0x0a
	.zero		1


	//   ....[35]....
        /*09a8*/ 	.word	0x000064d0
        /*09ac*/ 	.word	0x000000ff
        /*09b0*/ 	.word	0x00016850
        /*09b4*/ 	.short	0x010a
        /*09b6*/ 	.byte	0x0a
	.zero		1


	//   ....[36]....
        /*09b8*/ 	.word	0x00007570
        /*09bc*/ 	.word	0x0000002b
        /*09c0*/ 	.word	0x00000000
        /*09c4*/ 	.short	0x0101
        /*09c6*/ 	.byte	0x3f
	.zero		1


	//   ....[37]....
        /*09c8*/ 	.word	0x00007610
        /*09cc*/ 	.word	0x0000002f
        /*09d0*/ 	.word	0x00000000
        /*09d4*/ 	.short	0x0101
        /*09d6*/ 	.byte	0x3f
	.zero		1


	//   ....[38]....
        /*09d8*/ 	.word	0x00007e80
        /*09dc*/ 	.word	0x000000ff
        /*09e0*/ 	.word	0x00016850
        /*09e4*/ 	.short	0x010a
        /*09e6*/ 	.byte	0x05
	.zero		1


	//   ....[39]....
        /*09e8*/ 	.word	0x00007ec0
        /*09ec*/ 	.word	0x000000ff
        /*09f0*/ 	.word	0x00016850
        /*09f4*/ 	.short	0x010a
        /*09f6*/ 	.byte	0x05
	.zero		1


	//   ....[40]....
        /*09f8*/ 	.word	0x000083e0
        /*09fc*/ 	.word	0x00000007
        /*0a00*/ 	.word	0x00000000
        /*0a04*/ 	.short	0x0101
        /*0a06*/ 	.byte	0x3f
	.zero		1


	//   ....[41]....
        /*0a08*/ 	.word	0x00009530
        /*0a0c*/ 	.word	0x00000000
        /*0a10*/ 	.word	0x00000000
        /*0a14*/ 	.short	0x0101
        /*0a16*/ 	.byte	0x3f
	.zero		1


	//   ....[42]....
        /*0a18*/ 	.word	0x00009970
        /*0a1c*/ 	.word	0x0000000a
        /*0a20*/ 	.word	0x00000000
        /*0a24*/ 	.short	0x0101
        /*0a26*/ 	.byte	0x3f
	.zero		1


	//   ....[43]....
        /*0a28*/ 	.word	0x0000cab0
        /*0a2c*/ 	.word	0x00000000
        /*0a30*/ 	.word	0x00016840
        /*0a34*/ 	.short	0x010a
        /*0a36*/ 	.byte	0x3f
	.zero		1


	//   ....[44]....
        /*0a38*/ 	.word	0x0000db20
        /*0a3c*/ 	.word	0x00000011
        /*0a40*/ 	.word	0x00016800
        /*0a44*/ 	.short	0x0107
        /*0a46*/ 	.byte	0x3f
	.zero		1


	//   ....[45]....
        /*0a48*/ 	.word	0x0000dc10
        /*0a4c*/ 	.word	0x00000011
        /*0a50*/ 	.word	0x00016800
        /*0a54*/ 	.short	0x0101
        /*0a56*/ 	.byte	0x3f
	.zero		1


	//   ....[46]....
        /*0a58*/ 	.word	0x0000dc30
        /*0a5c*/ 	.word	0x00000011
        /*0a60*/ 	.word	0x00016820
        /*0a64*/ 	.short	0x010a
        /*0a66*/ 	.byte	0x3f
	.zero		1


	//   ....[47]....
        /*0a68*/ 	.word	0x0000dfc0
        /*0a6c*/ 	.word	0x00000004
        /*0a70*/ 	.word	0x00016840
        /*0a74*/ 	.short	0x010a
        /*0a76*/ 	.byte	0x3f
	.zero		1


	//   ....[48]....
        /*0a78*/ 	.word	0x0000e240
        /*0a7c*/ 	.word	0x00000003
        /*0a80*/ 	.word	0x00000060
        /*0a84*/ 	.short	0x010a
        /*0a86*/ 	.byte	0x3f
	.zero		1


	//   ....[49]....
        /*0a88*/ 	.word	0x0000e790
        /*0a8c*/ 	.word	0x00000002
        /*0a90*/ 	.word	0x00016840
        /*0a94*/ 	.short	0x010a
        /*0a96*/ 	.byte	0x3f
	.zero		1


	//   ....[50]....
        /*0a98*/ 	.word	0x0000ea10
        /*0a9c*/ 	.word	0x0000000a
        /*0aa0*/ 	.word	0x00000060
        /*0aa4*/ 	.short	0x010a
        /*0aa6*/ 	.byte	0x3f
	.zero		1


	//   ....[51]....
        /*0aa8*/ 	.word	0x0000eea0
        /*0aac*/ 	.word	0x00000002
        /*0ab0*/ 	.word	0x00016840
        /*0ab4*/ 	.short	0x010a
        /*0ab6*/ 	.byte	0x3f
	.zero		1


	//   ....[52]....
        /*0ab8*/ 	.word	0x0000f130
        /*0abc*/ 	.word	0x00000007
        /*0ac0*/ 	.word	0x00000060
        /*0ac4*/ 	.short	0x010a
        /*0ac6*/ 	.byte	0x3f
	.zero		1


	//   ....[53]....
        /*0ac8*/ 	.word	0x0000f580
        /*0acc*/ 	.word	0x00000003
        /*0ad0*/ 	.word	0x00016860
        /*0ad4*/ 	.short	0x010a
        /*0ad6*/ 	.byte	0x3f
	.zero		1


	//   ....[54]....
        /*0ad8*/ 	.word	0x000108f0
        /*0adc*/ 	.word	0x00000009
        /*0ae0*/ 	.word	0x00016820
        /*0ae4*/ 	.short	0x010a
        /*0ae6*/ 	.byte	0x3f
	.zero		1


	//   ....[55]....
        /*0ae8*/ 	.word	0x00010a90
        /*0aec*/ 	.word	0x00000007
        /*0af0*/ 	.word	0x00000000
        /*0af4*/ 	.short	0x010a
        /*0af6*/ 	.byte	0x3f
	.zero		1


	//   ....[56]....
        /*0af8*/ 	.word	0x00010b00
        /*0afc*/ 	.word	0x00000003
        /*0b00*/ 	.word	0x00000000
        /*0b04*/ 	.short	0x010a
        /*0b06*/ 	.byte	0x3f
	.zero		1


	//   ....[57]....
        /*0b08*/ 	.word	0x00010b60
        /*0b0c*/ 	.word	0x00000005
        /*0b10*/ 	.word	0x00000000
        /*0b14*/ 	.short	0x010a
        /*0b16*/ 	.byte	0x3f
	.zero		1


	//   ....[58]....
        /*0b18*/ 	.word	0x00010b90
        /*0b1c*/ 	.word	0x00000003
        /*0b20*/ 	.word	0x00000000
        /*0b24*/ 	.short	0x010a
        /*0b26*/ 	.byte	0x3f
	.zero		1


	//   ....[59]....
        /*0b28*/ 	.word	0x00010c00
        /*0b2c*/ 	.word	0x00000003
        /*0b30*/ 	.word	0x00016800
        /*0b34*/ 	.short	0x010a
        /*0b36*/ 	.byte	0x3f
	.zero		1


	//   ....[60]....
        /*0b38*/ 	.word	0x00010c50
        /*0b3c*/ 	.word	0x00000003
        /*0b40*/ 	.word	0x00016830
        /*0b44*/ 	.short	0x010a
        /*0b46*/ 	.byte	0x3f
	.zero		1


	//   ....[61]....
        /*0b48*/ 	.word	0x00010cb0
        /*0b4c*/ 	.word	0x0000000b
        /*0b50*/ 	.word	0x00016830
        /*0b54*/ 	.short	0x010a
        /*0b56*/ 	.byte	0x3f
	.zero		1


	//   ....[62]....
        /*0b58*/ 	.word	0x00010d10
        /*0b5c*/ 	.word	0x00000002
        /*0b60*/ 	.word	0x00016850
        /*0b64*/ 	.short	0x010a
        /*0b66*/ 	.byte	0x3f
	.zero		1


	//   ....[63]....
        /*0b68*/ 	.word	0x00010d70
        /*0b6c*/ 	.word	0x00000007
        /*0b70*/ 	.word	0x00016830
        /*0b74*/ 	.short	0x010a
        /*0b76*/ 	.byte	0x3f
	.zero		1


	//   ....[64]....
        /*0b78*/ 	.word	0x00010dd0
        /*0b7c*/ 	.word	0x00000002
        /*0b80*/ 	.word	0x00016850
        /*0b84*/ 	.short	0x010a
        /*0b86*/ 	.byte	0x3f
	.zero		1


	//   ....[65]....
        /*0b88*/ 	.word	0x00010e30
        /*0b8c*/ 	.word	0x00000006
        /*0b90*/ 	.word	0x00016850
        /*0b94*/ 	.short	0x010a
        /*0b96*/ 	.byte	0x3f
	.zero		1


	//   ....[66]....
        /*0b98*/ 	.word	0x00010fd0
        /*0b9c*/ 	.word	0x00000000
        /*0ba0*/ 	.word	0x00016840
        /*0ba4*/ 	.short	0x010a
        /*0ba6*/ 	.byte	0x3f
	.zero		1


	//   ....[67]....
        /*0ba8*/ 	.word	0x00011fc0
        /*0bac*/ 	.word	0x00000011
        /*0bb0*/ 	.word	0x00016820
        /*0bb4*/ 	.short	0x010a
        /*0bb6*/ 	.byte	0x3f
	.zero		1


	//   ....[68]....
        /*0bb8*/ 	.word	0x00012010
        /*0bbc*/ 	.word	0x00000004
        /*0bc0*/ 	.word	0x00016840
        /*0bc4*/ 	.short	0x010a
        /*0bc6*/ 	.byte	0x3f
	.zero		1


	//   ....[69]....
        /*0bc8*/ 	.word	0x00012060
        /*0bcc*/ 	.word	0x00000003
        /*0bd0*/ 	.word	0x00000060
        /*0bd4*/ 	.short	0x010a
        /*0bd6*/ 	.byte	0x3f
	.zero		1


	//   ....[70]....
        /*0bd8*/ 	.word	0x000120b0
        /*0bdc*/ 	.word	0x00000002
        /*0be0*/ 	.word	0x00016840
        /*0be4*/ 	.short	0x010a
        /*0be6*/ 	.byte	0x3f
	.zero		1


	//   ....[71]....
        /*0be8*/ 	.word	0x00012100
        /*0bec*/ 	.word	0x0000000a
        /*0bf0*/ 	.word	0x00000060
        /*0bf4*/ 	.short	0x010a
        /*0bf6*/ 	.byte	0x3f
	.zero		1


	//   ....[72]....
        /*0bf8*/ 	.word	0x00012150
        /*0bfc*/ 	.word	0x00000002
        /*0c00*/ 	.word	0x00016840
        /*0c04*/ 	.short	0x010a
        /*0c06*/ 	.byte	0x3f
	.zero		1


	//   ....[73]....
        /*0c08*/ 	.word	0x000121a0
        /*0c0c*/ 	.word	0x00000007
        /*0c10*/ 	.word	0x00000060
        /*0c14*/ 	.short	0x010a
        /*0c16*/ 	.byte	0x3f
	.zero		1


	//   ....[74]....
        /*0c18*/ 	.word	0x000121f0
        /*0c1c*/ 	.word	0x00000003
        /*0c20*/ 	.word	0x00016860
        /*0c24*/ 	.short	0x010a
        /*0c26*/ 	.byte	0x3f
	.zero		1


	//   ....[75]....
        /*0c28*/ 	.word	0x00012c10
        /*0c2c*/ 	.word	0x00000009
        /*0c30*/ 	.word	0x00016820
        /*0c34*/ 	.short	0x010a
        /*0c36*/ 	.byte	0x3f
	.zero		1


	//   ....[76]....
        /*0c38*/ 	.word	0x00012db0
        /*0c3c*/ 	.word	0x00000007
        /*0c40*/ 	.word	0x00000000
        /*0c44*/ 	.short	0x010a
        /*0c46*/ 	.byte	0x3f
	.zero		1


	//   ....[77]....
        /*0c48*/ 	.word	0x00012e00
        /*0c4c*/ 	.word	0x00000003
        /*0c50*/ 	.word	0x00000000
        /*0c54*/ 	.short	0x010a
        /*0c56*/ 	.byte	0x3f
	.zero		1


	//   ....[78]....
        /*0c58*/ 	.word	0x00012e50
        /*0c5c*/ 	.word	0x00000005
        /*0c60*/ 	.word	0x00000000
        /*0c64*/ 	.short	0x010a
        /*0c66*/ 	.byte	0x3f
	.zero		1


	//----- nvinfo : EIATTR_NUM_MBARRIERS
	.align		4
.L_295:
        /*0c68*/ 	.byte	0x03, 0x38
        /*0c6a*/ 	.short	0x0016


	//----- nvinfo : EIATTR_EXIT_INSTR_OFFSETS
	.align		4
        /*0c6c*/ 	.byte	0x04, 0x1c
        /*0c6e*/ 	.short	(.L_297 - .L_296)


	//   ....[0]....
.L_296:
        /*0c70*/ 	.word	0x00000a70


	//   ....[1]....
        /*0c74*/ 	.word	0x0000a910


	//   ....[2]....
        /*0c78*/ 	.word	0x00010be0


	//----- nvinfo : EIATTR_MAX_THREADS
	.align		4
.L_297:
        /*0c7c*/ 	.byte	0x04, 0x05
        /*0c7e*/ 	.short	(.L_299 - .L_298)
.L_298:
        /*0c80*/ 	.word	0x00000200
        /*0c84*/ 	.word	0x00000001
        /*0c88*/ 	.word	0x00000001


	//----- nvinfo : EIATTR_CRS_STACK_SIZE
	.align		4
.L_299:
        /*0c8c*/ 	.byte	0x04, 0x1e
        /*0c8e*/ 	.short	(.L_301 - .L_300)
.L_300:
        /*0c90*/ 	.word	0x00000000


	//----- nvinfo : EIATTR_CBANK_PARAM_SIZE
	.align		4
.L_301:
        /*0c94*/ 	.byte	0x03, 0x19
        /*0c96*/ 	.short	0x0af0


	//----- nvinfo : EIATTR_PARAM_CBANK
	.align		4
        /*0c98*/ 	.byte	0x04, 0x0a
        /*0c9a*/ 	.short	(.L_303 - .L_302)
	.align		4
.L_302:
        /*0c9c*/ 	.word	index@(.nv.constant0._ZN7cutlass13device_kernelIN5flash11enable_sm90INS1_16FlashAttnFwdSm90INS1_25CollectiveMainloopFwdSm90ILi2EN4cute5tupleIJNS5_1CILi1EEES8_S8_EEENS6_IJNS7_ILi192EEENS7_ILi128EEENS7_ILi64EEEEEELi64ENS_10bfloat16_tEfNS_4arch4Sm90ELb1ELb0ELb0ELb1ELb0ELb0ELb0ELb1ELb1ELb1ELb1ELb0EEENS1_21CollectiveEpilogueFwdINS6_IJSA_SC_SB_EEES9_SE_SG_Li384ELb1ELb1ELb1ELb0EEENS1_36VarlenDynamicPersistentTileSchedulerILi192ELi128ELi384ELi128ELb1ELb1ELb1ELb1ELb1ELb1EEEEEEEEEvNT_6ParamsE)
        /*0ca0*/ 	.short	0x0210
        /*0ca2*/ 	.short	0x0af0


	//----- nvinfo : EIATTR_SW_WAR
	.align		4
.L_303:
        /*0ca4*/ 	.byte	0x04, 0x36
        /*0ca6*/ 	.short	(.L_305 - .L_304)
.L_304:
        /*0ca8*/ 	.word	0x00000008
.L_305:


//--------------------- .nv.info._ZN7cutlass13device_kernelIN5flash11enable_sm90INS1_16FlashAttnFwdSm90INS1_25CollectiveMainloopFwdSm90ILi2EN4cute5tupleIJNS5_1CILi1EEES8_S8_EEENS6_IJNS7_ILi192EEENS7_ILi128EEENS7_ILi64EEEEEELi64ENS_10bfloat16_tEfNS_4arch4Sm90ELb1ELb0ELb0ELb1ELb0ELb1ELb0ELb1ELb1ELb1ELb1ELb0EEENS1_21CollectiveEpilogueFwdINS6_IJSA_SC_SB_EEES9_SE_SG_Li384ELb1ELb1ELb1ELb0EEENS1_36VarlenDynamicPersistentTileSchedulerILi192ELi128ELi384ELi128ELb1ELb1ELb1ELb1ELb1ELb1EEEEEEEEEvNT_6ParamsE --------------------------
	.section	.nv.info._ZN7cutlass13device_kernelIN5flash11enable_sm90INS1_16FlashAttnFwdSm90INS1_25CollectiveMainloopFwdSm90ILi2EN4cute5tupleIJNS5_1CILi1EEES8_S8_EEENS6_IJNS7_ILi192EEENS7_ILi128EEENS7_ILi64EEEEEELi64ENS_10bfloat16_tEfNS_4arch4Sm90ELb1ELb0ELb0ELb1ELb0ELb1ELb0ELb1ELb1ELb1ELb1ELb0EEENS1_21CollectiveEpilogueFwdINS6_IJSA_SC_SB_EEES9_SE_SG_Li384ELb1ELb1ELb1ELb0EEENS1_36VarlenDynamicPersistentTileSchedulerILi192ELi128ELi384ELi128ELb1ELb1ELb1ELb1ELb1ELb1EEEEEEEEEvNT_6ParamsE,"",@"SHT_CUDA_INFO"
	.sectionflags	@""
	.align	4


	//----- nvinfo : EIATTR_CUDA_API_VERSION
	.align		4
        /*0000*/ 	.byte	0x04, 0x37
        /*0002*/ 	.short	(.L_307 - .L_306)
.L_306:
        /*0004*/ 	.word	0x00000082


	//----- nvinfo : EIATTR_KPARAM_INFO
	.align		4
.L_307:
        /*0008*/ 	.byte	0x04, 0x17
        /*000a*/ 	.short	(.L_309 - .L_308)
.L_308:
        /*000c*/ 	.word	0x00000000
        /*0010*/ 	.short	0x0000
        /*0012*/ 	.short	0x0070
        /*0014*/ 	.byte	0x00, 0xf0, 0x01, 0x2a


	//----- nvinfo : EIATTR_SPARSE_MMA_MASK
	.align		4
.L_309:
        /*0018*/ 	.byte	0x03, 0x50
        /*001a*/ 	.short	0x0000


	//----- nvinfo : EIATTR_MAXREG_COUNT
	.align		4
        /*001c*/ 	.byte	0x03, 0x1b
        /*001e*/ 	.short	0x0080


	//----- nvinfo : EIATTR_NUM_BARRIERS
	.align		4
        /*0020*/ 	.byte	0x02, 0x4c
        /*0022*/ 	.byte	0x10
	.zero		1


	//----- nvinfo : EIATTR_EXTERNS
	.align		4
        /*0024*/ 	.byte	0x04, 0x0f
        /*0026*/ 	.short	(.L_311 - .L_310)


	//   ....[0]....
	.align		4
.L_310:
        /*0028*/ 	.word	index@(__assertfail)


	//----- nvinfo : EIATTR_ANNOTATIONS
	.align		4
.L_311:
        /*002c*/ 	.byte	0x04, 0x55
        /*002e*/ 	.short	(.L_313 - .L_312)


	//   ....[0]....
.L_312:
        /* <DEDUP_REMOVED lines=80> */


	//----- nvinfo : EIATTR_MERCURY_ISA_VERSION
	.align		4
.L_313:
        /*0520*/ 	.byte	0x03, 0x5f
        /*0522*/ 	.short	0x0101


	//----- nvinfo : EIATTR_UNUSED_LOAD_BYTE_OFFSET
	.align		4
        /*0524*/ 	.byte	0x04, 0x44
        /*0526*/ 	.short	(.L_315 - .L_314)


	//   ....[0]....
.L_314:
        /*0528*/ 	.word	0x00000ad0
        /*052c*/ 	.word	0x0000fff0


	//   ....[1]....
        /*0530*/ 	.word	0x00010860
        /*0534*/ 	.word	0x0000fff0


	//----- nvinfo : EIATTR_INT_WARP_WIDE_INSTR_OFFSETS
	.align		4
.L_315:
        /*0538*/ 	.byte	0x04, 0x31
        /*053a*/ 	.short	(.L_317 - .L_316)


	//   ....[0]....
.L_316:
        /*053c*/ 	.word	0x00000180


	//   ....[1]....
        /*0540*/ 	.word	0x00000220


	//   ....[2]....
        /*0544*/ 	.word	0x00000290


	//   ....[3]....
        /*0548*/ 	.word	0x000157e0


	//   ....[4]....
        /*054c*/ 	.word	0x00015870


	//   ....[5]....
        /*0550*/ 	.word	0x00018970


	//   ....[6]....
        /*0554*/ 	.word	0x00018a00


	//----- nvinfo : EIATTR_COOP_GROUP_MASK_REGIDS
	.align		4
.L_317:
        /*0558*/ 	.byte	0x04, 0x29
        /*055a*/ 	.short	(.L_319 - .L_318)


	//   ....[0]....
.L_318:
        /*055c*/ 	.word	0xffffffff


	//   ....[1]....
        /*0560*/ 	.word	0xffffffff


	//   ....[2]....
        /*0564*/ 	.word	0xffffffff


	//   ....[3]....
        /*0568*/ 	.word	0xffffffff


	//   ....[4]....
        /*056c*/ 	.word	0xffffffff


	//   ....[5]....
        /*0570*/ 	.word	0xffffffff


	//   ....[6]....
        /*0574*/ 	.word	0xffffffff


	//   ....[7]....
        /*0578*/ 	.word	0xffffffff


	//   ....[8]....
        /*057c*/ 	.word	0xffffffff


	//   ....[9]....
        /*0580*/ 	.word	0xffffffff


	//   ....[10]....
        /*0584*/ 	.word	0xffffffff


	//   ....[11]....
        /*0588*/ 	.word	0xffffffff


	//   ....[12]....
        /*058c*/ 	.word	0xffffffff


	//   ....[13]....
        /*0590*/ 	.word	0xffffffff


	//   ....[14]....
        /*0594*/ 	.word	0xffffffff


	//   ....[15]....
        /*0598*/ 	.word	0xffffffff


	//   ....[16]....
        /*059c*/ 	.word	0xffffffff


	//   ....[17]....
        /*05a0*/ 	.word	0xffffffff


	//   ....[18]....
        /*05a4*/ 	.word	0xffffffff


	//   ....[19]....
        /*05a8*/ 	.word	0xffffffff


	//   ....[20]....
        /*05ac*/ 	.word	0xffffffff


	//   ....[21]....
        /*05b0*/ 	.word	0xffffffff


	//   ....[22]....
        /*05b4*/ 	.word	0xffffffff


	//   ....[23]....
        /*05b8*/ 	.word	0xffffffff


	//   ....[24]....
        /*05bc*/ 	.word	0xffffffff


	//   ....[25]....
        /*05c0*/ 	.word	0xffffffff


	//   ....[26]....
        /*05c4*/ 	.word	0xffffffff


	//   ....[27]....
        /*05c8*/ 	.word	0xffffffff


	//   ....[28]....
        /*05cc*/ 	.word	0xffffffff


	//   ....[29]....
        /*05d0*/ 	.word	0xffffffff


	//   ....[30]....
        /*05d4*/ 	.word	0xffffffff


	//   ....[31]....
        /*05d8*/ 	.word	0xffffffff


	//   ....[32]....
        /*05dc*/ 	.word	0xffffffff


	//   ....[33]....
        /*05e0*/ 	.word	0xffffffff


	//   ....[34]....
        /*05e4*/ 	.word	0xffffffff


	//   ....[35]....
        /*05e8*/ 	.word	0xffffffff


	//   ....[36]....
        /*05ec*/ 	.word	0xffffffff


	//   ....[37]....
        /*05f0*/ 	.word	0xffffffff


	//   ....[38]....
        /*05f4*/ 	.word	0xffffffff


	//   ....[39]....
        /*05f8*/ 	.word	0xffffffff


	//   ....[40]....
        /*05fc*/ 	.word	0xffffffff


	//   ....[41]....
        /*0600*/ 	.word	0xffffffff


	//   ....[42]....
        /*0604*/ 	.word	0xffffffff


	//   ....[43]....
        /*0608*/ 	.word	0xffffffff


	//   ....[44]....
        /*060c*/ 	.word	0xffffffff


	//   ....[45]....
        /*0610*/ 	.word	0xffffffff


	//   ....[46]....
        /*0614*/ 	.word	0xffffffff


	//   ....[47]....
        /*0618*/ 	.word	0xffffffff


	//   ....[48]....
        /*061c*/ 	.word	0xffffffff


	//   ....[49]....
        /*0620*/ 	.word	0xffffffff


	//   ....[50]....
        /*0624*/ 	.word	0xffffffff


	//   ....[51]....
        /*0628*/ 	.word	0xffffffff


	//   ....[52]....
        /*062c*/ 	.word	0xffffffff


	//   ....[53]....
        /*0630*/ 	.word	0xffffffff


	//   ....[54]....
        /*0634*/ 	.word	0xffffffff


	//   ....[55]....
        /*0638*/ 	.word	0xffffffff


	//   ....[56]....
        /*063c*/ 	.word	0xffffffff


	//   ....[57]....
        /*0640*/ 	.word	0xffffffff


	//   ....[58]....
        /*0644*/ 	.word	0xffffffff


	//   ....[59]....
        /*0648*/ 	.word	0xffffffff


	//   ....[60]....
        /*064c*/ 	.word	0xffffffff


	//   ....[61]....
        /*0650*/ 	.word	0xffffffff


	//   ....[62]....
        /*0654*/ 	.word	0xffffffff


	//   ....[63]....
        /*0658*/ 	.word	0xffffffff


	//   ....[64]....
        /*065c*/ 	.word	0xffffffff


	//   ....[65]....
        /*0660*/ 	.word	0xffffffff


	//   ....[66]....
        /*0664*/ 	.word	0xffffffff


	//   ....[67]....
        /*0668*/ 	.word	0xffffffff


	//   ....[68]....
        /*066c*/ 	.word	0xffffffff


	//   ....[69]....
        /*0670*/ 	.word	0xffffffff


	//   ....[70]....
        /*0674*/ 	.word	0xffffffff


	//   ....[71]....
        /*0678*/ 	.word	0xffffffff


	//   ....[72]....
        /*067c*/ 	.word	0xffffffff


	//   ....[73]....
        /*0680*/ 	.word	0xffffffff


	//   ....[74]....
        /*0684*/ 	.word	0xffffffff


	//   ....[75]....
        /*0688*/ 	.word	0xffffffff


	//   ....[76]....
        /*068c*/ 	.word	0xffffffff


	//   ....[77]....
        /*0690*/ 	.word	0xffffffff


	//   ....[78]....
        /*0694*/ 	.word	0xffffffff


	//   ....[79]....
        /*0698*/ 	.word	0xffffffff


	//   ....[80]....
        /*069c*/ 	.word	0xffffffff


	//   ....[81]....
        /*06a0*/ 	.word	0xffffffff


	//   ....[82]....
        /*06a4*/ 	.word	0xffffffff


	//   ....[83]....
        /*06a8*/ 	.word	0xffffffff


	//   ....[84]....
        /*06ac*/ 	.word	0xffffffff


	//   ....[85]....
        /*06b0*/ 	.word	0xffffffff


	//   ....[86]....
        /*06b4*/ 	.word	0xffffffff


	//   ....[87]....
        /*06b8*/ 	.word	0xffffffff


	//   ....[88]....
        /*06bc*/ 	.word	0xffffffff


	//   ....[89]....
        /*06c0*/ 	.word	0xffffffff


	//   ....[90]....
        /*06c4*/ 	.word	0xffffffff


	//   ....[91]....
        /*06c8*/ 	.word	0xffffffff


	//   ....[92]....
        /*06cc*/ 	.word	0xffffffff


	//   ....[93]....
        /*06d0*/ 	.word	0xffffffff


	//   ....[94]....
        /*06d4*/ 	.word	0xffffffff


	//   ....[95]....
        /*06d8*/ 	.word	0xffffffff


	//   ....[96]....
        /*06dc*/ 	.word	0xffffffff


	//   ....[97]....
        /*06e0*/ 	.word	0xffffffff


	//   ....[98]....
        /*06e4*/ 	.word	0xffffffff


	//   ....[99]....
        /*06e8*/ 	.word	0xffffffff


	//   ....[100]....
        /*06ec*/ 	.word	0xffffffff


	//   ....[101]....
        /*06f0*/ 	.word	0xffffffff


	//   ....[102]....
        /*06f4*/ 	.word	0xffffffff


	//   ....[103]....
        /*06f8*/ 	.word	0xffffffff


	//   ....[104]....
        /*06fc*/ 	.word	0xffffffff


	//   ....[105]....
        /*0700*/ 	.word	0xffffffff


	//   ....[106]....
        /*0704*/ 	.word	0xffffffff


	//   ....[107]....
        /*0708*/ 	.word	0xffffffff


	//   ....[108]....
        /*070c*/ 	.word	0xffffffff


	//   ....[109]....
        /*0710*/ 	.word	0xffffffff


	//   ....[110]....
        /*0714*/ 	.word	0xffffffff


	//   ....[111]....
        /*0718*/ 	.word	0xffffffff


	//   ....[112]....
        /*071c*/ 	.word	0xffffffff


	//   ....[113]....
        /*0720*/ 	.word	0xffffffff


	//   ....[114]....
        /*0724*/ 	.word	0xffffffff


	//   ....[115]....
        /*0728*/ 	.word	0xffffffff


	//   ....[116]....
        /*072c*/ 	.word	0xffffffff


	//   ....[117]....
        /*0730*/ 	.word	0xffffffff


	//   ....[118]....
        /*0734*/ 	.word	0xffffffff


	//   ....[119]....
        /*0738*/ 	.word	0xffffffff


	//   ....[120]....
        /*073c*/ 	.word	0xffffffff


	//   ....[121]....
        /*0740*/ 	.word	0xffffffff


	//   ....[122]....
        /*0744*/ 	.word	0xffffffff


	//   ....[123]....
        /*0748*/ 	.word	0xffffffff


	//   ....[124]....
        /*074c*/ 	.word	0xffffffff


	//   ....[125]....
        /*0750*/ 	.word	0xffffffff


	//   ....[126]....
        /*0754*/ 	.word	0xffffffff


	//   ....[127]....
        /*0758*/ 	.word	0xffffffff


	//   ....[128]....
        /*075c*/ 	.word	0xffffffff


	//   ....[129]....
        /*0760*/ 	.word	0xffffffff


	//   ....[130]....
        /*0764*/ 	.word	0x0500000f


	//   ....[131]....
        /*0768*/ 	.word	0x0500000f


	//   ....[132]....
        /*076c*/ 	.word	0x0500000f


	//   ....[133]....
        /*0770*/ 	.word	0x0500000f


	//   ....[134]....
        /*0774*/ 	.word	0x0500000f


	//   ....[135]....
        /*0778*/ 	.word	0x0500000f


	//   ....[136]....
        /*077c*/ 	.word	0x0500000f


	//   ....[137]....
        /*0780*/ 	.word	0x0500000f


	//   ....[138]....
        /*0784*/ 	.word	0x0500000f


	//   ....[139]....
        /*0788*/ 	.word	0x0500000f


	//   ....[140]....
        /*078c*/ 	.word	0x0500000f


	//   ....[141]....
        /*0790*/ 	.word	0x0500000f


	//   ....[142]....
        /*0794*/ 	.word	0x0500000f


	//   ....[143]....
        /*0798*/ 	.word	0x0500000f


	//   ....[144]....
        /*079c*/ 	.word	0x0500000f


	//   ....[145]....
        /*07a0*/ 	.word	0x0500000f


	//   ....[146]....
        /*07a4*/ 	.word	0x0500000f


	//   ....[147]....
        /*07a8*/ 	.word	0x0500000f


	//   ....[148]....
        /*07ac*/ 	.word	0x0500000f


	//   ....[149]....
        /*07b0*/ 	.word	0x0500000f


	//   ....[150]....
        /*07b4*/ 	.word	0x0500000f


	//   ....[151]....
        /*07b8*/ 	.word	0x0500000f


	//   ....[152]....
        /*07bc*/ 	.word	0x0500000f


	//   ....[153]....
        /*07c0*/ 	.word	0x0500000f


	//   ....[154]....
        /*07c4*/ 	.word	0x0500000f


	//   ....[155]....
        /*07c8*/ 	.word	0x0500000f


	//   ....[156]....
        /*07cc*/ 	.word	0x0500000f


	//   ....[157]....
        /*07d0*/ 	.word	0x0500000f


	//   ....[158]....
        /*07d4*/ 	.word	0x0500000f


	//   ....[159]....
        /*07d8*/ 	.word	0x0500000f


	//   ....[160]....
        /*07dc*/ 	.word	0x0500000f


	//   ....[161]....
        /*07e0*/ 	.word	0x0500000f


	//   ....[162]....
        /*07e4*/ 	.word	0x0500000f


	//   ....[163]....
        /*07e8*/ 	.word	0x0500000f


	//   ....[164]....
        /*07ec*/ 	.word	0x0500000f


	//   ....[165]....
        /*07f0*/ 	.word	0x0500000f


	//   ....[166]....
        /*07f4*/ 	.word	0x0500000f


	//   ....[167]....
        /*07f8*/ 	.word	0x0500000f


	//   ....[168]....
        /*07fc*/ 	.word	0x0500000f


	//   ....[169]....
        /*0800*/ 	.word	0x0500000f


	//   ....[170]....
        /*0804*/ 	.word	0x0500000f


	//   ....[171]....
        /*0808*/ 	.word	0x0500000f


	//   ....[172]....
        /*080c*/ 	.word	0x0500000f


	//   ....[173]....
        /*0810*/ 	.word	0x0500000f


	//   ....[174]....
        /*0814*/ 	.word	0x0500000f


	//   ....[175]....
        /*0818*/ 	.word	0x0500000f


	//   ....[176]....
        /*081c*/ 	.word	0x0500000f


	//   ....[177]....
        /*0820*/ 	.word	0x0500000f


	//   ....[178]....
        /*0824*/ 	.word	0x0500000f


	//   ....[179]....
        /*0828*/ 	.word	0x0500000f


	//   ....[180]....
        /*082c*/ 	.word	0x0500000f


	//   ....[181]....
        /*0830*/ 	.word	0x0500000f


	//   ....[182]....
        /*0834*/ 	.word	0x0500000f


	//   ....[183]....
        /*0838*/ 	.word	0x0500000f


	//   ....[184]....
        /*083c*/ 	.word	0x0500000f


	//   ....[185]....
        /*0840*/ 	.word	0x0500000f


	//   ....[186]....
        /*0844*/ 	.word	0x0500000f


	//   ....[187]....
        /*0848*/ 	.word	0x0500000f


	//   ....[188]....
        /*084c*/ 	.word	0x0500000f


	//   ....[189]....
        /*0850*/ 	.word	0x0500000f


	//   ....[190]....
        /*0854*/ 	.word	0x0500000f


	//   ....[191]....
        /*0858*/ 	.word	0x0500000f


	//   ....[192]....
        /*085c*/ 	.word	0x0500000f


	//   ....[193]....
        /*0860*/ 	.word	0x0500000f


	//   ....[194]....
        /*0864*/ 	.word	0x0500000f


	//   ....[195]....
        /*0868*/ 	.word	0x0500000f


	//   ....[196]....
        /*086c*/ 	.word	0x0500000f


	//   ....[197]....
        /*0870*/ 	.word	0x0500000f


	//   ....[198]....
        /*0874*/ 	.word	0x0500000f


	//   ....[199]....
        /*0878*/ 	.word	0x0500000f


	//   ....[200]....
        /*087c*/ 	.word	0x0500000f


	//   ....[201]....
        /*0880*/ 	.word	0x0500000f


	//   ....[202]....
        /*0884*/ 	.word	0x0500000f


	//   ....[203]....
        /*0888*/ 	.word	0x0500000f


	//   ....[204]....
        /*088c*/ 	.word	0x0500000f


	//   ....[205]....
        /*0890*/ 	.word	0x0500000f


	//   ....[206]....
        /*0894*/ 	.word	0x0500000f


	//   ....[207]....
        /*0898*/ 	.word	0x0500000f


	//   ....[208]....
        /*089c*/ 	.word	0x0500000f


	//   ....[209]....
        /*08a0*/ 	.word	0x0500000f


	//   ....[210]....
        /*08a4*/ 	.word	0x0500000f


	//   ....[211]....
        /*08a8*/ 	.word	0x0500000f


	//----- nvinfo : EIATTR_COOP_GROUP_INSTR_OFFSETS
	.align		4
.L_319:
        /*08ac*/ 	.byte	0x04, 0x28
        /*08ae*/ 	.short	(.L_321 - .L_320)


	//   ....[0]....
.L_320:
        /*08b0*/ 	.word	0x00000060


	//   ....[1]....
        /*08b4*/ 	.word	0x00000190


	//   ....[2]....
        /*08b8*/ 	.word	0x00000240


	//   ....[3]....
        /*08bc*/ 	.word	0x00000400


	//   ....[4]....
        /*08c0*/ 	.word	0x00000560


	//   ....[5]....
        /*08c4*/ 	.word	0x00000680


	//   ....[6]....
        /*08c8*/ 	.word	0x000007e0


	//   ....[7]....
        /*08cc*/ 	.word	0x00006000


	//   ....[8]....
        /*08d0*/ 	.word	0x000067a0


	//   ....[9]....
        /*08d4*/ 	.word	0x000067b0


	//   ....[10]....
        /*08d8*/ 	.word	0x000067c0


	//   ....[11]....
        /*08dc*/ 	.word	0x000067d0


	//   ....[12]....
        /*08e0*/ 	.word	0x00006b10


	//   ....[13]....
        /*08e4*/ 	.word	0x00006b20


	//   ....[14]....
        /*08e8*/ 	.word	0x00006b30


	//   ....[15]....
        /*08ec*/ 	.word	0x00006b40


	//   ....[16]....
        /*08f0*/ 	.word	0x00007f30


	//   ....[17]....
        /*08f4*/ 	.word	0x00007f40


	//   ....[18]....
        /*08f8*/ 	.word	0x00007f50


	//   ....[19]....
        /*08fc*/ 	.word	0x00007f60


	//   ....[20]....
        /*0900*/ 	.word	0x00008060


	//   ....[21]....
        /*0904*/ 	.word	0x00008080


	//   ....[22]....
        /*0908*/ 	.word	0x00008110


	//   ....[23]....
        /*090c*/ 	.word	0x00008140


	//   ....[24]....
        /*0910*/ 	.word	0x00009890


	//   ....[25]....
        /*0914*/ 	.word	0x00009f30


	//   ....[26]....
        /*0918*/ 	.word	0x00009f40


	//   ....[27]....
        /*091c*/ 	.word	0x00009f60


	//   ....[28]....
        /*0920*/ 	.word	0x0000a810


	//   ....[29]....
        /*0924*/ 	.word	0x0000a830


	//   ....[30]....
        /*0928*/ 	.word	0x0000bdf0


	//   ....[31]....
        /*092c*/ 	.word	0x0000c490


	//   ....[32]....
        /*0930*/ 	.word	0x0000c4c0


	//   ....[33]....
        /*0934*/ 	.word	0x0000c4e0


	//   ....[34]....
        /*0938*/ 	.word	0x0000cf00


	//   ....[35]....
        /*093c*/ 	.word	0x0000cf80


	//   ....[36]....
        /*0940*/ 	.word	0x0000e7e0


	//   ....[37]....
        /*0944*/ 	.word	0x0000e800


	//   ....[38]....
        /*0948*/ 	.word	0x0000ef50


	//   ....[39]....
        /*094c*/ 	.word	0x0000efe0


	//   ....[40]....
        /*0950*/ 	.word	0x0000fff0


	//   ....[41]....
        /*0954*/ 	.word	0x00010330


	//   ....[42]....
        /*0958*/ 	.word	0x000103c0


	//   ....[43]....
        /*095c*/ 	.word	0x000103d0


	//   ....[44]....
        /*0960*/ 	.word	0x00011130


	//   ....[45]....
        /*0964*/ 	.word	0x00011150


	//   ....[46]....
        /*0968*/ 	.word	0x00011160


	//   ....[47]....
        /*096c*/ 	.word	0x00011170


	//   ....[48]....
        /*0970*/ 	.word	0x00011690


	//   ....[49]....
        /*0974*/ 	.word	0x000116d0


	//   ....[50]....
        /*0978*/ 	.word	0x00011700


	//   ....[51]....
        /*097c*/ 	.word	0x00011730


	//   ....[52]....
        /*0980*/ 	.word	0x00011750


	//   ....[53]....
        /*0984*/ 	.word	0x00011760


	//   ....[54]....
        /*0988*/ 	.word	0x000117a0


	//   ....[55]....
        /*098c*/ 	.word	0x000117d0


	//   ....[56]....
        /*0990*/ 	.word	0x00011c80


	//   ....[57]....
        /*0994*/ 	.word	0x00011c90


	//   ....[58]....
        /*0998*/ 	.word	0x00011f10


	//   ....[59]....
        /*099c*/ 	.word	0x00011f20


	//   ....[60]....
        /*09a0*/ 	.word	0x000129b0


	//   ....[61]....
        /*09a4*/ 	.word	0x000129e0


	//   ....[62]....
        /*09a8*/ 	.word	0x00012a00


	//   ....[63]....
        /*09ac*/ 	.word	0x00012a30


	//   ....[64]....
        /*09b0*/ 	.word	0x00012a60


	//   ....[65]....
        /*09b4*/ 	.word	0x00012a70


	//   ....[66]....
        /*09b8*/ 	.word	0x00012aa0


	//   ....[67]....
        /*09bc*/ 	.word	0x00012b10


	//   ....[68]....
        /*09c0*/ 	.word	0x00012c40


	//   ....[69]....
        /*09c4*/ 	.word	0x00012e60


	//   ....[70]....
        /*09c8*/ 	.word	0x00012e90


	//   ....[71]....
        /*09cc*/ 	.word	0x00012ec0


	//   ....[72]....
        /*09d0*/ 	.word	0x00012ef0


	//   ....[73]....
        /*09d4*/ 	.word	0x00012f20


	//   ....[74]....
        /*09d8*/ 	.word	0x00012f50


	//   ....[75]....
        /*09dc*/ 	.word	0x000130e0


	//   ....[76]....
        /*09e0*/ 	.word	0x00013110


	//   ....[77]....
        /*09e4*/ 	.word	0x00013140


	//   ....[78]....
        /*09e8*/ 	.word	0x00013170


	//   ....[79]....
        /*09ec*/ 	.word	0x000131a0


	//   ....[80]....
        /*09f0*/ 	.word	0x000131d0


	//   ....[81]....
        /*09f4*/ 	.word	0x00013260


	//   ....[82]....
        /*09f8*/ 	.word	0x00013290


	//   ....[83]....
        /*09fc*/ 	.word	0x000132a0


	//   ....[84]....
        /*0a00*/ 	.word	0x000132e0


	//   ....[85]....
        /*0a04*/ 	.word	0x00014780


	//   ....[86]....
        /*0a08*/ 	.word	0x00015d80


	//   ....[87]....
        /*0a0c*/ 	.word	0x00016920


	//   ....[88]....
        /*0a10*/ 	.word	0x00016930


	//   ....[89]....
        /*0a14*/ 	.word	0x00016950


	//   ....[90]....
        /*0a18*/ 	.word	0x000169b0


	//   ....[91]....
        /*0a1c*/ 	.word	0x000169d0


	//   ....[92]....
        /*0a20*/ 	.word	0x00016a50


	//   ....[93]....
        /*0a24*/ 	.word	0x00016a70


	//   ....[94]....
        /*0a28*/ 	.word	0x00016af0


	//   ....[95]....
        /*0a2c*/ 	.word	0x00016b10


	//   ....[96]....
        /*0a30*/ 	.word	0x00016b90


	//   ....[97]....
        /*0a34*/ 	.word	0x00016bb0


	//   ....[98]....
        /*0a38*/ 	.word	0x00016c30


	//   ....[99]....
        /*0a3c*/ 	.word	0x00016c50


	//   ....[100]....
        /*0a40*/ 	.word	0x00016cd0


	//   ....[101]....
        /*0a44*/ 	.word	0x00016cf0


	//   ....[102]....
        /*0a48*/ 	.word	0x00016d00


	//   ....[103]....
        /*0a4c*/ 	.word	0x00016d70


	//   ....[104]....
        /*0a50*/ 	.word	0x00016dc0


	//   ....[105]....
        /*0a54*/ 	.word	0x00016e80


	//   ....[106]....
        /*0a58*/ 	.word	0x00016e90


	//   ....[107]....
        /*0a5c*/ 	.word	0x00016f00


	//   ....[108]....
        /*0a60*/ 	.word	0x00016f10


	//   ....[109]....
        /*0a64*/ 	.word	0x00016f50


	//   ....[110]....
        /*0a68*/ 	.word	0x00016f70


	//   ....[111]....
        /*0a6c*/ 	.word	0x00018f10


	//   ....[112]....
        /*0a70*/ 	.word	0x00018f40


	//   ....[113]....
        /*0a74*/ 	.word	0x00018fa0


	//   ....[114]....
        /*0a78*/ 	.word	0x00018fd0


	//   ....[115]....
        /*0a7c*/ 	.word	0x00019000


	//   ....[116]....
        /*0a80*/ 	.word	0x00019030


	//   ....[117]....
        /*0a84*/ 	.word	0x00019060


	//   ....[118]....
        /*0a88*/ 	.word	0x00019090


	//   ....[119]....
        /*0a8c*/ 	.word	0x00019230


	//   ....[120]....
        /*0a90*/ 	.word	0x00019260


	//   ....[121]....
        /*0a94*/ 	.word	0x00019290


	//   ....[122]....
        /*0a98*/ 	.word	0x000192c0


	//   ....[123]....
        /*0a9c*/ 	.word	0x000192f0


	//   ....[124]....
        /*0aa0*/ 	.word	0x00019320


	//   ....[125]....
        /*0aa4*/ 	.word	0x000193e0


	//   ....[126]....
        /*0aa8*/ 	.word	0x00019400


	//   ....[127]....
        /*0aac*/ 	.word	0x00019420


	//   ....[128]....
        /*0ab0*/ 	.word	0x00019480


	//   ....[129]....
        /*0ab4*/ 	.word	0x00019ea0


	//   ....[130]....
        /*0ab8*/ 	.word	0x0001a300


	//   ....[131]....
        /*0abc*/ 	.word	0x0001a3b0


	//   ....[132]....
        /*0ac0*/ 	.word	0x0001a440


	//   ....[133]....
        /*0ac4*/ 	.word	0x0001a490


	//   ....[134]....
        /*0ac8*/ 	.word	0x0001a4e0


	//   ....[135]....
        /*0acc*/ 	.word	0x0001a570


	//   ....[136]....
        /*0ad0*/ 	.word	0x0001a600


	//   ....[137]....
        /*0ad4*/ 	.word	0x0001a650


	//   ....[138]....
        /*0ad8*/ 	.word	0x0001a6a0


	//   ....[139]....
        /*0adc*/ 	.word	0x0001a790


	//   ....[140]....
        /*0ae0*/ 	.word	0x0001a840


	//   ....[141]....
        /*0ae4*/ 	.word	0x0001a890


	//   ....[142]....
        /*0ae8*/ 	.word	0x0001a8e0


	//   ....[143]....
        /*0aec*/ 	.word	0x0001aa70


	//   ....[144]....
        /*0af0*/ 	.word	0x0001abc0


	//   ....[145]....
        /*0af4*/ 	.word	0x0001ac70


	//   ....[146]....
        /*0af8*/ 	.word	0x0001acc0


	//   ....[147]....
        /*0afc*/ 	.word	0x0001af80


	//   ....[148]....
        /*0b00*/ 	.word	0x0001afe0


	//   ....[149]....
        /*0b04*/ 	.word	0x0001b0a0


	//   ....[150]....
        /*0b08*/ 	.word	0x0001b110


	//   ....[151]....
        /*0b0c*/ 	.word	0x0001b170


	//   ....[152]....
        /*0b10*/ 	.word	0x0001b220


	//   ....[153]....
        /*0b14*/ 	.word	0x0001b280


	//   ....[154]....
        /*0b18*/ 	.word	0x0001b310


	//   ....[155]....
        /*0b1c*/ 	.word	0x0001b390


	//   ....[156]....
        /*0b20*/ 	.word	0x0001b3e0


	//   ....[157]....
        /*0b24*/ 	.word	0x0001b470


	//   ....[158]....
        /*0b28*/ 	.word	0x0001b500


	//   ....[159]....
        /*0b2c*/ 	.word	0x0001b5a0


	//   ....[160]....
        /*0b30*/ 	.word	0x0001b640


	//   ....[161]....
        /*0b34*/ 	.word	0x0001b6a0


	//   ....[162]....
        /*0b38*/ 	.word	0x0001b710


	//   ....[163]....
        /*0b3c*/ 	.word	0x0001b770


	//   ....[164]....
        /*0b40*/ 	.word	0x0001b7e0


	//   ....[165]....
        /*0b44*/ 	.word	0x0001b8a0


	//   ....[166]....
        /*0b48*/ 	.word	0x0001b900


	//   ....[167]....
        /*0b4c*/ 	.word	0x0001b9c0


	//   ....[168]....
        /*0b50*/ 	.word	0x0001bca0


	//   ....[169]....
        /*0b54*/ 	.word	0x0001be50


	//   ....[170]....
        /*0b58*/ 	.word	0x0001bea0


	//   ....[171]....
        /*0b5c*/ 	.word	0x0001bf00


	//   ....[172]....
        /*0b60*/ 	.word	0x0001bfc0


	//   ....[173]....
        /*0b64*/ 	.word	0x0001c020


	//   ....[174]....
        /*0b68*/ 	.word	0x0001c120


	//   ....[175]....
        /*0b6c*/ 	.word	0x0001c180


	//   ....[176]....
        /*0b70*/ 	.word	0x0001c280


	//   ....[177]....
        /*0b74*/ 	.word	0x0001c2e0


	//   ....[178]....
        /*0b78*/ 	.word	0x0001c3e0


	//   ....[179]....
        /*0b7c*/ 	.word	0x0001c440


	//   ....[180]....
        /*0b80*/ 	.word	0x0001c540


	//   ....[181]....
        /*0b84*/ 	.word	0x0001c5a0


	//   ....[182]....
        /*0b88*/ 	.word	0x0001c6a0


	//   ....[183]....
        /*0b8c*/ 	.word	0x0001c700


	//   ....[184]....
        /*0b90*/ 	.word	0x0001c7b0


	//   ....[185]....
        /*0b94*/ 	.word	0x0001c880


	//   ....[186]....
        /*0b98*/ 	.word	0x0001c950


	//   ....[187]....
        /*0b9c*/ 	.word	0x0001c9b0


	//   ....[188]....
        /*0ba0*/ 	.word	0x0001caa0


	//   ....[189]....
        /*0ba4*/ 	.word	0x0001cb00


	//   ....[190]....
        /*0ba8*/ 	.word	0x0001cbd0


	//   ....[191]....
        /*0bac*/ 	.word	0x0001cc30


	//   ....[192]....
        /*0bb0*/ 	.word	0x0001ccf0


	//   ....[193]....
        /*0bb4*/ 	.word	0x0001d010


	//   ....[194]....
        /*0bb8*/ 	.word	0x0001d0b0


	//   ....[195]....
        /*0bbc*/ 	.word	0x0001d220


	//   ....[196]....
        /*0bc0*/ 	.word	0x0001d290


	//   ....[197]....
        /*0bc4*/ 	.word	0x0001d300


	//   ....[198]....
        /*0bc8*/ 	.word	0x0001d370


	//   ....[199]....
        /*0bcc*/ 	.word	0x0001d3e0


	//   ....[200]....
        /*0bd0*/ 	.word	0x0001d460


	//   ....[201]....
        /*0bd4*/ 	.word	0x0001d4e0


	//   ....[202]....
        /*0bd8*/ 	.word	0x0001d570


	//   ....[203]....
        /*0bdc*/ 	.word	0x0001d5e0


	//   ....[204]....
        /*0be0*/ 	.word	0x0001d650


	//   ....[205]....
        /*0be4*/ 	.word	0x0001d6c0


	//   ....[206]....
        /*0be8*/ 	.word	0x0001d740


	//   ....[207]....
        /*0bec*/ 	.word	0x0001d7b0


	//   ....[208]....
        /*0bf0*/ 	.word	0x0001d860


	//   ....[209]....
        /*0bf4*/ 	.word	0x0001d8b0


	//   ....[210]....
        /*0bf8*/ 	.word	0x0001d940


	//   ....[211]....
        /*0bfc*/ 	.word	0x0001da70


	//----- nvinfo : EIATTR_REG_RECONFIG
	.align		4
.L_321:
        /*0c00*/ 	.byte	0x01, 0x54
	.zero		2


	//----- nvinfo : EIATTR_SYSCALL_OFFSETS
	.align		4
        /*0c04*/ 	.byte	0x04, 0x46
        /*0c06*/ 	.short	(.L_323 - .L_322)


	//   ....[0]....
.L_322:
        /*0c08*/ 	.word	0x00001b80


	//   ....[1]....
        /*0c0c*/ 	.word	0x00001cd0


	//   ....[2]....
        /*0c10*/ 	.word	0x000061b0


	//   ....[3]....
        /*0c14*/ 	.word	0x000064d0


	//   ....[4]....
        /*0c18*/ 	.word	0x000159d0


	//   ....[5]....
        /*0c1c*/ 	.word	0x00015b20


	//   ....[6]....
        /*0c20*/ 	.word	0x00015c20


	//   ....[7]....
        /*0c24*/ 	.word	0x00016450


	//----- nvinfo : EIATTR_MBARRIER_INSTR_OFFSETS
	.align		4
.L_323:
        /*0c28*/ 	.byte	0x04, 0x39
        /*0c2a*/ 	.short	(.L_325 - .L_324)


	//   ....[0]....
.L_324:
        /*0c2c*/ 	.word	0x000002b0
        /*0c30*/ 	.word	0x000000ff
        /*0c34*/ 	.word	0x00016800
        /*0c38*/ 	.short	0x0100
        /*0c3a*/ 	.byte	0x08
	.zero		1


	//   ....[1]....
        /*0c3c*/ 	.word	0x000002c0
        /*0c40*/ 	.word	0x000000ff
        /*0c44*/ 	.word	0x00016820
        /*0c48*/ 	.short	0x0100
        /*0c4a*/ 	.byte	0x08
	.zero		1


	//   ....[2]....
        /*0c4c*/ 	.word	0x000003b0
        /*0c50*/ 	.word	0x000000ff
        /*0c54*/ 	.word	0x00016830
        /*0c58*/ 	.short	0x0100
        /*0c5a*/ 	.byte	0x08
	.zero		1


	//   ....[3]....
        /*0c5c*/ 	.word	0x000003c0
        /*0c60*/ 	.word	0x000000ff
        /*0c64*/ 	.word	0x00016840
        /*0c68*/ 	.short	0x0100
        /*0c6a*/ 	.byte	0x08
	.zero		1


	//   ....[4]....
        /*0c6c*/ 	.word	0x000003d0
        /*0c70*/ 	.word	0x000000ff
        /*0c74*/ 	.word	0x00016838
        /*0c78*/ 	.short	0x0100
        /*0c7a*/ 	.byte	0x08
	.zero		1


	//   ....[5]....
        /*0c7c*/ 	.word	0x000003e0
        /*0c80*/ 	.word	0x000000ff
        /*0c84*/ 	.word	0x00016848
        /*0c88*/ 	.short	0x0100
        /*0c8a*/ 	.byte	0x08
	.zero		1


	//   ....[6]....
        /*0c8c*/ 	.word	0x00000510
        /*0c90*/ 	.word	0x000000ff
        /*0c94*/ 	.word	0x00016850
        /*0c98*/ 	.short	0x0100
        /*0c9a*/ 	.byte	0x08
	.zero		1


	//   ....[7]....
        /*0c9c*/ 	.word	0x00000520
        /*0ca0*/ 	.word	0x000000ff
        /*0ca4*/ 	.word	0x00016860
        /*0ca8*/ 	.short	0x0100
        /*0caa*/ 	.byte	0x08
	.zero		1


	//   ....[8]....
        /*0cac*/ 	.word	0x00000530
        /*0cb0*/ 	.word	0x000000ff
        /*0cb4*/ 	.word	0x00016858
        /*0cb8*/ 	.short	0x0100
        /*0cba*/ 	.byte	0x08
	.zero		1


	//   ....[9]....
        /*0cbc*/ 	.word	0x00000540
        /*0cc0*/ 	.word	0x000000ff
        /*0cc4*/ 	.word	0x00016868
        /*0cc8*/ 	.short	0x0100
        /*0cca*/ 	.byte	0x08
	.zero		1


	//   ....[10]....
        /*0ccc*/ 	.word	0x00000630
        /*0cd0*/ 	.word	0x000000ff
        /*0cd4*/ 	.word	0x00016870
        /*0cd8*/ 	.short	0x0100
        /*0cda*/ 	.byte	0x06
	.zero		1


	//   ....[11]....
        /*0cdc*/ 	.word	0x00000640
        /*0ce0*/ 	.word	0x000000ff
        /*0ce4*/ 	.word	0x00016880
        /*0ce8*/ 	.short	0x0100
        /*0cea*/ 	.byte	0x06
	.zero		1


	//   ....[12]....
        /*0cec*/ 	.word	0x00000650
        /*0cf0*/ 	.word	0x000000ff
        /*0cf4*/ 	.word	0x00016878
        /*0cf8*/ 	.short	0x0100
        /*0cfa*/ 	.byte	0x06
	.zero		1


	//   ....[13]....
        /*0cfc*/ 	.word	0x00000660
        /*0d00*/ 	.word	0x000000ff
        /*0d04*/ 	.word	0x00016888
        /*0d08*/ 	.short	0x0100
        /*0d0a*/ 	.byte	0x06
	.zero		1


	//   ....[14]....
        /*0d0c*/ 	.word	0x00000790
        /*0d10*/ 	.word	0x000000ff
        /*0d14*/ 	.word	0x00016890
        /*0d18*/ 	.short	0x0100
        /*0d1a*/ 	.byte	0x08
	.zero		1


	//   ....[15]....
        /*0d1c*/ 	.word	0x000007a0
        /*0d20*/ 	.word	0x000000ff
        /*0d24*/ 	.word	0x000168a0
        /*0d28*/ 	.short	0x0100
        /*0d2a*/ 	.byte	0x08
	.zero		1


	//   ....[16]....
        /*0d2c*/ 	.word	0x000007b0
        /*0d30*/ 	.word	0x000000ff
        /*0d34*/ 	.word	0x00016898
        /*0d38*/ 	.short	0x0100
        /*0d3a*/ 	.byte	0x08
	.zero		1


	//   ....[17]....
        /*0d3c*/ 	.word	0x000007c0
        /*0d40*/ 	.word	0x000000ff
        /*0d44*/ 	.word	0x000168a8
        /*0d48*/ 	.short	0x0100
        /*0d4a*/ 	.byte	0x08
	.zero		1


	//   ....[18]....
        /*0d4c*/ 	.word	0x000008f0
        /*0d50*/ 	.word	0x000000ff
        /*0d54*/ 	.word	0x000168b0
        /*0d58*/ 	.short	0x0100
        /*0d5a*/ 	.byte	0x08
	.zero		1


	//   ....[19]....
        /*0d5c*/ 	.word	0x00000900
        /*0d60*/ 	.word	0x000000ff
        /*0d64*/ 	.word	0x000168c0
        /*0d68*/ 	.short	0x0100
        /*0d6a*/ 	.byte	0x08
	.zero		1


	//   ....[20]....
        /*0d6c*/ 	.word	0x00000910
        /*0d70*/ 	.word	0x000000ff
        /*0d74*/ 	.word	0x000168b8
        /*0d78*/ 	.short	0x0100
        /*0d7a*/ 	.byte	0x08
	.zero		1


	//   ....[21]....
        /*0d7c*/ 	.word	0x00000920
        /*0d80*/ 	.word	0x000000ff
        /*0d84*/ 	.word	0x000168c8
        /*0d88*/ 	.short	0x0100
        /*0d8a*/ 	.byte	0x08
	.zero		1


	//   ....[22]....
        /*0d8c*/ 	.word	0x00002eb0
        /*0d90*/ 	.word	0x0000004d
        /*0d94*/ 	.word	0x00016890
        /*0d98*/ 	.short	0x010a
        /*0d9a*/ 	.byte	0x3f
	.zero		1


	//   ....[23]....
        /*0d9c*/ 	.word	0x00004210
        /*0da0*/ 	.word	0x0000004d
        /*0da4*/ 	.word	0x00016890
        /*0da8*/ 	.short	0x010a
        /*0daa*/ 	.byte	0x3f
	.zero		1


	//   ....[24]....
        /*0dac*/ 	.word	0x00005410
        /*0db0*/ 	.word	0x0000004d
        /*0db4*/ 	.word	0x00016890
        /*0db8*/ 	.short	0x010a
        /*0dba*/ 	.byte	0x3f
	.zero		1


	//   ....[25]....
        /*0dbc*/ 	.word	0x00005630
        /*0dc0*/ 	.word	0x00000008
        /*0dc4*/ 	.word	0x00000000
        /*0dc8*/ 	.short	0x0101
        /*0dca*/ 	.byte	0x3f
	.zero		1


	//   ....[26]....
        /*0dcc*/ 	.word	0x00005670
        /*0dd0*/ 	.word	0x0000004d
        /*0dd4*/ 	.word	0x000168b0
        /*0dd8*/ 	.short	0x010a
        /*0dda*/ 	.byte	0x3f
	.zero		1


	//   ....[27]....
        /*0ddc*/ 	.word	0x00005a50
        /*0de0*/ 	.word	0x0000004d
        /*0de4*/ 	.word	0x00000000
        /*0de8*/ 	.short	0x0101
        /*0dea*/ 	.byte	0x3f
	.zero		1


	//   ....[28]....
        /*0dec*/ 	.word	0x00006250
        /*0df0*/ 	.word	0x00000002
        /*0df4*/ 	.word	0x00016800
        /*0df8*/ 	.short	0x010a
        /*0dfa*/ 	.byte	0x3f
	.zero		1


	//   ....[29]....
        /*0dfc*/ 	.word	0x000062a0
        /*0e00*/ 	.word	0x00000002
        /*0e04*/ 	.word	0x00016800
        /*0e08*/ 	.short	0x010a
        /*0e0a*/ 	.byte	0x3f
	.zero		1


	//   ....[30]....
        /*0e0c*/ 	.word	0x00006db0
        /*0e10*/ 	.word	0x00000002
        /*0e14*/ 	.word	0x00016800
        /*0e18*/ 	.short	0x010a
        /*0e1a*/ 	.byte	0x3f
	.zero		1


	//   ....[31]....
        /*0e1c*/ 	.word	0x000083d0
        /*0e20*/ 	.word	0x00000002
        /*0e24*/ 	.word	0x00016800
        /*0e28*/ 	.short	0x010a
        /*0e2a*/ 	.byte	0x3f
	.zero		1


	//   ....[32]....
        /*0e2c*/ 	.word	0x00009400
        /*0e30*/ 	.word	0x0000000a
        /*0e34*/ 	.word	0x00016830
        /*0e38*/ 	.short	0x010a
        /*0e3a*/ 	.byte	0x3f
	.zero		1


	//   ....[33]....
        /*0e3c*/ 	.word	0x00009470
        /*0e40*/ 	.word	0x0000000a
        /*0e44*/ 	.word	0x00016830
        /*0e48*/ 	.short	0x010a
        /*0e4a*/ 	.byte	0x3f
	.zero		1


	//   ....[34]....
        /*0e4c*/ 	.word	0x0000ab90
        /*0e50*/ 	.word	0x0000000a
        /*0e54*/ 	.word	0x00000000
        /*0e58*/ 	.short	0x0101
        /*0e5a*/ 	.byte	0x3f
	.zero		1


	//   ....[35]....
        /*0e5c*/ 	.word	0x0000b740
        /*0e60*/ 	.word	0x00000000
        /*0e64*/ 	.word	0x00016830
        /*0e68*/ 	.short	0x010a
        /*0e6a*/ 	.byte	0x3f
	.zero		1


	//   ....[36]....
        /*0e6c*/ 	.word	0x0000b790
        /*0e70*/ 	.word	0x00000000
        /*0e74*/ 	.word	0x00016830
        /*0e78*/ 	.short	0x010a
        /*0e7a*/ 	.byte	0x3f
	.zero		1


	//   ....[37]....
        /*0e7c*/ 	.word	0x0000baf0
        /*0e80*/ 	.word	0x00000003
        /*0e84*/ 	.word	0x00016850
        /*0e88*/ 	.short	0x010a
        /*0e8a*/ 	.byte	0x3f
	.zero		1


	//   ....[38]....
        /*0e8c*/ 	.word	0x0000bb30
        /*0e90*/ 	.word	0x00000003
        /*0e94*/ 	.word	0x00016850
        /*0e98*/ 	.short	0x010a
        /*0e9a*/ 	.byte	0x3f
	.zero		1


	//   ....[39]....
        /*0e9c*/ 	.word	0x0000d560
        /*0ea0*/ 	.word	0x0000001a
        /*0ea4*/ 	.word	0x00000000
        /*0ea8*/ 	.short	0x0101
        /*0eaa*/ 	.byte	0x3f
	.zero		1


	//   ....[40]....
        /*0eac*/ 	.word	0x0000d580
        /*0eb0*/ 	.word	0x0000000f
        /*0eb4*/ 	.word	0x00000000
        /*0eb8*/ 	.short	0x0101
        /*0eba*/ 	.byte	0x3f
	.zero		1


	//   ....[41]....
        /*0ebc*/ 	.word	0x0000e040
        /*0ec0*/ 	.word	0x00000000
        /*0ec4*/ 	.word	0x00016830
        /*0ec8*/ 	.short	0x010a
        /*0eca*/ 	.byte	0x3f
	.zero		1


	//   ....[42]....
        /*0ecc*/ 	.word	0x0000e090
        /*0ed0*/ 	.word	0x00000000
        /*0ed4*/ 	.word	0x00016830
        /*0ed8*/ 	.short	0x010a
        /*0eda*/ 	.byte	0x3f
	.zero		1


	//   ....[43]....
        /*0edc*/ 	.word	0x0000e3f0
        /*0ee0*/ 	.word	0x00000003
        /*0ee4*/ 	.word	0x00016850
        /*0ee8*/ 	.short	0x010a
        /*0eea*/ 	.byte	0x3f
	.zero		1


	//   ....[44]....
        /*0eec*/ 	.word	0x0000e430
        /*0ef0*/ 	.word	0x00000003
        /*0ef4*/ 	.word	0x00016850
        /*0ef8*/ 	.short	0x010a
        /*0efa*/ 	.byte	0x3f
	.zero		1


	//   ....[45]....
        /*0efc*/ 	.word	0x0000f450
        /*0f00*/ 	.word	0x0000002e
        /*0f04*/ 	.word	0x00000000
        /*0f08*/ 	.short	0x0101
        /*0f0a*/ 	.byte	0x3f
	.zero		1


	//   ....[46]....
        /*0f0c*/ 	.word	0x0000f4d0
        /*0f10*/ 	.word	0x0000002e
        /*0f14*/ 	.word	0x00000000
        /*0f18*/ 	.short	0x0101
        /*0f1a*/ 	.byte	0x3f
	.zero		1


	//   ....[47]....
        /*0f1c*/ 	.word	0x0000fee0
        /*0f20*/ 	.word	0x0000000d
        /*0f24*/ 	.word	0x00016850
        /*0f28*/ 	.short	0x010a
        /*0f2a*/ 	.byte	0x3f
	.zero		1


	//   ....[48]....
        /*0f2c*/ 	.word	0x0000ff50
        /*0f30*/ 	.word	0x0000000d
        /*0f34*/ 	.word	0x00016850
        /*0f38*/ 	.short	0x010a
        /*0f3a*/ 	.byte	0x3f
	.zero		1


	//   ....[49]....
        /*0f3c*/ 	.word	0x00010530
        /*0f40*/ 	.word	0x00000008
        /*0f44*/ 	.word	0x00000000
        /*0f48*/ 	.short	0x0101
        /*0f4a*/ 	.byte	0x3f
	.zero		1


	//   ....[50]....
        /*0f4c*/ 	.word	0x00011660
        /*0f50*/ 	.word	0x00000003
        /*0f54*/ 	.word	0x00000000
        /*0f58*/ 	.short	0x0101
        /*0f5a*/ 	.byte	0x3f
	.zero		1


	//   ....[51]....
        /*0f5c*/ 	.word	0x00011b40
        /*0f60*/ 	.word	0x00000008
        /*0f64*/ 	.word	0x00000000
        /*0f68*/ 	.short	0x0101
        /*0f6a*/ 	.byte	0x3f
	.zero		1


	//   ....[52]....
        /*0f6c*/ 	.word	0x00014860
        /*0f70*/ 	.word	0x00000010
        /*0f74*/ 	.word	0x00016820
        /*0f78*/ 	.short	0x010a
        /*0f7a*/ 	.byte	0x3f
	.zero		1


	//   ....[53]....
        /*0f7c*/ 	.word	0x00014920
        /*0f80*/ 	.word	0x00000006
        /*0f84*/ 	.word	0x000168a0
        /*0f88*/ 	.short	0x010a
        /*0f8a*/ 	.byte	0x3f
	.zero		1


	//   ....[54]....
        /*0f8c*/ 	.word	0x00014b60
        /*0f90*/ 	.word	0x00000006
        /*0f94*/ 	.word	0x000168c0
        /*0f98*/ 	.short	0x010a
        /*0f9a*/ 	.byte	0x3f
	.zero		1


	//   ....[55]....
        /*0f9c*/ 	.word	0x00014ef0
        /*0fa0*/ 	.word	0x00000006
        /*0fa4*/ 	.word	0x000168a0
        /*0fa8*/ 	.short	0x010a
        /*0faa*/ 	.byte	0x3f
	.zero		1


	//   ....[56]....
        /*0fac*/ 	.word	0x00015110
        /*0fb0*/ 	.word	0x00000006
        /*0fb4*/ 	.word	0x000168c0
        /*0fb8*/ 	.short	0x010a
        /*0fba*/ 	.byte	0x3f
	.zero		1


	//   ....[57]....
        /*0fbc*/ 	.word	0x00015fb0
        /*0fc0*/ 	.word	0x00000000
        /*0fc4*/ 	.word	0x00016840
        /*0fc8*/ 	.short	0x010a
        /*0fca*/ 	.byte	0x3f
	.zero		1


	//   ....[58]....
        /*0fcc*/ 	.word	0x00017020
        /*0fd0*/ 	.word	0x00000010
        /*0fd4*/ 	.word	0x00016800
        /*0fd8*/ 	.short	0x0107
        /*0fda*/ 	.byte	0x3f
	.zero		1


	//   ....[59]....
        /*0fdc*/ 	.word	0x00017110
        /*0fe0*/ 	.word	0x00000010
        /*0fe4*/ 	.word	0x00016800
        /*0fe8*/ 	.short	0x0101
        /*0fea*/ 	.byte	0x3f
	.zero		1


	//   ....[60]....
        /*0fec*/ 	.word	0x00017130
        /*0ff0*/ 	.word	0x00000010
        /*0ff4*/ 	.word	0x00016820
        /*0ff8*/ 	.short	0x010a
        /*0ffa*/ 	.byte	0x3f
	.zero		1


	//   ....[61]....
        /*0ffc*/ 	.word	0x000174d0
        /*1000*/ 	.word	0x00000002
        /*1004*/ 	.word	0x00016840
        /*1008*/ 	.short	0x010a
        /*100a*/ 	.byte	0x3f
	.zero		1


	//   ....[62]....
        /*100c*/ 	.word	0x00017750
        /*1010*/ 	.word	0x00000003
        /*1014*/ 	.word	0x00000060
        /*1018*/ 	.short	0x010a
        /*101a*/ 	.byte	0x3f
	.zero		1


	//   ....[63]....
        /*101c*/ 	.word	0x00017cb0
        /*1020*/ 	.word	0x00000002
        /*1024*/ 	.word	0x00016840
        /*1028*/ 	.short	0x010a
        /*102a*/ 	.byte	0x3f
	.zero		1


	//   ....[64]....
        /*102c*/ 	.word	0x00017f30
        /*1030*/ 	.word	0x0000000a
        /*1034*/ 	.word	0x00000060
        /*1038*/ 	.short	0x010a
        /*103a*/ 	.byte	0x3f
	.zero		1


	//   ....[65]....
        /*103c*/ 	.word	0x000183d0
        /*1040*/ 	.word	0x00000002
        /*1044*/ 	.word	0x00016840
        /*1048*/ 	.short	0x010a
        /*104a*/ 	.byte	0x3f
	.zero		1


	//   ....[66]....
        /*104c*/ 	.word	0x00018660
        /*1050*/ 	.word	0x00000003
        /*1054*/ 	.word	0x00000060
        /*1058*/ 	.short	0x010a
        /*105a*/ 	.byte	0x3f
	.zero		1


	//   ....[67]....
        /*105c*/ 	.word	0x00018ab0
        /*1060*/ 	.word	0x00000003
        /*1064*/ 	.word	0x00016860
        /*1068*/ 	.short	0x010a
        /*106a*/ 	.byte	0x3f
	.zero		1


	//   ....[68]....
        /*106c*/ 	.word	0x00019e20
        /*1070*/ 	.word	0x00000009
        /*1074*/ 	.word	0x00016820
        /*1078*/ 	.short	0x010a
        /*107a*/ 	.byte	0x3f
	.zero		1


	//   ....[69]....
        /*107c*/ 	.word	0x00019fb0
        /*1080*/ 	.word	0x00000007
        /*1084*/ 	.word	0x00000000
        /*1088*/ 	.short	0x010a
        /*108a*/ 	.byte	0x3f
	.zero		1


	//   ....[70]....
        /*108c*/ 	.word	0x0001a020
        /*1090*/ 	.word	0x00000003
        /*1094*/ 	.word	0x00000000
        /*1098*/ 	.short	0x010a
        /*109a*/ 	.byte	0x3f
	.zero		1


	//   ....[71]....
        /*109c*/ 	.word	0x0001a080
        /*10a0*/ 	.word	0x00000005
        /*10a4*/ 	.word	0x00000000
        /*10a8*/ 	.short	0x010a
        /*10aa*/ 	.byte	0x3f
	.zero		1


	//   ....[72]....
        /*10ac*/ 	.word	0x0001a0b0
        /*10b0*/ 	.word	0x00000003
        /*10b4*/ 	.word	0x00000000
        /*10b8*/ 	.short	0x010a
        /*10ba*/ 	.byte	0x3f
	.zero		1


	//   ....[73]....
        /*10bc*/ 	.word	0x0001a110
        /*10c0*/ 	.word	0x0000004d
        /*10c4*/ 	.word	0x00016890
        /*10c8*/ 	.short	0x010a
        /*10ca*/ 	.byte	0x3f
	.zero		1


	//   ....[74]....
        /*10cc*/ 	.word	0x0001a160
        /*10d0*/ 	.word	0x0000004d
        /*10d4*/ 	.word	0x00016890
        /*10d8*/ 	.short	0x010a
        /*10da*/ 	.byte	0x3f
	.zero		1


	//   ....[75]....
        /*10dc*/ 	.word	0x0001a1b0
        /*10e0*/ 	.word	0x0000004d
        /*10e4*/ 	.word	0x00016890
        /*10e8*/ 	.short	0x010a
        /*10ea*/ 	.byte	0x3f
	.zero		1


	//   ....[76]....
        /*10ec*/ 	.word	0x0001a200
        /*10f0*/ 	.word	0x0000004d
        /*10f4*/ 	.word	0x000168b0
        /*10f8*/ 	.short	0x010a
        /*10fa*/ 	.byte	0x3f
	.zero		1


	//   ....[77]....
        /*10fc*/ 	.word	0x0001a6d0
        /*1100*/ 	.word	0x00000002
        /*1104*/ 	.word	0x00016800
        /*1108*/ 	.short	0x010a
        /*110a*/ 	.byte	0x3f
	.zero		1


	//   ....[78]....
        /*110c*/ 	.word	0x0001acf0
        /*1110*/ 	.word	0x00000002
        /*1114*/ 	.word	0x00016800
        /*1118*/ 	.short	0x010a
        /*111a*/ 	.byte	0x3f
	.zero		1


	//   ....[79]....
        /*111c*/ 	.word	0x0001ad40
        /*1120*/ 	.word	0x0000000a
        /*1124*/ 	.word	0x00016830
        /*1128*/ 	.short	0x010a
        /*112a*/ 	.byte	0x3f
	.zero		1


	//   ....[80]....
        /*112c*/ 	.word	0x0001ad90
        /*1130*/ 	.word	0x00000000
        /*1134*/ 	.word	0x00016830
        /*1138*/ 	.short	0x010a
        /*113a*/ 	.byte	0x3f
	.zero		1


	//   ....[81]....
        /*113c*/ 	.word	0x0001ade0
        /*1140*/ 	.word	0x00000003
        /*1144*/ 	.word	0x00016850
        /*1148*/ 	.short	0x010a
        /*114a*/ 	.byte	0x3f
	.zero		1


	//   ....[82]....
        /*114c*/ 	.word	0x0001ae30
        /*1150*/ 	.word	0x00000000
        /*1154*/ 	.word	0x00016830
        /*1158*/ 	.short	0x010a
        /*115a*/ 	.byte	0x3f
	.zero		1


	//   ....[83]....
        /*115c*/ 	.word	0x0001ae80
        /*1160*/ 	.word	0x00000003
        /*1164*/ 	.word	0x00016850
        /*1168*/ 	.short	0x010a
        /*116a*/ 	.byte	0x3f
	.zero		1


	//   ....[84]....
        /*116c*/ 	.word	0x0001aed0
        /*1170*/ 	.word	0x0000000d
        /*1174*/ 	.word	0x00016850
        /*1178*/ 	.short	0x010a
        /*117a*/ 	.byte	0x3f
	.zero		1


	//   ....[85]....
        /*117c*/ 	.word	0x0001ba80
        /*1180*/ 	.word	0x00000010
        /*1184*/ 	.word	0x00016820
        /*1188*/ 	.short	0x010a
        /*118a*/ 	.byte	0x3f
	.zero		1


	//   ....[86]....
        /*118c*/ 	.word	0x0001bad0
        /*1190*/ 	.word	0x00000006
        /*1194*/ 	.word	0x000168a0
        /*1198*/ 	.short	0x010a
        /*119a*/ 	.byte	0x3f
	.zero		1


	//   ....[87]....
        /*119c*/ 	.word	0x0001bb20
        /*11a0*/ 	.word	0x00000006
        /*11a4*/ 	.word	0x000168c0
        /*11a8*/ 	.short	0x010a
        /*11aa*/ 	.byte	0x3f
	.zero		1


	//   ....[88]....
        /*11ac*/ 	.word	0x0001bb70
        /*11b0*/ 	.word	0x00000006
        /*11b4*/ 	.word	0x000168a0
        /*11b8*/ 	.short	0x010a
        /*11ba*/ 	.byte	0x3f
	.zero		1


	//   ....[89]....
        /*11bc*/ 	.word	0x0001bbc0
        /*11c0*/ 	.word	0x00000006
        /*11c4*/ 	.word	0x000168c0
        /*11c8*/ 	.short	0x010a
        /*11ca*/ 	.byte	0x3f
	.zero		1


	//   ....[90]....
        /*11cc*/ 	.word	0x0001bd60
        /*11d0*/ 	.word	0x00000000
        /*11d4*/ 	.word	0x00016840
        /*11d8*/ 	.short	0x010a
        /*11da*/ 	.byte	0x3f
	.zero		1


	//   ....[91]....
        /*11dc*/ 	.word	0x0001cd30
        /*11e0*/ 	.word	0x00000010
        /*11e4*/ 	.word	0x00016820
        /*11e8*/ 	.short	0x010a
        /*11ea*/ 	.byte	0x3f
	.zero		1


	//   ....[92]....
        /*11ec*/ 	.word	0x0001cd80
        /*11f0*/ 	.word	0x00000002
        /*11f4*/ 	.word	0x00016840
        /*11f8*/ 	.short	0x010a
        /*11fa*/ 	.byte	0x3f
	.zero		1


	//   ....[93]....
        /*11fc*/ 	.word	0x0001cdd0
        /*1200*/ 	.word	0x00000003
        /*1204*/ 	.word	0x00000060
        /*1208*/ 	.short	0x010a
        /*120a*/ 	.byte	0x3f
	.zero		1


	//   ....[94]....
        /*120c*/ 	.word	0x0001ce20
        /*1210*/ 	.word	0x00000002
        /*1214*/ 	.word	0x00016840
        /*1218*/ 	.short	0x010a
        /*121a*/ 	.byte	0x3f
	.zero		1


	//   ....[95]....
        /*121c*/ 	.word	0x0001ce70
        /*1220*/ 	.word	0x0000000a
        /*1224*/ 	.word	0x00000060
        /*1228*/ 	.short	0x010a
        /*122a*/ 	.byte	0x3f
	.zero		1


	//   ....[96]....
        /*122c*/ 	.word	0x0001cec0
        /*1230*/ 	.word	0x00000002
        /*1234*/ 	.word	0x00016840
        /*1238*/ 	.short	0x010a
        /*123a*/ 	.byte	0x3f
	.zero		1


	//   ....[97]....
        /*123c*/ 	.word	0x0001cf10
        /*1240*/ 	.word	0x00000003
        /*1244*/ 	.word	0x00000060
        /*1248*/ 	.short	0x010a
        /*124a*/ 	.byte	0x3f
	.zero		1


	//   ....[98]....
        /*124c*/ 	.word	0x0001cf60
        /*1250*/ 	.word	0x00000003
        /*1254*/ 	.word	0x00016860
        /*1258*/ 	.short	0x010a
        /*125a*/ 	.byte	0x3f
	.zero		1


	//   ....[99]....
        /*125c*/ 	.word	0x0001d990
        /*1260*/ 	.word	0x00000009
        /*1264*/ 	.word	0x00016820
        /*1268*/ 	.short	0x010a
        /*126a*/ 	.byte	0x3f
	.zero		1


	//   ....[100]....
        /*126c*/ 	.word	0x0001db30
        /*1270*/ 	.word	0x00000007
        /*1274*/ 	.word	0x00000000
        /*1278*/ 	.short	0x010a
        /*127a*/ 	.byte	0x3f
	.zero		1


	//   ....[101]....
        /*127c*/ 	.word	0x0001db80
        /*1280*/ 	.word	0x00000003
        /*1284*/ 	.word	0x00000000
        /*1288*/ 	.short	0x010a
        /*128a*/ 	.byte	0x3f
	.zero		1


	//   ....[102]....
        /*128c*/ 	.word	0x0001dbd0
        /*1290*/ 	.word	0x00000005
        /*1294*/ 	.word	0x00000000
        /*1298*/ 	.short	0x010a
        /*129a*/ 	.byte	0x3f
	.zero		1


	//----- nvinfo : EIATTR_NUM_MBARRIERS
	.align		4
.L_325:
        /*129c*/ 	.byte	0x03, 0x38
        /*129e*/ 	.short	0x0016


	//----- nvinfo : EIATTR_EXIT_INSTR_OFFSETS
	.align		4
        /*12a0*/ 	.byte	0x04, 0x1c
        /*12a2*/ 	.short	(.L_327 - .L_326)


	//   ....[0]....
.L_326:
        /*12a4*/ 	.word	0x0001a100


	//----- nvinfo : EIATTR_MAX_THREADS
	.align		4
.L_327:
        /*12a8*/ 	.byte	0x04, 0x05
        /*12aa*/ 	.short	(.L_329 - .L_328)
.L_328:
        /*12ac*/ 	.word	0x00000200
        /*12b0*/ 	.word	0x00000001
        /*12b4*/ 	.word	0x00000001


	//----- nvinfo : EIATTR_CRS_STACK_SIZE
	.align		4
.L_329:
        /*12b8*/ 	.byte	0x04, 0x1e
        /*12ba*/ 	.short	(.L_331 - .L_330)
.L_330:
        /*12bc*/ 	.word	0x00000000


	//----- nvinfo : EIATTR_CBANK_PARAM_SIZE
	.align		4
.L_331:
        /*12c0*/ 	.byte	0x03, 0x19
        /*12c2*/ 	.short	0x0af0


	//----- nvinfo : EIATTR_PARAM_CBANK
	.align		4
        /*12c4*/ 	.byte	0x04, 0x0a
        /*12c6*/ 	.short	(.L_333 - .L_332)
	.align		4
.L_332:
        /*12c8*/ 	.word	index@(.nv.constant0._ZN7cutlass13device_kernelIN5flash11enable_sm90INS1_16FlashAttnFwdSm90INS1_25CollectiveMainloopFwdSm90ILi2EN4cute5tupleIJNS5_1CILi1EEES8_S8_EEENS6_IJNS7_ILi192EEENS7_ILi128EEENS7_ILi64EEEEEELi64ENS_10bfloat16_tEfNS_4arch4Sm90ELb1ELb0ELb0ELb1ELb0ELb1ELb0ELb1ELb1ELb1ELb1ELb0EEENS1_21CollectiveEpilogueFwdINS6_IJSA_SC_SB_EEES9_SE_SG_Li384ELb1ELb1ELb1ELb0EEENS1_36VarlenDynamicPersistentTileSchedulerILi192ELi128ELi384ELi128ELb1ELb1ELb1ELb1ELb1ELb1EEEEEEEEEvNT_6ParamsE)
        /*12cc*/ 	.short	0x0210
        /*12ce*/ 	.short	0x0af0


	//----- nvinfo : EIATTR_SW_WAR
	.align		4
.L_333:
        /*12d0*/ 	.byte	0x04, 0x36
        /*12d2*/ 	.short	(.L_335 - .L_334)
.L_334:
        /*12d4*/ 	.word	0x00000008
.L_335:


//--------------------- .nv.callgraph             --------------------------
	.section	.nv.callgraph,"",@"SHT_CUDA_CALLGRAPH"
	.align	4
	.sectionentsize	8
	.align		4
        /*0000*/ 	.word	0x00000000
	.align		4
        /*0004*/ 	.word	0xffffffff
	.align		4
        /*0008*/ 	.word	index@(_ZN7cutlass13device_kernelIN5flash11enable_sm90INS1_16FlashAttnFwdSm90INS1_25CollectiveMainloopFwdSm90ILi2EN4cute5tupleIJNS5_1CILi1EEES8_S8_EEENS6_IJNS7_ILi192EEESA_NS7_ILi64EEEEEELi64ENS_10bfloat16_tEfNS_4arch4Sm90ELb0ELb0ELb0ELb0ELb0ELb0ELb0ELb0ELb1ELb1ELb1ELb0EEENS1_21CollectiveEpilogueFwdINS6_IJSA_SB_SA_EEES9_SD_SF_Li384ELb0ELb1ELb1ELb0EEENS1_19SingleTileSchedulerILb0ELb1ELb1ELi192EEEEEEEEEvNT_6ParamsE)
	.align		4
        /*000c*/ 	.word	index@(__assertfail)
	.align		4
        /*0010*/ 	.word	index@(_ZN7cutlass13device_kernelIN5flash11enable_sm90INS1_16FlashAttnFwdSm90INS1_25CollectiveMainloopFwdSm90ILi2EN4cute5tupleIJNS5_1CILi1EEES8_S8_EEENS6_IJNS7_ILi192EEESA_NS7_ILi64EEEEEELi64ENS_10bfloat16_tEfNS_4arch4Sm90ELb0ELb0ELb0ELb1ELb0ELb0ELb0ELb0ELb1ELb1ELb1ELb0EEENS1_21CollectiveEpilogueFwdINS6_IJSA_SB_SA_EEES9_SD_SF_Li384ELb1ELb1ELb1ELb0EEENS1_36VarlenDynamicPersistentTileSchedulerILi192ELi192ELi384ELi128ELb1ELb1ELb1ELb0ELb1ELb1EEEEEEEEEvNT_6ParamsE)
	.align		4
        /*0014*/ 	.word	index@(__assertfail)
	.align		4
        /*0018*/ 	.word	index@(_ZN7cutlass13device_kernelIN5flash11enable_sm90INS1_16FlashAttnFwdSm90INS1_25CollectiveMainloopFwdSm90ILi2EN4cute5tupleIJNS5_1CILi1EEES8_S8_EEENS6_IJNS7_ILi192EEESA_NS7_ILi64EEEEEELi64ENS_10bfloat16_tEfNS_4arch4Sm90ELb0ELb0ELb0ELb1ELb0ELb1ELb0ELb0ELb1ELb1ELb1ELb0EEENS1_21CollectiveEpilogueFwdINS6_IJSA_SB_SA_EEES9_SD_SF_Li384ELb1ELb1ELb1ELb0EEENS1_36VarlenDynamicPersistentTileSchedulerILi192ELi192ELi384ELi128ELb1ELb1ELb1ELb0ELb1ELb1EEEEEEEEEvNT_6ParamsE)
	.align		4
        /*001c*/ 	.word	index@(__assertfail)
	.align		4
        /*0020*/ 	.word	index@(_ZN7cutlass13device_kernelIN5flash11enable_sm90INS1_16FlashAttnFwdSm90INS1_25CollectiveMainloopFwdSm90ILi2EN4cute5tupleIJNS5_1CILi1EEES8_S8_EEENS6_IJNS7_ILi192EEENS7_ILi128EEENS7_ILi64EEEEEELi64ENS_10bfloat16_tEfNS_4arch4Sm90ELb0ELb1ELb0ELb0ELb0ELb0ELb0ELb1ELb1ELb1ELb1ELb0EEENS1_21CollectiveEpilogueFwdINS6_IJSA_SC_SB_EEES9_SE_SG_Li384ELb0ELb1ELb1ELb0EEENS1_19SingleTileSchedulerILb0ELb1ELb1ELi192EEEEEEEEEvNT_6ParamsE)
	.align		4
        /*0024*/ 	.word	index@(__assertfail)
	.align		4
        /*0028*/ 	.word	index@(_ZN7cutlass13device_kernelIN5flash11enable_sm90INS1_16FlashAttnFwdSm90INS1_25CollectiveMainloopFwdSm90ILi2EN4cute5tupleIJNS5_1CILi1EEES8_S8_EEENS6_IJNS7_ILi192EEENS7_ILi128EEENS7_ILi64EEEEEELi64ENS_10bfloat16_tEfNS_4arch4Sm90ELb0ELb1ELb0ELb1ELb0ELb0ELb0ELb1ELb1ELb1ELb1ELb0EEENS1_21CollectiveEpilogueFwdINS6_IJSA_SC_SB_EEES9_SE_SG_Li384ELb1ELb1ELb1ELb0EEENS1_36VarlenDynamicPersistentTileSchedulerILi192ELi128ELi384ELi128ELb1ELb1ELb1ELb1ELb0ELb1EEEEEEEEEvNT_6ParamsE)
	.align		4
        /*002c*/ 	.word	index@(__assertfail)
	.align		4
        /*0030*/ 	.word	index@(_ZN7cutlass13device_kernelIN5flash11enable_sm90INS1_16FlashAttnFwdSm90INS1_25CollectiveMainloopFwdSm90ILi2EN4cute5tupleIJNS5_1CILi1EEES8_S8_EEENS6_IJNS7_ILi192EEENS7_ILi128EEENS7_ILi64EEEEEELi64ENS_10bfloat16_tEfNS_4arch4Sm90ELb0ELb1ELb0ELb1ELb0ELb1ELb0ELb1ELb1ELb1ELb1ELb0EEENS1_21CollectiveEpilogueFwdINS6_IJSA_SC_SB_EEES9_SE_SG_Li384ELb1ELb1ELb1ELb0EEENS1_36VarlenDynamicPersistentTileSchedulerILi192ELi128ELi384ELi128ELb1ELb1ELb1ELb1ELb0ELb1EEEEEEEEEvNT_6ParamsE)
	.align		4
        /*0034*/ 	.word	index@(__assertfail)
	.align		4
        /*0038*/ 	.word	index@(_ZN7cutlass13device_kernelIN5flash11enable_sm90INS1_16FlashAttnFwdSm90INS1_25CollectiveMainloopFwdSm90ILi2EN4cute5tupleIJNS5_1CILi1EEES8_S8_EEENS6_IJNS7_ILi192EEENS7_ILi128EEENS7_ILi64EEEEEELi64ENS_10bfloat16_tEfNS_4arch4Sm90ELb1ELb0ELb0ELb0ELb0ELb0ELb0ELb1ELb1ELb1ELb1ELb0EEENS1_21CollectiveEpilogueFwdINS6_IJSA_SC_SB_EEES9_SE_SG_Li384ELb0ELb1ELb1ELb0EEENS1_19SingleTileSchedulerILb0ELb1ELb1ELi192EEEEEEEEEvNT_6ParamsE)
	.align		4
        /*003c*/ 	.word	index@(__assertfail)
	.align		4
        /*0040*/ 	.word	index@(_ZN7cutlass13device_kernelIN5flash11enable_sm90INS1_16FlashAttnFwdSm90INS1_25CollectiveMainloopFwdSm90ILi2EN4cute5tupleIJNS5_1CILi1EEES8_S8_EEENS6_IJNS7_ILi192EEENS7_ILi128EEENS7_ILi64EEEEEELi64ENS_10bfloat16_tEfNS_4arch4Sm90ELb1ELb0ELb0ELb1ELb0ELb0ELb0ELb1ELb1ELb1ELb1ELb0EEENS1_21CollectiveEpilogueFwdINS6_IJSA_SC_SB_EEES9_SE_SG_Li384ELb1ELb1ELb1ELb0EEENS1_36VarlenDynamicPersistentTileSchedulerILi192ELi128ELi384ELi128ELb1ELb1ELb1ELb1ELb1ELb1EEEEEEEEEvNT_6ParamsE)
	.align		4
        /*0044*/ 	.word	index@(__assertfail)
	.align		4
        /*0048*/ 	.word	index@(_ZN7cutlass13device_kernelIN5flash11enable_sm90INS1_16FlashAttnFwdSm90INS1_25CollectiveMainloopFwdSm90ILi2EN4cute5tupleIJNS5_1CILi1EEES8_S8_EEENS6_IJNS7_ILi192EEENS7_ILi128EEENS7_ILi64EEEEEELi64ENS_10bfloat16_tEfNS_4arch4Sm90ELb1ELb0ELb0ELb1ELb0ELb1ELb0ELb1ELb1ELb1ELb1ELb0EEENS1_21CollectiveEpilogueFwdINS6_IJSA_SC_SB_EEES9_SE_SG_Li384ELb1ELb1ELb1ELb0EEENS1_36VarlenDynamicPersistentTileSchedulerILi192ELi128ELi384ELi128ELb1ELb1ELb1ELb1ELb1ELb1EEEEEEEEEvNT_6ParamsE)
	.align		4
        /*004c*/ 	.word	index@(__assertfail)
	.align		4
        /*0050*/ 	.word	0x00000000
	.align		4
        /*0054*/ 	.word	0xfffffffe
	.align		4
        /*0058*/ 	.word	0x00000000
	.align		4
        /*005c*/ 	.word	0xfffffffd
	.align		4
        /*0060*/ 	.word	0x00000000
	.align		4
        /*0064*/ 	.word	0xfffffffc


//--------------------- .nv.constant4             --------------------------
	.section	.nv.constant4,"a",@progbits
	.align	8
	.align		8
.nv.constant4:
        /*0000*/ 	.dword	__assertfail
	.align		8
        /*0008*/ 	.dword	__unnamed_1
	.align		8
        /*0010*/ 	.dword	__unnamed_2
	.align		8
        /*0018*/ 	.dword	__unnamed_3
	.align		8
        /*0020*/ 	.dword	__unnamed_4
	.align		8
        /*0028*/ 	.dword	__unnamed_5
	.align		8
        /*0030*/ 	.dword	__unnamed_6
	.align		8
        /*0038*/ 	.dword	__unnamed_7
	.align		8
        /*0040*/ 	.dword	__unnamed_8
	.align		8
        /*0048*/ 	.dword	__unnamed_9
	.align		8
        /*0050*/ 	.dword	_ZN71_INTERNAL_5c05f718_35_flash_fwd_hdim64_bf16_split_sm90_cu_f3e6f9ee_35384cuda3std3__45__cpo5beginE
	.align		8
        /*0058*/ 	.dword	_ZN71_INTERNAL_5c05f718_35_flash_fwd_hdim64_bf16_split_sm90_cu_f3e6f9ee_35384cuda3std3__45__cpo3endE
	.align		8
        /*0060*/ 	.dword	_ZN71_INTERNAL_5c05f718_35_flash_fwd_hdim64_bf16_split_sm90_cu_f3e6f9ee_35384cuda3std3__45__cpo6cbeginE
	.align		8
        /*0068*/ 	.dword	_ZN71_INTERNAL_5c05f718_35_flash_fwd_hdim64_bf16_split_sm90_cu_f3e6f9ee_35384cuda3std3__45__cpo4cendE
	.align		8
        /*0070*/ 	.dword	_ZN71_INTERNAL_5c05f718_35_flash_fwd_hdim64_bf16_split_sm90_cu_f3e6f9ee_35384cuda3std3__473_GLOBAL__N__5c05f718_35_flash_fwd_hdim64_bf16_split_sm90_cu_f3e6f9ee_35386ignoreE
	.align		8
        /*0078*/ 	.dword	_ZN71_INTERNAL_5c05f718_35_flash_fwd_hdim64_bf16_split_sm90_cu_f3e6f9ee_35384cuda3std3__419piecewise_constructE
	.align		8
        /*0080*/ 	.dword	_ZN71_INTERNAL_5c05f718_35_flash_fwd_hdim64_bf16_split_sm90_cu_f3e6f9ee_35384cuda3std3__48in_placeE
	.align		8
        /*0088*/ 	.dword	_ZN71_INTERNAL_5c05f718_35_flash_fwd_hdim64_bf16_split_sm90_cu_f3e6f9ee_35384cuda3std6ranges3__45__cpo4swapE
	.align		8
        /*0090*/ 	.dword	_ZN71_INTERNAL_5c05f718_35_flash_fwd_hdim64_bf16_split_sm90_cu_f3e6f9ee_35384cuda3std6ranges3__45__cpo9iter_moveE
	.align		8
        /*0098*/ 	.dword	_ZN71_INTERNAL_5c05f718_35_flash_fwd_hdim64_bf16_split_sm90_cu_f3e6f9ee_35384cute7productE
	.align		8
        /*00a0*/ 	.dword	_ZN71_INTERNAL_5c05f718_35_flash_fwd_hdim64_bf16_split_sm90_cu_f3e6f9ee_35384cute1_E
	.align		8
        /*00a8*/ 	.dword	$str$20
	.align		8
        /*00b0*/ 	.dword	$str$21


//--------------------- .text._ZN7cutlass13device_kernelIN5flash11enable_sm90INS1_16FlashAttnFwdSm90INS1_25CollectiveMainloopFwdSm90ILi2EN4cute5tupleIJNS5_1CILi1EEES8_S8_EEENS6_IJNS7_ILi192EEESA_NS7_ILi64EEEEEELi64ENS_10bfloat16_tEfNS_4arch4Sm90ELb0ELb0ELb0ELb0ELb0ELb0ELb0ELb0ELb1ELb1ELb1ELb0EEENS1_21CollectiveEpilogueFwdINS6_IJSA_SB_SA_EEES9_SD_SF_Li384ELb0ELb1ELb1ELb0EEENS1_19SingleTileSchedulerILb0ELb1ELb1ELi192EEEEEEEEEvNT_6ParamsE --------------------------
	.section	.text._ZN7cutlass13device_kernelIN5flash11enable_sm90INS1_16FlashAttnFwdSm90INS1_25CollectiveMainloopFwdSm90ILi2EN4cute5tupleIJNS5_1CILi1EEES8_S8_EEENS6_IJNS7_ILi192EEESA_NS7_ILi64EEEEEELi64ENS_10bfloat16_tEfNS_4arch4Sm90ELb0ELb0ELb0ELb0ELb0ELb0ELb0ELb0ELb1ELb1ELb1ELb0EEENS1_21CollectiveEpilogueFwdINS6_IJSA_SB_SA_EEES9_SD_SF_Li384ELb0ELb1ELb1ELb0EEENS1_19SingleTileSchedulerILb0ELb1ELb1ELi192EEEEEEEEEvNT_6ParamsE,"ax",@progbits
	.align	128
.text._ZN7cutlass13device_kernelIN5flash11enable_sm90INS1_16FlashAttnFwdSm90INS1_25CollectiveMainloopFwdSm90ILi2EN4cute5tupleIJNS5_1CILi1EEES8_S8_EEENS6_IJNS7_ILi192EEESA_NS7_ILi64EEEEEELi64ENS_10bfloat16_tEfNS_4arch4Sm90ELb0ELb0ELb0ELb0ELb0ELb0ELb0ELb0ELb1ELb1ELb1ELb0EEENS1_21CollectiveEpilogueFwdINS6_IJSA_SB_SA_EEES9_SD_SF_Li384ELb0ELb1ELb1ELb0EEENS1_19SingleTileSchedulerILb0ELb1ELb1ELi192EEEEEEEEEvNT_6ParamsE:
        .type           _ZN7cutlass13device_kernelIN5flash11enable_sm90INS1_16FlashAttnFwdSm90INS1_25CollectiveMainloopFwdSm90ILi2EN4cute5tupleIJNS5_1CILi1EEES8_S8_EEENS6_IJNS7_ILi192EEESA_NS7_ILi64EEEEEELi64ENS_10bfloat16_tEfNS_4arch4Sm90ELb0ELb0ELb0ELb0ELb0ELb0ELb0ELb0ELb1ELb1ELb1ELb0EEENS1_21CollectiveEpilogueFwdINS6_IJSA_SB_SA_EEES9_SD_SF_Li384ELb0ELb1ELb1ELb0EEENS1_19SingleTileSchedulerILb0ELb1ELb1ELi192EEEEEEEEEvNT_6ParamsE,@function
        .size           _ZN7cutlass13device_kernelIN5flash11enable_sm90INS1_16FlashAttnFwdSm90INS1_25CollectiveMainloopFwdSm90ILi2EN4cute5tupleIJNS5_1CILi1EEES8_S8_EEENS6_IJNS7_ILi192EEESA_NS7_ILi64EEEEEELi64ENS_10bfloat16_tEfNS_4arch4Sm90ELb0ELb0ELb0ELb0ELb0ELb0ELb0ELb0ELb1ELb1ELb1ELb0EEENS1_21CollectiveEpilogueFwdINS6_IJSA_SB_SA_EEES9_SD_SF_Li384ELb0ELb1ELb1ELb0EEENS1_19SingleTileSchedulerILb0ELb1ELb1ELi192EEEEEEEEEvNT_6ParamsE,(.L_x_2702 - _ZN7cutlass13device_kernelIN5flash11enable_sm90INS1_16FlashAttnFwdSm90INS1_25CollectiveMainloopFwdSm90ILi2EN4cute5tupleIJNS5_1CILi1EEES8_S8_EEENS6_IJNS7_ILi192EEESA_NS7_ILi64EEEEEELi64ENS_10bfloat16_tEfNS_4arch4Sm90ELb0ELb0ELb0ELb0ELb0ELb0ELb0ELb0ELb1ELb1ELb1ELb0EEENS1_21CollectiveEpilogueFwdINS6_IJSA_SB_SA_EEES9_SD_SF_Li384ELb0ELb1ELb1ELb0EEENS1_19SingleTileSchedulerILb0ELb1ELb1ELi192EEEEEEEEEvNT_6ParamsE)
        .other          _ZN7cutlass13device_kernelIN5flash11enable_sm90INS1_16FlashAttnFwdSm90INS1_25CollectiveMainloopFwdSm90ILi2EN4cute5tupleIJNS5_1CILi1EEES8_S8_EEENS6_IJNS7_ILi192EEESA_NS7_ILi64EEEEEELi64ENS_10bfloat16_tEfNS_4arch4Sm90ELb0ELb0ELb0ELb0ELb0ELb0ELb0ELb0ELb1ELb1ELb1ELb0EEENS1_21CollectiveEpilogueFwdINS6_IJSA_SB_SA_EEES9_SD_SF_Li384ELb0ELb1ELb1ELb0EEENS1_19SingleTileSchedulerILb0ELb1ELb1ELi192EEEEEEEEEvNT_6ParamsE,@"STO_CUDA_ENTRY STV_DEFAULT"
_ZN7cutlass13device_kernelIN5flash11enable_sm90INS1_16FlashAttnFwdSm90INS1_25CollectiveMainloopFwdSm90ILi2EN4cute5tupleIJNS5_1CILi1EEES8_S8_EEENS6_IJNS7_ILi192EEESA_NS7_ILi64EEEEEELi64ENS_10bfloat16_tEfNS_4arch4Sm90ELb0ELb0ELb0ELb0ELb0ELb0ELb0ELb0ELb1ELb1ELb1ELb0EEENS1_21CollectiveEpilogueFwdINS6_IJSA_SB_SA_EEES9_SD_SF_Li384ELb0ELb1ELb1ELb0EEENS1_19SingleTileSchedulerILb0ELb1ELb1ELi192EEEEEEEEEvNT_6ParamsE:
[----:B------:R-:W0:Y:S02]  /*0000*/  LDC R1, c[0x0][0x28] ;  /* 0x00000a00ff017b82 */ /* 0x000e240000000800 */
[----:B0-----:R-:W-:Y:S01]  /*0010*/  VIADD R1, R1, 0xfffffff0 ;  /* 0xfffffff001017836 */ /* 0x001fe20000000000 */
[----:B------:R-:W0:Y:S01]  /*0020*/  S2R R3, SR_TID.X ;  /* 0x0000000000037919 */ /* 0x000e220000002100 */
[----:B------:R-:W-:Y:S01]  /*0030*/  ELECT P0, URZ, PT ;  /* 0x00000000003f782f */ /* 0x000fe20003800000 */
[----:B------:R-:W-:Y:S01]  /*0040*/  BSSY B0, `(.L_x_0) ;  /* 0x000000d000007945 */ /* 0x000fe20003800000 */
[----:B0-----:R-:W-:-:S05]  /*0050*/  SHF.R.U32.HI R29, RZ, 0x5, R3 ;  /* 0x00000005ff1d7819 */ /* 0x001fca0000011603 */
[----:B------:R-:W0:Y:S02]  /*0060*/  SHFL.IDX PT, R0, R29, RZ, 0x1f ;  /* 0x00001fff1d007589 */ /* 0x000e2400000e0000 */
[----:B0-----:R-:W-:-:S13]  /*0070*/  ISETP.EQ.AND P0, PT, R0, RZ, P0 ;  /* 0x000000ff0000720c */ /* 0x001fda0000702270 */
[----:B------:R-:W-:Y:S05]  /*0080*/  @!P0 BRA `(.L_x_1) ;  /* 0x0000000000208947 */ /* 0x000fea0003800000 */
[----:B------:R-:W-:Y:S02]  /*0090*/  ULDC.64 UR4, c[0x0][0x198] ;  /* 0x0000660000047ab9 */ /* 0x000fe40000000a00 */
[----:B------:R-:W-:Y:S02]  /*00a0*/  UIADD3 UR6, UP0, UR4, 0x370, URZ ;  /* 0x0000037004067890 */ /* 0x000fe4000ff1e03f */
[----:B------:R-:W-:Y:S02]  /*00b0*/  UIADD3 UR4, UP1, UR4, 0x470, URZ ;  /* 0x0000047004047890 */ /* 0x000fe4000ff3e03f */
[----:B------:R-:W-:Y:S02]  /*00c0*/  UIADD3.X UR7, URZ, UR5, URZ, UP0, !UPT ;  /* 0x000000053f077290 */ /* 0x000fe400087fe43f */
[----:B------:R-:W-:-:S07]  /*00d0*/  UIADD3.X UR5, URZ, UR5, URZ, UP1, !UPT ;  /* 0x000000053f057290 */ /* 0x000fce0008ffe43f */
[----:B------:R0:W-:Y:S02]  /*00e0*/  UTMACCTL.PF [UR6] ;  /* 0x00000000060079b9 */ /* 0x0001e40008040000 */
[----:B------:R0:W-:Y:S02]  /*00f0*/  UTMACCTL.PF [UR4] ;  /* 0x00000000040079b9 */ /* 0x0001e40008040000 */
[----:B0-----:R-:W-:Y:S01]  /*0100*/  NOP ;  /* 0x0000000000007918 */ /* 0x001fe20000000000 */
.L_x_1:
[----:B------:R-:W-:Y:S05]  /*0110*/  BSYNC B0 ;  /* 0x0000000000007941 */ /* 0x000fea0003800000 */
.L_x_0:
[----:B------:R-:W-:Y:S01]  /*0120*/  VOTEU.ANY UP0, P0 ;  /* 0x00000000003f7886 */ /* 0x000fe20000000100 */
[----:B------:R-:W0:Y:S01]  /*0130*/  SHFL.IDX PT, R0, R29, RZ, 0x1f ;  /* 0x00001fff1d007589 */ /* 0x000e2200000e0000 */
[----:B------:R-:W-:Y:S01]  /*0140*/  UMOV UR4, 0x80 ;  /* 0x0000008000047882 */ /* 0x000fe20000000000 */
[----:B------:R-:W-:Y:S01]  /*0150*/  UMOV UR7, 0x180 ;  /* 0x0000018000077882 */ /* 0x000fe20000000000 */
[----:B------:R-:W-:Y:S01]  /*0160*/  SHF.R.U32.HI R2, RZ, 0x7, R3 ;  /* 0x00000007ff027819 */ /* 0x000fe20000011603 */
[----:B------:R-:W1:Y:S01]  /*0170*/  @UP0 S2UR UR8, SR_CgaCtaId ;  /* 0x00000000000809c3 */ /* 0x000e620000008800 */
[----:B------:R-:W-:Y:S01]  /*0180*/  @UP0 UMOV UR6, 0x400 ;  /* 0x0000040000060882 */ /* 0x000fe20000000000 */
[----:B------:R-:W-:-:S04]  /*0190*/  @UP0 UIADD3 UR4, -UR4, 0x100000, URZ ;  /* 0x0010000004040890 */ /* 0x000fc8000fffe13f */
[----:B------:R-:W-:Y:S02]  /*01a0*/  @UP0 USHF.L.U32 UR5, UR4, 0xb, URZ ;  /* 0x0000000b04050899 */ /* 0x000fe4000800063f */
[----:B------:R-:W-:Y:S01]  /*01b0*/  @UP0 USHF.L.U32 UR4, UR4, 0x1, URZ ;  /* 0x0000000104040899 */ /* 0x000fe2000800063f */
[----:B------:R-:W-:Y:S01]  /*01c0*/  VOTEU.ANY UP1, P0 ;  /* 0x00000000003f7886 */ /* 0x000fe20000020100 */
[----:B0-----:R-:W-:Y:S02]  /*01d0*/  ISETP.NE.AND P1, PT, R0, RZ, PT ;  /* 0x000000ff0000720c */ /* 0x001fe40003f25270 */
[----:B------:R0:W2:Y:S01]  /*01e0*/  SHFL.IDX PT, R0, R2, RZ, 0x1f ;  /* 0x00001fff02007589 */ /* 0x0000a200000e0000 */
[----:B-1----:R-:W-:Y:S02]  /*01f0*/  @UP0 ULEA UR8, UR8, UR6, 0x18 ;  /* 0x0000000608080291 */ /* 0x002fe4000f8ec03f */
[----:B------:R-:W-:-:S04]  /*0200*/  @UP0 UIADD3 UR6, -UR7, 0x100000, URZ ;  /* 0x0010000007060890 */ /* 0x000fc8000fffe13f */
[----:B------:R-:W-:Y:S02]  /*0210*/  @UP0 USHF.L.U32 UR7, UR6, 0xb, URZ ;  /* 0x0000000b06070899 */ /* 0x000fe4000800063f */
[----:B------:R-:W-:Y:S01]  /*0220*/  @UP0 USHF.L.U32 UR6, UR6, 0x1, URZ ;  /* 0x0000000106060899 */ /* 0x000fe2000800063f */
[----:B------:R-:W-:Y:S01]  /*0230*/  VOTEU.ANY UP0, P0 ;  /* 0x00000000003f7886 */ /* 0x000fe20000000100 */
[----:B------:R-:W1:Y:S04]  /*0240*/  FENCE.VIEW.ASYNC.S ;  /* 0x00000000000073c6 */ /* 0x000e680000000000 */
[----:B-1----:R0:W1:Y:S06]  /*0250*/  @UP0 SYNCS.EXCH.64 URZ, [UR8+0x30800], UR4 ;  /* 0x03080004083f05b2 */ /* 0x00206c0008000100 */
[----:B------:R0:W3:Y:S02]  /*0260*/  @UP1 SYNCS.EXCH.64 URZ, [UR8+0x30820], UR6 ;  /* 0x03082006083f15b2 */ /* 0x0000e40008000100 */
[----:B0-----:R-:W-:Y:S05]  /*0270*/  @P1 BRA `(.L_x_2) ;  /* 0x0000000000481947 */ /* 0x001fea0003800000 */
[----:B------:R-:W0:Y:S01]  /*0280*/  S2UR UR5, SR_CgaCtaId ;  /* 0x00000000000579c3 */ /* 0x000e220000008800 */
[----:B------:R-:W-:Y:S01]  /*0290*/  UMOV UR4, 0x400 ;  /* 0x0000040000047882 */ /* 0x000fe20000000000 */
[----:B------:R-:W-:Y:S01]  /*02a0*/  UMOV UR6, 0x1 ;  /* 0x0000000100067882 */ /* 0x000fe20000000000 */
[----:B------:R-:W-:Y:S01]  /*02b0*/  UMOV UR7, 0x3 ;  /* 0x0000000300077882 */ /* 0x000fe20000000000 */
[----:B------:R-:W-:Y:S01]  /*02c0*/  ELECT P0, URZ, PT ;  /* 0x00000000003f782f */ /* 0x000fe20003800000 */
[----:B0-----:R-:W-:Y:S02]  /*02d0*/  ULEA UR8, UR5, UR4, 0x18 ;  /* 0x0000000405087291 */ /* 0x001fe4000f8ec03f */
[----:B------:R-:W-:-:S04]  /*02e0*/  UIADD3 UR4, -UR6, 0x100000, URZ ;  /* 0x0010000006047890 */ /* 0x000fc8000fffe13f */
[----:B------:R-:W-:Y:S02]  /*02f0*/  USHF.L.U32 UR5, UR4, 0xb, URZ ;  /* 0x0000000b04057899 */ /* 0x000fe4000800063f */
[----:B------:R-:W-:Y:S02]  /*0300*/  USHF.L.U32 UR4, UR4, 0x1, URZ ;  /* 0x0000000104047899 */ /* 0x000fe4000800063f */
[----:B------:R-:W-:-:S04]  /*0310*/  UIADD3 UR6, -UR7, 0x100000, URZ ;  /* 0x0010000007067890 */ /* 0x000fc8000fffe13f */
[----:B------:R-:W-:Y:S02]  /*0320*/  USHF.L.U32 UR7, UR6, 0xb, URZ ;  /* 0x0000000b06077899 */ /* 0x000fe4000800063f */
[----:B------:R-:W-:Y:S01]  /*0330*/  USHF.L.U32 UR6, UR6, 0x1, URZ ;  /* 0x0000000106067899 */ /* 0x000fe2000800063f */
[----:B------:R-:W0:Y:S03]  /*0340*/  FENCE.VIEW.ASYNC.S ;  /* 0x00000000000073c6 */ /* 0x000e260000000000 */
[----:B0-----:R0:W4:Y:S08]  /*0350*/  SYNCS.EXCH.64 URZ, [UR8+0x30830], UR4 ;  /* 0x03083004083f75b2 */ /* 0x0011300008000100 */
[----:B------:R0:W0:Y:S01]  /*0360*/  SYNCS.EXCH.64 URZ, [UR8+0x30840], UR6 ;  /* 0x03084006083f75b2 */ /* 0x0000220008000100 */
[----:B------:R0:W0:Y:S01]  /*0370*/  SYNCS.EXCH.64 URZ, [UR8+0x30838], UR4 ;  /* 0x03083804083f75b2 */ /* 0x0000220008000100 */
[----:B------:R0:W0:Y:S01]  /*0380*/  SYNCS.EXCH.64 URZ, [UR8+0x30848], UR6 ;  /* 0x03084806083f75b2 */ /* 0x0000220008000100 */
[----:B------:R-:W-:Y:S01]  /*0390*/  NOP ;  /* 0x0000000000007918 */ /* 0x000fe20000000000 */
.L_x_2:
[----:B------:R-:W5:Y:S01]  /*03a0*/  SHFL.IDX PT, R2, R29, RZ, 0x1f ;  /* 0x00001fff1d027589 */ /* 0x000f6200000e0000 */
[----:B------:R-:W-:Y:S01]  /*03b0*/  NOP ;  /* 0x0000000000007918 */ /* 0x000fe20000000000 */
[----:B-----5:R-:W-:-:S13]  /*03c0*/  ISETP.NE.AND P0, PT, R2, RZ, PT ;  /* 0x000000ff0200720c */ /* 0x020fda0003f05270 */
[----:B------:R-:W-:Y:S05]  /*03d0*/  @P0 BRA `(.L_x_3) ;  /* 0x0000000000480947 */ /* 0x000fea0003800000 */
[----:B0-----:R-:W0:Y:S01]  /*03e0*/  S2UR UR5, SR_CgaCtaId ;  /* 0x00000000000579c3 */ /* 0x001e220000008800 */
        /* <DEDUP_REMOVED lines=12> */
[----:B0-----:R0:W0:Y:S08]  /*04b0*/  SYNCS.EXCH.64 URZ, [UR8+0x30850], UR4 ;  /* 0x03085004083f75b2 */ /* 0x0010300008000100 */
[----:B------:R0:W0:Y:S01]  /*04c0*/  SYNCS.EXCH.64 URZ, [UR8+0x30860], UR6 ;  /* 0x03086006083f75b2 */ /* 0x0000220008000100 */
[----:B------:R0:W0:Y:S01]  /*04d0*/  SYNCS.EXCH.64 URZ, [UR8+0x30858], UR4 ;  /* 0x03085804083f75b2 */ /* 0x0000220008000100 */
[----:B------:R0:W0:Y:S01]  /*04e0*/  SYNCS.EXCH.64 URZ, [UR8+0x30868], UR6 ;  /* 0x03086806083f75b2 */ /* 0x0000220008000100 */
[----:B------:R-:W-:Y:S01]  /*04f0*/  NOP ;  /* 0x0000000000007918 */ /* 0x000fe20000000000 */
.L_x_3:
[----:B------:R-:W5:Y:S01]  /*0500*/  SHFL.IDX PT, R2, R29, RZ, 0x1f ;  /* 0x00001fff1d027589 */ /* 0x000f6200000e0000 */
[----:B------:R-:W-:Y:S01]  /*0510*/  NOP ;  /* 0x0000000000007918 */ /* 0x000fe20000000000 */
[----:B-----5:R-:W-:-:S13]  /*0520*/  ISETP.NE.AND P0, PT, R2, RZ, PT ;  /* 0x000000ff0200720c */ /* 0x020fda0003f05270 */
[----:B------:R-:W-:Y:S05]  /*0530*/  @P0 BRA `(.L_x_4) ;  /* 0x0000000000380947 */ /* 0x000fea0003800000 */
[----:B0-----:R-:W0:Y:S01]  /*0540*/  S2UR UR5, SR_CgaCtaId ;  /* 0x00000000000579c3 */ /* 0x001e220000008800 */
[----:B------:R-:W-:Y:S01]  /*0550*/  UMOV UR4, 0x400 ;  /* 0x0000040000047882 */ /* 0x000fe20000000000 */
[----:B------:R-:W-:Y:S01]  /*0560*/  UMOV UR7, 0x1 ;  /* 0x0000000100077882 */ /* 0x000fe20000000000 */
[----:B------:R-:W-:Y:S01]  /*0570*/  ELECT P0, URZ, PT ;  /* 0x00000000003f782f */ /* 0x000fe20003800000 */
[----:B0-----:R-:W-:Y:S02]  /*0580*/  ULEA UR6, UR5, UR4, 0x18 ;  /* 0x0000000405067291 */ /* 0x001fe4000f8ec03f */
[----:B------:R-:W-:-:S04]  /*0590*/  UIADD3 UR4, -UR7, 0x100000, URZ ;  /* 0x0010000007047890 */ /* 0x000fc8000fffe13f */
[----:B------:R-:W-:Y:S02]  /*05a0*/  USHF.L.U32 UR5, UR4, 0xb, URZ ;  /* 0x0000000b04057899 */ /* 0x000fe4000800063f */
[----:B------:R-:W-:Y:S01]  /*05b0*/  USHF.L.U32 UR4, UR4, 0x1, URZ ;  /* 0x0000000104047899 */ /* 0x000fe2000800063f */
[----:B------:R-:W0:Y:S11]  /*05c0*/  FENCE.VIEW.ASYNC.S ;  /* 0x00000000000073c6 */ /* 0x000e360000000000 */
[----:B0-----:R0:W0:Y:S01]  /*05d0*/  SYNCS.EXCH.64 URZ, [UR6+0x30870], UR4 ;  /* 0x03087004063f75b2 */ /* 0x0010220008000100 */
[----:B------:R0:W0:Y:S01]  /*05e0*/  SYNCS.EXCH.64 URZ, [UR6+0x30880], UR4 ;  /* 0x03088004063f75b2 */ /* 0x0000220008000100 */
[----:B------:R0:W0:Y:S01]  /*05f0*/  SYNCS.EXCH.64 URZ, [UR6+0x30878], UR4 ;  /* 0x03087804063f75b2 */ /* 0x0000220008000100 */
[----:B------:R0:W0:Y:S01]  /*0600*/  SYNCS.EXCH.64 URZ, [UR6+0x30888], UR4 ;  /* 0x03088804063f75b2 */ /* 0x0000220008000100 */
[----:B------:R-:W-:Y:S01]  /*0610*/  NOP ;  /* 0x0000000000007918 */ /* 0x000fe20000000000 */
.L_x_4:
        /* <DEDUP_REMOVED lines=22> */
.L_x_5:
        /* <DEDUP_REMOVED lines=22> */
.L_x_6:
[----:B--2---:R-:W-:Y:S01]  /*08e0*/  ISETP.NE.AND P0, PT, R0, RZ, PT ;  /* 0x000000ff0000720c */ /* 0x004fe20003f05270 */
[----:B------:R-:W-:Y:S01]  /*08f0*/  IMAD.MOV.U32 R26, RZ, RZ, 0x1 ;  /* 0x00000001ff1a7424 */ /* 0x000fe200078e00ff */
[----:B------:R-:W-:Y:S01]  /*0900*/  NOP ;  /* 0x0000000000007918 */ /* 0x000fe20000000000 */
[----:B------:R-:W-:Y:S01]  /*0910*/  ULDC.64 UR42, c[0x0][0x208] ;  /* 0x00008200002a7ab9 */ /* 0x000fe20000000a00 */
[----:B------:R-:W-:Y:S01]  /*0920*/  BSSY B6, `(.L_x_7) ;  /* 0x0000b3b000067945 */ /* 0x000fe20003800000 */
[----:B------:R-:W-:Y:S02]  /*0930*/  LOP3.LUT R27, R3, 0x7f, RZ, 0xc0, !PT ;  /* 0x0000007f031b7812 */ /* 0x000fe400078ec0ff */
[----:B------:R-:W-:Y:S01]  /*0940*/  SEL R26, R26, 0x2, !P0 ;  /* 0x000000021a1a7807 */ /* 0x000fe20004000000 */
[----:B01-34-:R-:W-:Y:S06]  /*0950*/  BAR.SYNC.DEFER_BLOCKING 0x0 ;  /* 0x0000000000007b1d */ /* 0x01bfec0000010000 */
[----:B------:R-:W-:Y:S05]  /*0960*/  @!P0 BRA `(.L_x_8) ;  /* 0x0000007c00d08947 */ /* 0x000fea0003800000 */
.L_x_9:
[----:B------:R-:W-:-:S08]  /*0970*/  NOP ;  /* 0x0000000000007918 */ /* 0x000fd00000000000 */
[----:B------:R-:W0:Y:S02]  /*0980*/  USETMAXREG.TRY_ALLOC.CTAPOOL UP0, 0xa0 ;  /* 0x000000a0000079c8 */ /* 0x000e240008000600 */
[----:B0-----:R-:W-:-:S13]  /*0990*/  PLOP3.LUT P0, PT, PT, PT, UP0, 0x80, 0x0 ;  /* 0x000000000000781c */ /* 0x001fda0003f0f008 */
[----:B------:R-:W-:Y:S05]  /*09a0*/  @!P0 BRA `(.L_x_9) ;  /* 0xfffffffc00f08947 */ /* 0x000fea000383ffff */
[----:B------:R-:W0:Y:S01]  /*09b0*/  LDC R2, c[0x0][0xc50] ;  /* 0x00031400ff027b82 */ /* 0x000e220000000800 */
[----:B------:R-:W1:Y:S07]  /*09c0*/  S2R R12, SR_TID.X ;  /* 0x00000000000c7919 */ /* 0x000e6e0000002100 */
[----:B------:R-:W2:Y:S08]  /*09d0*/  S2UR UR4, SR_CTAID.Y ;  /* 0x00000000000479c3 */ /* 0x000eb00000002600 */
[----:B------:R-:W3:Y:S08]  /*09e0*/  S2UR UR5, SR_CTAID.Z ;  /* 0x00000000000579c3 */ /* 0x000ef00000002700 */
[----:B------:R-:W-:Y:S06]  /*09f0*/  BAR.ARV 0x8, 0x200 ;  /* 0x0208000000007b1d */ /* 0x000fec0000002000 */
[----:B0-----:R-:W-:Y:S01]  /*0a00*/  ISETP.NE.AND P1, PT, R2, 0x1, PT ;  /* 0x000000010200780c */ /* 0x001fe20003f25270 */
[----:B--2---:R-:W-:Y:S01]  /*0a10*/  IMAD.U32 R5, RZ, RZ, UR4 ;  /* 0x00000004ff057e24 */ /* 0x004fe2000f8e00ff */
[----:B-1----:R-:W-:-:S11]  /*0a20*/  LOP3.LUT R4, R12, 0xffffff80, RZ, 0xc0, !PT ;  /* 0xffffff800c047812 */ /* 0x002fd600078ec0ff */
[----:B------:R-:W0:Y:S01]  /*0a30*/  @P1 LDC R0, c[0x0][0xc54] ;  /* 0x00031500ff001b82 */ /* 0x000e220000000800 */
[----:B------:R-:W-:-:S07]  /*0a40*/  ISETP.NE.AND P0, PT, R4, 0x80, PT ;  /* 0x000000800400780c */ /* 0x000fce0003f05270 */
[----:B------:R-:W1:Y:S08]  /*0a50*/  @P1 LDC R3, c[0x0][0xc58] ;  /* 0x00031600ff031b82 */ /* 0x000e700000000800 */
[----:B------:R-:W-:Y:S06]  /*0a60*/  @!P0 BAR.ARV 0x9, 0x100 ;  /* 0x0244000000008b1d */ /* 0x000fec0000002000 */
[----:B---3--:R-:W-:Y:S01]  /*0a70*/  ISETP.LE.AND P0, PT, RZ, UR5, PT ;  /* 0x00000005ff007c0c */ /* 0x008fe2000bf03270 */
[----:B0-----:R-:W-:-:S05]  /*0a80*/  @P1 IMAD.HI.U32 R0, R0, UR4, RZ ;  /* 0x0000000400001c27 */ /* 0x001fca000f8e00ff */
[----:B-1----:R-:W-:-:S05]  /*0a90*/  @P1 SHF.R.U32.HI R5, RZ, R3, R0 ;  /* 0x00000003ff051219 */ /* 0x002fca0000011600 */
[----:B------:R4:W-:Y:S01]  /*0aa0*/  STL [R1+0xc], R5 ;  /* 0x00000c0501007387 */ /* 0x0009e20000100800 */
[----:B------:R-:W-:-:S04]  /*0ab0*/  IMAD.MOV R3, RZ, RZ, -R5 ;  /* 0x000000ffff037224 */ /* 0x000fc800078e0a05 */
[----:B------:R-:W-:Y:S01]  /*0ac0*/  IMAD R2, R2, R3, UR4 ;  /* 0x0000000402027e24 */ /* 0x000fe2000f8e0203 */
[----:B------:R-:W-:Y:S06]  /*0ad0*/  @!P0 BRA `(.L_x_10) ;  /* 0x000000b0007c8947 */ /* 0x000fec0003800000 */
[----:B----4-:R-:W0:Y:S01]  /*0ae0*/  LDC.64 R4, c[0x0][0x418] ;  /* 0x00010600ff047b82 */ /* 0x010e220000000a00 */
[----:B------:R-:W-:Y:S01]  /*0af0*/  LOP3.LUT R8, R2, 0xffff, RZ, 0xc0, !PT ;  /* 0x0000ffff02087812 */ /* 0x000fe200078ec0ff */
[----:B------:R-:W-:-:S06]  /*0b00*/  IMAD.MOV.U32 R19, RZ, RZ, RZ ;  /* 0x000000ffff137224 */ /* 0x000fcc00078e00ff */
[----:B------:R-:W1:Y:S08]  /*0b10*/  LDC R18, c[0x0][0x424] ;  /* 0x00010900ff127b82 */ /* 0x000e700000000800 */
[----:B------:R-:W2:Y:S01]  /*0b20*/  LDC R3, c[0x0][0x2f0] ;  /* 0x0000bc00ff037b82 */ /* 0x000ea20000000800 */
[----:B0-----:R-:W-:-:S04]  /*0b30*/  ISETP.NE.U32.AND P0, PT, R4, RZ, PT ;  /* 0x000000ff0400720c */ /* 0x001fc80003f05070 */
[----:B------:R-:W-:-:S04]  /*0b40*/  ISETP.NE.AND.EX P0, PT, R5, RZ, PT, P0 ;  /* 0x000000ff0500720c */ /* 0x000fc80003f05300 */
[----:B-1----:R-:W-:-:S05]  /*0b50*/  SEL R18, R18, 0x1, P0 ;  /* 0x0000000112127807 */ /* 0x002fca0000000000 */
[----:B--2---:R-:W-:-:S04]  /*0b60*/  IMAD R18, R18, R3, RZ ;  /* 0x0000000312127224 */ /* 0x004fc800078e02ff */
[C---:B------:R-:W-:Y:S01]  /*0b70*/  VIADD R0, R18.reuse, 0xbf ;  /* 0x000000bf12007836 */ /* 0x040fe20000000000 */
[----:B------:R-:W-:-:S03]  /*0b80*/  ISETP.GE.AND P0, PT, R18, 0x1, PT ;  /* 0x000000011200780c */ /* 0x000fc60003f06270 */
[----:B------:R-:W-:-:S05]  /*0b90*/  IMAD.HI R0, R0, 0x2aaaaaab, RZ ;  /* 0x2aaaaaab00007827 */ /* 0x000fca00078e02ff */
[----:B------:R-:W-:-:S04]  /*0ba0*/  SHF.R.U32.HI R3, RZ, 0x1f, R0 ;  /* 0x0000001fff037819 */ /* 0x000fc80000011600 */
[----:B------:R-:W-:Y:S01]  /*0bb0*/  LEA.HI.SX32 R0, R0, R3, 0x1b ;  /* 0x0000000300007211 */ /* 0x000fe200078fdaff */
[----:B------:R-:W-:Y:S06]  /*0bc0*/  @!P0 BRA `(.L_x_11) ;  /* 0x0000000000788947 */ /* 0x000fec0003800000 */
[----:B------:R-:W-:-:S04]  /*0bd0*/  SHF.R.U32.HI R5, RZ, 0x10, R2 ;  /* 0x00000010ff057819 */ /* 0x000fc80000011602 */
[----:B------:R-:W-:-:S13]  /*0be0*/  ISETP.NE.AND P0, PT, R5, RZ, PT ;  /* 0x000000ff0500720c */ /* 0x000fda0003f05270 */
[----:B------:R-:W0:Y:S02]  /*0bf0*/  @!P0 LDC R5, c[0x0][0x9f0] ;  /* 0x00027c00ff058b82 */ /* 0x000e240000000800 */
[-C--:B0-----:R-:W-:Y:S02]  /*0c00*/  IABS R7, R5.reuse ;  /* 0x0000000500077213 */ /* 0x081fe40000000000 */
[----:B------:R-:W-:Y:S02]  /*0c10*/  IADD3 R4, R0, -0x1, R5 ;  /* 0xffffffff00047810 */ /* 0x000fe40007ffe005 */
[----:B------:R-:W0:Y:S01]  /*0c20*/  I2F.RP R6, R7 ;  /* 0x0000000700067306 */ /* 0x000e220000209400 */
[----:B------:R-:W-:-:S05]  /*0c30*/  IABS R11, R5 ;  /* 0x00000005000b7213 */ /* 0x000fca0000000000 */
[----:B------:R-:W-:Y:S02]  /*0c40*/  IMAD.MOV R11, RZ, RZ, -R11 ;  /* 0x000000ffff0b7224 */ /* 0x000fe400078e0a0b */
[----:B0-----:R-:W0:Y:S02]  /*0c50*/  MUFU.RCP R6, R6 ;  /* 0x0000000600067308 */ /* 0x001e240000001000 */
[----:B0-----:R-:W-:Y:S01]  /*0c60*/  VIADD R2, R6, 0xffffffe ;  /* 0x0ffffffe06027836 */ /* 0x001fe20000000000 */
[----:B------:R-:W-:Y:S02]  /*0c70*/  IABS R6, R4 ;  /* 0x0000000400067213 */ /* 0x000fe40000000000 */
[----:B------:R-:W-:-:S03]  /*0c80*/  LOP3.LUT R4, R4, R5, RZ, 0x3c, !PT ;  /* 0x0000000504047212 */ /* 0x000fc600078e3cff */
[----:B------:R0:W1:Y:S01]  /*0c90*/  F2I.FTZ.U32.TRUNC.NTZ R3, R2 ;  /* 0x0000000200037305 */ /* 0x000062000021f000 */
[----:B------:R-:W-:Y:S01]  /*0ca0*/  ISETP.GE.AND P2, PT, R4, RZ, PT ;  /* 0x000000ff0400720c */ /* 0x000fe20003f46270 */
[----:B0-----:R-:W-:Y:S02]  /*0cb0*/  IMAD.MOV.U32 R2, RZ, RZ, RZ ;  /* 0x000000ffff027224 */ /* 0x001fe400078e00ff */
[----:B-1----:R-:W-:-:S04]  /*0cc0*/  IMAD.MOV R10, RZ, RZ, -R3 ;  /* 0x000000ffff0a7224 */ /* 0x002fc800078e0a03 */
[----:B------:R-:W-:-:S04]  /*0cd0*/  IMAD R9, R10, R7, RZ ;  /* 0x000000070a097224 */ /* 0x000fc800078e02ff */
[----:B------:R-:W-:-:S04]  /*0ce0*/  IMAD.HI.U32 R3, R3, R9, R2 ;  /* 0x0000000903037227 */ /* 0x000fc800078e0002 */
[----:B------:R-:W-:Y:S02]  /*0cf0*/  IMAD.MOV.U32 R2, RZ, RZ, R11 ;  /* 0x000000ffff027224 */ /* 0x000fe400078e000b */
[----:B------:R-:W-:-:S04]  /*0d00*/  IMAD.HI.U32 R3, R3, R6, RZ ;  /* 0x0000000603037227 */ /* 0x000fc800078e00ff */
[----:B------:R-:W-:-:S05]  /*0d10*/  IMAD R2, R3, R2, R6 ;  /* 0x0000000203027224 */ /* 0x000fca00078e0206 */
[----:B------:R-:W-:-:S13]  /*0d20*/  ISETP.GT.U32.AND P1, PT, R7, R2, PT ;  /* 0x000000020700720c */ /* 0x000fda0003f24070 */
[----:B------:R-:W-:Y:S02]  /*0d30*/  @!P1 IMAD.IADD R2, R2, 0x1, -R7 ;  /* 0x0000000102029824 */ /* 0x000fe400078e0a07 */
[----:B------:R-:W-:Y:S01]  /*0d40*/  @!P1 VIADD R3, R3, 0x1 ;  /* 0x0000000103039836 */ /* 0x000fe20000000000 */
[----:B------:R-:W-:Y:S02]  /*0d50*/  ISETP.NE.AND P1, PT, R5, RZ, PT ;  /* 0x000000ff0500720c */ /* 0x000fe40003f25270 */
[----:B------:R-:W-:-:S13]  /*0d60*/  ISETP.GE.U32.AND P0, PT, R2, R7, PT ;  /* 0x000000070200720c */ /* 0x000fda0003f06070 */
[----:B------:R-:W-:-:S05]  /*0d70*/  @P0 VIADD R3, R3, 0x1 ;  /* 0x0000000103030836 */ /* 0x000fca0000000000 */
[----:B------:R-:W-:Y:S02]  /*0d80*/  @!P2 IADD3 R3, -R3, RZ, RZ ;  /* 0x000000ff0303a210 */ /* 0x000fe40007ffe1ff */
[----:B------:R-:W-:-:S05]  /*0d90*/  @!P1 LOP3.LUT R3, RZ, R5, RZ, 0x33, !PT ;  /* 0x00000005ff039212 */ /* 0x000fca00078e33ff */
[----:B------:R-:W-:-:S07]  /*0da0*/  IMAD.MOV.U32 R19, RZ, RZ, R3 ;  /* 0x000000ffff137224 */ /* 0x000fce00078e0003 */
.L_x_11:
[-C--:B------:R-:W-:Y:S01]  /*0db0*/  IMAD R2, R8, R19.reuse, RZ ;  /* 0x0000001308027224 */ /* 0x080fe200078e02ff */
[----:B------:R-:W-:Y:S01]  /*0dc0*/  PLOP3.LUT P0, PT, PT, PT, PT, 0x80, 0x0 ;  /* 0x000000000000781c */ /* 0x000fe20003f0f070 */
[----:B------:R-:W-:Y:S01]  /*0dd0*/  VIADD R17, R12, 0xffffff80 ;  /* 0xffffff800c117836 */ /* 0x000fe20000000000 */
[----:B------:R-:W-:Y:S01]  /*0de0*/  CS2R R150, SRZ ;  /* 0x0000000000967805 */ /* 0x000fe2000001ff00 */
[----:B------:R-:W-:Y:S01]  /*0df0*/  IMAD.MOV.U32 R16, RZ, RZ, RZ ;  /* 0x000000ffff107224 */ /* 0x000fe200078e00ff */
[----:B------:R-:W-:Y:S01]  /*0e00*/  VIADDMNMX R19, R2, R19, R0, PT ;  /* 0x0000001302137246 */ /* 0x000fe20003800100 */
[----:B------:R0:W-:Y:S01]  /*0e10*/  STL [R1+0x8], R2 ;  /* 0x0000080201007387 */ /* 0x0001e20000100800 */
[----:B------:R-:W-:Y:S01]  /*0e20*/  IMAD.MOV.U32 R0, RZ, RZ, RZ ;  /* 0x000000ffff007224 */ /* 0x000fe200078e00ff */
[----:B------:R-:W-:Y:S02]  /*0e30*/  CS2R R30, SRZ ;  /* 0x00000000001e7805 */ /* 0x000fe4000001ff00 */
[----:B------:R-:W-:-:S02]  /*0e40*/  ISETP.GT.AND P1, PT, R19, R2, PT ;  /* 0x000000021300720c */ /* 0x000fc40003f24270 */
[----:B------:R-:W-:Y:S02]  /*0e50*/  CS2R R32, SRZ ;  /* 0x0000000000207805 */ /* 0x000fe4000001ff00 */
[----:B------:R-:W-:Y:S02]  /*0e60*/  CS2R R22, SRZ ;  /* 0x0000000000167805 */ /* 0x000fe4000001ff00 */
[----:B------:R-:W-:Y:S02]  /*0e70*/  CS2R R24, SRZ ;  /* 0x0000000000187805 */ /* 0x000fe4000001ff00 */
[----:B------:R-:W-:Y:S02]  /*0e80*/  CS2R R14, SRZ ;  /* 0x00000000000e7805 */ /* 0x000fe4000001ff00 */
[----:B------:R-:W-:Y:S02]  /*0e90*/  CS2R R20, SRZ ;  /* 0x0000000000147805 */ /* 0x000fe4000001ff00 */
[----:B------:R-:W-:-:S02]  /*0ea0*/  CS2R R10, SRZ ;  /* 0x00000000000a7805 */ /* 0x000fc4000001ff00 */
[----:B------:R-:W-:Y:S02]  /*0eb0*/  CS2R R12, SRZ ;  /* 0x00000000000c7805 */ /* 0x000fe4000001ff00 */
[----:B------:R-:W-:Y:S02]  /*0ec0*/  CS2R R6, SRZ ;  /* 0x0000000000067805 */ /* 0x000fe4000001ff00 */
[----:B------:R-:W-:Y:S02]  /*0ed0*/  CS2R R8, SRZ ;  /* 0x0000000000087805 */ /* 0x000fe4000001ff00 */
[----:B------:R-:W-:Y:S02]  /*0ee0*/  CS2R R4, SRZ ;  /* 0x0000000000047805 */ /* 0x000fe4000001ff00 */
[----:B------:R-:W-:Y:S02]  /*0ef0*/  CS2R R34, SRZ ;  /* 0x0000000000227805 */ /* 0x000fe4000001ff00 */
[----:B0-----:R-:W-:-:S02]  /*0f00*/  CS2R R2, SRZ ;  /* 0x0000000000027805 */ /* 0x001fc4000001ff00 */
[----:B------:R-:W-:Y:S02]  /*0f10*/  CS2R R28, SRZ ;  /* 0x00000000001c7805 */ /* 0x000fe4000001ff00 */
[----:B------:R-:W-:Y:S01]  /*0f20*/  CS2R R36, SRZ ;  /* 0x0000000000247805 */ /* 0x000fe2000001ff00 */
[----:B------:R-:W-:Y:S06]  /*0f30*/  @!P1 BRA `(.L_x_12) ;  /* 0x0000006400b89947 */ /* 0x000fec0003800000 */
[----:B------:R-:W-:Y:S01]  /*0f40*/  SHF.R.S32.HI R16, RZ, 0x1f, R17 ;  /* 0x0000001fff107819 */ /* 0x000fe20000011411 */
[----:B------:R-:W0:Y:S01]  /*0f50*/  S2UR UR4, SR_CgaCtaId ;  /* 0x00000000000479c3 */ /* 0x000e220000008800 */
[----:B------:R-:W-:Y:S02]  /*0f60*/  UMOV UR36, 0x400 ;  /* 0x0000040000247882 */ /* 0x000fe40000000000 */
[----:B------:R-:W-:-:S04]  /*0f70*/  LEA.HI R22, R16, R17, RZ, 0x7 ;  /* 0x0000001110167211 */ /* 0x000fc800078f38ff */
[----:B------:R-:W-:-:S06]  /*0f80*/  SHF.R.S32.HI R0, RZ, 0x7, R22 ;  /* 0x00000007ff007819 */ /* 0x000fcc0000011416 */
[----:B------:R-:W1:Y:S01]  /*0f90*/  SHFL.IDX PT, R0, R0, RZ, 0x1f ;  /* 0x00001fff00007589 */ /* 0x000e6200000e0000 */
[----:B0-----:R-:W-:-:S04]  /*0fa0*/  ULEA UR36, UR4, UR36, 0x18 ;  /* 0x0000002404247291 */ /* 0x001fc8000f8ec03f */
[----:B------:R-:W-:-:S04]  /*0fb0*/  UIADD3 UR4, UR36, 0x1e800, URZ ;  /* 0x0001e80024047890 */ /* 0x000fc8000fffe03f */
[----:B------:R-:W-:Y:S01]  /*0fc0*/  ULOP3.LUT UP0, URZ, UR4, 0x3ff, URZ, 0xc0, !UPT ;  /* 0x000003ff043f7892 */ /* 0x000fe2000f80c03f */
[----:B-1----:R0:W-:Y:S05]  /*0fd0*/  STL [R1+0x4], R0 ;  /* 0x0000040001007387 */ /* 0x0021ea0000100800 */
[----:B------:R-:W-:-:S13]  /*0fe0*/  PLOP3.LUT P0, PT, PT, PT, UP0, 0x80, 0x0 ;  /* 0x000000000000781c */ /* 0x000fda0003f0f008 */
[----:B0-----:R-:W-:Y:S05]  /*0ff0*/  @!P0 BRA `(.L_x_13) ;  /* 0x0000000000408947 */ /* 0x001fea0003800000 */
[----:B------:R-:W-:Y:S01]  /*1000*/  MOV R0, 0x0 ;  /* 0x0000000000007802 */ /* 0x000fe20000000f00 */
[----:B------:R-:W-:Y:S01]  /*1010*/  ULDC.64 UR4, c[0x4][0xa8] ;  /* 0x01002a0000047ab9 */ /* 0x000fe20000000a00 */
[----:B------:R-:W-:Y:S01]  /*1020*/  ULDC.64 UR6, c[0x4][0x48] ;  /* 0x0100120000067ab9 */ /* 0x000fe20000000a00 */
[----:B------:R-:W-:Y:S01]  /*1030*/  IMAD.U32 R4, RZ, RZ, UR4 ;  /* 0x00000004ff047e24 */ /* 0x000fe2000f8e00ff */
[----:B------:R0:W1:Y:S01]  /*1040*/  LDC.64 R2, c[0x4][R0] ;  /* 0x0100000000027b82 */ /* 0x0000620000000a00 */
[----:B------:R-:W-:Y:S01]  /*1050*/  IMAD.U32 R5, RZ, RZ, UR5 ;  /* 0x00000005ff057e24 */ /* 0x000fe2000f8e00ff */
[----:B------:R-:W-:Y:S01]  /*1060*/  ULDC.64 UR4, c[0x4][0xb0] ;  /* 0x01002c0000047ab9 */ /* 0x000fe20000000a00 */
[----:B------:R-:W-:Y:S02]  /*1070*/  IMAD.U32 R10, RZ, RZ, UR6 ;  /* 0x00000006ff0a7e24 */ /* 0x000fe4000f8e00ff */
[----:B------:R-:W-:Y:S02]  /*1080*/  IMAD.U32 R6, RZ, RZ, UR4 ;  /* 0x00000004ff067e24 */ /* 0x000fe4000f8e00ff */
[----:B------:R-:W-:-:S02]  /*1090*/  IMAD.U32 R7, RZ, RZ, UR5 ;  /* 0x00000005ff077e24 */ /* 0x000fc4000f8e00ff */
[----:B------:R-:W-:Y:S02]  /*10a0*/  IMAD.U32 R11, RZ, RZ, UR7 ;  /* 0x00000007ff0b7e24 */ /* 0x000fe4000f8e00ff */
[----:B------:R-:W-:Y:S02]  /*10b0*/  IMAD.MOV.U32 R8, RZ, RZ, 0x70 ;  /* 0x00000070ff087424 */ /* 0x000fe400078e00ff */
[----:B------:R-:W-:Y:S02]  /*10c0*/  IMAD.MOV.U32 R12, RZ, RZ, 0x1 ;  /* 0x00000001ff0c7424 */ /* 0x000fe400078e00ff */
[----:B0-----:R-:W-:-:S07]  /*10d0*/  IMAD.MOV.U32 R13, RZ, RZ, RZ ;  /* 0x000000ffff0d7224 */ /* 0x001fce00078e00ff */
[----:B------:R-:W-:-:S07]  /*10e0*/  LEPC R20, `(.L_x_13) ;  /* 0x000000001014794e */ /* 0x000fce0000000000 */
[----:B-1----:R-:W-:Y:S05]  /*10f0*/  CALL.ABS.NOINC R2 ;  /* 0x0000000002007343 */ /* 0x002fea0003c00000 */
.L_x_13:
[----:B------:R-:W-:Y:S01]  /*1100*/  SHF.L.U32 R2, RZ, 0x1f, RZ ;  /* 0x0000001fff027819 */ /* 0x000fe200000006ff */
[----:B------:R-:W-:Y:S01]  /*1110*/  IMAD.MOV.U32 R5, RZ, RZ, 0x20 ;  /* 0x00000020ff057424 */ /* 0x000fe200078e00ff */
[----:B------:R-:W-:Y:S02]  /*1120*/  LEA.HI R4, R16, R17, RZ, 0x4 ;  /* 0x0000001110047211 */ /* 0x000fe400078f20ff */
[----:B------:R-:W0:Y:S01]  /*1130*/  SYNCS.PHASECHK.TRANS64.TRYWAIT P1, [UR36+0x30800], R2 ;  /* 0x03080002ff0075a7 */ /* 0x000e220008020164 */
[----:B------:R-:W-:Y:S02]  /*1140*/  LOP3.LUT R26, R26, 0x1, RZ, 0xfc, !PT ;  /* 0x000000011a1a7812 */ /* 0x000fe400078efcff */
[----:B------:R-:W-:Y:S02]  /*1150*/  LOP3.LUT R0, R4, 0xfffffff0, RZ, 0xc0, !PT ;  /* 0xfffffff004007812 */ /* 0x000fe400078ec0ff */
[----:B------:R-:W-:Y:S02]  /*1160*/  ISETP.NE.AND P0, PT, R26, 0x3, PT ;  /* 0x000000031a00780c */ /* 0x000fe40003f05270 */
[----:B------:R-:W-:-:S04]  /*1170*/  IADD3 R0, R17, -R0, RZ ;  /* 0x8000000011007210 */ /* 0x000fc80007ffe0ff */
[----:B------:R-:W-:-:S04]  /*1180*/  SHF.R.S32.HI R3, RZ, 0x1f, R0 ;  /* 0x0000001fff037819 */ /* 0x000fc80000011400 */
[----:B------:R-:W-:-:S04]  /*1190*/  LEA.HI R6, R3, R0, RZ, 0x3 ;  /* 0x0000000003067211 */ /* 0x000fc800078f18ff */
[----:B------:R-:W-:-:S05]  /*11a0*/  LOP3.LUT R3, R6, 0xfffffff8, RZ, 0xc0, !PT ;  /* 0xfffffff806037812 */ /* 0x000fca00078ec0ff */
[----:B------:R-:W-:-:S05]  /*11b0*/  IMAD.IADD R8, R0, 0x1, -R3 ;  /* 0x0000000100087824 */ /* 0x000fca00078e0a03 */
[----:B------:R-:W-:Y:S01]  /*11c0*/  LOP3.LUT P2, RZ, R8, 0x4, RZ, 0xc0, !PT ;  /* 0x0000000408ff7812 */ /* 0x000fe2000784c0ff */
[----:B0-----:R-:W-:-:S12]  /*11d0*/  @!P1 BRA `(.L_x_14) ;  /* 0x000000a800c49947 */ /* 0x001fd80003800000 */
.L_x_109:
[----:B------:R-:W-:Y:S01]  /*11e0*/  SEL R7, R5, 0xffffffe0, !P2 ;  /* 0xffffffe005077807 */ /* 0x000fe20005000000 */
[----:B------:R-:W-:Y:S06]  /*11f0*/  @!P0 BRA `(.L_x_15) ;  /* 0x0000000000048947 */ /* 0x000fec0003800000 */
[----:B------:R-:W-:Y:S01]  /*1200*/  BPT.TRAP 0x1 ;  /* 0x000000040000795c */ /* 0x000fe20000300000 */
.L_x_15:
[----:B------:R1:W2:Y:S01]  /*1210*/  SYNCS.PHASECHK.TRANS64.TRYWAIT P2, [UR36+0x30830], R2 ;  /* 0x03083002ff0075a7 */ /* 0x0002a20008040164 */
[----:B------:R-:W-:Y:S05]  /*1220*/  @!P0 BRA `(.L_x_16) ;  /* 0x0000000000048947 */ /* 0x000fea0003800000 */
[----:B------:R-:W-:Y:S01]  /*1230*/  BPT.TRAP 0x1 ;  /* 0x000000040000795c */ /* 0x000fe20000300000 */
.L_x_16:
[----:B0-----:R-:W3:Y:S01]  /*1240*/  LDL R3, [R1+0x4] ;  /* 0x0000040001037983 */ /* 0x001ee20000100800 */
[----:B------:R-:W-:Y:S01]  /*1250*/  ISETP.NE.AND P1, PT, R27, RZ, PT ;  /* 0x000000ff1b00720c */ /* 0x000fe20003f25270 */
[----:B---3--:R-:W-:-:S05]  /*1260*/  IMAD.HI R0, R3, 0x55555556, RZ ;  /* 0x5555555603007827 */ /* 0x008fca00078e02ff */
[----:B------:R-:W-:-:S05]  /*1270*/  LEA.HI R0, R0, R0, RZ, 0x1 ;  /* 0x0000000000007211 */ /* 0x000fca00078f08ff */
[----:B------:R-:W-:-:S05]  /*1280*/  IMAD R0, R0, -0x3, R3 ;  /* 0xfffffffd00007824 */ /* 0x000fca00078e0203 */
[----:B------:R-:W-:-:S05]  /*1290*/  LEA R3, R0, UR36, 0xd ;  /* 0x0000002400037c11 */ /* 0x000fca000f8e68ff */
[----:B------:R0:W-:Y:S01]  /*12a0*/  STL [R1], R3 ;  /* 0x0000000301007387 */ /* 0x0001e20000100800 */
[----:B------:R-:W-:-:S05]  /*12b0*/  VIADD R0, R3, 0xc400 ;  /* 0x0000c40003007836 */ /* 0x000fca0000000000 */
[----:B------:R-:W-:-:S04]  /*12c0*/  SHF.R.U32.HI R0, RZ, 0x4, R0 ;  /* 0x00000004ff007819 */ /* 0x000fc80000011600 */
[----:B------:R-:W-:Y:S01]  /*12d0*/  LOP3.LUT R152, R0, 0x3fff, RZ, 0xc0, !PT ;  /* 0x00003fff00987812 */ /* 0x000fe200078ec0ff */
[----:B0-2---:R-:W-:Y:S06]  /*12e0*/  @P2 BRA `(.L_x_17) ;  /* 0x0000000000082947 */ /* 0x005fec0003800000 */
[----:B------:R-:W0:Y:S02]  /*12f0*/  SYNCS.PHASECHK.TRANS64.TRYWAIT P2, [UR36+0x30830], R2 ;  /* 0x03083002ff0075a7 */ /* 0x000e240008040164 */
[----:B0-----:R-:W-:Y:S05]  /*1300*/  @!P2 BRA `(.L_x_18) ;  /* 0x000000a80090a947 */ /* 0x001fea0003800000 */
.L_x_17:
[----:B------:R-:W-:Y:S05]  /*1310*/  WARPSYNC.ALL ;  /* 0x0000000000007948 */ /* 0x000fea0003800000 */
[----:B------:R-:W-:Y:S01]  /*1320*/  IMAD.MOV.U32 R0, RZ, RZ, RZ ;  /* 0x000000ffff007224 */ /* 0x000fe200078e00ff */
[----:B------:R-:W-:Y:S01]  /*1330*/  LOP3.LUT R152, R152, 0x10000, RZ, 0xfc, !PT ;  /* 0x0001000098987812 */ /* 0x000fe200078efcff */
[----:B------:R-:W-:Y:S02]  /*1340*/  IMAD.MOV.U32 R151, RZ, RZ, RZ ;  /* 0x000000ffff977224 */ /* 0x000fe400078e00ff */
[----:B------:R-:W-:Y:S01]  /*1350*/  IMAD.MOV.U32 R153, RZ, RZ, 0x40000040 ;  /* 0x40000040ff997424 */ /* 0x000fe200078e00ff */
[----:B------:R-:W-:Y:S01]  /*1360*/  UIADD3 UR4, UR36, 0x12400, URZ ;  /* 0x0001240024047890 */ /* 0x000fe2000fffe03f */
[----:B------:R-:W2:Y:S01]  /*1370*/  LDL R121, [R1+0x8] ;  /* 0x0000080001797983 */ /* 0x000ea20000100800 */
[C---:B------:R-:W-:Y:S01]  /*1380*/  R2UR UR8, R152.reuse ;  /* 0x00000000980872ca */ /* 0x040fe200000e0000 */
[----:B------:R-:W-:Y:S01]  /*1390*/  WARPGROUP.ARRIVE ;  /* 0x00000000000079c5 */ /* 0x000fe20000000000 */
[----:B------:R-:W-:Y:S01]  /*13a0*/  USHF.R.U32.HI UR4, URZ, 0x4, UR4 ;  /* 0x000000043f047899 */ /* 0x000fe20008011604 */
[----:B------:R-:W-:Y:S01]  /*13b0*/  R2UR UR9, R153 ;  /* 0x00000000990972ca */ /* 0x000fe200000e0000 */
[----:B------:R-:W-:Y:S01]  /*13c0*/  UMOV UR11, 0x40000040 ;  /* 0x40000040000b7882 */ /* 0x000fe20000000000 */
[----:B------:R-:W-:Y:S01]  /*13d0*/  R2UR UR16, R152 ;  /* 0x00000000981072ca */ /* 0x000fe200000e0000 */
[----:B------:R-:W-:Y:S01]  /*13e0*/  ULOP3.LUT UR4, UR4, 0x3fff, URZ, 0xc0, !UPT ;  /* 0x00003fff04047892 */ /* 0x000fe2000f8ec03f */
[----:B------:R-:W-:Y:S01]  /*13f0*/  LOP3.LUT R22, R22, 0xffffff80, RZ, 0xc0, !PT ;  /* 0xffffff8016167812 */ /* 0x000fe200078ec0ff */
[----:B------:R-:W-:Y:S01]  /*1400*/  UMOV UR13, 0x40000040 ;  /* 0x40000040000d7882 */ /* 0x000fe20000000000 */
[----:B------:R-:W-:Y:S01]  /*1410*/  UMOV UR15, 0x40000040 ;  /* 0x40000040000f7882 */ /* 0x000fe20000000000 */
[----:B------:R-:W-:Y:S01]  /*1420*/  ULOP3.LUT UR6, UR4, 0x10000, URZ, 0xfc, !UPT ;  /* 0x0001000004067892 */ /* 0x000fe2000f8efc3f */
[----:B01----:R-:W-:Y:S01]  /*1430*/  IMAD.MOV.U32 R2, RZ, RZ, -0x2 ;  /* 0xfffffffeff027424 */ /* 0x003fe200078e00ff */
[----:B------:R-:W-:Y:S01]  /*1440*/  UMOV UR17, 0x40000040 ;  /* 0x4000004000117882 */ /* 0x000fe20000000000 */
[----:B------:R-:W-:Y:S01]  /*1450*/  UMOV UR19, 0x40000040 ;  /* 0x4000004000137882 */ /* 0x000fe20000000000 */
[----:B------:R-:W-:Y:S01]  /*1460*/  UIADD3 UR14, UR6, 0x4, URZ ;  /* 0x00000004060e7890 */ /* 0x000fe2000fffe03f */
[----:B------:R-:W-:Y:S01]  /*1470*/  IMAD.IADD R22, R17, 0x1, -R22 ;  /* 0x0000000111167824 */ /* 0x000fe200078e0a16 */
[----:B------:R-:W-:Y:S01]  /*1480*/  UIADD3 UR18, UR6, 0x6, URZ ;  /* 0x0000000606127890 */ /* 0x000fe2000fffe03f */
[----:B------:R-:W-:Y:S01]  /*1490*/  P2R R11, PR, RZ, 0x2 ;  /* 0x00000002ff0b7803 */ /* 0x000fe20000000000 */
[----:B------:R-:W-:Y:S01]  /*14a0*/  UMOV UR10, UR6 ;  /* 0x00000006000a7c82 */ /* 0x000fe20008000000 */
[----:B------:R-:W-:Y:S01]  /*14b0*/  UIADD3 UR12, UR16, 0x4, URZ ;  /* 0x00000004100c7890 */ /* 0x000fe2000fffe03f */
[----:B------:R-:W-:Y:S01]  /*14c0*/  HGMMA.64x192x16.F32.BF16 R24, gdesc[UR8], RZ, !UPT, gsb0 ;  /* 0x02e00000081879f0 */ /* 0x000fe2000c0018ff */
[----:B------:R-:W-:Y:S01]  /*14d0*/  UIADD3 UR8, UR16, 0x2, URZ ;  /* 0x0000000210087890 */ /* 0x000fe2000fffe03f */
[----:B------:R-:W-:Y:S01]  /*14e0*/  SHF.R.S32.HI R3, RZ, 0x1f, R22 ;  /* 0x0000001fff037819 */ /* 0x000fe20000011416 */
[----:B------:R-:W-:Y:S01]  /*14f0*/  UIADD3 UR10, UR6, 0x2, URZ ;  /* 0x00000002060a7890 */ /* 0x000fe2000fffe03f */
[----:B------:R-:W-:Y:S01]  /*1500*/  P2R R13, PR, RZ, 0x1 ;  /* 0x00000001ff0d7803 */ /* 0x000fe20000000000 */
[----:B------:R-:W-:Y:S01]  /*1510*/  UMOV UR9, 0x40000040 ;  /* 0x4000004000097882 */ /* 0x000fe20000000000 */
[----:B------:R-:W-:Y:S01]  /*1520*/  UMOV UR11, 0x40000040 ;  /* 0x40000040000b7882 */ /* 0x000fe20000000000 */
[----:B------:R-:W-:Y:S01]  /*1530*/  UIADD3 UR16, UR16, 0x6, URZ ;  /* 0x0000000610107890 */ /* 0x000fe2000fffe03f */
[----:B------:R-:W-:Y:S01]  /*1540*/  LEA.HI R3, R3, R22, RZ, 0x2 ;  /* 0x0000001603037211 */ /* 0x000fe200078f10ff */
[----:B------:R-:W-:Y:S01]  /*1550*/  ULDC UR4, c[0x0][0x988] ;  /* 0x0002620000047ab9 */ /* 0x000fe20000000800 */
[----:B------:R-:W-:Y:S01]  /*1560*/  SHF.L.U32 R6, R6, 0x6, RZ ;  /* 0x0000000606067819 */ /* 0x000fe200000006ff */
[--C-:B------:R-:W-:Y:S01]  /*1570*/  IMAD.MOV.U32 R149, RZ, RZ, R151.reuse ;  /* 0x000000ffff957224 */ /* 0x100fe200078e0097 */
[----:B------:R-:W-:Y:S01]  /*1580*/  LOP3.LUT R3, R3, 0x7ffffffc, RZ, 0xc0, !PT ;  /* 0x7ffffffc03037812 */ /* 0x000fe200078ec0ff */
[--C-:B------:R-:W-:Y:S01]  /*1590*/  IMAD.MOV.U32 R145, RZ, RZ, R151.reuse ;  /* 0x000000ffff917224 */ /* 0x100fe200078e0097 */
[-C--:B------:R-:W-:Y:S01]  /*15a0*/  MOV R147, R151.reuse ;  /* 0x0000009700937202 */ /* 0x080fe20000000f00 */
[----:B------:R-:W-:Y:S01]  /*15b0*/  IMAD.MOV.U32 R143, RZ, RZ, R151 ;  /* 0x000000ffff8f7224 */ /* 0x000fe200078e0097 */
[----:B------:R-:W-:Y:S01]  /*15c0*/  MOV R133, R151 ;  /* 0x0000009700857202 */ /* 0x000fe20000000f00 */
[----:B------:R-:W-:-:S02]  /*15d0*/  IMAD.IADD R3, R22, 0x1, -R3 ;  /* 0x0000000116037824 */ /* 0x000fc400078e0a03 */
[--C-:B------:R-:W-:Y:S02]  /*15e0*/  IMAD.MOV.U32 R141, RZ, RZ, R151.reuse ;  /* 0x000000ffff8d7224 */ /* 0x100fe400078e0097 */
[----:B------:R-:W-:Y:S02]  /*15f0*/  IMAD R3, R3, R2, 0xc0 ;  /* 0x000000c003037424 */ /* 0x000fe400078e0202 */
[----:B------:R-:W-:Y:S02]  /*1600*/  IMAD.MOV.U32 R139, RZ, RZ, R151 ;  /* 0x000000ffff8b7224 */ /* 0x000fe400078e0097 */
[----:B------:R-:W-:Y:S02]  /*1610*/  IMAD.IADD R18, R18, 0x1, R3 ;  /* 0x0000000112127824 */ /* 0x000fe400078e0203 */
[----:B------:R-:W-:Y:S02]  /*1620*/  IMAD.MOV.U32 R137, RZ, RZ, R151 ;  /* 0x000000ffff897224 */ /* 0x000fe400078e0097 */
[----:B------:R-:W-:-:S02]  /*1630*/  IMAD R9, R19, -0xc0, R18 ;  /* 0xffffff4013097824 */ /* 0x000fc400078e0212 */
[--C-:B------:R-:W-:Y:S02]  /*1640*/  IMAD.MOV.U32 R135, RZ, RZ, R151.reuse ;  /* 0x000000ffff877224 */ /* 0x100fe400078e0097 */
[--C-:B------:R-:W-:Y:S01]  /*1650*/  IMAD.MOV.U32 R127, RZ, RZ, R151.reuse ;  /* 0x000000ffff7f7224 */ /* 0x100fe200078e0097 */
[C---:B------:R-:W-:Y:S01]  /*1660*/  ISETP.GT.AND P5, PT, R9.reuse, RZ, PT ;  /* 0x000000ff0900720c */ /* 0x040fe20003fa4270 */
[--C-:B------:R-:W-:Y:S01]  /*1670*/  IMAD.MOV.U32 R125, RZ, RZ, R151.reuse ;  /* 0x000000ffff7d7224 */ /* 0x100fe200078e0097 */
[C---:B------:R-:W-:Y:S01]  /*1680*/  ISETP.GT.AND P4, PT, R9.reuse, 0x1, PT ;  /* 0x000000010900780c */ /* 0x040fe20003f84270 */
[----:B------:R-:W-:Y:S01]  /*1690*/  IMAD.MOV.U32 R123, RZ, RZ, R151 ;  /* 0x000000ffff7b7224 */ /* 0x000fe200078e0097 */
[C---:B------:R-:W-:Y:S02]  /*16a0*/  ISETP.GT.AND P3, PT, R9.reuse, 0x8, PT ;  /* 0x000000080900780c */ /* 0x040fe40003f64270 */
[C---:B------:R-:W-:Y:S02]  /*16b0*/  ISETP.GT.AND P2, PT, R9.reuse, 0x9, PT ;  /* 0x000000090900780c */ /* 0x040fe40003f44270 */
[----:B------:R-:W-:-:S02]  /*16c0*/  ISETP.GT.AND P6, PT, R9, 0x10, PT ;  /* 0x000000100900780c */ /* 0x000fc40003fc4270 */
[C---:B------:R-:W-:Y:S02]  /*16d0*/  ISETP.GT.AND P1, PT, R9.reuse, 0x99, PT ;  /* 0x000000990900780c */ /* 0x040fe40003f24270 */
[----:B------:R-:W-:Y:S01]  /*16e0*/  ISETP.GT.AND P0, PT, R9, 0xa0, PT ;  /* 0x000000a00900780c */ /* 0x000fe20003f04270 */
[----:B------:R-:W-:Y:S02]  /*16f0*/  WARPGROUP.DEPBAR.LE gsb0, 0x0 ;  /* 0x00008000000079c5 */ /* 0x000fe40000010000 */
[----:B------:R-:W-:-:S06]  /*1700*/  WARPGROUP.ARRIVE ;  /* 0x00000000000079c5 */ /* 0x000fcc0000000000 */
[----:B------:R-:W-:Y:S03]  /*1710*/  HGMMA.64x192x16.F32.BF16 R24, gdesc[UR8], R24, gsb0 ;  /* 0x02e00000081879f0 */ /* 0x000fe60008001818 */
[----:B------:R-:W-:Y:S02]  /*1720*/  WARPGROUP.DEPBAR.LE gsb0, 0x0 ;  /* 0x00008000000079c5 */ /* 0x000fe40000010000 */
[----:B------:R-:W-:-:S15]  /*1730*/  WARPGROUP.ARRIVE ;  /* 0x00000000000079c5 */ /* 0x000fde0000000000 */
[----:B------:R-:W-:Y:S03]  /*1740*/  HGMMA.64x192x16.F32.BF16 R24, gdesc[UR12], R24, gsb0 ;  /* 0x02e000000c1879f0 */ /* 0x000fe60008001818 */
[----:B------:R-:W-:Y:S02]  /*1750*/  WARPGROUP.DEPBAR.LE gsb0, 0x0 ;  /* 0x00008000000079c5 */ /* 0x000fe40000010000 */
[----:B------:R-:W-:-:S15]  /*1760*/  WARPGROUP.ARRIVE ;  /* 0x00000000000079c5 */ /* 0x000fde0000000000 */
[----:B------:R-:W-:Y:S03]  /*1770*/  HGMMA.64x192x16.F32.BF16 R24, gdesc[UR16], R24, gsb0 ;  /* 0x02e00000101879f0 */ /* 0x000fe60008001818 */
[----:B------:R-:W-:Y:S02]  /*1780*/  WARPGROUP.DEPBAR.LE gsb0, 0x0 ;  /* 0x00008000000079c5 */ /* 0x000fe40000010000 */
[----:B------:R-:W-:Y:S02]  /*1790*/  FSEL R24, R24, -INF , P5 ;  /* 0xff80000018187808 */ /* 0x000fe40002800000 */
[----:B------:R-:W-:Y:S02]  /*17a0*/  FSEL R25, R25, -INF , P4 ;  /* 0xff80000019197808 */ /* 0x000fe40002000000 */
[----:B------:R-:W-:Y:S02]  /*17b0*/  FSEL R28, R28, -INF , P3 ;  /* 0xff8000001c1c7808 */ /* 0x000fe40001800000 */
[----:B------:R-:W-:-:S02]  /*17c0*/  FMNMX.FTZ R3, R24, R25, !PT ;  /* 0x0000001918037209 */ /* 0x000fc40007810000 */
[----:B------:R-:W-:Y:S02]  /*17d0*/  FSEL R10, R29, -INF , P2 ;  /* 0xff8000001d0a7808 */ /* 0x000fe40001000000 */
[----:B------:R-:W-:Y:S02]  /*17e0*/  FMNMX.FTZ R3, R28, R3, !PT ;  /* 0x000000031c037209 */ /* 0x000fe40007810000 */
[----:B------:R-:W-:Y:S02]  /*17f0*/  FSEL R26, R26, -INF , P5 ;  /* 0xff8000001a1a7808 */ /* 0x000fe40002800000 */
[----:B------:R-:W-:Y:S02]  /*1800*/  ISETP.GT.AND P5, PT, R9, 0x11, PT ;  /* 0x000000110900780c */ /* 0x000fe40003fa4270 */
[----:B------:R-:W-:Y:S02]  /*1810*/  FSEL R32, R32, -INF , P6 ;  /* 0xff80000020207808 */ /* 0x000fe40003000000 */
[----:B------:R-:W-:-:S02]  /*1820*/  FMNMX.FTZ R3, R10, R3, !PT ;  /* 0x000000030a037209 */ /* 0x000fc40007810000 */
[----:B------:R-:W-:Y:S02]  /*1830*/  FSEL R27, R27, -INF , P4 ;  /* 0xff8000001b1b7808 */ /* 0x000fe40002000000 */
[----:B------:R-:W-:Y:S02]  /*1840*/  ISETP.GT.AND P4, PT, R9, 0x18, PT ;  /* 0x000000180900780c */ /* 0x000fe40003f84270 */
[----:B------:R-:W-:Y:S02]  /*1850*/  FSEL R12, R33, -INF , P5 ;  /* 0xff800000210c7808 */ /* 0x000fe40002800000 */
[----:B------:R-:W-:Y:S02]  /*1860*/  FMNMX.FTZ R3, R32, R3, !PT ;  /* 0x0000000320037209 */ /* 0x000fe40007810000 */
[----:B------:R-:W-:Y:S02]  /*1870*/  FSEL R30, R30, -INF , P3 ;  /* 0xff8000001e1e7808 */ /* 0x000fe40001800000 */
[----:B------:R-:W-:-:S02]  /*1880*/  ISETP.GT.AND P3, PT, R9, 0x19, PT ;  /* 0x000000190900780c */ /* 0x000fc40003f64270 */
        /* <DEDUP_REMOVED lines=127> */
[----:B------:R-:W-:Y:S02]  /*2080*/  FMNMX.FTZ R3, R97, R2, !PT ;  /* 0x0000000261037209 */ /* 0x000fe40007810000 */
[----:B------:R-:W-:Y:S02]  /*2090*/  FSEL R101, R101, -INF , P1 ;  /* 0xff80000065657808 */ /* 0x000fe40000800000 */
[----:B------:R-:W-:Y:S02]  /*20a0*/  FMNMX.FTZ R2, R100, R3, !PT ;  /* 0x0000000364027209 */ /* 0x000fe40007810000 */
[----:B------:R-:W-:Y:S02]  /*20b0*/  ISETP.GT.AND P1, PT, R9, 0xa1, PT ;  /* 0x000000a10900780c */ /* 0x000fe40003f24270 */
[----:B------:R-:W-:-:S02]  /*20c0*/  FSEL R37, R104, -INF , P0 ;  /* 0xff80000068257808 */ /* 0x000fc40000000000 */
[----:B------:R-:W-:Y:S02]  /*20d0*/  FMNMX.FTZ R2, R101, R2, !PT ;  /* 0x0000000265027209 */ /* 0x000fe40007810000 */
        /* <DEDUP_REMOVED lines=8> */
[----:B------:R-:W-:Y:S02]  /*2160*/  FSEL R109, R109, -INF , P2 ;  /* 0xff8000006d6d7808 */ /* 0x000fe40001000000 */
[----:B------:R-:W-:Y:S02]  /*2170*/  FMNMX.FTZ R2, R39, R2, !PT ;  /* 0x0000000227027209 */ /* 0x000fe40007810000 */
[----:B------:R-:W-:-:S02]  /*2180*/  ISETP.GT.AND P3, PT, R9, 0xb0, PT ;  /* 0x000000b00900780c */ /* 0x000fc40003f64270 */
[----:B------:R-:W-:Y:S02]  /*2190*/  FSEL R98, R98, -INF , P4 ;  /* 0xff80000062627808 */ /* 0x000fe40002000000 */
[----:B------:R-:W-:Y:S02]  /*21a0*/  FSEL R112, R112, -INF , P3 ;  /* 0xff80000070707808 */ /* 0x000fe40001800000 */
[----:B------:R-:W-:Y:S02]  /*21b0*/  FMNMX.FTZ R3, R109, R2, !PT ;  /* 0x000000026d037209 */ /* 0x000fe40007810000 */
[----:B------:R-:W-:Y:S02]  /*21c0*/  ISETP.GT.AND P4, PT, R9, 0xb1, PT ;  /* 0x000000b10900780c */ /* 0x000fe40003f84270 */
[----:B------:R-:W-:Y:S02]  /*21d0*/  FSEL R92, R95, -INF , P5 ;  /* 0xff8000005f5c7808 */ /* 0x000fe40002800000 */
[----:B------:R-:W-:-:S02]  /*21e0*/  FSEL R113, R113, -INF , P4 ;  /* 0xff80000071717808 */ /* 0x000fc40002000000 */
[----:B------:R-:W-:Y:S02]  /*21f0*/  FMNMX.FTZ R2, R112, R3, !PT ;  /* 0x0000000370027209 */ /* 0x000fe40007810000 */
[----:B------:R-:W-:Y:S02]  /*2200*/  ISETP.GT.AND P5, PT, R9, 0xb8, PT ;  /* 0x000000b80900780c */ /* 0x000fe40003fa4270 */
[----:B------:R-:W-:Y:S02]  /*2210*/  FSEL R94, R94, -INF , P6 ;  /* 0xff8000005e5e7808 */ /* 0x000fe40003000000 */
[----:B------:R-:W-:Y:S02]  /*2220*/  FSEL R116, R116, -INF , P5 ;  /* 0xff80000074747808 */ /* 0x000fe40002800000 */
[----:B------:R-:W-:Y:S02]  /*2230*/  FMNMX.FTZ R3, R113, R2, !PT ;  /* 0x0000000271037209 */ /* 0x000fe40007810000 */
[----:B------:R-:W-:-:S02]  /*2240*/  ISETP.GT.AND P6, PT, R9, 0xb9, PT ;  /* 0x000000b90900780c */ /* 0x000fc40003fc4270 */
[----:B------:R-:W-:Y:S01]  /*2250*/  FMNMX.FTZ R2, R116, R3, !PT ;  /* 0x0000000374027209 */ /* 0x000fe20007810000 */
[----:B------:R-:W-:Y:S01]  /*2260*/  IMAD.U32 R3, RZ, RZ, UR4 ;  /* 0x00000004ff037e24 */ /* 0x000fe2000f8e00ff */
[----:B------:R-:W-:Y:S02]  /*2270*/  FSEL R117, R117, -INF , P6 ;  /* 0xff80000075757808 */ /* 0x000fe40003000000 */
[----:B------:R-:W-:Y:S02]  /*2280*/  P2R R47, PR, RZ, 0x4 ;  /* 0x00000004ff2f7803 */ /* 0x000fe40000000000 */
[----:B------:R-:W-:Y:S02]  /*2290*/  FMNMX.FTZ R41, R117, R2, !PT ;  /* 0x0000000275297209 */ /* 0x000fe40007810000 */
[----:B------:R-:W-:Y:S02]  /*22a0*/  P2R R51, PR, RZ, 0x2 ;  /* 0x00000002ff337803 */ /* 0x000fe40000000000 */
[----:B------:R-:W-:Y:S01]  /*22b0*/  P2R R49, PR, RZ, 0x1 ;  /* 0x00000001ff317803 */ /* 0x000fe20000000000 */
[----:B------:R-:W0:Y:S01]  /*22c0*/  SHFL.BFLY PT, R2, R41, 0x2, 0x1f ;  /* 0x0c401f0029027f89 */ /* 0x000e2200000e0000 */
[----:B------:R-:W-:-:S02]  /*22d0*/  ISETP.GT.AND P0, PT, R9, 0x99, PT ;  /* 0x000000990900780c */ /* 0x000fc40003f04270 */
[----:B------:R-:W-:Y:S02]  /*22e0*/  ISETP.GT.AND P1, PT, R9, 0xa0, PT ;  /* 0x000000a00900780c */ /* 0x000fe40003f24270 */
[----:B------:R-:W-:Y:S02]  /*22f0*/  FSEL R104, R103, -INF , P0 ;  /* 0xff80000067687808 */ /* 0x000fe40000000000 */
[----:B------:R-:W-:Y:S02]  /*2300*/  ISETP.NE.AND P0, PT, R49, RZ, PT ;  /* 0x000000ff3100720c */ /* 0x000fe40003f05270 */
[----:B------:R-:W-:Y:S02]  /*2310*/  FSEL R106, R106, -INF , P1 ;  /* 0xff8000006a6a7808 */ /* 0x000fe40000800000 */
[----:B------:R-:W-:Y:S02]  /*2320*/  FSEL R110, R110, -INF , P0 ;  /* 0xff8000006e6e7808 */ /* 0x000fe40000000000 */
[----:B------:R-:W-:-:S02]  /*2330*/  ISETP.NE.AND P0, PT, R13, RZ, PT ;  /* 0x000000ff0d00720c */ /* 0x000fc40003f05270 */
[----:B------:R-:W-:-:S04]  /*2340*/  ISETP.NE.AND P1, PT, R51, RZ, PT ;  /* 0x000000ff3300720c */ /* 0x000fc80003f25270 */
[----:B------:R-:W-:Y:S02]  /*2350*/  FSEL R108, R107, -INF , P1 ;  /* 0xff8000006b6c7808 */ /* 0x000fe40000800000 */
[----:B------:R-:W-:Y:S02]  /*2360*/  ISETP.NE.AND P1, PT, R11, RZ, PT ;  /* 0x000000ff0b00720c */ /* 0x000fe40003f25270 */
[----:B0-----:R-:W-:Y:S02]  /*2370*/  FMNMX.FTZ R43, R41, R2, !PT ;  /* 0x00000002292b7209 */ /* 0x001fe40007810000 */
[----:B------:R-:W-:-:S03]  /*2380*/  FMNMX.FTZ R41, R26, R27, !PT ;  /* 0x0000001b1a297209 */ /* 0x000fc60007810000 */
[----:B------:R-:W0:Y:S01]  /*2390*/  SHFL.BFLY PT, R2, R43, 0x1, 0x1f ;  /* 0x0c201f002b027f89 */ /* 0x000e2200000e0000 */
[----:B------:R-:W-:-:S04]  /*23a0*/  FMNMX.FTZ R41, R30, R41, !PT ;  /* 0x000000291e297209 */ /* 0x000fc80007810000 */
[----:B------:R-:W-:-:S04]  /*23b0*/  FMNMX.FTZ R41, R14, R41, !PT ;  /* 0x000000290e297209 */ /* 0x000fc80007810000 */
[----:B------:R-:W-:-:S04]  /*23c0*/  FMNMX.FTZ R41, R34, R41, !PT ;  /* 0x0000002922297209 */ /* 0x000fc80007810000 */
[----:B------:R-:W-:-:S04]  /*23d0*/  FMNMX.FTZ R41, R20, R41, !PT ;  /* 0x0000002914297209 */ /* 0x000fc80007810000 */
[----:B------:R-:W-:-:S04]  /*23e0*/  FMNMX.FTZ R41, R38, R41, !PT ;  /* 0x0000002926297209 */ /* 0x000fc80007810000 */
[----:B------:R-:W-:Y:S02]  /*23f0*/  FMNMX.FTZ R41, R120, R41, !PT ;  /* 0x0000002978297209 */ /* 0x000fe40007810000 */
[----:B0-----:R-:W-:Y:S02]  /*2400*/  FMNMX.FTZ R2, R43, R2, !PT ;  /* 0x000000022b027209 */ /* 0x001fe40007810000 */
[----:B------:R-:W-:Y:S02]  /*2410*/  FMNMX.FTZ R41, R42, R41, !PT ;  /* 0x000000292a297209 */ /* 0x000fe40007810000 */
[C---:B------:R-:W-:Y:S01]  /*2420*/  FSETP.NEU.FTZ.AND P2, PT, R2.reuse, -INF , PT ;  /* 0xff8000000200780b */ /* 0x040fe20003f5d000 */
[----:B------:R-:W-:Y:S01]  /*2430*/  FMUL.FTZ R45, R2, R3 ;  /* 0x00000003022d7220 */ /* 0x000fe20000410000 */
[----:B------:R-:W-:-:S04]  /*2440*/  FMNMX.FTZ R41, R48, R41, !PT ;  /* 0x0000002930297209 */ /* 0x000fc80007810000 */
[----:B------:R-:W-:Y:S02]  /*2450*/  FMNMX.FTZ R41, R46, R41, !PT ;  /* 0x000000292e297209 */ /* 0x000fe40007810000 */
[----:B------:R-:W-:Y:S02]  /*2460*/  FSEL R9, R45, RZ, P2 ;  /* 0x000000ff2d097208 */ /* 0x000fe40001000000 */
[----:B------:R-:W-:Y:S02]  /*2470*/  FMNMX.FTZ R41, R52, R41, !PT ;  /* 0x0000002934297209 */ /* 0x000fe40007810000 */
[----:B------:R-:W-:Y:S01]  /*2480*/  ISETP.NE.AND P2, PT, R47, RZ, PT ;  /* 0x000000ff2f00720c */ /* 0x000fe20003f45270 */
[--C-:B------:R-:W-:Y:S01]  /*2490*/  FFMA.FTZ R67, R18, R3, -R9.reuse ;  /* 0x0000000312437223 */ /* 0x100fe20000010809 */
[----:B------:R-:W-:Y:S01]  /*24a0*/  FMNMX.FTZ R41, R50, R41, !PT ;  /* 0x0000002932297209 */ /* 0x000fe20007810000 */
[-CC-:B------:R-:W-:Y:S01]  /*24b0*/  FFMA.FTZ R13, R28, R3.reuse, -R9.reuse ;  /* 0x000000031c0d7223 */ /* 0x180fe20000010809 */
[-CC-:B------:R-:W-:Y:S01]  /*24c0*/  FFMA.FTZ R28, R23, R3.reuse, -R9.reuse ;  /* 0x00000003171c7223 */ /* 0x180fe20000010809 */
[--C-:B------:R-:W-:Y:S01]  /*24d0*/  FFMA.FTZ R59, R132, R3, -R9.reuse ;  /* 0x00000003843b7223 */ /* 0x100fe20000010809 */
[----:B------:R-:W-:Y:S01]  /*24e0*/  FMNMX.FTZ R41, R56, R41, !PT ;  /* 0x0000002938297209 */ /* 0x000fe20007810000 */
[-CC-:B------:R-:W-:Y:S01]  /*24f0*/  FFMA.FTZ R51, R122, R3.reuse, -R9.reuse ;  /* 0x000000037a337223 */ /* 0x180fe20000010809 */
[----:B------:R-:W-:Y:S01]  /*2500*/  FSEL R132, R111, -INF , P2 ;  /* 0xff8000006f847808 */ /* 0x000fe20001000000 */
        /* <DEDUP_REMOVED lines=15> */
[-CC-:B------:R-:W-:Y:S01]  /*2600*/  FFMA.FTZ R57, R25, R3.reuse, -R9.reuse ;  /* 0x0000000319397223 */ /* 0x180fe20000010809 */
        /* <DEDUP_REMOVED lines=15> */
[----:B------:R0:W-:Y:S01]  /*2700*/  MUFU.EX2 R41, R142 ;  /* 0x0000008e00297308 */ /* 0x0001e20000000800 */
        /* <DEDUP_REMOVED lines=8> */
[----:B0-----:R-:W-:Y:S01]  /*2790*/  FSEL R142, R119, -INF , P6 ;  /* 0xff800000778e7808 */ /* 0x001fe20003000000 */
[-CC-:B------:R-:W-:Y:S01]  /*27a0*/  FFMA.FTZ R40, R148, R3.reuse, -R9.reuse ;  /* 0x0000000394287223 */ /* 0x180fe20000010809 */
[----:B------:R-:W-:Y:S01]  /*27b0*/  FMNMX.FTZ R43, R15, R18, !PT ;  /* 0x000000120f2b7209 */ /* 0x000fe20007810000 */
[-CC-:B------:R-:W-:Y:S01]  /*27c0*/  FFMA.FTZ R47, R150, R3.reuse, -R9.reuse ;  /* 0x00000003962f7223 */ /* 0x180fe20000010809 */
[-CC-:B------:R-:W-:Y:S01]  /*27d0*/  FFMA.FTZ R49, R156, R3.reuse, -R9.reuse ;  /* 0x000000039c317223 */ /* 0x180fe20000010809 */
[--C-:B------:R-:W-:Y:S01]  /*27e0*/  FFMA.FTZ R81, R81, R3, -R9.reuse ;  /* 0x0000000351517223 */ /* 0x100fe20000010809 */
[----:B------:R-:W-:Y:S01]  /*27f0*/  FMNMX.FTZ R18, R80, R43, !PT ;  /* 0x0000002b50127209 */ /* 0x000fe20007810000 */
[-CC-:B------:R-:W-:Y:S01]  /*2800*/  FFMA.FTZ R29, R29, R3.reuse, -R9.reuse ;  /* 0x000000031d1d7223 */ /* 0x180fe20000010809 */
[-CC-:B------:R-:W-:Y:S01]  /*2810*/  FFMA.FTZ R64, R85, R3.reuse, -R9.reuse ;  /* 0x0000000355407223 */ /* 0x180fe20000010809 */
        /* <DEDUP_REMOVED lines=14> */
[----:B------:R-:W-:Y:S01]  /*2900*/  FFMA.FTZ R116, R117, R3, -R9 ;  /* 0x0000000375747223 */ /* 0x000fe20000010809 */
[----:B------:R-:W-:Y:S01]  /*2910*/  MUFU.EX2 R11, R11 ;  /* 0x0000000b000b7308 */ /* 0x000fe20000000800 */
[----:B------:R-:W-:Y:S01]  /*2920*/  IMAD.MOV.U32 R150, RZ, RZ, R151 ;  /* 0x000000ffff967224 */ /* 0x000fe200078e0097 */
[----:B------:R-:W-:-:S04]  /*2930*/  FMNMX.FTZ R43, R86, R43, !PT ;  /* 0x0000002b562b7209 */ /* 0x000fc80007810000 */
[----:B------:R-:W-:Y:S02]  /*2940*/  FMNMX.FTZ R43, R84, R43, !PT ;  /* 0x0000002b542b7209 */ /* 0x000fe40007810000 */
[----:B------:R-:W0:Y:S02]  /*2950*/  MUFU.EX2 R57, R57 ;  /* 0x0000003900397308 */ /* 0x000e240000000800 */
[----:B------:R-:W-:-:S04]  /*2960*/  FMNMX.FTZ R43, R90, R43, !PT ;  /* 0x0000002b5a2b7209 */ /* 0x000fc80007810000 */
[----:B------:R-:W-:Y:S02]  /*2970*/  FMNMX.FTZ R43, R88, R43, !PT ;  /* 0x0000002b582b7209 */ /* 0x000fe40007810000 */
[----:B------:R-:W1:Y:S02]  /*2980*/  MUFU.EX2 R13, R13 ;  /* 0x0000000d000d7308 */ /* 0x000e640000000800 */
[----:B------:R-:W-:-:S04]  /*2990*/  FMNMX.FTZ R43, R94, R43, !PT ;  /* 0x0000002b5e2b7209 */ /* 0x000fc80007810000 */
[----:B------:R-:W-:Y:S02]  /*29a0*/  FMNMX.FTZ R43, R92, R43, !PT ;  /* 0x0000002b5c2b7209 */ /* 0x000fe40007810000 */
[----:B------:R-:W3:Y:S02]  /*29b0*/  MUFU.EX2 R10, R10 ;  /* 0x0000000a000a7308 */ /* 0x000ee40000000800 */
[----:B------:R-:W-:-:S04]  /*29c0*/  FMNMX.FTZ R43, R98, R43, !PT ;  /* 0x0000002b622b7209 */ /* 0x000fc80007810000 */
[----:B------:R-:W-:Y:S02]  /*29d0*/  FMNMX.FTZ R23, R96, R43, !PT ;  /* 0x0000002b60177209 */ /* 0x000fe40007810000 */
[----:B------:R-:W4:Y:S02]  /*29e0*/  MUFU.EX2 R61, R61 ;  /* 0x0000003d003d7308 */ /* 0x000f240000000800 */
[----:B------:R-:W-:-:S04]  /*29f0*/  FMNMX.FTZ R23, R102, R23, !PT ;  /* 0x0000001766177209 */ /* 0x000fc80007810000 */
[----:B------:R-:W-:Y:S02]  /*2a00*/  FMNMX.FTZ R23, R104, R23, !PT ;  /* 0x0000001768177209 */ /* 0x000fe40007810000 */
[----:B------:R-:W-:Y:S02]  /*2a10*/  MUFU.EX2 R12, R12 ;  /* 0x0000000c000c7308 */ /* 0x000fe40000000800 */
        /* <DEDUP_REMOVED lines=11> */
[----:B------:R-:W-:Y:S03]  /*2ad0*/  MUFU.EX2 R25, R25 ;  /* 0x0000001900197308 */ /* 0x000fe60000000800 */
[----:B------:R-:W5:Y:S05]  /*2ae0*/  SHFL.BFLY PT, R18, R23, 0x2, 0x1f ;  /* 0x0c401f0017127f89 */ /* 0x000f6a00000e0000 */
[----:B------:R-:W-:Y:S08]  /*2af0*/  MUFU.EX2 R22, R22 ;  /* 0x0000001600167308 */ /* 0x000ff00000000800 */
[----:B------:R-:W-:Y:S08]  /*2b00*/  MUFU.EX2 R51, R51 ;  /* 0x0000003300337308 */ /* 0x000ff00000000800 */
[----:B------:R-:W-:Y:S01]  /*2b10*/  MUFU.EX2 R53, R53 ;  /* 0x0000003500357308 */ /* 0x000fe20000000800 */
[----:B-----5:R-:W-:-:S05]  /*2b20*/  FMNMX.FTZ R33, R23, R18, !PT ;  /* 0x0000001217217209 */ /* 0x020fca0007810000 */
[----:B------:R-:W5:Y:S02]  /*2b30*/  SHFL.BFLY PT, R18, R33, 0x1, 0x1f ;  /* 0x0c201f0021127f89 */ /* 0x000f6400000e0000 */
[----:B------:R-:W-:Y:S08]  /*2b40*/  MUFU.EX2 R122, R122 ;  /* 0x0000007a007a7308 */ /* 0x000ff00000000800 */
[----:B------:R-:W-:Y:S08]  /*2b50*/  MUFU.EX2 R55, R55 ;  /* 0x0000003700377308 */ /* 0x000ff00000000800 */
[----:B------:R-:W-:Y:S01]  /*2b60*/  MUFU.EX2 R124, R124 ;  /* 0x0000007c007c7308 */ /* 0x000fe20000000800 */
[----:B-----5:R-:W-:-:S07]  /*2b70*/  FMNMX.FTZ R18, R33, R18, !PT ;  /* 0x0000001221127209 */ /* 0x020fce0007810000 */
[----:B------:R-:W-:Y:S01]  /*2b80*/  MUFU.EX2 R43, R81 ;  /* 0x00000051002b7308 */ /* 0x000fe20000000800 */
[C---:B------:R-:W-:Y:S01]  /*2b90*/  FSETP.NEU.FTZ.AND P2, PT, R18.reuse, -INF , PT ;  /* 0xff8000001200780b */ /* 0x040fe20003f5d000 */
[----:B------:R-:W-:-:S06]  /*2ba0*/  FMUL.FTZ R23, R18, R3 ;  /* 0x0000000312177220 */ /* 0x000fcc0000410000 */
[----:B------:R-:W-:Y:S01]  /*2bb0*/  MUFU.EX2 R59, R59 ;  /* 0x0000003b003b7308 */ /* 0x000fe20000000800 */
[----:B------:R-:W-:Y:S02]  /*2bc0*/  FSEL R23, R23, RZ, P2 ;  /* 0x000000ff17177208 */ /* 0x000fe40001000000 */
[----:B------:R-:W-:-:S03]  /*2bd0*/  LOP3.LUT P2, RZ, R8, 0x2, RZ, 0xc0, !PT ;  /* 0x0000000208ff7812 */ /* 0x000fc6000784c0ff */
[-CC-:B------:R-:W-:Y:S01]  /*2be0*/  FFMA.FTZ R146, R14, R3.reuse, -R23.reuse ;  /* 0x000000030e927223 */ /* 0x180fe20000010817 */
[----:B------:R-:W-:Y:S01]  /*2bf0*/  SHF.R.S32.HI R14, RZ, 0x4, R4 ;  /* 0x00000004ff0e7819 */ /* 0x000fe20000011404 */
[----:B------:R-:W-:Y:S02]  /*2c00*/  IMAD.SHL.U32 R4, R8, 0x40, RZ ;  /* 0x0000004008047824 */ /* 0x000fe400078e00ff */
[-CC-:B------:R-:W-:Y:S01]  /*2c10*/  FFMA.FTZ R9, R26, R3.reuse, -R23.reuse ;  /* 0x000000031a097223 */ /* 0x180fe20000010817 */
[-CC-:B------:R-:W-:Y:S01]  /*2c20*/  FFMA.FTZ R26, R27, R3.reuse, -R23.reuse ;  /* 0x000000031b1a7223 */ /* 0x180fe20000010817 */
[-CC-:B------:R-:W-:Y:S01]  /*2c30*/  FFMA.FTZ R87, R30, R3.reuse, -R23.reuse ;  /* 0x000000031e577223 */ /* 0x180fe20000010817 */
[----:B------:R-:W-:Y:S01]  /*2c40*/  IMAD.SHL.U32 R93, R14, 0x8, RZ ;  /* 0x000000080e5d7824 */ /* 0x000fe200078e00ff */
[----:B------:R-:W-:Y:S01]  /*2c50*/  LOP3.LUT R4, R4, 0x1c0, RZ, 0xc0, !PT ;  /* 0x000001c004047812 */ /* 0x000fe200078ec0ff */
[-CC-:B------:R-:W-:Y:S01]  /*2c60*/  FFMA.FTZ R89, R34, R3.reuse, -R23.reuse ;  /* 0x0000000322597223 */ /* 0x180fe20000010817 */
[----:B------:R-:W-:Y:S01]  /*2c70*/  MUFU.EX2 R9, R9 ;  /* 0x0000000900097308 */ /* 0x000fe20000000800 */
[-C--:B------:R-:W-:Y:S01]  /*2c80*/  FFMA.FTZ R34, R46, R3.reuse, -R23 ;  /* 0x000000032e227223 */ /* 0x080fe20000010817 */
[----:B------:R-:W-:Y:S01]  /*2c90*/  LOP3.LUT R93, R4, 0x8, R93, 0xf8, !PT ;  /* 0x00000008045d7812 */ /* 0x000fe200078ef85d */
[-CC-:B------:R-:W-:Y:S01]  /*2ca0*/  FFMA.FTZ R46, R54, R3.reuse, -R23.reuse ;  /* 0x00000003362e7223 */ /* 0x180fe20000010817 */
[----:B------:R-:W-:Y:S01]  /*2cb0*/  SHF.R.U32.HI R4, RZ, 0x3, R4 ;  /* 0x00000003ff047819 */ /* 0x000fe20000011604 */
[--C-:B------:R-:W-:Y:S01]  /*2cc0*/  FFMA.FTZ R148, R20, R3, -R23.reuse ;  /* 0x0000000314947223 */ /* 0x100fe20000010817 */
[----:B------:R-:W-:Y:S01]  /*2cd0*/  LEA.HI R14, R16, R17, RZ, 0x5 ;  /* 0x00000011100e7211 */ /* 0x000fe200078f28ff */
[----:B------:R-:W-:Y:S01]  /*2ce0*/  FFMA.FTZ R35, R52, R3, -R23 ;  /* 0x0000000334237223 */ /* 0x000fe20000010817 */
[----:B------:R-:W5:Y:S01]  /*2cf0*/  MUFU.EX2 R26, R26 ;  /* 0x0000001a001a7308 */ /* 0x000f620000000800 */
[----:B------:R-:W-:Y:S01]  /*2d00*/  LOP3.LUT R54, R93, R4, RZ, 0x3c, !PT ;  /* 0x000000045d367212 */ /* 0x000fe200078e3cff */
[----:B------:R-:W-:Y:S01]  /*2d10*/  IMAD.U32 R4, RZ, RZ, UR36 ;  /* 0x00000024ff047e24 */ /* 0x000fe2000f8e00ff */
[----:B------:R-:W-:Y:S01]  /*2d20*/  LOP3.LUT R8, R6, 0x7ffffe00, RZ, 0xc0, !PT ;  /* 0x7ffffe0006087812 */ /* 0x000fe200078ec0ff */
[----:B------:R-:W-:-:S02]  /*2d30*/  IMAD.SHL.U32 R14, R14, 0x20, RZ ;  /* 0x000000200e0e7824 */ /* 0x000fc400078e00ff */
[----:B0-----:R-:W-:Y:S01]  /*2d40*/  FADD.FTZ R6, R11, R57 ;  /* 0x000000390b067221 */ /* 0x001fe20000010000 */
[----:B------:R-:W-:Y:S02]  /*2d50*/  @!P1 VIADD R4, R4, 0x30840 ;  /* 0x0003084004049836 */ /* 0x000fe40000000000 */
[-CC-:B------:R-:W-:Y:S01]  /*2d60*/  FFMA.FTZ R20, R38, R3.reuse, -R23.reuse ;  /* 0x0000000326147223 */ /* 0x180fe20000010817 */
[----:B------:R-:W0:Y:S01]  /*2d70*/  MUFU.EX2 R87, R87 ;  /* 0x0000005700577308 */ /* 0x000e220000000800 */
[-CC-:B------:R-:W-:Y:S01]  /*2d80*/  FFMA.FTZ R52, R15, R3.reuse, -R23.reuse ;  /* 0x000000030f347223 */ /* 0x180fe20000010817 */
[-CC-:B------:R-:W-:Y:S01]  /*2d90*/  FFMA.FTZ R91, R120, R3.reuse, -R23.reuse ;  /* 0x00000003785b7223 */ /* 0x180fe20000010817 */
[----:B------:R-:W-:Y:S01]  /*2da0*/  @!P1 PRMT R4, RZ, 0x654, R4 ;  /* 0x00000654ff049816 */ /* 0x000fe20000000004 */
[----:B-1----:R-:W-:Y:S01]  /*2db0*/  FADD.FTZ R15, R13, R6 ;  /* 0x000000060d0f7221 */ /* 0x002fe20000010000 */
[----:B------:R-:W-:Y:S01]  /*2dc0*/  LOP3.LUT R93, R14, 0x7ffffc00, RZ, 0xc0, !PT ;  /* 0x7ffffc000e5d7812 */ /* 0x000fe200078ec0ff */
[-C--:B------:R-:W-:Y:S01]  /*2dd0*/  FFMA.FTZ R27, R42, R3.reuse, -R23 ;  /* 0x000000032a1b7223 */ /* 0x080fe20000010817 */
[----:B------:R5:W-:Y:S01]  /*2de0*/  @!P1 SYNCS.ARRIVE.TRANS64.RED.A1T0 RZ, [R4+URZ], RZ ;  /* 0x000000ff04ff99a7 */ /* 0x000be2000810043f */
[----:B------:R-:W1:Y:S01]  /*2df0*/  MUFU.EX2 R146, R146 ;  /* 0x0000009200927308 */ /* 0x000e620000000800 */
[----:B---3--:R-:W-:Y:S01]  /*2e00*/  FADD.FTZ R6, R10, R15 ;  /* 0x0000000f0a067221 */ /* 0x008fe20000010000 */
[----:B------:R-:W-:Y:S01]  /*2e10*/  IADD3 R93, R54, R8, R93 ;  /* 0x00000008365d7210 */ /* 0x000fe20007ffe05d */
[----:B------:R-:W-:Y:S01]  /*2e20*/  FFMA.FTZ R30, R48, R3, -R23 ;  /* 0x00000003301e7223 */ /* 0x000fe20000010817 */
[----:B------:R-:W-:Y:S01]  /*2e30*/  F2FP.BF16.F32.PACK_AB R8, R57, R11 ;  /* 0x0000000b3908723e */ /* 0x000fe200000010ff */
[----:B----4-:R-:W-:Y:S01]  /*2e40*/  FADD.FTZ R15, R61, R6 ;  /* 0x000000063d0f7221 */ /* 0x010fe20000010000 */
[----:B------:R-:W-:Y:S01]  /*2e50*/  F2FP.BF16.F32.PACK_AB R10, R10, R13 ;  /* 0x0000000d0a0a723e */ /* 0x000fe200000010ff */
[----:B-----5:R-:W-:Y:S01]  /*2e60*/  FADD.FTZ R4, R9, R26 ;  /* 0x0000001a09047221 */ /* 0x020fe20000010000 */
[----:B------:R-:W3:Y:S01]  /*2e70*/  MUFU.EX2 R89, R89 ;  /* 0x0000005900597308 */ /* 0x000ee20000000800 */
[----:B------:R-:W-:Y:S01]  /*2e80*/  FADD.FTZ R6, R12, R15 ;  /* 0x0000000f0c067221 */ /* 0x000fe20000010000 */
[--C-:B------:R-:W-:Y:S01]  /*2e90*/  FFMA.FTZ R54, R21, R3, -R23.reuse ;  /* 0x0000000315367223 */ /* 0x100fe20000010817 */
[----:B0-----:R-:W-:Y:S01]  /*2ea0*/  FADD.FTZ R11, R87, R4 ;  /* 0x00000004570b7221 */ /* 0x001fe20000010000 */
[----:B------:R-:W-:Y:S01]  /*2eb0*/  F2FP.BF16.F32.PACK_AB R9, R26, R9 ;  /* 0x000000091a09723e */ /* 0x000fe200000010ff */
[----:B------:R-:W-:Y:S01]  /*2ec0*/  FADD.FTZ R6, R65, R6 ;  /* 0x0000000641067221 */ /* 0x000fe20000010000 */
[-CC-:B------:R-:W-:Y:S01]  /*2ed0*/  FFMA.FTZ R42, R50, R3.reuse, -R23.reuse ;  /* 0x00000003322a7223 */ /* 0x180fe20000010817 */
[-C--:B------:R-:W-:Y:S01]  /*2ee0*/  FFMA.FTZ R79, R56, R3.reuse, -R23 ;  /* 0x00000003384f7223 */ /* 0x080fe20000010817 */
[----:B------:R-:W0:Y:S01]  /*2ef0*/  MUFU.EX2 R148, R148 ;  /* 0x0000009400947308 */ /* 0x000e220000000800 */
[----:B-1----:R-:W-:Y:S01]  /*2f00*/  FADD.FTZ R4, R146, R11 ;  /* 0x0000000b92047221 */ /* 0x002fe20000010000 */
[----:B------:R-:W-:Y:S01]  /*2f10*/  FADD.FTZ R21, R67, R6 ;  /* 0x0000000643157221 */ /* 0x000fe20000010000 */
[-CC-:B------:R-:W-:Y:S01]  /*2f20*/  FFMA.FTZ R81, R60, R3.reuse, -R23.reuse ;  /* 0x000000033c517223 */ /* 0x180fe20000010817 */
[-CC-:B------:R-:W-:Y:S01]  /*2f30*/  FFMA.FTZ R48, R58, R3.reuse, -R23.reuse ;  /* 0x000000033a307223 */ /* 0x180fe20000010817 */
[-CC-:B------:R-:W-:Y:S01]  /*2f40*/  FFMA.FTZ R83, R140, R3.reuse, -R23.reuse ;  /* 0x000000038c537223 */ /* 0x180fe20000010817 */
[-CC-:B------:R-:W-:Y:S01]  /*2f50*/  FFMA.FTZ R50, R62, R3.reuse, -R23.reuse ;  /* 0x000000033e327223 */ /* 0x180fe20000010817 */
[--C-:B------:R-:W-:Y:S01]  /*2f60*/  FFMA.FTZ R85, R144, R3, -R23.reuse ;  /* 0x0000000390557223 */ /* 0x100fe20000010817 */
[----:B------:R-:W1:Y:S01]  /*2f70*/  MUFU.EX2 R20, R20 ;  /* 0x0000001400147308 */ /* 0x000e620000000800 */
[----:B---3--:R-:W-:Y:S01]  /*2f80*/  FADD.FTZ R13, R89, R4 ;  /* 0x00000004590d7221 */ /* 0x008fe20000010000 */
[----:B------:R-:W-:Y:S01]  /*2f90*/  F2FP.BF16.F32.PACK_AB R12, R12, R61 ;  /* 0x0000003d0c0c723e */ /* 0x000fe200000010ff */
[--C-:B------:R-:W-:Y:S01]  /*2fa0*/  FFMA.FTZ R33, R66, R3, -R23.reuse ;  /* 0x0000000342217223 */ /* 0x100fe20000010817 */
[----:B------:R-:W-:Y:S01]  /*2fb0*/  F2FP.BF16.F32.PACK_AB R14, R67, R65 ;  /* 0x00000041430e723e */ /* 0x000fe200000010ff */
[--C-:B------:R-:W-:Y:S01]  /*2fc0*/  FFMA.FTZ R38, R72, R3, -R23.reuse ;  /* 0x0000000348267223 */ /* 0x100fe20000010817 */
[----:B------:R-:W-:Y:S01]  /*2fd0*/  F2FP.BF16.F32.PACK_AB R11, R146, R87 ;  /* 0x00000057920b723e */ /* 0x000fe200000010ff */
[----:B------:R-:W-:Y:S01]  /*2fe0*/  FFMA.FTZ R70, R70, R3, -R23 ;  /* 0x0000000346467223 */ /* 0x000fe20000010817 */
[----:B------:R-:W3:Y:S01]  /*2ff0*/  MUFU.EX2 R91, R91 ;  /* 0x0000005b005b7308 */ /* 0x000ee20000000800 */
[C---:B0-----:R-:W-:Y:S01]  /*3000*/  FADD.FTZ R15, R148.reuse, R13 ;  /* 0x0000000d940f7221 */ /* 0x041fe20000010000 */
[----:B------:R-:W-:Y:S01]  /*3010*/  F2FP.BF16.F32.PACK_AB R13, R148, R89 ;  /* 0x00000059940d723e */ /* 0x000fe200000010ff */
[-CC-:B------:R-:W-:Y:S01]  /*3020*/  FFMA.FTZ R17, R154, R3.reuse, -R23.reuse ;  /* 0x000000039a117223 */ /* 0x180fe20000010817 */
[-CC-:B------:R-:W-:Y:S01]  /*3030*/  FFMA.FTZ R80, R80, R3.reuse, -R23.reuse ;  /* 0x0000000350507223 */ /* 0x180fe20000010817 */
[-CC-:B------:R-:W-:Y:S01]  /*3040*/  FFMA.FTZ R61, R78, R3.reuse, -R23.reuse ;  /* 0x000000034e3d7223 */ /* 0x180fe20000010817 */
[-CC-:B------:R-:W-:Y:S01]  /*3050*/  FFMA.FTZ R56, R82, R3.reuse, -R23.reuse ;  /* 0x0000000352387223 */ /* 0x180fe20000010817 */
[-C--:B------:R-:W-:Y:S01]  /*3060*/  FFMA.FTZ R65, R74, R3.reuse, -R23 ;  /* 0x000000034a417223 */ /* 0x080fe20000010817 */
[----:B------:R-:W0:Y:S01]  /*3070*/  MUFU.EX2 R27, R27 ;  /* 0x0000001b001b7308 */ /* 0x000e220000000800 */
[----:B-1----:R-:W-:Y:S01]  /*3080*/  FADD.FTZ R26, R20, R15 ;  /* 0x0000000f141a7221 */ /* 0x002fe20000010000 */
[-CC-:B------:R-:W-:Y:S01]  /*3090*/  FFMA.FTZ R58, R86, R3.reuse, -R23.reuse ;  /* 0x00000003563a7223 */ /* 0x180fe20000010817 */
[-CC-:B------:R-:W-:Y:S01]  /*30a0*/  FFMA.FTZ R67, R84, R3.reuse, -R23.reuse ;  /* 0x0000000354437223 */ /* 0x180fe20000010817 */
[-CC-:B------:R-:W-:Y:S01]  /*30b0*/  FFMA.FTZ R60, R90, R3.reuse, -R23.reuse ;  /* 0x000000035a3c7223 */ /* 0x180fe20000010817 */
[-CC-:B------:R-:W-:Y:S01]  /*30c0*/  FFMA.FTZ R87, R88, R3.reuse, -R23.reuse ;  /* 0x0000000358577223 */ /* 0x180fe20000010817 */
[-CC-:B------:R-:W-:Y:S01]  /*30d0*/  FFMA.FTZ R62, R94, R3.reuse, -R23.reuse ;  /* 0x000000035e3e7223 */ /* 0x180fe20000010817 */
[-C--:B------:R-:W-:Y:S01]  /*30e0*/  FFMA.FTZ R92, R92, R3.reuse, -R23 ;  /* 0x000000035c5c7223 */ /* 0x080fe20000010817 */
[----:B------:R-:W1:Y:S01]  /*30f0*/  MUFU.EX2 R30, R30 ;  /* 0x0000001e001e7308 */ /* 0x000e620000000800 */
[C---:B---3--:R-:W-:Y:S01]  /*3100*/  F2FP.BF16.F32.PACK_AB R15, R91.reuse, R20 ;  /* 0x000000145b0f723e */ /* 0x048fe200000010ff */
[----:B------:R-:W-:Y:S01]  /*3110*/  FADD.FTZ R20, R24, R21 ;  /* 0x0000001518147221 */ /* 0x000fe20000010000 */
[----:B------:R-:W-:Y:S01]  /*3120*/  FADD.FTZ R26, R91, R26 ;  /* 0x0000001a5b1a7221 */ /* 0x000fe20000010000 */
[-CC-:B------:R-:W-:Y:S01]  /*3130*/  FFMA.FTZ R98, R98, R3.reuse, -R23.reuse ;  /* 0x0000000362627223 */ /* 0x180fe20000010817 */
[-CC-:B------:R-:W-:Y:S01]  /*3140*/  FFMA.FTZ R96, R96, R3.reuse, -R23.reuse ;  /* 0x0000000360607223 */ /* 0x180fe20000010817 */
[----:B------:R-:W-:Y:S01]  /*3150*/  FADD.FTZ R89, R25, R20 ;  /* 0x0000001419597221 */ /* 0x000fe20000010000 */
[-C--:B------:R-:W-:Y:S01]  /*3160*/  FFMA.FTZ R102, R102, R3.reuse, -R23 ;  /* 0x0000000366667223 */ /* 0x080fe20000010817 */
[----:B------:R-:W3:Y:S01]  /*3170*/  MUFU.EX2 R34, R34 ;  /* 0x0000002200227308 */ /* 0x000ee20000000800 */
[----:B0-----:R-:W-:Y:S01]  /*3180*/  FADD.FTZ R21, R27, R26 ;  /* 0x0000001a1b157221 */ /* 0x001fe20000010000 */
[----:B------:R-:W-:Y:S01]  /*3190*/  FADD.FTZ R20, R22, R89 ;  /* 0x0000005916147221 */ /* 0x000fe20000010000 */
[-CC-:B------:R-:W-:Y:S01]  /*31a0*/  FFMA.FTZ R104, R104, R3.reuse, -R23.reuse ;  /* 0x0000000368687223 */ /* 0x180fe20000010817 */
[-CC-:B------:R-:W-:Y:S01]  /*31b0*/  FFMA.FTZ R106, R106, R3.reuse, -R23.reuse ;  /* 0x000000036a6a7223 */ /* 0x180fe20000010817 */
[-CC-:B------:R-:W-:Y:S01]  /*31c0*/  FFMA.FTZ R108, R108, R3.reuse, -R23.reuse ;  /* 0x000000036c6c7223 */ /* 0x180fe20000010817 */
[----:B------:R-:W-:Y:S01]  /*31d0*/  FADD.FTZ R26, R51, R20 ;  /* 0x00000014331a7221 */ /* 0x000fe20000010000 */
[-C--:B------:R-:W-:Y:S01]  /*31e0*/  FFMA.FTZ R110, R110, R3.reuse, -R23 ;  /* 0x000000036e6e7223 */ /* 0x080fe20000010817 */
[----:B------:R-:W0:Y:S01]  /*31f0*/  MUFU.EX2 R35, R35 ;  /* 0x0000002300237308 */ /* 0x000e220000000800 */
[----:B-1----:R-:W-:Y:S01]  /*3200*/  FADD.FTZ R21, R30, R21 ;  /* 0x000000151e157221 */ /* 0x002fe20000010000 */
[----:B------:R-:W-:Y:S01]  /*3210*/  FADD.FTZ R89, R53, R26 ;  /* 0x0000001a35597221 */ /* 0x000fe20000010000 */
[-CC-:B------:R-:W-:Y:S01]  /*3220*/  FFMA.FTZ R132, R132, R3.reuse, -R23.reuse ;  /* 0x0000000384847223 */ /* 0x180fe20000010817 */
[-CC-:B------:R-:W-:Y:S01]  /*3230*/  FFMA.FTZ R134, R134, R3.reuse, -R23.reuse ;  /* 0x0000000386867223 */ /* 0x180fe20000010817 */
[-C--:B------:R-:W-:Y:S01]  /*3240*/  FFMA.FTZ R136, R136, R3.reuse, -R23 ;  /* 0x0000000388887223 */ /* 0x080fe20000010817 */
[----:B------:R-:W-:Y:S01]  /*3250*/  FADD.FTZ R26, R122, R89 ;  /* 0x000000597a1a7221 */ /* 0x000fe20000010000 */
[-C--:B------:R-:W-:Y:S01]  /*3260*/  FFMA.FTZ R138, R138, R3.reuse, -R23 ;  /* 0x000000038a8a7223 */ /* 0x080fe20000010817 */
[----:B------:R-:W1:Y:S01]  /*3270*/  MUFU.EX2 R42, R42 ;  /* 0x0000002a002a7308 */ /* 0x000e620000000800 */
[----:B---3--:R-:W-:Y:S01]  /*3280*/  FADD.FTZ R20, R34, R21 ;  /* 0x0000001522147221 */ /* 0x008fe20000010000 */
[----:B------:R-:W-:Y:S01]  /*3290*/  FADD.FTZ R89, R55, R26 ;  /* 0x0000001a37597221 */ /* 0x000fe20000010000 */
[----:B------:R-:W-:Y:S01]  /*32a0*/  FFMA.FTZ R142, R142, R3, -R23 ;  /* 0x000000038e8e7223 */ /* 0x000fe20000010817 */
[----:B------:R-:W-:Y:S01]  /*32b0*/  LEA R4, R93, UR36, 0x1 ;  /* 0x000000245d047c11 */ /* 0x000fe2000f8e08ff */
[----:B------:R-:W-:-:S02]  /*32c0*/  IMAD.MOV.U32 R148, RZ, RZ, R151 ;  /* 0x000000ffff947224 */ /* 0x000fc400078e0097 */
[----:B------:R-:W-:Y:S01]  /*32d0*/  FADD.FTZ R26, R124, R89 ;  /* 0x000000597c1a7221 */ /* 0x000fe20000010000 */
[----:B------:R-:W-:Y:S01]  /*32e0*/  SEL R5, R5, 0xffffffe0, !P2 ;  /* 0xffffffe005057807 */ /* 0x000fe20005000000 */
[----:B------:R-:W3:Y:S01]  /*32f0*/  MUFU.EX2 R79, R79 ;  /* 0x0000004f004f7308 */ /* 0x000ee20000000800 */
[----:B0-----:R-:W-:Y:S01]  /*3300*/  FADD.FTZ R21, R35, R20 ;  /* 0x0000001423157221 */ /* 0x001fe20000010000 */
[----:B------:R-:W-:Y:S01]  /*3310*/  FADD.FTZ R23, R59, R26 ;  /* 0x0000001a3b177221 */ /* 0x000fe20000010000 */
[----:B------:R-:W-:Y:S01]  /*3320*/  VIADD R6, R4, 0x1e800 ;  /* 0x0001e80004067836 */ /* 0x000fe20000000000 */
[----:B------:R0:W-:Y:S01]  /*3330*/  STSM.16.M88.4 [R4+0x1e800], R8 ;  /* 0x01e8000804007844 */ /* 0x0001e20000000200 */
[----:B------:R-:W-:Y:S01]  /*3340*/  F2FP.BF16.F32.PACK_AB R22, R51, R22 ;  /* 0x000000163316723e */ /* 0x000fe200000010ff */
[----:B------:R-:W-:Y:S02]  /*3350*/  IMAD.MOV.U32 R146, RZ, RZ, R151 ;  /* 0x000000ffff927224 */ /* 0x000fe400078e0097 */
[----:B------:R-:W4:Y:S01]  /*3360*/  MUFU.EX2 R46, R46 ;  /* 0x0000002e002e7308 */ /* 0x000f220000000800 */
[----:B-1----:R-:W-:Y:S01]  /*3370*/  FADD.FTZ R20, R42, R21 ;  /* 0x000000152a147221 */ /* 0x002fe20000010000 */
[----:B------:R-:W-:-:S02]  /*3380*/  IMAD.IADD R5, R6, 0x1, R5 ;  /* 0x0000000106057824 */ /* 0x000fc400078e0205 */
[----:B------:R-:W-:Y:S02]  /*3390*/  IMAD R6, R7, 0x2, R6 ;  /* 0x0000000207067824 */ /* 0x000fe400078e0206 */
[--C-:B------:R-:W-:Y:S01]  /*33a0*/  IMAD.MOV.U32 R144, RZ, RZ, R151.reuse ;  /* 0x000000ffff907224 */ /* 0x100fe200078e0097 */
[----:B------:R1:W-:Y:S01]  /*33b0*/  STSM.16.M88.4 [R5], R12 ;  /* 0x0000000c05007844 */ /* 0x0003e20000000200 */
[----:B------:R-:W5:Y:S01]  /*33c0*/  MUFU.EX2 R81, R81 ;  /* 0x0000005100517308 */ /* 0x000f620000000800 */
[----:B---3--:R-:W-:Y:S01]  /*33d0*/  FADD.FTZ R21, R79, R20 ;  /* 0x000000144f157221 */ /* 0x008fe20000010000 */
[--C-:B------:R-:W-:Y:S02]  /*33e0*/  IMAD.MOV.U32 R140, RZ, RZ, R151.reuse ;  /* 0x000000ffff8c7224 */ /* 0x100fe400078e0097 */
[----:B------:R-:W-:-:S04]  /*33f0*/  IMAD.MOV.U32 R120, RZ, RZ, R151 ;  /* 0x000000ffff787224 */ /* 0x000fc800078e0097 */
[----:B------:R-:W3:Y:S01]  /*3400*/  MUFU.EX2 R126, R126 ;  /* 0x0000007e007e7308 */ /* 0x000ee20000000800 */
[----:B----4-:R-:W-:-:S07]  /*3410*/  FADD.FTZ R20, R46, R21 ;  /* 0x000000152e147221 */ /* 0x010fce0000010000 */
[----:B------:R-:W4:Y:S01]  /*3420*/  MUFU.EX2 R48, R48 ;  /* 0x0000003000307308 */ /* 0x000f220000000800 */
[----:B-----5:R-:W-:Y:S01]  /*3430*/  FADD.FTZ R21, R81, R20 ;  /* 0x0000001451157221 */ /* 0x020fe20000010000 */
[----:B------:R-:W-:Y:S02]  /*3440*/  F2FP.BF16.F32.PACK_AB R20, R25, R24 ;  /* 0x000000181914723e */ /* 0x000fe400000010ff */
[----:B------:R-:W-:Y:S01]  /*3450*/  F2FP.BF16.F32.PACK_AB R25, R79, R42 ;  /* 0x0000002a4f19723e */ /* 0x000fe200000010ff */
[C---:B------:R-:W-:Y:S01]  /*3460*/  IMAD R42, R7.reuse, 0x2, R4 ;  /* 0x00000002072a7824 */ /* 0x040fe200078e0204 */
[----:B------:R-:W-:Y:S01]  /*3470*/  F2FP.BF16.F32.PACK_AB R24, R122, R53 ;  /* 0x000000357a18723e */ /* 0x000fe200000010ff */
[----:B------:R-:W-:Y:S01]  /*3480*/  IMAD R7, R7, 0x2, R5 ;  /* 0x0000000207077824 */ /* 0x000fe200078e0205 */
[----:B------:R-:W5:Y:S01]  /*3490*/  MUFU.EX2 R63, R63 ;  /* 0x0000003f003f7308 */ /* 0x000f620000000800 */
[C---:B---3--:R-:W-:Y:S01]  /*34a0*/  FADD.FTZ R66, R126.reuse, R23 ;  /* 0x000000177e427221 */ /* 0x048fe20000010000 */
[----:B0-----:R-:W-:Y:S01]  /*34b0*/  F2FP.BF16.F32.PACK_AB R8, R126, R59 ;  /* 0x0000003b7e08723e */ /* 0x001fe200000010ff */
[----:B------:R-:W-:-:S02]  /*34c0*/  IMAD.MOV.U32 R126, RZ, RZ, R151 ;  /* 0x000000ffff7e7224 */ /* 0x000fc400078e0097 */
[----:B------:R-:W-:-:S03]  /*34d0*/  IMAD.MOV.U32 R122, RZ, RZ, R151 ;  /* 0x000000ffff7a7224 */ /* 0x000fc600078e0097 */
[----:B------:R-:W0:Y:S01]  /*34e0*/  MUFU.EX2 R83, R83 ;  /* 0x0000005300537308 */ /* 0x000e220000000800 */
[----:B----4-:R-:W-:-:S07]  /*34f0*/  FADD.FTZ R26, R48, R21 ;  /* 0x00000015301a7221 */ /* 0x010fce0000010000 */
[----:B------:R-:W3:Y:S01]  /*3500*/  MUFU.EX2 R128, R128 ;  /* 0x0000008000807308 */ /* 0x000ee20000000800 */
[----:B-----5:R-:W-:-:S07]  /*3510*/  FADD.FTZ R23, R63, R66 ;  /* 0x000000423f177221 */ /* 0x020fce0000010000 */
[----:B------:R-:W1:Y:S01]  /*3520*/  MUFU.EX2 R50, R50 ;  /* 0x0000003200327308 */ /* 0x000e620000000800 */
[----:B0-----:R-:W-:Y:S01]  /*3530*/  FADD.FTZ R21, R83, R26 ;  /* 0x0000001a53157221 */ /* 0x001fe20000010000 */
[----:B------:R-:W-:Y:S01]  /*3540*/  F2FP.BF16.F32.PACK_AB R26, R124, R55 ;  /* 0x000000377c1a723e */ /* 0x000fe200000010ff */
[----:B------:R-:W-:-:S05]  /*3550*/  IMAD.MOV.U32 R124, RZ, RZ, R151 ;  /* 0x000000ffff7c7224 */ /* 0x000fca00078e0097 */
[----:B------:R-:W0:Y:S01]  /*3560*/  MUFU.EX2 R32, R32 ;  /* 0x0000002000207308 */ /* 0x000e220000000800 */
[C---:B---3--:R-:W-:Y:S01]  /*3570*/  FADD.FTZ R23, R128.reuse, R23 ;  /* 0x0000001780177221 */ /* 0x048fe20000010000 */
[----:B------:R-:W-:-:S06]  /*3580*/  F2FP.BF16.F32.PACK_AB R10, R128, R63 ;  /* 0x0000003f800a723e */ /* 0x000fcc00000010ff */
[----:B------:R-:W3:Y:S01]  /*3590*/  MUFU.EX2 R85, R85 ;  /* 0x0000005500557308 */ /* 0x000ee20000000800 */
[----:B-1----:R-:W-:Y:S01]  /*35a0*/  FADD.FTZ R12, R50, R21 ;  /* 0x00000015320c7221 */ /* 0x002fe20000010000 */
[----:B------:R-:W-:Y:S02]  /*35b0*/  F2FP.BF16.F32.PACK_AB R21, R30, R27 ;  /* 0x0000001b1e15723e */ /* 0x000fe400000010ff */
[----:B------:R-:W-:-:S04]  /*35c0*/  F2FP.BF16.F32.PACK_AB R27, R81, R46 ;  /* 0x0000002e511b723e */ /* 0x000fc800000010ff */
[----:B------:R-:W1:Y:S01]  /*35d0*/  MUFU.EX2 R33, R33 ;  /* 0x0000002100217308 */ /* 0x000e620000000800 */
[----:B0-----:R-:W-:Y:S01]  /*35e0*/  FADD.FTZ R14, R32, R23 ;  /* 0x00000017200e7221 */ /* 0x001fe20000010000 */
[----:B------:R-:W-:Y:S02]  /*35f0*/  F2FP.BF16.F32.PACK_AB R23, R35, R34 ;  /* 0x000000222317723e */ /* 0x000fe400000010ff */
[C---:B------:R-:W-:Y:S01]  /*3600*/  F2FP.BF16.F32.PACK_AB R32, R41.reuse, R32 ;  /* 0x000000202920723e */ /* 0x040fe200000010ff */
[----:B------:R-:W-:Y:S02]  /*3610*/  FADD.FTZ R11, R41, R14 ;  /* 0x0000000e290b7221 */ /* 0x000fe40000010000 */
[----:B------:R0:W-:Y:S01]  /*3620*/  STSM.16.M88.4 [R42+0x1e800], R20 ;  /* 0x01e800142a007844 */ /* 0x0001e20000000200 */
[----:B------:R-:W4:Y:S01]  /*3630*/  MUFU.EX2 R36, R36 ;  /* 0x0000002400247308 */ /* 0x000f220000000800 */
[----:B---3--:R-:W-:Y:S02]  /*3640*/  FADD.FTZ R12, R85, R12 ;  /* 0x0000000c550c7221 */ /* 0x008fe40000010000 */
[----:B------:R-:W-:Y:S05]  /*3650*/  STSM.16.M88.4 [R7], R24 ;  /* 0x0000001807007844 */ /* 0x000fea0000000200 */
[----:B------:R-:W3:Y:S01]  /*3660*/  MUFU.EX2 R38, R38 ;  /* 0x0000002600267308 */ /* 0x000ee20000000800 */
[----:B-1----:R-:W-:-:S07]  /*3670*/  FADD.FTZ R9, R33, R12 ;  /* 0x0000000c21097221 */ /* 0x002fce0000010000 */
[----:B------:R-:W1:Y:S01]  /*3680*/  MUFU.EX2 R45, R45 ;  /* 0x0000002d002d7308 */ /* 0x000e620000000800 */
[----:B----4-:R-:W-:-:S07]  /*3690*/  FADD.FTZ R12, R36, R11 ;  /* 0x0000000b240c7221 */ /* 0x010fce0000010000 */
[----:B------:R-:W4:Y:S01]  /*36a0*/  MUFU.EX2 R16, R70 ;  /* 0x0000004600107308 */ /* 0x000f220000000800 */
[C---:B---3--:R-:W-:Y:S01]  /*36b0*/  FADD.FTZ R9, R38.reuse, R9 ;  /* 0x0000000926097221 */ /* 0x048fe20000010000 */
[----:B------:R-:W-:-:S06]  /*36c0*/  F2FP.BF16.F32.PACK_AB R33, R38, R33 ;  /* 0x000000212621723e */ /* 0x000fcc00000010ff */
[----:B------:R-:W3:Y:S01]  /*36d0*/  MUFU.EX2 R40, R40 ;  /* 0x0000002800287308 */ /* 0x000ee20000000800 */
[C---:B-1----:R-:W-:Y:S01]  /*36e0*/  FADD.FTZ R11, R45.reuse, R12 ;  /* 0x0000000c2d0b7221 */ /* 0x042fe20000010000 */
[----:B------:R-:W-:-:S06]  /*36f0*/  F2FP.BF16.F32.PACK_AB R34, R45, R36 ;  /* 0x000000242d22723e */ /* 0x000fcc00000010ff */
[----:B------:R-:W1:Y:S01]  /*3700*/  MUFU.EX2 R17, R17 ;  /* 0x0000001100117308 */ /* 0x000e620000000800 */
[----:B----4-:R-:W-:Y:S01]  /*3710*/  FADD.FTZ R12, R16, R9 ;  /* 0x00000009100c7221 */ /* 0x010fe20000010000 */
[----:B------:R-:W-:-:S06]  /*3720*/  F2FP.BF16.F32.PACK_AB R9, R83, R48 ;  /* 0x000000305309723e */ /* 0x000fcc00000010ff */
[----:B------:R-:W4:Y:S01]  /*3730*/  MUFU.EX2 R47, R47 ;  /* 0x0000002f002f7308 */ /* 0x000f220000000800 */
[----:B---3--:R-:W-:Y:S01]  /*3740*/  FADD.FTZ R14, R40, R11 ;  /* 0x0000000b280e7221 */ /* 0x008fe20000010000 */
[----:B------:R-:W-:-:S05]  /*3750*/  F2FP.BF16.F32.PACK_AB R11, R85, R50 ;  /* 0x00000032550b723e */ /* 0x000fca00000010ff */
[----:B------:R3:W-:Y:S01]  /*3760*/  STSM.16.M88.4 [R4+0x24800], R8 ;  /* 0x0248000804007844 */ /* 0x0007e20000000200 */
[----:B------:R-:W5:Y:S01]  /*3770*/  MUFU.EX2 R52, R52 ;  /* 0x0000003400347308 */ /* 0x000f620000000800 */
[C---:B-1----:R-:W-:Y:S01]  /*3780*/  FADD.FTZ R13, R17.reuse, R12 ;  /* 0x0000000c110d7221 */ /* 0x042fe20000010000 */
[----:B------:R-:W-:-:S05]  /*3790*/  F2FP.BF16.F32.PACK_AB R35, R17, R16 ;  /* 0x000000101123723e */ /* 0x000fca00000010ff */
[----:B------:R-:W-:Y:S01]  /*37a0*/  STSM.16.M88.4 [R5+0x6000], R32 ;  /* 0x0060002005007844 */ /* 0x000fe20000000200 */
[----:B------:R-:W1:Y:S01]  /*37b0*/  MUFU.EX2 R44, R44 ;  /* 0x0000002c002c7308 */ /* 0x000e620000000800 */
[----:B----4-:R-:W-:-:S07]  /*37c0*/  FADD.FTZ R15, R47, R14 ;  /* 0x0000000e2f0f7221 */ /* 0x010fce0000010000 */
[----:B------:R-:W4:Y:S01]  /*37d0*/  MUFU.EX2 R57, R80 ;  /* 0x0000005000397308 */ /* 0x000f220000000800 */
[----:B-----5:R-:W-:-:S07]  /*37e0*/  FADD.FTZ R12, R52, R13 ;  /* 0x0000000d340c7221 */ /* 0x020fce0000010000 */
[----:B------:R-:W5:Y:S01]  /*37f0*/  MUFU.EX2 R49, R49 ;  /* 0x0000003100317308 */ /* 0x000f620000000800 */
[----:B-1----:R-:W-:-:S07]  /*3800*/  FADD.FTZ R14, R44, R15 ;  /* 0x0000000f2c0e7221 */ /* 0x002fce0000010000 */
[----:B------:R-:W1:Y:S01]  /*3810*/  MUFU.EX2 R54, R54 ;  /* 0x0000003600367308 */ /* 0x000e620000000800 */
[----:B----4-:R-:W-:-:S07]  /*3820*/  FADD.FTZ R13, R57, R12 ;  /* 0x0000000c390d7221 */ /* 0x010fce0000010000 */
[----:B------:R-:W4:Y:S01]  /*3830*/  MUFU.EX2 R28, R28 ;  /* 0x0000001c001c7308 */ /* 0x000f220000000800 */
[----:B-----5:R-:W-:-:S07]  /*3840*/  FADD.FTZ R15, R49, R14 ;  /* 0x0000000e310f7221 */ /* 0x020fce0000010000 */
[----:B------:R-:W5:Y:S01]  /*3850*/  MUFU.EX2 R61, R61 ;  /* 0x0000003d003d7308 */ /* 0x000f620000000800 */
[----:B-1----:R-:W-:-:S07]  /*3860*/  FADD.FTZ R12, R54, R13 ;  /* 0x0000000d360c7221 */ /* 0x002fce0000010000 */
[----:B------:R-:W1:Y:S01]  /*3870*/  MUFU.EX2 R56, R56 ;  /* 0x0000003800387308 */ /* 0x000e620000000800 */
[----:B----4-:R-:W-:Y:S01]  /*3880*/  FADD.FTZ R14, R28, R15 ;  /* 0x0000000f1c0e7221 */ /* 0x010fe20000010000 */
[----:B------:R-:W-:-:S06]  /*3890*/  F2FP.BF16.F32.PACK_AB R28, R43, R28 ;  /* 0x0000001c2b1c723e */ /* 0x000fcc00000010ff */
[----:B------:R-:W4:Y:S01]  /*38a0*/  MUFU.EX2 R29, R29 ;  /* 0x0000001d001d7308 */ /* 0x000f220000000800 */
[----:B-----5:R-:W-:Y:S01]  /*38b0*/  FADD.FTZ R13, R61, R12 ;  /* 0x0000000c3d0d7221 */ /* 0x020fe20000010000 */
[----:B------:R-:W-:-:S06]  /*38c0*/  FADD.FTZ R12, R43, R14 ;  /* 0x0000000e2b0c7221 */ /* 0x000fcc0000010000 */
[----:B------:R-:W5:Y:S01]  /*38d0*/  MUFU.EX2 R65, R65 ;  /* 0x0000004100417308 */ /* 0x000f620000000800 */
[----:B-1----:R-:W-:-:S07]  /*38e0*/  FADD.FTZ R14, R56, R13 ;  /* 0x0000000d380e7221 */ /* 0x002fce0000010000 */
[----:B------:R-:W0:Y:S01]  /*38f0*/  MUFU.EX2 R64, R64 ;  /* 0x0000004000407308 */ /* 0x000e220000000800 */
[----:B----4-:R-:W-:Y:S01]  /*3900*/  FADD.FTZ R15, R29, R12 ;  /* 0x0000000c1d0f7221 */ /* 0x010fe20000010000 */
[----:B------:R-:W-:-:S06]  /*3910*/  F2FP.BF16.F32.PACK_AB R12, R47, R40 ;  /* 0x000000282f0c723e */ /* 0x000fcc00000010ff */
[----:B------:R-:W3:Y:S01]  /*3920*/  MUFU.EX2 R58, R58 ;  /* 0x0000003a003a7308 */ /* 0x000ee20000000800 */
[----:B-----5:R-:W-:Y:S01]  /*3930*/  FADD.FTZ R13, R65, R14 ;  /* 0x0000000e410d7221 */ /* 0x020fe20000010000 */
[----:B------:R-:W-:-:S06]  /*3940*/  F2FP.BF16.F32.PACK_AB R14, R49, R44 ;  /* 0x0000002c310e723e */ /* 0x000fcc00000010ff */
[----:B------:R-:W1:Y:S01]  /*3950*/  MUFU.EX2 R31, R31 ;  /* 0x0000001f001f7308 */ /* 0x000e620000000800 */
[C---:B0-----:R-:W-:Y:S01]  /*3960*/  FADD.FTZ R20, R64.reuse, R15 ;  /* 0x0000000f40147221 */ /* 0x041fe20000010000 */
[----:B------:R-:W-:Y:S02]  /*3970*/  F2FP.BF16.F32.PACK_AB R15, R61, R54 ;  /* 0x000000363d0f723e */ /* 0x000fe400000010ff */
[----:B------:R-:W-:Y:S02]  /*3980*/  F2FP.BF16.F32.PACK_AB R30, R64, R29 ;  /* 0x0000001d401e723e */ /* 0x000fe400000010ff */
[----:B------:R-:W-:Y:S02]  /*3990*/  F2FP.BF16.F32.PACK_AB R29, R65, R56 ;  /* 0x00000038411d723e */ /* 0x000fe400000010ff */
[----:B------:R-:W0:Y:S01]  /*39a0*/  MUFU.EX2 R67, R67 ;  /* 0x0000004300437308 */ /* 0x000e220000000800 */
[----:B---3--:R-:W-:Y:S01]  /*39b0*/  FADD.FTZ R8, R58, R13 ;  /* 0x0000000d3a087221 */ /* 0x008fe20000010000 */
[----:B------:R-:W-:-:S05]  /*39c0*/  F2FP.BF16.F32.PACK_AB R13, R57, R52 ;  /* 0x00000034390d723e */ /* 0x000fca00000010ff */
[----:B------:R3:W-:Y:S01]  /*39d0*/  STSM.16.M88.4 [R42+0x24800], R12 ;  /* 0x0248000c2a007844 */ /* 0x0007e20000000200 */
[----:B------:R-:W4:Y:S01]  /*39e0*/  MUFU.EX2 R68, R68 ;  /* 0x0000004400447308 */ /* 0x000f220000000800 */
[----:B-1----:R-:W-:-:S07]  /*39f0*/  FADD.FTZ R11, R31, R20 ;  /* 0x000000141f0b7221 */ /* 0x002fce0000010000 */
[----:B------:R-:W1:Y:S01]  /*3a00*/  MUFU.EX2 R60, R60 ;  /* 0x0000003c003c7308 */ /* 0x000e620000000800 */
[----:B0-----:R-:W-:-:S07]  /*3a10*/  FADD.FTZ R9, R67, R8 ;  /* 0x0000000843097221 */ /* 0x001fce0000010000 */
[----:B------:R-:W0:Y:S01]  /*3a20*/  MUFU.EX2 R69, R69 ;  /* 0x0000004500457308 */ /* 0x000e220000000800 */
[----:B----4-:R-:W-:-:S07]  /*3a30*/  FADD.FTZ R10, R68, R11 ;  /* 0x0000000b440a7221 */ /* 0x010fce0000010000 */
        /* <DEDUP_REMOVED lines=13> */
[----:B-1----:R-:W-:Y:S01]  /*3b10*/  FADD.FTZ R10, R51, R8 ;  /* 0x00000008330a7221 */ /* 0x002fe20000010000 */
[----:B------:R-:W-:Y:S02]  /*3b20*/  F2FP.BF16.F32.PACK_AB R8, R68, R31 ;  /* 0x0000001f4408723e */ /* 0x000fe400000010ff */
[----:B------:R-:W-:-:S04]  /*3b30*/  F2FP.BF16.F32.PACK_AB R31, R67, R58 ;  /* 0x0000003a431f723e */ /* 0x000fc800000010ff */
[----:B------:R-:W1:Y:S01]  /*3b40*/  MUFU.EX2 R73, R73 ;  /* 0x0000004900497308 */ /* 0x000e620000000800 */
[C---:B0-----:R-:W-:Y:S01]  /*3b50*/  FADD.FTZ R16, R114.reuse, R9 ;  /* 0x0000000972107221 */ /* 0x041fe20000010000 */
[----:B------:R-:W-:Y:S01]  /*3b60*/  STSM.16.M88.4 [R7+0x6000], R28 ;  /* 0x0060001c07007844 */ /* 0x000fe20000000200 */
[----:B------:R-:W-:-:S05]  /*3b70*/  F2FP.BF16.F32.PACK_AB R20, R114, R71 ;  /* 0x000000477214723e */ /* 0x000fca00000010ff */
[----:B------:R-:W0:Y:S01]  /*3b80*/  MUFU.EX2 R96, R96 ;  /* 0x0000006000607308 */ /* 0x000e220000000800 */
[----:B----4-:R-:W-:Y:S01]  /*3b90*/  FADD.FTZ R9, R53, R10 ;  /* 0x0000000a35097221 */ /* 0x010fe20000010000 */
[----:B------:R-:W-:-:S06]  /*3ba0*/  F2FP.BF16.F32.PACK_AB R10, R76, R69 ;  /* 0x000000454c0a723e */ /* 0x000fcc00000010ff */
[----:B------:R-:W3:Y:S01]  /*3bb0*/  MUFU.EX2 R100, R100 ;  /* 0x0000006400647308 */ /* 0x000ee20000000800 */
[----:B-1----:R-:W-:-:S07]  /*3bc0*/  FADD.FTZ R11, R73, R16 ;  /* 0x00000010490b7221 */ /* 0x002fce0000010000 */
[----:B------:R-:W1:Y:S01]  /*3bd0*/  MUFU.EX2 R102, R102 ;  /* 0x0000006600667308 */ /* 0x000e620000000800 */
[C---:B0-----:R-:W-:Y:S01]  /*3be0*/  FADD.FTZ R9, R96.reuse, R9 ;  /* 0x0000000960097221 */ /* 0x041fe20000010000 */
[----:B------:R-:W-:-:S06]  /*3bf0*/  F2FP.BF16.F32.PACK_AB R21, R96, R53 ;  /* 0x000000356015723e */ /* 0x000fcc00000010ff */
[----:B------:R-:W0:Y:S01]  /*3c00*/  MUFU.EX2 R37, R37 ;  /* 0x0000002500257308 */ /* 0x000e220000000800 */
[C---:B---3--:R-:W-:Y:S01]  /*3c10*/  FADD.FTZ R14, R100.reuse, R11 ;  /* 0x0000000b640e7221 */ /* 0x048fe20000010000 */
[----:B------:R-:W-:Y:S02]  /*3c20*/  F2FP.BF16.F32.PACK_AB R11, R51, R62 ;  /* 0x0000003e330b723e */ /* 0x000fe400000010ff */
[----:B------:R-:W-:-:S04]  /*3c30*/  F2FP.BF16.F32.PACK_AB R22, R100, R73 ;  /* 0x000000496416723e */ /* 0x000fc800000010ff */
[----:B------:R-:W3:Y:S01]  /*3c40*/  MUFU.EX2 R55, R104 ;  /* 0x0000006800377308 */ /* 0x000ee20000000800 */
[----:B-1----:R-:W-:Y:S01]  /*3c50*/  FADD.FTZ R12, R102, R9 ;  /* 0x00000009660c7221 */ /* 0x002fe20000010000 */
[----:B------:R-:W-:-:S05]  /*3c60*/  F2FP.BF16.F32.PACK_AB R9, R87, R60 ;  /* 0x0000003c5709723e */ /* 0x000fca00000010ff */
[----:B------:R1:W-:Y:S01]  /*3c70*/  STSM.16.M88.4 [R4+0x2a800], R8 ;  /* 0x02a8000804007844 */ /* 0x0003e20000000200 */
[----:B------:R-:W4:Y:S01]  /*3c80*/  MUFU.EX2 R118, R118 ;  /* 0x0000007600767308 */ /* 0x000f220000000800 */
[----:B0-----:R-:W-:-:S07]  /*3c90*/  FADD.FTZ R15, R37, R14 ;  /* 0x0000000e250f7221 */ /* 0x001fce0000010000 */
[----:B------:R-:W0:Y:S01]  /*3ca0*/  MUFU.EX2 R106, R106 ;  /* 0x0000006a006a7308 */ /* 0x000e220000000800 */
[C---:B---3--:R-:W-:Y:S01]  /*3cb0*/  FADD.FTZ R13, R55.reuse, R12 ;  /* 0x0000000c370d7221 */ /* 0x048fe20000010000 */
[----:B------:R-:W-:-:S05]  /*3cc0*/  F2FP.BF16.F32.PACK_AB R23, R55, R102 ;  /* 0x000000663717723e */ /* 0x000fca00000010ff */
[----:B------:R-:W-:Y:S01]  /*3cd0*/  STSM.16.M88.4 [R5+0xc000], R20 ;  /* 0x00c0001405007844 */ /* 0x000fe20000000200 */
[----:B------:R-:W3:Y:S01]  /*3ce0*/  MUFU.EX2 R39, R39 ;  /* 0x0000002700277308 */ /* 0x000ee20000000800 */
[C---:B----4-:R-:W-:Y:S01]  /*3cf0*/  FADD.FTZ R14, R118.reuse, R15 ;  /* 0x0000000f760e7221 */ /* 0x050fe20000010000 */
[----:B------:R-:W-:-:S06]  /*3d00*/  F2FP.BF16.F32.PACK_AB R128, R118, R37 ;  /* 0x000000257680723e */ /* 0x000fcc00000010ff */
[----:B------:R-:W4:Y:S01]  /*3d10*/  MUFU.EX2 R130, R130 ;  /* 0x0000008200827308 */ /* 0x000f220000000800 */
[----:B0-----:R-:W-:-:S07]  /*3d20*/  FADD.FTZ R12, R106, R13 ;  /* 0x0000000d6a0c7221 */ /* 0x001fce0000010000 */
[----:B------:R-:W0:Y:S01]  /*3d30*/  MUFU.EX2 R129, R108 ;  /* 0x0000006c00817308 */ /* 0x000e220000000800 */
[----:B---3--:R-:W-:-:S07]  /*3d40*/  FADD.FTZ R13, R39, R14 ;  /* 0x0000000e270d7221 */ /* 0x008fce0000010000 */
[----:B------:R-:W3:Y:S01]  /*3d50*/  MUFU.EX2 R110, R110 ;  /* 0x0000006e006e7308 */ /* 0x000ee20000000800 */
[C---:B----4-:R-:W-:Y:S01]  /*3d60*/  FADD.FTZ R14, R130.reuse, R13 ;  /* 0x0000000d820e7221 */ /* 0x050fe20000010000 */
[----:B------:R-:W-:-:S06]  /*3d70*/  F2FP.BF16.F32.PACK_AB R130, R130, R39 ;  /* 0x000000278282723e */ /* 0x000fcc00000010ff */
[----:B------:R-:W4:Y:S01]  /*3d80*/  MUFU.EX2 R75, R75 ;  /* 0x0000004b004b7308 */ /* 0x000f220000000800 */
[C---:B0-----:R-:W-:Y:S01]  /*3d90*/  FADD.FTZ R15, R129.reuse, R12 ;  /* 0x0000000c810f7221 */ /* 0x041fe20000010000 */
[----:B------:R-:W-:-:S06]  /*3da0*/  F2FP.BF16.F32.PACK_AB R129, R129, R106 ;  /* 0x0000006a8181723e */ /* 0x000fcc00000010ff */
[----:B------:R0:W5:Y:S01]  /*3db0*/  MUFU.EX2 R131, R132 ;  /* 0x0000008400837308 */ /* 0x0001620000000800 */
[----:B---3--:R-:W-:-:S07]  /*3dc0*/  FADD.FTZ R12, R110, R15 ;  /* 0x0000000f6e0c7221 */ /* 0x008fce0000010000 */
[----:B------:R-:W1:Y:S01]  /*3dd0*/  MUFU.EX2 R112, R112 ;  /* 0x0000007000707308 */ /* 0x000e620000000800 */
[----:B----4-:R-:W-:Y:S01]  /*3de0*/  FADD.FTZ R15, R75, R14 ;  /* 0x0000000e4b0f7221 */ /* 0x010fe20000010000 */
[----:B0-----:R-:W-:-:S06]  /*3df0*/  IMAD.MOV.U32 R132, RZ, RZ, R151 ;  /* 0x000000ffff847224 */ /* 0x001fcc00078e0097 */
[----:B------:R0:W3:Y:S01]  /*3e00*/  MUFU.EX2 R113, R134 ;  /* 0x0000008600717308 */ /* 0x0000e20000000800 */
[C---:B-----5:R-:W-:Y:S01]  /*3e10*/  FADD.FTZ R12, R131.reuse, R12 ;  /* 0x0000000c830c7221 */ /* 0x060fe20000010000 */
[----:B------:R-:W-:-:S05]  /*3e20*/  F2FP.BF16.F32.PACK_AB R131, R131, R110 ;  /* 0x0000006e8383723e */ /* 0x000fca00000010ff */
[----:B------:R4:W-:Y:S01]  /*3e30*/  STSM.16.M88.4 [R42+0x2a800], R128 ;  /* 0x02a800802a007844 */ /* 0x0009e20000000200 */
[----:B------:R-:W5:Y:S01]  /*3e40*/  MUFU.EX2 R77, R77 ;  /* 0x0000004d004d7308 */ /* 0x000f620000000800 */
[C---:B-1----:R-:W-:Y:S01]  /*3e50*/  FADD.FTZ R8, R112.reuse, R15 ;  /* 0x0000000f70087221 */ /* 0x042fe20000010000 */
[----:B------:R-:W-:Y:S01]  /*3e60*/  F2FP.BF16.F32.PACK_AB R112, R112, R75 ;  /* 0x0000004b7070723e */ /* 0x000fe200000010ff */
[----:B0-----:R-:W-:-:S05]  /*3e70*/  IMAD.MOV.U32 R134, RZ, RZ, R151 ;  /* 0x000000ffff867224 */ /* 0x001fca00078e0097 */
[----:B------:R-:W0:Y:S01]  /*3e80*/  MUFU.EX2 R116, R116 ;  /* 0x0000007400747308 */ /* 0x000e220000000800 */
[----:B---3--:R-:W-:Y:S01]  /*3e90*/  FADD.FTZ R9, R113, R12 ;  /* 0x0000000c71097221 */ /* 0x008fe20000010000 */
[----:B------:R-:W-:Y:S02]  /*3ea0*/  IMAD.MOV.U32 R12, RZ, RZ, RZ ;  /* 0x000000ffff0c7224 */ /* 0x000fe400078e00ff */
[----:B----4-:R-:W-:-:S04]  /*3eb0*/  IMAD.MOV.U32 R131, RZ, RZ, R151 ;  /* 0x000000ffff837224 */ /* 0x010fc800078e0097 */
[----:B------:R-:W1:Y:S01]  /*3ec0*/  MUFU.EX2 R136, R136 ;  /* 0x0000008800887308 */ /* 0x000e620000000800 */
[----:B-----5:R-:W-:Y:S01]  /*3ed0*/  FADD.FTZ R17, R77, R8 ;  /* 0x000000084d117221 */ /* 0x020fe20000010000 */
[--C-:B------:R-:W-:Y:S02]  /*3ee0*/  IMAD.MOV.U32 R130, RZ, RZ, R151.reuse ;  /* 0x000000ffff827224 */ /* 0x100fe400078e0097 */
[--C-:B------:R-:W-:Y:S02]  /*3ef0*/  IMAD.MOV.U32 R129, RZ, RZ, R151.reuse ;  /* 0x000000ffff817224 */ /* 0x100fe400078e0097 */
[----:B------:R-:W-:Y:S02]  /*3f00*/  IMAD.MOV.U32 R128, RZ, RZ, R151 ;  /* 0x000000ffff807224 */ /* 0x000fe400078e0097 */
[----:B------:R-:W3:Y:S01]  /*3f10*/  MUFU.EX2 R138, R138 ;  /* 0x0000008a008a7308 */ /* 0x000ee20000000800 */
[C---:B0-----:R-:W-:Y:S01]  /*3f20*/  F2FP.BF16.F32.PACK_AB R114, R116.reuse, R77 ;  /* 0x0000004d7472723e */ /* 0x041fe200000010ff */
[----:B------:R-:W-:-:S06]  /*3f30*/  FADD.FTZ R17, R116, R17 ;  /* 0x0000001174117221 */ /* 0x000fcc0000010000 */
[----:B------:R0:W4:Y:S01]  /*3f40*/  MUFU.EX2 R13, R142 ;  /* 0x0000008e000d7308 */ /* 0x0001220000000800 */
[C---:B-1----:R-:W-:Y:S01]  /*3f50*/  F2FP.BF16.F32.PACK_AB R113, R136.reuse, R113 ;  /* 0x000000718871723e */ /* 0x042fe200000010ff */
[----:B------:R-:W-:Y:S01]  /*3f60*/  FADD.FTZ R9, R136, R9 ;  /* 0x0000000988097221 */ /* 0x000fe20000010000 */
[----:B------:R-:W-:-:S03]  /*3f70*/  IMAD.MOV.U32 R136, RZ, RZ, R151 ;  /* 0x000000ffff887224 */ /* 0x000fc600078e0097 */
[----:B---3--:R-:W-:Y:S01]  /*3f80*/  FADD.FTZ R16, R138, R9 ;  /* 0x000000098a107221 */ /* 0x008fe20000010000 */
[--C-:B0-----:R-:W-:Y:S01]  /*3f90*/  IMAD.MOV.U32 R142, RZ, RZ, R151.reuse ;  /* 0x000000ffff8e7224 */ /* 0x101fe200078e0097 */
[C---:B----4-:R-:W-:Y:S02]  /*3fa0*/  F2FP.BF16.F32.PACK_AB R115, R13.reuse, R138 ;  /* 0x0000008a0d73723e */ /* 0x050fe400000010ff */
[----:B------:R-:W-:Y:S01]  /*3fb0*/  FADD.FTZ R16, R13, R16 ;  /* 0x000000100d107221 */ /* 0x000fe20000010000 */
[----:B------:R-:W-:Y:S02]  /*3fc0*/  VIADD R13, R19, 0xfffffffe ;  /* 0xfffffffe130d7836 */ /* 0x000fe40000000000 */
[--C-:B------:R-:W-:Y:S01]  /*3fd0*/  IMAD.MOV.U32 R138, RZ, RZ, R151.reuse ;  /* 0x000000ffff8a7224 */ /* 0x100fe200078e0097 */
[----:B------:R0:W-:Y:S02]  /*3fe0*/  STSM.16.M88.4 [R7+0xc000], R112 ;  /* 0x00c0007007007844 */ /* 0x0001e40000000200 */
[----:B--2---:R-:W-:Y:S01]  /*3ff0*/  ISETP.GE.AND P2, PT, R13, R121, PT ;  /* 0x000000790d00720c */ /* 0x004fe20003f46270 */
[----:B------:R-:W-:Y:S01]  /*4000*/  IMAD.MOV.U32 R121, RZ, RZ, R151 ;  /* 0x000000ffff797224 */ /* 0x000fe200078e0097 */
[----:B------:R1:W-:Y:S06]  /*4010*/  MEMBAR.ALL.CTA ;  /* 0x0000000000007992 */ /* 0x0003ec0000008000 */
[----:B-1----:R-:W1:Y:S02]  /*4020*/  FENCE.VIEW.ASYNC.S ;  /* 0x00000000000073c6 */ /* 0x002e640000000000 */
[----:B-1----:R-:W-:-:S03]  /*4030*/  NOP ;  /* 0x0000000000007918 */ /* 0x002fc60000000000 */
[----:B------:R-:W-:Y:S05]  /*4040*/  @!P2 BRA `(.L_x_19) ;  /* 0x0000002800e4a947 */ /* 0x000fea0003800000 */
[----:B------:R-:W-:Y:S01]  /*4050*/  MOV R15, R18 ;  /* 0x00000012000f7202 */ /* 0x000fe20000000f00 */
[----:B------:R-:W-:Y:S01]  /*4060*/  IMAD.MOV.U32 R14, RZ, RZ, R2 ;  /* 0x000000ffff0e7224 */ /* 0x000fe200078e0002 */
[----:B------:R-:W-:Y:S01]  /*4070*/  CS2R R150, SRZ ;  /* 0x0000000000967805 */ /* 0x000fe2000001ff00 */
[----:B------:R-:W-:Y:S01]  /*4080*/  IMAD.MOV.U32 R8, RZ, RZ, RZ ;  /* 0x000000ffff087224 */ /* 0x000fe200078e00ff */
        /* <DEDUP_REMOVED lines=14> */
[----:B------:R-:W-:Y:S01]  /*4170*/  CS2R R120, SRZ ;  /* 0x0000000000787805 */ /* 0x000fe2000001ff00 */
[----:B------:R-:W-:-:S06]  /*4180*/  UMOV UR4, URZ ;  /* 0x0000003f00047c82 */ /* 0x000fcc0008000000 */
.L_x_28:
[----:B------:R-:W2:Y:S01]  /*4190*/  LDL R0, [R1+0x4] ;  /* 0x0000040001007983 */ /* 0x000ea20000100800 */
[----:B------:R-:W-:-:S04]  /*41a0*/  UIADD3 UR5, UR4, 0x1, URZ ;  /* 0x0000000104057890 */ /* 0x000fc8000fffe03f */
[----:B------:R-:W-:-:S04]  /*41b0*/  UISETP.NE.AND UP0, UPT, UR5, 0x2, UPT ;  /* 0x000000020500788c */ /* 0x000fc8000bf05270 */
[----:B------:R-:W-:Y:S02]  /*41c0*/  USEL UR7, URZ, 0x1, UP0 ;  /* 0x000000013f077887 */ /* 0x000fe40008000000 */
[----:B------:R-:W-:-:S04]  /*41d0*/  USEL UR5, UR5, URZ, UP0 ;  /* 0x0000003f05057287 */ /* 0x000fc80008000000 */
[----:B------:R-:W-:Y:S02]  /*41e0*/  LOP3.LUT R12, R8, UR7, RZ, 0x3c, !PT ;  /* 0x00000007080c7c12 */ /* 0x000fe4000f8e3cff */
[----:B--2---:R-:W-:Y:S01]  /*41f0*/  ISETP.NE.AND P3, PT, R0, RZ, PT ;  /* 0x000000ff0000720c */ /* 0x004fe20003f65270 */
[----:B------:R-:W-:-:S12]  /*4200*/  IMAD.U32 R0, RZ, RZ, UR5 ;  /* 0x00000005ff007e24 */ /* 0x000fd8000f8e00ff */
[----:B------:R-:W-:Y:S05]  /*4210*/  @P3 BRA `(.L_x_20) ;  /* 0x0000000000283947 */ /* 0x000fea0003800000 */
[----:B------:R-:W-:Y:S05]  /*4220*/  @!P0 BRA `(.L_x_21) ;  /* 0x0000000000048947 */ /* 0x000fea0003800000 */
[----:B------:R-:W-:Y:S01]  /*4230*/  BPT.TRAP 0x1 ;  /* 0x000000040000795c */ /* 0x000fe20000300000 */
.L_x_21:
[----:B------:R-:W-:Y:S02]  /*4240*/  LEA R3, R0, UR36, 0x3 ;  /* 0x0000002400037c11 */ /* 0x000fe4000f8e18ff */
[----:B------:R-:W-:-:S04]  /*4250*/  SHF.L.U32 R2, R12, 0x1f, RZ ;  /* 0x0000001f0c027819 */ /* 0x000fc800000006ff */
[----:B------:R1:W2:Y:S01]  /*4260*/  SYNCS.PHASECHK.TRANS64.TRYWAIT P2, [R3+URZ+0x30830], R2 ;  /* 0x03083002030075a7 */ /* 0x0002a2000804017f */
[----:B------:R-:W-:Y:S05]  /*4270*/  @!P0 BRA `(.L_x_22) ;  /* 0x0000000000048947 */ /* 0x000fea0003800000 */
[----:B------:R-:W-:Y:S01]  /*4280*/  BPT.TRAP 0x1 ;  /* 0x000000040000795c */ /* 0x000fe20000300000 */
.L_x_22:
[----:B--2---:R-:W-:Y:S05]  /*4290*/  @P2 BRA `(.L_x_20) ;  /* 0x0000000000082947 */ /* 0x004fea0003800000 */
[----:B------:R-:W2:Y:S02]  /*42a0*/  SYNCS.PHASECHK.TRANS64.TRYWAIT P2, [R3+URZ+0x30830], R2 ;  /* 0x03083002030075a7 */ /* 0x000ea4000804017f */
[----:B--2---:R-:W-:Y:S05]  /*42b0*/  @!P2 BRA `(.L_x_23) ;  /* 0x0000007800bca947 */ /* 0x004fea0003800000 */
.L_x_20:
[----:B------:R-:W3:Y:S01]  /*42c0*/  S2R R9, SR_TID.X ;  /* 0x0000000000097919 */ /* 0x000ee20000002100 */
[----:B------:R-:W-:Y:S01]  /*42d0*/  R2UR UR18, R0 ;  /* 0x00000000001272ca */ /* 0x000fe200000e0000 */
[----:B------:R-:W-:Y:S01]  /*42e0*/  UMOV UR23, 0x40000040 ;  /* 0x4000004000177882 */ /* 0x000fe20000000000 */
[----:B------:R-:W-:Y:S01]  /*42f0*/  R2UR UR20, R152 ;  /* 0x00000000981472ca */ /* 0x000fe200000e0000 */
[----:B------:R-:W-:Y:S01]  /*4300*/  UMOV UR11, 0x40000040 ;  /* 0x40000040000b7882 */ /* 0x000fe20000000000 */
[----:B------:R-:W-:Y:S01]  /*4310*/  R2UR UR21, R153 ;  /* 0x00000000991572ca */ /* 0x000fe200000e0000 */
[----:B------:R-:W-:Y:S01]  /*4320*/  UMOV UR15, 0x40000040 ;  /* 0x40000040000f7882 */ /* 0x000fe20000000000 */
[----:B------:R-:W-:-:S07]  /*4330*/  UMOV UR19, 0x40000040 ;  /* 0x4000004000137882 */ /* 0x000fce0000000000 */
[----:B------:R-:W-:-:S04]  /*4340*/  UIMAD UR18, UR18, 0x600, UR6 ;  /* 0x00000600121278a4 */ /* 0x000fc8000f8e0206 */
[----:B------:R-:W-:Y:S02]  /*4350*/  UIADD3 UR10, UR18, 0x2, URZ ;  /* 0x00000002120a7890 */ /* 0x000fe4000fffe03f */
[----:B------:R-:W-:Y:S02]  /*4360*/  UIADD3 UR14, UR18, 0x4, URZ ;  /* 0x00000004120e7890 */ /* 0x000fe4000fffe03f */
[----:B------:R-:W-:Y:S01]  /*4370*/  UMOV UR22, UR18 ;  /* 0x0000001200167c82 */ /* 0x000fe20008000000 */
[----:B------:R-:W-:Y:S01]  /*4380*/  UIADD3 UR18, UR18, 0x6, URZ ;  /* 0x0000000612127890 */ /* 0x000fe2000fffe03f */
[----:B---3--:R-:W-:-:S05]  /*4390*/  SHF.R.U32.HI R9, RZ, 0x7, R9 ;  /* 0x00000007ff097819 */ /* 0x008fca0000011609 */
[----:B-12---:R-:W-:-:S05]  /*43a0*/  VIADD R2, R9, 0x8 ;  /* 0x0000000809027836 */ /* 0x006fca0000000000 */
[----:B------:R1:W-:Y:S06]  /*43b0*/  BAR.SYNC.DEFER_BLOCKING R2, 0x100 ;  /* 0x000400020000751d */ /* 0x0003ec0000010000 */
[----:B0-----:R-:W-:-:S06]  /*43c0*/  WARPGROUP.ARRIVE ;  /* 0x00000000000079c5 */ /* 0x001fcc0000000000 */
[----:B------:R-:W-:Y:S03]  /*43d0*/  HGMMA.64x192x16.F32.BF16 R24, gdesc[UR20], RZ, !UPT, gsb0 ;  /* 0x02e00000141879f0 */ /* 0x000fe6000c0018ff */
[----:B------:R-:W-:Y:S02]  /*43e0*/  WARPGROUP.DEPBAR.LE gsb0, 0x0 ;  /* 0x00008000000079c5 */ /* 0x000fe40000010000 */
[----:B------:R-:W-:-:S15]  /*43f0*/  WARPGROUP.ARRIVE ;  /* 0x00000000000079c5 */ /* 0x000fde0000000000 */
        /* <DEDUP_REMOVED lines=8> */
[----:B-1----:R-:W-:Y:S05]  /*4480*/  @P3 BRA `(.L_x_24) ;  /* 0x0000000000283947 */ /* 0x002fea0003800000 */
[----:B------:R-:W-:Y:S05]  /*4490*/  @!P0 BRA `(.L_x_25) ;  /* 0x0000000000048947 */ /* 0x000fea0003800000 */
[----:B------:R-:W-:Y:S01]  /*44a0*/  BPT.TRAP 0x1 ;  /* 0x000000040000795c */ /* 0x000fe20000300000 */
.L_x_25:
[----:B------:R-:W-:Y:S01]  /*44b0*/  ULEA UR5, UR4, UR36, 0x3 ;  /* 0x0000002404057291 */ /* 0x000fe2000f8e183f */
[----:B------:R-:W-:-:S08]  /*44c0*/  SHF.L.U32 R2, R8, 0x1f, RZ ;  /* 0x0000001f08027819 */ /* 0x000fd000000006ff */
[----:B------:R0:W1:Y:S01]  /*44d0*/  SYNCS.PHASECHK.TRANS64.TRYWAIT P2, [UR5+0x30850], R2 ;  /* 0x03085002ff0075a7 */ /* 0x0000620008040145 */
[----:B------:R-:W-:Y:S05]  /*44e0*/  @!P0 BRA `(.L_x_26) ;  /* 0x0000000000048947 */ /* 0x000fea0003800000 */
[----:B------:R-:W-:Y:S01]  /*44f0*/  BPT.TRAP 0x1 ;  /* 0x000000040000795c */ /* 0x000fe20000300000 */
.L_x_26:
[----:B-1----:R-:W-:Y:S05]  /*4500*/  @P2 BRA `(.L_x_24) ;  /* 0x0000000000082947 */ /* 0x002fea0003800000 */
[----:B------:R-:W1:Y:S02]  /*4510*/  SYNCS.PHASECHK.TRANS64.TRYWAIT P2, [UR5+0x30850], R2 ;  /* 0x03085002ff0075a7 */ /* 0x000e640008040145 */
[----:B-1----:R-:W-:Y:S05]  /*4520*/  @!P2 BRA `(.L_x_27) ;  /* 0x000000780034a947 */ /* 0x002fea0003800000 */
.L_x_24:
[----:B-1----:R-:W2:Y:S01]  /*4530*/  LDL R3, [R1] ;  /* 0x0000000001037983 */ /* 0x002ea20000100800 */
[----:B------:R-:W-:Y:S01]  /*4540*/  UIADD3 UR5, UR36, 0x400, URZ ;  /* 0x0000040024057890 */ /* 0x000fe2000fffe03f */
[----:B------:R-:W-:Y:S01]  /*4550*/  WARPGROUP.ARRIVE ;  /* 0x00000000000079c5 */ /* 0x000fe20000000000 */
[----:B------:R-:W-:Y:S01]  /*4560*/  UMOV UR23, 0x40000040 ;  /* 0x4000004000177882 */ /* 0x000fe20000000000 */
[----:B------:R-:W-:Y:S01]  /*4570*/  UMOV UR21, 0x40000040 ;  /* 0x4000004000157882 */ /* 0x000fe20000000000 */
[----:B------:R-:W-:Y:S01]  /*4580*/  USHF.R.U32.HI UR5, URZ, 0x4, UR5 ;  /* 0x000000043f057899 */ /* 0x000fe20008011605 */
[----:B0-----:R-:W-:Y:S02]  /*4590*/  FMNMX.FTZ R2, R24, R14, !PT ;  /* 0x0000000e18027209 */ /* 0x001fe40007810000 */
[----:B------:R-:W0:Y:S01]  /*45a0*/  S2R R19, SR_TID.X ;  /* 0x0000000000137919 */ /* 0x000e220000002100 */
[----:B------:R-:W-:-:S04]  /*45b0*/  ULOP3.LUT UR5, UR5, 0x3fff, URZ, 0xc0, !UPT ;  /* 0x00003fff05057892 */ /* 0x000fc8000f8ec03f */
[----:B------:R-:W-:-:S07]  /*45c0*/  UIMAD UR10, UR4, 0x600, UR5 ;  /* 0x00000600040a78a4 */ /* 0x000fce000f8e0205 */
[----:B------:R-:W-:Y:S01]  /*45d0*/  UMOV UR22, UR10 ;  /* 0x0000000a00167c82 */ /* 0x000fe20008000000 */
[----:B0-----:R-:W-:Y:S02]  /*45e0*/  ISETP.GE.U32.AND P2, PT, R19, 0x180, PT ;  /* 0x000001801300780c */ /* 0x001fe40003f46070 */
[----:B------:R-:W-:Y:S02]  /*45f0*/  SHF.R.U32.HI R19, RZ, 0x7, R19 ;  /* 0x00000007ff137819 */ /* 0x000fe40000011613 */
[----:B--2---:R-:W-:Y:S02]  /*4600*/  R2UR UR7, R3 ;  /* 0x00000000030772ca */ /* 0x004fe400000e0000 */
[----:B------:R-:W-:Y:S02]  /*4610*/  FMNMX.FTZ R3, R25, R2, !PT ;  /* 0x0000000219037209 */ /* 0x000fe40007810000 */
[----:B------:R-:W-:-:S04]  /*4620*/  FMNMX.FTZ R2, R26, R15, !PT ;  /* 0x0000000f1a027209 */ /* 0x000fc80007810000 */
[----:B------:R-:W-:Y:S02]  /*4630*/  FMNMX.FTZ R9, R27, R2, !PT ;  /* 0x000000021b097209 */ /* 0x000fe40007810000 */
[----:B------:R-:W-:Y:S02]  /*4640*/  FMNMX.FTZ R2, R28, R3, !PT ;  /* 0x000000031c027209 */ /* 0x000fe40007810000 */
[----:B------:R-:W-:Y:S01]  /*4650*/  FMNMX.FTZ R8, R30, R9, !PT ;  /* 0x000000091e087209 */ /* 0x000fe20007810000 */
[----:B------:R-:W-:Y:S01]  /*4660*/  UIADD3 UR7, UR7, 0x1e800, URZ ;  /* 0x0001e80007077890 */ /* 0x000fe2000fffe03f */
[----:B------:R-:W-:Y:S02]  /*4670*/  FMNMX.FTZ R3, R29, R2, !PT ;  /* 0x000000021d037209 */ /* 0x000fe40007810000 */
[----:B------:R-:W-:Y:S01]  /*4680*/  FMNMX.FTZ R9, R31, R8, !PT ;  /* 0x000000081f097209 */ /* 0x000fe20007810000 */
[----:B------:R-:W-:Y:S01]  /*4690*/  USHF.R.U32.HI UR7, URZ, 0x4, UR7 ;  /* 0x000000043f077899 */ /* 0x000fe20008011607 */
[----:B------:R-:W-:-:S02]  /*46a0*/  FMNMX.FTZ R2, R32, R3, !PT ;  /* 0x0000000320027209 */ /* 0x000fc40007810000 */
[----:B------:R-:W-:Y:S01]  /*46b0*/  FMNMX.FTZ R8, R34, R9, !PT ;  /* 0x0000000922087209 */ /* 0x000fe20007810000 */
[----:B------:R-:W-:Y:S01]  /*46c0*/  ULOP3.LUT UR7, UR7, 0x3fff, URZ, 0xc0, !UPT ;  /* 0x00003fff07077892 */ /* 0x000fe2000f8ec03f */
[----:B------:R-:W-:Y:S02]  /*46d0*/  FMNMX.FTZ R3, R33, R2, !PT ;  /* 0x0000000221037209 */ /* 0x000fe40007810000 */
[----:B------:R-:W-:Y:S01]  /*46e0*/  FMNMX.FTZ R9, R35, R8, !PT ;  /* 0x0000000823097209 */ /* 0x000fe20007810000 */
[----:B------:R-:W-:Y:S01]  /*46f0*/  ULOP3.LUT UR14, UR7, 0x10000, URZ, 0xfc, !UPT ;  /* 0x00010000070e7892 */ /* 0x000fe2000f8efc3f */
[----:B------:R-:W-:Y:S02]  /*4700*/  FMNMX.FTZ R2, R36, R3, !PT ;  /* 0x0000000324027209 */ /* 0x000fe40007810000 */
[----:B------:R-:W-:Y:S02]  /*4710*/  FMNMX.FTZ R8, R38, R9, !PT ;  /* 0x0000000926087209 */ /* 0x000fe40007810000 */
[----:B------:R-:W-:-:S02]  /*4720*/  FMNMX.FTZ R3, R37, R2, !PT ;  /* 0x0000000225037209 */ /* 0x000fc40007810000 */
[----:B------:R-:W-:Y:S01]  /*4730*/  UMOV UR20, UR14 ;  /* 0x0000000e00147c82 */ /* 0x000fe20008000000 */
[----:B------:R-:W-:Y:S01]  /*4740*/  FMNMX.FTZ R9, R39, R8, !PT ;  /* 0x0000000827097209 */ /* 0x000fe20007810000 */
[----:B------:R-:W-:Y:S01]  /*4750*/  HGMMA.64x64x16.F32.BF16 R120, gdesc[UR20].tnspB, R120, gsb0 ;  /* 0x40e00000147879f0 */ /* 0x000fe20008001878 */
[----:B------:R-:W-:Y:S01]  /*4760*/  UIADD3 UR22, UR10, 0x80, URZ ;  /* 0x000000800a167890 */ /* 0x000fe2000fffe03f */
[----:B------:R-:W-:Y:S01]  /*4770*/  FMNMX.FTZ R2, R40, R3, !PT ;  /* 0x0000000328027209 */ /* 0x000fe20007810000 */
[----:B------:R-:W-:Y:S01]  /*4780*/  UIADD3 UR20, UR14, 0x2, URZ ;  /* 0x000000020e147890 */ /* 0x000fe2000fffe03f */
[----:B------:R-:W-:Y:S01]  /*4790*/  FMNMX.FTZ R8, R42, R9, !PT ;  /* 0x000000092a087209 */ /* 0x000fe20007810000 */
[----:B------:R-:W-:Y:S01]  /*47a0*/  UMOV UR23, 0x40000040 ;  /* 0x4000004000177882 */ /* 0x000fe20000000000 */
[----:B------:R-:W-:Y:S01]  /*47b0*/  UMOV UR21, 0x40000040 ;  /* 0x4000004000157882 */ /* 0x000fe20000000000 */
[----:B------:R-:W-:Y:S02]  /*47c0*/  FMNMX.FTZ R3, R41, R2, !PT ;  /* 0x0000000229037209 */ /* 0x000fe40007810000 */
[----:B------:R-:W-:-:S02]  /*47d0*/  FMNMX.FTZ R9, R43, R8, !PT ;  /* 0x000000082b097209 */ /* 0x000fc40007810000 */
[----:B------:R-:W-:Y:S02]  /*47e0*/  FMNMX.FTZ R2, R44, R3, !PT ;  /* 0x000000032c027209 */ /* 0x000fe40007810000 */
[----:B------:R-:W-:Y:S02]  /*47f0*/  FMNMX.FTZ R8, R46, R9, !PT ;  /* 0x000000092e087209 */ /* 0x000fe40007810000 */
[----:B------:R-:W-:Y:S02]  /*4800*/  FMNMX.FTZ R3, R45, R2, !PT ;  /* 0x000000022d037209 */ /* 0x000fe40007810000 */
[----:B------:R-:W-:Y:S02]  /*4810*/  FMNMX.FTZ R9, R47, R8, !PT ;  /* 0x000000082f097209 */ /* 0x000fe40007810000 */
        /* <DEDUP_REMOVED lines=28> */
[----:B------:R-:W-:Y:S01]  /*49e0*/  FMNMX.FTZ R2, R76, R3, !PT ;  /* 0x000000034c027209 */ /* 0x000fe20007810000 */
[----:B------:R-:W-:Y:S02]  /*49f0*/  WARPGROUP.DEPBAR.LE gsb0, 0x0 ;  /* 0x00008000000079c5 */ /* 0x000fe40000010000 */
[----:B------:R-:W-:Y:S01]  /*4a00*/  WARPGROUP.ARRIVE ;  /* 0x00000000000079c5 */ /* 0x000fe20000000000 */
[----:B------:R-:W-:Y:S02]  /*4a10*/  FMNMX.FTZ R8, R78, R9, !PT ;  /* 0x000000094e087209 */ /* 0x000fe40007810000 */
[----:B------:R-:W-:-:S02]  /*4a20*/  FMNMX.FTZ R3, R77, R2, !PT ;  /* 0x000000024d037209 */ /* 0x000fc40007810000 */
        /* <DEDUP_REMOVED lines=50> */
[----:B------:R-:W0:Y:S01]  /*4d50*/  SHFL.BFLY PT, R2, R3, 0x2, 0x1f ;  /* 0x0c401f0003027f89 */ /* 0x000e2200000e0000 */
[----:B------:R-:W-:Y:S01]  /*4d60*/  UIADD3 UR20, UR14, 0x6, URZ ;  /* 0x000000060e147890 */ /* 0x000fe2000fffe03f */
[----:B------:R-:W-:Y:S01]  /*4d70*/  VIADD R8, R19, 0x9 ;  /* 0x0000000913087836 */ /* 0x000fe20000000000 */
[----:B------:R-:W-:Y:S01]  /*4d80*/  UMOV UR23, 0x40000040 ;  /* 0x4000004000177882 */ /* 0x000fe20000000000 */
[----:B------:R-:W-:Y:S01]  /*4d90*/  UMOV UR21, 0x40000040 ;  /* 0x4000004000157882 */ /* 0x000fe20000000000 */
[----:B------:R-:W1:Y:S01]  /*4da0*/  SHFL.BFLY PT, R9, R10, 0x2, 0x1f ;  /* 0x0c401f000a097f89 */ /* 0x000e6200000e0000 */
[----:B0-----:R-:W-:Y:S02]  /*4db0*/  FMNMX.FTZ R2, R3, R2, !PT ;  /* 0x0000000203027209 */ /* 0x001fe40007810000 */
[----:B------:R-:W0:Y:S01]  /*4dc0*/  LDC R3, c[0x0][0x988] ;  /* 0x00026200ff037b82 */ /* 0x000e220000000800 */
[----:B-1----:R-:W-:-:S02]  /*4dd0*/  FMNMX.FTZ R18, R10, R9, !PT ;  /* 0x000000090a127209 */ /* 0x002fc40007810000 */
[----:B------:R-:W1:Y:S01]  /*4de0*/  SHFL.BFLY PT, R11, R2, 0x1, 0x1f ;  /* 0x0c201f00020b7f89 */ /* 0x000e6200000e0000 */
[----:B------:R-:W-:Y:S02]  /*4df0*/  @!P1 LEA R9, R0, UR36, 0x3 ;  /* 0x0000002400099c11 */ /* 0x000fe4000f8e18ff */
[----:B------:R-:W-:-:S03]  /*4e00*/  SEL R10, R8, 0x9, !P2 ;  /* 0x00000009080a7807 */ /* 0x000fc60005000000 */
[----:B------:R-:W-:-:S05]  /*4e10*/  @!P1 VIADD R9, R9, 0x30840 ;  /* 0x0003084009099836 */ /* 0x000fca0000000000 */
[----:B------:R-:W-:Y:S02]  /*4e20*/  @!P1 PRMT R9, RZ, 0x654, R9 ;  /* 0x00000654ff099816 */ /* 0x000fe40000000009 */
[----:B-1----:R-:W-:Y:S01]  /*4e30*/  FMNMX.FTZ R2, R2, R11, !PT ;  /* 0x0000000b02027209 */ /* 0x002fe20007810000 */
[----:B------:R-:W-:-:S04]  /*4e40*/  IMAD.U32 R11, RZ, RZ, UR4 ;  /* 0x00000004ff0b7e24 */ /* 0x000fc8000f8e00ff */
[CC--:B0-----:R-:W-:Y:S01]  /*4e50*/  FMUL.FTZ R8, R2.reuse, R3.reuse ;  /* 0x0000000302087220 */ /* 0x0c1fe20000410000 */
[----:B------:R-:W-:Y:S01]  /*4e60*/  @!P1 LEA R11, R11, UR36, 0x3 ;  /* 0x000000240b0b9c11 */ /* 0x000fe2000f8e18ff */
[----:B------:R-:W-:Y:S02]  /*4e70*/  FADD.FTZ R14, -R2, R14 ;  /* 0x0000000e020e7221 */ /* 0x000fe40000010100 */
[-CC-:B------:R-:W-:Y:S01]  /*4e80*/  FFMA.FTZ R44, R44, R3.reuse, -R8.reuse ;  /* 0x000000032c2c7223 */ /* 0x180fe20000010808 */
[-CC-:B------:R-:W-:Y:S01]  /*4e90*/  FFMA.FTZ R24, R24, R3.reuse, -R8.reuse ;  /* 0x0000000318187223 */ /* 0x180fe20000010808 */
[-CC-:B------:R-:W-:Y:S01]  /*4ea0*/  FFMA.FTZ R156, R29, R3.reuse, -R8.reuse ;  /* 0x000000031d9c7223 */ /* 0x180fe20000010808 */
[-CC-:B------:R-:W-:Y:S01]  /*4eb0*/  FFMA.FTZ R157, R28, R3.reuse, -R8.reuse ;  /* 0x000000031c9d7223 */ /* 0x180fe20000010808 */
[----:B------:R-:W-:Y:S01]  /*4ec0*/  FFMA.FTZ R25, R25, R3, -R8 ;  /* 0x0000000319197223 */ /* 0x000fe20000010808 */
[----:B------:R-:W0:Y:S01]  /*4ed0*/  MUFU.EX2 R19, R24 ;  /* 0x0000001800137308 */ /* 0x000e220000000800 */
[----:B------:R-:W-:-:S02]  /*4ee0*/  @!P1 VIADD R11, R11, 0x30860 ;  /* 0x000308600b0b9836 */ /* 0x000fc40000000000 */
[-CC-:B------:R-:W-:Y:S01]  /*4ef0*/  FFMA.FTZ R32, R32, R3.reuse, -R8.reuse ;  /* 0x0000000320207223 */ /* 0x180fe20000010808 */
[-CC-:B------:R-:W-:Y:S01]  /*4f00*/  FFMA.FTZ R33, R33, R3.reuse, -R8.reuse ;  /* 0x0000000321217223 */ /* 0x180fe20000010808 */
[-CC-:B------:R-:W-:Y:S01]  /*4f10*/  FFMA.FTZ R36, R36, R3.reuse, -R8.reuse ;  /* 0x0000000324247223 */ /* 0x180fe20000010808 */
[-CC-:B------:R-:W-:Y:S01]  /*4f20*/  FFMA.FTZ R37, R37, R3.reuse, -R8.reuse ;  /* 0x0000000325257223 */ /* 0x180fe20000010808 */
[----:B------:R-:W-:Y:S02]  /*4f30*/  WARPGROUP.DEPBAR.LE gsb0, 0x0 ;  /* 0x00008000000079c5 */ /* 0x000fe40000010000 */
[----:B------:R-:W-:Y:S01]  /*4f40*/  WARPGROUP.ARRIVE ;  /* 0x00000000000079c5 */ /* 0x000fe20000000000 */
[----:B------:R-:W1:Y:S01]  /*4f50*/  MUFU.EX2 R23, R25 ;  /* 0x0000001900177308 */ /* 0x000e620000000800 */
[----:B------:R-:W-:Y:S01]  /*4f60*/  @!P1 PRMT R11, RZ, 0x654, R11 ;  /* 0x00000654ff0b9816 */ /* 0x000fe2000000000b */
[-CC-:B------:R-:W-:Y:S01]  /*4f70*/  FFMA.FTZ R40, R40, R3.reuse, -R8.reuse ;  /* 0x0000000328287223 */ /* 0x180fe20000010808 */
[-CC-:B------:R-:W-:Y:S01]  /*4f80*/  FFMA.FTZ R41, R41, R3.reuse, -R8.reuse ;  /* 0x0000000329297223 */ /* 0x180fe20000010808 */
[-CC-:B------:R-:W-:Y:S01]  /*4f90*/  FFMA.FTZ R45, R45, R3.reuse, -R8.reuse ;  /* 0x000000032d2d7223 */ /* 0x180fe20000010808 */
[----:B------:R-:W-:Y:S01]  /*4fa0*/  HGMMA.64x64x16.F32.BF16 R120, gdesc[UR20].tnspB, R120, gsb0 ;  /* 0x40e00000147879f0 */ /* 0x000fe20008001878 */
[----:B------:R-:W-:Y:S01]  /*4fb0*/  UIADD3 UR22, UR10, 0x200, URZ ;  /* 0x000002000a167890 */ /* 0x000fe2000fffe03f */
[-CC-:B------:R-:W-:Y:S01]  /*4fc0*/  FFMA.FTZ R48, R48, R3.reuse, -R8.reuse ;  /* 0x0000000330307223 */ /* 0x180fe20000010808 */
[----:B------:R-:W-:Y:S01]  /*4fd0*/  UIADD3 UR20, UR14, 0x600, URZ ;  /* 0x000006000e147890 */ /* 0x000fe2000fffe03f */
[----:B0-----:R-:W-:Y:S01]  /*4fe0*/  IMAD.MOV.U32 R29, RZ, RZ, R19 ;  /* 0x000000ffff1d7224 */ /* 0x001fe200078e0013 */
[----:B------:R-:W-:Y:S01]  /*4ff0*/  UMOV UR23, 0x40000040 ;  /* 0x4000004000177882 */ /* 0x000fe20000000000 */
[----:B------:R-:W-:Y:S01]  /*5000*/  UMOV UR21, 0x40000040 ;  /* 0x4000004000157882 */ /* 0x000fe20000000000 */
[----:B------:R-:W-:Y:S01]  /*5010*/  MUFU.EX2 R157, R157 ;  /* 0x0000009d009d7308 */ /* 0x000fe20000000800 */
[-CC-:B------:R-:W-:Y:S01]  /*5020*/  FFMA.FTZ R49, R49, R3.reuse, -R8.reuse ;  /* 0x0000000331317223 */ /* 0x180fe20000010808 */
[-CC-:B------:R-:W-:Y:S01]  /*5030*/  FFMA.FTZ R52, R52, R3.reuse, -R8.reuse ;  /* 0x0000000334347223 */ /* 0x180fe20000010808 */
[-CC-:B------:R-:W-:Y:S01]  /*5040*/  FFMA.FTZ R53, R53, R3.reuse, -R8.reuse ;  /* 0x0000000335357223 */ /* 0x180fe20000010808 */
[-CC-:B------:R-:W-:Y:S01]  /*5050*/  FFMA.FTZ R56, R56, R3.reuse, -R8.reuse ;  /* 0x0000000338387223 */ /* 0x180fe20000010808 */
[-CC-:B------:R-:W-:Y:S01]  /*5060*/  FFMA.FTZ R57, R57, R3.reuse, -R8.reuse ;  /* 0x0000000339397223 */ /* 0x180fe20000010808 */
[-CC-:B------:R-:W-:Y:S01]  /*5070*/  FFMA.FTZ R60, R60, R3.reuse, -R8.reuse ;  /* 0x000000033c3c7223 */ /* 0x180fe20000010808 */
[-CC-:B------:R-:W-:Y:S01]  /*5080*/  FFMA.FTZ R61, R61, R3.reuse, -R8.reuse ;  /* 0x000000033d3d7223 */ /* 0x180fe20000010808 */
[----:B------:R-:W0:Y:S01]  /*5090*/  MUFU.EX2 R156, R156 ;  /* 0x0000009c009c7308 */ /* 0x000e220000000800 */
[-CC-:B------:R-:W-:Y:S01]  /*50a0*/  FFMA.FTZ R64, R64, R3.reuse, -R8.reuse ;  /* 0x0000000340407223 */ /* 0x180fe20000010808 */
        /* <DEDUP_REMOVED lines=26> */
[----:B------:R-:W-:Y:S01]  /*5250*/  FFMA.FTZ R117, R117, R3, -R8 ;  /* 0x0000000375757223 */ /* 0x000fe20000010808 */
[----:B-1----:R-:W-:Y:S01]  /*5260*/  F2FP.BF16.F32.PACK_AB R8, R23, R29 ;  /* 0x0000001d1708723e */ /* 0x002fe200000010ff */
[----:B------:R-:W-:Y:S01]  /*5270*/  FMUL.FTZ R14, R14, R3 ;  /* 0x000000030e0e7220 */ /* 0x000fe20000410000 */
[----:B------:R1:W-:Y:S08]  /*5280*/  MUFU.EX2 R28, R48 ;  /* 0x00000030001c7308 */ /* 0x0003f00000000800 */
[----:B------:R-:W-:Y:S08]  /*5290*/  MUFU.EX2 R32, R32 ;  /* 0x0000002000207308 */ /* 0x000ff00000000800 */
[----:B------:R-:W-:Y:S08]  /*52a0*/  MUFU.EX2 R33, R33 ;  /* 0x0000002100217308 */ /* 0x000ff00000000800 */
[----:B------:R-:W-:Y:S01]  /*52b0*/  MUFU.EX2 R22, R36 ;  /* 0x0000002400167308 */ /* 0x000fe20000000800 */
[----:B------:R-:W-:-:S02]  /*52c0*/  WARPGROUP.DEPBAR.LE gsb0, 0x0 ;  /* 0x00008000000079c5 */ /* 0x000fc40000010000 */
[----:B------:R-:W-:-:S05]  /*52d0*/  WARPGROUP.ARRIVE ;  /* 0x00000000000079c5 */ /* 0x000fca0000000000 */
[----:B------:R-:W-:Y:S01]  /*52e0*/  MUFU.EX2 R37, R37 ;  /* 0x0000002500257308 */ /* 0x000fe20000000800 */
[----:B------:R-:W-:Y:S01]  /*52f0*/  HGMMA.64x64x16.F32.BF16 R120, gdesc[UR20].tnspB, R120, gsb0 ;  /* 0x40e00000147879f0 */ /* 0x000fe20008001878 */
[----:B------:R-:W-:Y:S02]  /*5300*/  UIADD3 UR22, UR10, 0x280, URZ ;  /* 0x000002800a167890 */ /* 0x000fe4000fffe03f */
[----:B------:R-:W-:-:S04]  /*5310*/  UIADD3 UR20, UR14, 0x602, URZ ;  /* 0x000006020e147890 */ /* 0x000fc8000fffe03f */
[----:B------:R-:W-:Y:S01]  /*5320*/  MUFU.EX2 R24, R40 ;  /* 0x0000002800187308 */ /* 0x000fe20000000800 */
[----:B------:R-:W-:Y:S01]  /*5330*/  UMOV UR23, 0x40000040 ;  /* 0x4000004000177882 */ /* 0x000fe20000000000 */
[----:B------:R-:W-:-:S06]  /*5340*/  UMOV UR21, 0x40000040 ;  /* 0x4000004000157882 */ /* 0x000fcc0000000000 */
[----:B------:R-:W-:Y:S08]  /*5350*/  MUFU.EX2 R41, R41 ;  /* 0x0000002900297308 */ /* 0x000ff00000000800 */
[----:B------:R-:W-:Y:S08]  /*5360*/  MUFU.EX2 R45, R45 ;  /* 0x0000002d002d7308 */ /* 0x000ff00000000800 */
[----:B------:R-:W-:Y:S08]  /*5370*/  MUFU.EX2 R49, R49 ;  /* 0x0000003100317308 */ /* 0x000ff00000000800 */
[----:B------:R-:W-:Y:S08]  /*5380*/  MUFU.EX2 R53, R53 ;  /* 0x0000003500357308 */ /* 0x000ff00000000800 */
[----:B------:R-:W-:Y:S08]  /*5390*/  MUFU.EX2 R56, R56 ;  /* 0x0000003800387308 */ /* 0x000ff00000000800 */
        /* <DEDUP_REMOVED lines=51> */
[----:B------:R-:W-:Y:S01]  /*56d0*/  MUFU.EX2 R117, R117 ;  /* 0x0000007500757308 */ /* 0x000fe20000000800 */
[----:B------:R-:W-:-:S02]  /*56e0*/  WARPGROUP.DEPBAR.LE gsb0, 0x0 ;  /* 0x00008000000079c5 */ /* 0x000fc40000010000 */
[----:B------:R-:W-:-:S06]  /*56f0*/  WARPGROUP.ARRIVE ;  /* 0x00000000000079c5 */ /* 0x000fcc0000000000 */
[----:B------:R-:W-:Y:S01]  /*5700*/  HGMMA.64x64x16.F32.BF16 R120, gdesc[UR20].tnspB, R120, gsb0 ;  /* 0x40e00000147879f0 */ /* 0x000fe20008001878 */
[----:B------:R-:W-:Y:S02]  /*5710*/  UIADD3 UR22, UR10, 0x480, URZ ;  /* 0x000004800a167890 */ /* 0x000fe4000fffe03f */
[----:B------:R-:W-:Y:S01]  /*5720*/  UIADD3 UR20, UR14, 0xc02, URZ ;  /* 0x00000c020e147890 */ /* 0x000fe2000fffe03f */
[----:B------:R-:W-:Y:S01]  /*5730*/  UMOV UR23, 0x40000040 ;  /* 0x4000004000177882 */ /* 0x000fe20000000000 */
[----:B------:R-:W-:Y:S01]  /*5740*/  UMOV UR21, 0x40000040 ;  /* 0x4000004000157882 */ /* 0x000fe20000000000 */
[----:B------:R-:W-:Y:S02]  /*5750*/  WARPGROUP.DEPBAR.LE gsb0, 0x0 ;  /* 0x00008000000079c5 */ /* 0x000fe40000010000 */
        /* <DEDUP_REMOVED lines=15> */
[----:B------:R-:W-:Y:S03]  /*5850*/  HGMMA.64x64x16.F32.BF16 R120, gdesc[UR20].tnspB, R120, gsb0 ;  /* 0x40e00000147879f0 */ /* 0x000fe60008001878 */
[----:B------:R-:W-:Y:S02]  /*5860*/  WARPGROUP.DEPBAR.LE gsb0, 0x0 ;  /* 0x00008000000079c5 */ /* 0x000fe40000010000 */
[----:B------:R0:W-:Y:S06]  /*5870*/  BAR.ARV R10, 0x100 ;  /* 0x0004000a0000751d */ /* 0x0001ec0000002000 */
[----:B------:R2:W-:Y:S01]  /*5880*/  @!P1 SYNCS.ARRIVE.TRANS64.RED.A1T0 RZ, [R9+URZ], RZ ;  /* 0x000000ff09ff99a7 */ /* 0x0005e2000810043f */
[----:B0-----:R-:W-:Y:S01]  /*5890*/  F2FP.BF16.F32.PACK_AB R10, R156, R157 ;  /* 0x0000009d9c0a723e */ /* 0x001fe200000010ff */
[----:B--2---:R-:W0:Y:S01]  /*58a0*/  SHFL.BFLY PT, R9, R18, 0x1, 0x1f ;  /* 0x0c201f0012097f89 */ /* 0x004e2200000e0000 */
[----:B------:R2:W-:Y:S01]  /*58b0*/  @!P1 SYNCS.ARRIVE.TRANS64.RED.A1T0 RZ, [R11+URZ], RZ ;  /* 0x000000ff0bff99a7 */ /* 0x0005e2000810043f */
[----:B0-----:R-:W-:-:S05]  /*58c0*/  FMNMX.FTZ R18, R18, R9, !PT ;  /* 0x0000000912127209 */ /* 0x001fca0007810000 */
[----:B------:R-:W-:-:S04]  /*58d0*/  FMUL.FTZ R20, R18, R3 ;  /* 0x0000000312147220 */ /* 0x000fc80000410000 */
[-CC-:B------:R-:W-:Y:S01]  /*58e0*/  FFMA.FTZ R155, R26, R3.reuse, -R20.reuse ;  /* 0x000000031a9b7223 */ /* 0x180fe20000010814 */
[-CC-:B------:R-:W-:Y:S01]  /*58f0*/  FFMA.FTZ R154, R27, R3.reuse, -R20.reuse ;  /* 0x000000031b9a7223 */ /* 0x180fe20000010814 */
[----:B------:R0:W-:Y:S01]  /*5900*/  MUFU.EX2 R26, R44 ;  /* 0x0000002c001a7308 */ /* 0x0001e20000000800 */
[-CC-:B------:R-:W-:Y:S01]  /*5910*/  FFMA.FTZ R21, R30, R3.reuse, -R20.reuse ;  /* 0x000000031e157223 */ /* 0x180fe20000010814 */
[-CC-:B------:R-:W-:Y:S01]  /*5920*/  FFMA.FTZ R19, R31, R3.reuse, -R20.reuse ;  /* 0x000000031f137223 */ /* 0x180fe20000010814 */
[-CC-:B-1----:R-:W-:Y:S01]  /*5930*/  FFMA.FTZ R48, R35, R3.reuse, -R20.reuse ;  /* 0x0000000323307223 */ /* 0x182fe20000010814 */
[-CC-:B------:R-:W-:Y:S01]  /*5940*/  FFMA.FTZ R35, R43, R3.reuse, -R20.reuse ;  /* 0x000000032b237223 */ /* 0x180fe20000010814 */
[----:B------:R-:W-:Y:S02]  /*5950*/  IMAD.MOV.U32 R43, RZ, RZ, R29 ;  /* 0x000000ffff2b7224 */ /* 0x000fe400078e001d */
[-CC-:B------:R-:W-:Y:S01]  /*5960*/  FFMA.FTZ R27, R46, R3.reuse, -R20.reuse ;  /* 0x000000032e1b7223 */ /* 0x180fe20000010814 */
[-CC-:B------:R-:W-:Y:S01]  /*5970*/  FFMA.FTZ R25, R42, R3.reuse, -R20.reuse ;  /* 0x000000032a197223 */ /* 0x180fe20000010814 */
[----:B------:R-:W-:Y:S01]  /*5980*/  MUFU.EX2 R155, R155 ;  /* 0x0000009b009b7308 */ /* 0x000fe20000000800 */
[-CC-:B0-----:R-:W-:Y:S01]  /*5990*/  FFMA.FTZ R44, R39, R3.reuse, -R20.reuse ;  /* 0x00000003272c7223 */ /* 0x181fe20000010814 */
[-CC-:B------:R-:W-:Y:S01]  /*59a0*/  FFMA.FTZ R39, R59, R3.reuse, -R20.reuse ;  /* 0x000000033b277223 */ /* 0x180fe20000010814 */
[-CC-:B------:R-:W-:Y:S01]  /*59b0*/  FFMA.FTZ R59, R62, R3.reuse, -R20.reuse ;  /* 0x000000033e3b7223 */ /* 0x180fe20000010814 */
[-CC-:B------:R-:W-:Y:S01]  /*59c0*/  FFMA.FTZ R40, R47, R3.reuse, -R20.reuse ;  /* 0x000000032f287223 */ /* 0x180fe20000010814 */
[----:B------:R-:W3:Y:S01]  /*59d0*/  LDL R62, [R1+0x8] ;  /* 0x00000800013e7983 */ /* 0x000ee20000100800 */
[-CC-:B------:R-:W-:Y:S01]  /*59e0*/  FFMA.FTZ R31, R54, R3.reuse, -R20.reuse ;  /* 0x00000003361f7223 */ /* 0x180fe20000010814 */
[-CC-:B------:R-:W-:Y:S01]  /*59f0*/  FFMA.FTZ R29, R50, R3.reuse, -R20.reuse ;  /* 0x00000003321d7223 */ /* 0x180fe20000010814 */
[----:B------:R-:W0:Y:S01]  /*5a00*/  MUFU.EX2 R154, R154 ;  /* 0x0000009a009a7308 */ /* 0x000e220000000800 */
[-CC-:B------:R-:W-:Y:S01]  /*5a10*/  FFMA.FTZ R42, R51, R3.reuse, -R20.reuse ;  /* 0x00000003332a7223 */ /* 0x180fe20000010814 */
[-CC-:B------:R-:W-:Y:S01]  /*5a20*/  FFMA.FTZ R36, R71, R3.reuse, -R20.reuse ;  /* 0x0000000347247223 */ /* 0x180fe20000010814 */
[----:B------:R-:W-:-:S05]  /*5a30*/  FFMA.FTZ R74, R74, R3, -R20 ;  /* 0x000000034a4a7223 */ /* 0x000fca0000010814 */
[----:B------:R-:W-:Y:S08]  /*5a40*/  MUFU.EX2 R21, R21 ;  /* 0x0000001500157308 */ /* 0x000ff00000000800 */
[----:B------:R-:W2:Y:S01]  /*5a50*/  MUFU.EX2 R19, R19 ;  /* 0x0000001300137308 */ /* 0x000ea20000000800 */
[----:B0-----:R-:W-:-:S07]  /*5a60*/  F2FP.BF16.F32.PACK_AB R9, R154, R155 ;  /* 0x0000009b9a09723e */ /* 0x001fce00000010ff */
[----:B------:R0:W-:Y:S08]  /*5a70*/  MUFU.EX2 R30, R52 ;  /* 0x00000034001e7308 */ /* 0x0001f00000000800 */
[----:B------:R-:W-:Y:S01]  /*5a80*/  MUFU.EX2 R48, R48 ;  /* 0x0000003000307308 */ /* 0x000fe20000000800 */
[----:B--2---:R-:W-:Y:S01]  /*5a90*/  F2FP.BF16.F32.PACK_AB R11, R19, R21 ;  /* 0x00000015130b723e */ /* 0x004fe200000010ff */
[----:B0-----:R-:W-:-:S02]  /*5aa0*/  IMAD.MOV.U32 R52, RZ, RZ, R23 ;  /* 0x000000ffff347224 */ /* 0x001fc400078e0017 */
[-CC-:B------:R-:W-:Y:S01]  /*5ab0*/  FFMA.FTZ R23, R38, R3.reuse, -R20.reuse ;  /* 0x0000000326177223 */ /* 0x180fe20000010814 */
[-CC-:B------:R-:W-:Y:S01]  /*5ac0*/  FFMA.FTZ R38, R63, R3.reuse, -R20.reuse ;  /* 0x000000033f267223 */ /* 0x180fe20000010814 */
[----:B------:R0:W-:Y:S02]  /*5ad0*/  STSM.16.M88.4 [R4+0x1e800], R8 ;  /* 0x01e8000804007844 */ /* 0x0001e40000000200 */
[----:B------:R-:W-:Y:S08]  /*5ae0*/  MUFU.EX2 R44, R44 ;  /* 0x0000002c002c7308 */ /* 0x000ff00000000800 */
[----:B------:R-:W-:Y:S01]  /*5af0*/  MUFU.EX2 R23, R23 ;  /* 0x0000001700177308 */ /* 0x000fe20000000800 */
[----:B0-----:R-:W-:Y:S01]  /*5b00*/  FADD.FTZ R10, -R18, R15 ;  /* 0x0000000f120a7221 */ /* 0x001fe20000010100 */
[----:B------:R-:W-:-:S06]  /*5b10*/  FFMA.FTZ R15, R55, R3, -R20 ;  /* 0x00000003370f7223 */ /* 0x000fcc0000010814 */
[----:B------:R-:W0:Y:S01]  /*5b20*/  MUFU.EX2 R8, R14 ;  /* 0x0000000e00087308 */ /* 0x000e220000000800 */
[-CC-:B------:R-:W-:Y:S01]  /*5b30*/  FFMA.FTZ R11, R58, R3.reuse, -R20.reuse ;  /* 0x000000033a0b7223 */ /* 0x180fe20000010814 */
[-C--:B------:R-:W-:Y:S01]  /*5b40*/  FMUL.FTZ R9, R10, R3.reuse ;  /* 0x000000030a097220 */ /* 0x080fe20000410000 */
[-CC-:B------:R-:W-:Y:S01]  /*5b50*/  FFMA.FTZ R10, R34, R3.reuse, -R20.reuse ;  /* 0x00000003220a7223 */ /* 0x180fe20000010814 */
[----:B------:R-:W-:-:S04]  /*5b60*/  FFMA.FTZ R34, R67, R3, -R20 ;  /* 0x0000000343227223 */ /* 0x000fc80000010814 */
[----:B------:R-:W-:Y:S08]  /*5b70*/  MUFU.EX2 R25, R25 ;  /* 0x0000001900197308 */ /* 0x000ff00000000800 */
[----:B------:R-:W-:Y:S01]  /*5b80*/  MUFU.EX2 R35, R35 ;  /* 0x0000002300237308 */ /* 0x000fe20000000800 */
[----:B0-----:R-:W-:-:S07]  /*5b90*/  FFMA.FTZ R43, R8, R17, R43 ;  /* 0x00000011082b7223 */ /* 0x001fce000001002b */
[----:B------:R-:W-:Y:S01]  /*5ba0*/  MUFU.EX2 R27, R27 ;  /* 0x0000001b001b7308 */ /* 0x000fe20000000800 */
[----:B------:R-:W-:-:S07]  /*5bb0*/  FADD.FTZ R46, R52, R43 ;  /* 0x0000002b342e7221 */ /* 0x000fce0000010000 */
[----:B------:R-:W-:Y:S08]  /*5bc0*/  MUFU.EX2 R40, R40 ;  /* 0x0000002800287308 */ /* 0x000ff00000000800 */
[----:B------:R-:W-:Y:S08]  /*5bd0*/  MUFU.EX2 R29, R29 ;  /* 0x0000001d001d7308 */ /* 0x000ff00000000800 */
[----:B------:R-:W-:Y:S01]  /*5be0*/  MUFU.EX2 R31, R31 ;  /* 0x0000001f001f7308 */ /* 0x000fe20000000800 */
[-CC-:B------:R-:W-:Y:S01]  /*5bf0*/  FFMA.FTZ R51, R91, R3.reuse, -R20.reuse ;  /* 0x000000035b337223 */ /* 0x180fe20000010814 */
[----:B------:R-:W-:-:S06]  /*5c00*/  FFMA.FTZ R14, R66, R3, -R20 ;  /* 0x00000003420e7223 */ /* 0x000fcc0000010814 */
[----:B------:R-:W0:Y:S08]  /*5c10*/  MUFU.EX2 R9, R9 ;  /* 0x0000000900097308 */ /* 0x000e300000000800 */
[----:B------:R-:W1:Y:S01]  /*5c20*/  MUFU.EX2 R10, R10 ;  /* 0x0000000a000a7308 */ /* 0x000e620000000800 */
[----:B------:R-:W-:Y:S01]  /*5c30*/  FADD.FTZ R157, R157, R46 ;  /* 0x0000002e9d9d7221 */ /* 0x000fe20000010000 */
[----:B------:R-:W-:-:S06]  /*5c40*/  FFMA.FTZ R67, R70, R3, -R20 ;  /* 0x0000000346437223 */ /* 0x000fcc0000010814 */
[----:B------:R-:W2:Y:S01]  /*5c50*/  MUFU.EX2 R42, R42 ;  /* 0x0000002a002a7308 */ /* 0x000ea20000000800 */
[----:B0-----:R-:W-:Y:S01]  /*5c60*/  FFMA.FTZ R155, R9, R16, R155 ;  /* 0x00000010099b7223 */ /* 0x001fe2000001009b */
[----:B------:R-:W-:Y:S01]  /*5c70*/  FADD.FTZ R157, R156, R157 ;  /* 0x0000009d9c9d7221 */ /* 0x000fe20000010000 */
[----:B------:R-:W-:Y:S02]  /*5c80*/  FFMA.FTZ R16, R75, R3, -R20 ;  /* 0x000000034b107223 */ /* 0x000fe40000010814 */
[----:B------:R-:W-:-:S03]  /*5c90*/  FADD.FTZ R154, R154, R155 ;  /* 0x0000009b9a9a7221 */ /* 0x000fc60000010000 */
[----:B------:R-:W0:Y:S01]  /*5ca0*/  MUFU.EX2 R15, R15 ;  /* 0x0000000f000f7308 */ /* 0x000e220000000800 */
[----:B------:R-:W-:Y:S01]  /*5cb0*/  FADD.FTZ R154, R21, R154 ;  /* 0x0000009a159a7221 */ /* 0x000fe20000010000 */
[----:B------:R-:W-:-:S03]  /*5cc0*/  FADD.FTZ R52, R32, R157 ;  /* 0x0000009d20347221 */ /* 0x000fc60000010000 */
[----:B------:R-:W-:Y:S01]  /*5cd0*/  FADD.FTZ R21, R19, R154 ;  /* 0x0000009a13157221 */ /* 0x000fe20000010000 */
[----:B------:R-:W-:Y:S02]  /*5ce0*/  FADD.FTZ R55, R33, R52 ;  /* 0x0000003421377221 */ /* 0x000fe40000010000 */
[----:B------:R-:W4:Y:S01]  /*5cf0*/  MUFU.EX2 R11, R11 ;  /* 0x0000000b000b7308 */ /* 0x000f220000000800 */
[----:B-1----:R-:W-:Y:S01]  /*5d00*/  FADD.FTZ R21, R10, R21 ;  /* 0x000000150a157221 */ /* 0x002fe20000010000 */
[----:B------:R-:W-:-:S03]  /*5d10*/  FADD.FTZ R54, R22, R55 ;  /* 0x0000003716367221 */ /* 0x000fc60000010000 */
[----:B------:R-:W-:Y:S01]  /*5d20*/  FADD.FTZ R52, R48, R21 ;  /* 0x0000001530347221 */ /* 0x000fe20000010000 */
[----:B------:R-:W-:Y:S02]  /*5d30*/  FADD.FTZ R55, R37, R54 ;  /* 0x0000003625377221 */ /* 0x000fe40000010000 */
[----:B------:R-:W1:Y:S01]  /*5d40*/  MUFU.EX2 R39, R39 ;  /* 0x0000002700277308 */ /* 0x000e620000000800 */
[----:B------:R-:W-:Y:S01]  /*5d50*/  FADD.FTZ R21, R23, R52 ;  /* 0x0000003417157221 */ /* 0x000fe20000010000 */
[----:B------:R-:W-:-:S03]  /*5d60*/  FADD.FTZ R54, R24, R55 ;  /* 0x0000003718367221 */ /* 0x000fc60000010000 */
[----:B------:R-:W-:Y:S01]  /*5d70*/  FADD.FTZ R52, R44, R21 ;  /* 0x000000152c347221 */ /* 0x000fe20000010000 */
[----:B------:R-:W-:Y:S01]  /*5d80*/  FADD.FTZ R21, R41, R54 ;  /* 0x0000003629157221 */ /* 0x000fe20000010000 */
[----:B------:R-:W-:Y:S01]  /*5d90*/  FFMA.FTZ R46, R83, R3, -R20 ;  /* 0x00000003532e7223 */ /* 0x000fe20000010814 */
[----:B------:R-:W5:Y:S01]  /*5da0*/  MUFU.EX2 R59, R59 ;  /* 0x0000003b003b7308 */ /* 0x000f620000000800 */
[----:B------:R-:W-:Y:S01]  /*5db0*/  FADD.FTZ R52, R25, R52 ;  /* 0x0000003419347221 */ /* 0x000fe20000010000 */
[----:B------:R-:W-:-:S03]  /*5dc0*/  FADD.FTZ R54, R26, R21 ;  /* 0x000000151a367221 */ /* 0x000fc60000010000 */
[----:B------:R-:W-:Y:S01]  /*5dd0*/  FADD.FTZ R52, R35, R52 ;  /* 0x0000003423347221 */ /* 0x000fe20000010000 */
[----:B------:R-:W-:Y:S01]  /*5de0*/  FADD.FTZ R55, R45, R54 ;  /* 0x000000362d377221 */ /* 0x000fe20000010000 */
[-CC-:B------:R-:W-:Y:S01]  /*5df0*/  FFMA.FTZ R43, R79, R3.reuse, -R20.reuse ;  /* 0x000000034f2b7223 */ /* 0x180fe20000010814 */
[-C--:B------:R-:W-:Y:S01]  /*5e00*/  FFMA.FTZ R47, R87, R3.reuse, -R20 ;  /* 0x00000003572f7223 */ /* 0x080fe20000010814 */
        /* <DEDUP_REMOVED lines=11> */
[-CC-:B------:R-:W-:Y:S01]  /*5ec0*/  FFMA.FTZ R102, R102, R3.reuse, -R20.reuse ;  /* 0x0000000366667223 */ /* 0x180fe20000010814 */
[----:B--2---:R-:W-:Y:S01]  /*5ed0*/  FADD.FTZ R52, R42, R21 ;  /* 0x000000152a347221 */ /* 0x004fe20000010000 */
[-CC-:B------:R-:W-:Y:S01]  /*5ee0*/  FFMA.FTZ R75, R78, R3.reuse, -R20.reuse ;  /* 0x000000034e4b7223 */ /* 0x180fe20000010814 */
[-CC-:B------:R-:W-:Y:S01]  /*5ef0*/  FFMA.FTZ R19, R82, R3.reuse, -R20.reuse ;  /* 0x0000000352137223 */ /* 0x180fe20000010814 */
[-C--:B------:R-:W-:Y:S01]  /*5f00*/  FFMA.FTZ R83, R86, R3.reuse, -R20 ;  /* 0x0000000356537223 */ /* 0x080fe20000010814 */
[----:B------:R-:W-:Y:S01]  /*5f10*/  FADD.FTZ R52, R31, R52 ;  /* 0x000000341f347221 */ /* 0x000fe20000010000 */
        /* <DEDUP_REMOVED lines=9> */
[----:B------:R-:W-:Y:S01]  /*5fb0*/  F2FP.BF16.F32.PACK_AB R20, R33, R32 ;  /* 0x000000202114723e */ /* 0x000fe200000010ff */
[----:B------:R-:W2:Y:S01]  /*5fc0*/  MUFU.EX2 R38, R38 ;  /* 0x0000002600267308 */ /* 0x000ea20000000800 */
[----:B------:R-:W-:Y:S01]  /*5fd0*/  FADD.FTZ R33, R53, R54 ;  /* 0x0000003635217221 */ /* 0x000fe20000010000 */
[----:B0-----:R-:W-:Y:S01]  /*5fe0*/  FADD.FTZ R52, R15, R52 ;  /* 0x000000340f347221 */ /* 0x001fe20000010000 */
[----:B------:R-:W-:-:S02]  /*5ff0*/  F2FP.BF16.F32.PACK_AB R21, R48, R10 ;  /* 0x0000000a3015723e */ /* 0x000fc400000010ff */
[----:B------:R-:W-:Y:S01]  /*6000*/  FADD.FTZ R10, R56, R33 ;  /* 0x00000021380a7221 */ /* 0x000fe20000010000 */
[----:B----4-:R-:W-:Y:S02]  /*6010*/  FADD.FTZ R52, R11, R52 ;  /* 0x000000340b347221 */ /* 0x010fe40000010000 */
[----:B------:R-:W0:Y:S01]  /*6020*/  MUFU.EX2 R14, R14 ;  /* 0x0000000e000e7308 */ /* 0x000e220000000800 */
[----:B------:R-:W-:Y:S01]  /*6030*/  FADD.FTZ R33, R57, R10 ;  /* 0x0000000a39217221 */ /* 0x000fe20000010000 */
[----:B-1----:R-:W-:-:S06]  /*6040*/  FADD.FTZ R52, R39, R52 ;  /* 0x0000003427347221 */ /* 0x002fcc0000010000 */
[----:B------:R-:W1:Y:S01]  /*6050*/  MUFU.EX2 R34, R34 ;  /* 0x0000002200227308 */ /* 0x000e620000000800 */
[----:B------:R-:W-:Y:S01]  /*6060*/  FADD.FTZ R10, R60, R33 ;  /* 0x000000213c0a7221 */ /* 0x000fe20000010000 */
[----:B-----5:R-:W-:Y:S01]  /*6070*/  FADD.FTZ R33, R59, R52 ;  /* 0x000000343b217221 */ /* 0x020fe20000010000 */
[----:B------:R-:W-:-:S05]  /*6080*/  F2FP.BF16.F32.PACK_AB R25, R35, R25 ;  /* 0x000000192319723e */ /* 0x000fca00000010ff */
[----:B------:R-:W4:Y:S01]  /*6090*/  MUFU.EX2 R67, R67 ;  /* 0x0000004300437308 */ /* 0x000f220000000800 */
[----:B------:R-:W-:Y:S01]  /*60a0*/  FADD.FTZ R35, R61, R10 ;  /* 0x0000000a3d237221 */ /* 0x000fe20000010000 */
[----:B--2---:R-:W-:-:S06]  /*60b0*/  FADD.FTZ R33, R38, R33 ;  /* 0x0000002126217221 */ /* 0x004fcc0000010000 */
[----:B------:R-:W2:Y:S01]  /*60c0*/  MUFU.EX2 R36, R36 ;  /* 0x0000002400247308 */ /* 0x000ea20000000800 */
[----:B------:R-:W-:Y:S01]  /*60d0*/  FADD.FTZ R10, R64, R35 ;  /* 0x00000023400a7221 */ /* 0x000fe20000010000 */
[----:B0-----:R-:W-:-:S06]  /*60e0*/  FADD.FTZ R33, R14, R33 ;  /* 0x000000210e217221 */ /* 0x001fcc0000010000 */
[----:B------:R-:W0:Y:S01]  /*60f0*/  MUFU.EX2 R17, R74 ;  /* 0x0000004a00117308 */ /* 0x000e220000000800 */
[----:B------:R-:W-:Y:S01]  /*6100*/  FADD.FTZ R35, R65, R10 ;  /* 0x0000000a41237221 */ /* 0x000fe20000010000 */
[----:B-1----:R-:W-:Y:S01]  /*6110*/  FADD.FTZ R10, R34, R33 ;  /* 0x00000021220a7221 */ /* 0x002fe20000010000 */
[----:B------:R-:W-:-:S05]  /*6120*/  F2FP.BF16.F32.PACK_AB R31, R15, R31 ;  /* 0x0000001f0f1f723e */ /* 0x000fca00000010ff */
[----:B------:R-:W1:Y:S01]  /*6130*/  MUFU.EX2 R16, R16 ;  /* 0x0000001000107308 */ /* 0x000e620000000800 */
[----:B------:R-:W-:Y:S01]  /*6140*/  FADD.FTZ R32, R68, R35 ;  /* 0x0000002344207221 */ /* 0x000fe20000010000 */
[----:B----4-:R-:W-:-:S06]  /*6150*/  FADD.FTZ R15, R67, R10 ;  /* 0x0000000a430f7221 */ /* 0x010fcc0000010000 */
[----:B------:R-:W4:Y:S01]  /*6160*/  MUFU.EX2 R75, R75 ;  /* 0x0000004b004b7308 */ /* 0x000f220000000800 */
[----:B------:R-:W-:Y:S01]  /*6170*/  FADD.FTZ R33, R69, R32 ;  /* 0x0000002045217221 */ /* 0x000fe20000010000 */
[----:B--2---:R-:W-:-:S06]  /*6180*/  FADD.FTZ R10, R36, R15 ;  /* 0x0000000f240a7221 */ /* 0x004fcc0000010000 */
[----:B------:R-:W2:Y:S01]  /*6190*/  MUFU.EX2 R43, R43 ;  /* 0x0000002b002b7308 */ /* 0x000ea20000000800 */
[----:B------:R-:W-:Y:S01]  /*61a0*/  FADD.FTZ R32, R72, R33 ;  /* 0x0000002148207221 */ /* 0x000fe20000010000 */
[----:B0-----:R-:W-:Y:S01]  /*61b0*/  FADD.FTZ R15, R17, R10 ;  /* 0x0000000a110f7221 */ /* 0x001fe20000010000 */
[----:B------:R-:W-:Y:S02]  /*61c0*/  F2FP.BF16.F32.PACK_AB R22, R37, R22 ;  /* 0x000000162516723e */ /* 0x000fe400000010ff */
[----:B------:R-:W-:-:S03]  /*61d0*/  F2FP.BF16.F32.PACK_AB R23, R44, R23 ;  /* 0x000000172c17723e */ /* 0x000fc600000010ff */
[----:B------:R-:W0:Y:S01]  /*61e0*/  MUFU.EX2 R19, R19 ;  /* 0x0000001300137308 */ /* 0x000e220000000800 */
[----:B------:R-:W-:Y:S02]  /*61f0*/  F2FP.BF16.F32.PACK_AB R56, R57, R56 ;  /* 0x000000383938723e */ /* 0x000fe400000010ff */
[----:B------:R-:W-:Y:S01]  /*6200*/  F2FP.BF16.F32.PACK_AB R57, R39, R11 ;  /* 0x0000000b2739723e */ /* 0x000fe200000010ff */
[----:B------:R-:W-:Y:S01]  /*6210*/  FADD.FTZ R11, R73, R32 ;  /* 0x00000020490b7221 */ /* 0x000fe20000010000 */
[----:B-1----:R-:W-:-:S03]  /*6220*/  FADD.FTZ R10, R16, R15 ;  /* 0x0000000f100a7221 */ /* 0x002fc60000010000 */
[----:B------:R-:W1:Y:S01]  /*6230*/  MUFU.EX2 R46, R46 ;  /* 0x0000002e002e7308 */ /* 0x000e620000000800 */
[----:B------:R5:W-:Y:S01]  /*6240*/  STSM.16.M88.4 [R5], R20 ;  /* 0x0000001405007844 */ /* 0x000be20000000200 */
[----:B----4-:R-:W-:-:S06]  /*6250*/  FADD.FTZ R10, R75, R10 ;  /* 0x0000000a4b0a7221 */ /* 0x010fcc0000010000 */
[----:B------:R-:W4:Y:S01]  /*6260*/  MUFU.EX2 R83, R83 ;  /* 0x0000005300537308 */ /* 0x000f220000000800 */
[----:B--2---:R-:W-:Y:S01]  /*6270*/  FADD.FTZ R10, R43, R10 ;  /* 0x0000000a2b0a7221 */ /* 0x004fe20000010000 */
[----:B------:R-:W-:Y:S01]  /*6280*/  F2FP.BF16.F32.PACK_AB R64, R65, R64 ;  /* 0x000000404140723e */ /* 0x000fe200000010ff */
[----:B-----5:R-:W-:-:S05]  /*6290*/  FADD.FTZ R20, R76, R11 ;  /* 0x0000000b4c147221 */ /* 0x020fca0000010000 */
[----:B------:R-:W2:Y:S01]  /*62a0*/  MUFU.EX2 R47, R47 ;  /* 0x0000002f002f7308 */ /* 0x000ea20000000800 */
[----:B------:R-:W-:Y:S01]  /*62b0*/  FADD.FTZ R11, R77, R20 ;  /* 0x000000144d0b7221 */ /* 0x000fe20000010000 */
[----:B------:R-:W-:-:S03]  /*62c0*/  F2FP.BF16.F32.PACK_AB R65, R34, R14 ;  /* 0x0000000e2241723e */ /* 0x000fc600000010ff */
[----:B------:R-:W-:-:S03]  /*62d0*/  FADD.FTZ R14, R80, R11 ;  /* 0x0000000b500e7221 */ /* 0x000fc60000010000 */
[----:B------:R-:W5:Y:S01]  /*62e0*/  MUFU.EX2 R50, R50 ;  /* 0x0000003200327308 */ /* 0x000f620000000800 */
[----:B0-----:R-:W-:Y:S01]  /*62f0*/  FADD.FTZ R11, R19, R10 ;  /* 0x0000000a130b7221 */ /* 0x001fe20000010000 */
[----:B------:R-:W-:-:S03]  /*6300*/  FADD.FTZ R15, R81, R14 ;  /* 0x0000000e510f7221 */ /* 0x000fc60000010000 */
[----:B-1----:R-:W-:-:S03]  /*6310*/  FADD.FTZ R10, R46, R11 ;  /* 0x0000000b2e0a7221 */ /* 0x002fc60000010000 */
[----:B------:R-:W0:Y:S01]  /*6320*/  MUFU.EX2 R51, R51 ;  /* 0x0000003300337308 */ /* 0x000e220000000800 */
[----:B------:R-:W-:Y:S01]  /*6330*/  FADD.FTZ R14, R84, R15 ;  /* 0x0000000f540e7221 */ /* 0x000fe20000010000 */
[----:B----4-:R-:W-:-:S06]  /*6340*/  FADD.FTZ R10, R83, R10 ;  /* 0x0000000a530a7221 */ /* 0x010fcc0000010000 */
[----:B------:R-:W1:Y:S01]  /*6350*/  MUFU.EX2 R91, R91 ;  /* 0x0000005b005b7308 */ /* 0x000e620000000800 */
[----:B------:R-:W-:Y:S01]  /*6360*/  FADD.FTZ R11, R85, R14 ;  /* 0x0000000e550b7221 */ /* 0x000fe20000010000 */
[----:B--2---:R-:W-:-:S06]  /*6370*/  FADD.FTZ R15, R47, R10 ;  /* 0x0000000a2f0f7221 */ /* 0x004fcc0000010000 */
[----:B------:R-:W2:Y:S01]  /*6380*/  MUFU.EX2 R95, R95 ;  /* 0x0000005f005f7308 */ /* 0x000ea20000000800 */
[----:B------:R-:W-:Y:S01]  /*6390*/  FADD.FTZ R10, R88, R11 ;  /* 0x0000000b580a7221 */ /* 0x000fe20000010000 */
[----:B-----5:R-:W-:-:S06]  /*63a0*/  FADD.FTZ R14, R50, R15 ;  /* 0x0000000f320e7221 */ /* 0x020fcc0000010000 */
[----:B------:R-:W4:Y:S01]  /*63b0*/  MUFU.EX2 R98, R98 ;  /* 0x0000006200627308 */ /* 0x000f220000000800 */
[----:B------:R-:W-:Y:S01]  /*63c0*/  FADD.FTZ R11, R89, R10 ;  /* 0x0000000a590b7221 */ /* 0x000fe20000010000 */
[----:B0-----:R-:W-:-:S06]  /*63d0*/  FADD.FTZ R14, R51, R14 ;  /* 0x0000000e330e7221 */ /* 0x001fcc0000010000 */
[----:B------:R-:W0:Y:S01]  /*63e0*/  MUFU.EX2 R99, R99 ;  /* 0x0000006300637308 */ /* 0x000e220000000800 */
[----:B------:R-:W-:Y:S01]  /*63f0*/  FADD.FTZ R10, R92, R11 ;  /* 0x0000000b5c0a7221 */ /* 0x000fe20000010000 */
[----:B-1----:R-:W-:-:S06]  /*6400*/  FADD.FTZ R14, R91, R14 ;  /* 0x0000000e5b0e7221 */ /* 0x002fcc0000010000 */
[----:B------:R-:W1:Y:S01]  /*6410*/  MUFU.EX2 R102, R102 ;  /* 0x0000006600667308 */ /* 0x000e620000000800 */
[----:B------:R-:W-:Y:S01]  /*6420*/  FADD.FTZ R11, R93, R10 ;  /* 0x0000000a5d0b7221 */ /* 0x000fe20000010000 */
[----:B--2---:R-:W-:-:S06]  /*6430*/  FADD.FTZ R15, R95, R14 ;  /* 0x0000000e5f0f7221 */ /* 0x004fcc0000010000 */
[----:B------:R-:W2:Y:S01]  /*6440*/  MUFU.EX2 R103, R103 ;  /* 0x0000006700677308 */ /* 0x000ea20000000800 */
[----:B------:R-:W-:Y:S01]  /*6450*/  FADD.FTZ R10, R96, R11 ;  /* 0x0000000b600a7221 */ /* 0x000fe20000010000 */
[----:B----4-:R-:W-:-:S06]  /*6460*/  FADD.FTZ R14, R98, R15 ;  /* 0x0000000f620e7221 */ /* 0x010fcc0000010000 */
[----:B------:R-:W4:Y:S01]  /*6470*/  MUFU.EX2 R106, R106 ;  /* 0x0000006a006a7308 */ /* 0x000f220000000800 */
[----:B------:R-:W-:Y:S01]  /*6480*/  FADD.FTZ R11, R97, R10 ;  /* 0x0000000a610b7221 */ /* 0x000fe20000010000 */
[----:B0-----:R-:W-:Y:S01]  /*6490*/  FADD.FTZ R15, R99, R14 ;  /* 0x0000000e630f7221 */ /* 0x001fe20000010000 */
[----:B------:R-:W-:Y:S02]  /*64a0*/  F2FP.BF16.F32.PACK_AB R72, R73, R72 ;  /* 0x000000484948723e */ /* 0x000fe400000010ff */
[----:B------:R-:W-:-:S03]  /*64b0*/  F2FP.BF16.F32.PACK_AB R73, R16, R17 ;  /* 0x000000111049723e */ /* 0x000fc600000010ff */
[----:B------:R-:W0:Y:S01]  /*64c0*/  MUFU.EX2 R107, R107 ;  /* 0x0000006b006b7308 */ /* 0x000e220000000800 */
[----:B------:R-:W-:Y:S01]  /*64d0*/  FADD.FTZ R10, R100, R11 ;  /* 0x0000000b640a7221 */ /* 0x000fe20000010000 */
[----:B-1----:R-:W-:-:S06]  /*64e0*/  FADD.FTZ R14, R102, R15 ;  /* 0x0000000f660e7221 */ /* 0x002fcc0000010000 */
[----:B------:R-:W1:Y:S01]  /*64f0*/  MUFU.EX2 R17, R110 ;  /* 0x0000006e00117308 */ /* 0x000e620000000800 */
[----:B------:R-:W-:Y:S01]  /*6500*/  FADD.FTZ R11, R101, R10 ;  /* 0x0000000a650b7221 */ /* 0x000fe20000010000 */
[----:B--2---:R-:W-:Y:S01]  /*6510*/  FADD.FTZ R15, R103, R14 ;  /* 0x0000000e670f7221 */ /* 0x004fe20000010000 */
[----:B------:R-:W-:Y:S02]  /*6520*/  F2FP.BF16.F32.PACK_AB R80, R81, R80 ;  /* 0x000000505150723e */ /* 0x000fe400000010ff */
[----:B------:R-:W-:-:S03]  /*6530*/  F2FP.BF16.F32.PACK_AB R81, R46, R19 ;  /* 0x000000132e51723e */ /* 0x000fc600000010ff */
[----:B------:R-:W2:Y:S01]  /*6540*/  MUFU.EX2 R111, R111 ;  /* 0x0000006f006f7308 */ /* 0x000ea20000000800 */
[----:B------:R-:W-:Y:S01]  /*6550*/  FADD.FTZ R10, R104, R11 ;  /* 0x0000000b680a7221 */ /* 0x000fe20000010000 */
[----:B----4-:R-:W-:-:S06]  /*6560*/  FADD.FTZ R14, R106, R15 ;  /* 0x0000000f6a0e7221 */ /* 0x010fcc0000010000 */
[----:B------:R-:W4:Y:S01]  /*6570*/  MUFU.EX2 R19, R114 ;  /* 0x0000007200137308 */ /* 0x000f220000000800 */
[----:B------:R-:W-:Y:S01]  /*6580*/  FADD.FTZ R11, R105, R10 ;  /* 0x0000000a690b7221 */ /* 0x000fe20000010000 */
[----:B0-----:R-:W-:-:S06]  /*6590*/  FADD.FTZ R14, R107, R14 ;  /* 0x0000000e6b0e7221 */ /* 0x001fcc0000010000 */
[----:B------:R-:W0:Y:S01]  /*65a0*/  MUFU.EX2 R115, R115 ;  /* 0x0000007300737308 */ /* 0x000e220000000800 */
[----:B------:R-:W-:Y:S01]  /*65b0*/  FADD.FTZ R10, R108, R11 ;  /* 0x0000000b6c0a7221 */ /* 0x000fe20000010000 */
[----:B-1----:R-:W-:-:S06]  /*65c0*/  FADD.FTZ R14, R17, R14 ;  /* 0x0000000e110e7221 */ /* 0x002fcc0000010000 */
[----:B------:R-:W-:Y:S01]  /*65d0*/  MUFU.EX2 R21, R118 ;  /* 0x0000007600157308 */ /* 0x000fe20000000800 */
[----:B------:R-:W-:-:S07]  /*65e0*/  FADD.FTZ R11, R109, R10 ;  /* 0x0000000a6d0b7221 */ /* 0x000fce0000010000 */
[----:B------:R-:W1:Y:S01]  /*65f0*/  MUFU.EX2 R119, R119 ;  /* 0x0000007700777308 */ /* 0x000e620000000800 */
[----:B------:R-:W-:Y:S01]  /*6600*/  F2FP.BF16.F32.PACK_AB R24, R41, R24 ;  /* 0x000000182918723e */ /* 0x000fe200000010ff */
[----:B--2---:R-:W-:Y:S01]  /*6610*/  FADD.FTZ R14, R111, R14 ;  /* 0x0000000e6f0e7221 */ /* 0x004fe20000010000 */
[----:B------:R-:W-:Y:S02]  /*6620*/  F2FP.BF16.F32.PACK_AB R26, R45, R26 ;  /* 0x0000001a2d1a723e */ /* 0x000fe400000010ff */
[----:B------:R-:W-:Y:S02]  /*6630*/  F2FP.BF16.F32.PACK_AB R27, R40, R27 ;  /* 0x0000001b281b723e */ /* 0x000fe400000010ff */
[----:B------:R-:W-:Y:S02]  /*6640*/  F2FP.BF16.F32.PACK_AB R28, R49, R28 ;  /* 0x0000001c311c723e */ /* 0x000fe400000010ff */
[----:B------:R-:W-:Y:S02]  /*6650*/  F2FP.BF16.F32.PACK_AB R29, R42, R29 ;  /* 0x0000001d2a1d723e */ /* 0x000fe400000010ff */
[----:B------:R-:W-:Y:S01]  /*6660*/  F2FP.BF16.F32.PACK_AB R30, R53, R30 ;  /* 0x0000001e351e723e */ /* 0x000fe200000010ff */
[----:B------:R-:W-:Y:S01]  /*6670*/  FADD.FTZ R10, R112, R11 ;  /* 0x0000000b700a7221 */ /* 0x000fe20000010000 */
[----:B------:R-:W-:-:S02]  /*6680*/  F2FP.BF16.F32.PACK_AB R58, R61, R60 ;  /* 0x0000003c3d3a723e */ /* 0x000fc400000010ff */
[----:B------:R-:W-:Y:S01]  /*6690*/  F2FP.BF16.F32.PACK_AB R59, R38, R59 ;  /* 0x0000003b263b723e */ /* 0x000fe200000010ff */
[----:B----4-:R-:W-:Y:S01]  /*66a0*/  FADD.FTZ R14, R19, R14 ;  /* 0x0000000e130e7221 */ /* 0x010fe20000010000 */
[----:B------:R-:W-:Y:S02]  /*66b0*/  F2FP.BF16.F32.PACK_AB R66, R69, R68 ;  /* 0x000000444542723e */ /* 0x000fe400000010ff */
[----:B------:R-:W-:Y:S01]  /*66c0*/  F2FP.BF16.F32.PACK_AB R67, R36, R67 ;  /* 0x000000432443723e */ /* 0x000fe200000010ff */
[----:B------:R2:W-:Y:S01]  /*66d0*/  STSM.16.M88.4 [R6], R24 ;  /* 0x0000001806007844 */ /* 0x0005e20000000200 */
[----:B------:R-:W-:Y:S02]  /*66e0*/  F2FP.BF16.F32.PACK_AB R74, R77, R76 ;  /* 0x0000004c4d4a723e */ /* 0x000fe400000010ff */
[----:B------:R-:W-:Y:S01]  /*66f0*/  F2FP.BF16.F32.PACK_AB R75, R43, R75 ;  /* 0x0000004b2b4b723e */ /* 0x000fe200000010ff */
[----:B------:R2:W-:Y:S01]  /*6700*/  STSM.16.M88.4 [R7], R28 ;  /* 0x0000001c07007844 */ /* 0x0005e20000000200 */
[----:B------:R-:W-:-:S02]  /*6710*/  F2FP.BF16.F32.PACK_AB R82, R85, R84 ;  /* 0x000000545552723e */ /* 0x000fc400000010ff */
[----:B------:R-:W-:Y:S02]  /*6720*/  F2FP.BF16.F32.PACK_AB R83, R47, R83 ;  /* 0x000000532f53723e */ /* 0x000fe400000010ff */
[----:B------:R-:W-:Y:S02]  /*6730*/  F2FP.BF16.F32.PACK_AB R88, R89, R88 ;  /* 0x000000585958723e */ /* 0x000fe400000010ff */
[----:B------:R-:W-:Y:S01]  /*6740*/  F2FP.BF16.F32.PACK_AB R96, R97, R96 ;  /* 0x000000606160723e */ /* 0x000fe200000010ff */
[----:B------:R2:W-:Y:S01]  /*6750*/  STSM.16.M88.4 [R4+0x24800], R56 ;  /* 0x0248003804007844 */ /* 0x0005e20000000200 */
[----:B------:R-:W-:Y:S01]  /*6760*/  F2FP.BF16.F32.PACK_AB R89, R51, R50 ;  /* 0x000000323359723e */ /* 0x000fe200000010ff */
[----:B------:R-:W-:Y:S01]  /*6770*/  FADD.FTZ R11, R113, R10 ;  /* 0x0000000a710b7221 */ /* 0x000fe20000010000 */
[----:B------:R-:W-:Y:S02]  /*6780*/  F2FP.BF16.F32.PACK_AB R90, R93, R92 ;  /* 0x0000005c5d5a723e */ /* 0x000fe400000010ff */
[----:B------:R-:W-:-:S02]  /*6790*/  F2FP.BF16.F32.PACK_AB R91, R95, R91 ;  /* 0x0000005b5f5b723e */ /* 0x000fc400000010ff */
[----:B------:R-:W-:Y:S02]  /*67a0*/  F2FP.BF16.F32.PACK_AB R97, R99, R98 ;  /* 0x000000626361723e */ /* 0x000fe400000010ff */
[----:B------:R-:W-:Y:S01]  /*67b0*/  F2FP.BF16.F32.PACK_AB R104, R105, R104 ;  /* 0x000000686968723e */ /* 0x000fe200000010ff */
[----:B------:R2:W-:Y:S01]  /*67c0*/  STSM.16.M88.4 [R5+0x6000], R64 ;  /* 0x0060004005007844 */ /* 0x0005e20000000200 */
[----:B------:R-:W-:Y:S01]  /*67d0*/  F2FP.BF16.F32.PACK_AB R98, R101, R100 ;  /* 0x000000646562723e */ /* 0x000fe200000010ff */
[----:B0-----:R-:W-:Y:S01]  /*67e0*/  FADD.FTZ R14, R115, R14 ;  /* 0x0000000e730e7221 */ /* 0x001fe20000010000 */
[----:B------:R-:W-:Y:S02]  /*67f0*/  F2FP.BF16.F32.PACK_AB R99, R103, R102 ;  /* 0x000000666763723e */ /* 0x000fe400000010ff */
[----:B------:R-:W-:Y:S02]  /*6800*/  F2FP.BF16.F32.PACK_AB R105, R107, R106 ;  /* 0x0000006a6b69723e */ /* 0x000fe400000010ff */
[----:B------:R-:W-:Y:S01]  /*6810*/  F2FP.BF16.F32.PACK_AB R112, R113, R112 ;  /* 0x000000707170723e */ /* 0x000fe200000010ff */
[----:B------:R2:W-:Y:S01]  /*6820*/  STSM.16.M88.4 [R6+0x6000], R72 ;  /* 0x0060004806007844 */ /* 0x0005e20000000200 */
[----:B------:R-:W-:-:S02]  /*6830*/  F2FP.BF16.F32.PACK_AB R106, R109, R108 ;  /* 0x0000006c6d6a723e */ /* 0x000fc400000010ff */
[----:B------:R-:W-:Y:S02]  /*6840*/  F2FP.BF16.F32.PACK_AB R107, R111, R17 ;  /* 0x000000116f6b723e */ /* 0x000fe400000010ff */
[----:B------:R-:W-:Y:S01]  /*6850*/  F2FP.BF16.F32.PACK_AB R113, R115, R19 ;  /* 0x000000137371723e */ /* 0x000fe200000010ff */
[----:B------:R2:W-:Y:S01]  /*6860*/  STSM.16.M88.4 [R7+0x6000], R80 ;  /* 0x0060005007007844 */ /* 0x0005e20000000200 */
[----:B------:R-:W-:Y:S02]  /*6870*/  F2FP.BF16.F32.PACK_AB R114, R117, R116 ;  /* 0x000000747572723e */ /* 0x000fe400000010ff */
[----:B-1----:R-:W-:Y:S01]  /*6880*/  F2FP.BF16.F32.PACK_AB R115, R119, R21 ;  /* 0x000000157773723e */ /* 0x002fe200000010ff */
[----:B------:R2:W-:Y:S04]  /*6890*/  STSM.16.M88.4 [R4+0x2a800], R88 ;  /* 0x02a8005804007844 */ /* 0x0005e80000000200 */
[----:B------:R2:W-:Y:S04]  /*68a0*/  STSM.16.M88.4 [R5+0xc000], R96 ;  /* 0x00c0006005007844 */ /* 0x0005e80000000200 */
[----:B------:R2:W-:Y:S04]  /*68b0*/  STSM.16.M88.4 [R6+0xc000], R104 ;  /* 0x00c0006806007844 */ /* 0x0005e80000000200 */
[----:B------:R2:W-:Y:S01]  /*68c0*/  STSM.16.M88.4 [R7+0xc000], R112 ;  /* 0x00c0007007007844 */ /* 0x0005e20000000200 */
[----:B------:R-:W-:Y:S01]  /*68d0*/  @!PT LDS RZ, [RZ] ;  /* 0x00000000fffff984 */ /* 0x000fe20000000800 */
[----:B------:R-:W-:Y:S01]  /*68e0*/  @!PT LDS RZ, [RZ] ;  /* 0x00000000fffff984 */ /* 0x000fe20000000800 */
[----:B------:R-:W-:Y:S01]  /*68f0*/  @!PT LDS RZ, [RZ] ;  /* 0x00000000fffff984 */ /* 0x000fe20000000800 */
[----:B------:R0:W-:Y:S06]  /*6900*/  MEMBAR.ALL.CTA ;  /* 0x0000000000007992 */ /* 0x0001ec0000008000 */
[----:B0-----:R-:W0:Y:S01]  /*6910*/  FENCE.VIEW.ASYNC.S ;  /* 0x00000000000073c6 */ /* 0x001e220000000000 */
[----:B---3--:R-:W-:Y:S01]  /*6920*/  ISETP.GT.AND P2, PT, R13, R62, PT ;  /* 0x0000003e0d00720c */ /* 0x008fe20003f44270 */
[----:B------:R-:W-:Y:S01]  /*6930*/  FADD.FTZ R14, R21, R14 ;  /* 0x0000000e150e7221 */ /* 0x000fe20000010000 */
[----:B------:R-:W-:Y:S01]  /*6940*/  FADD.FTZ R116, R116, R11 ;  /* 0x0000000b74747221 */ /* 0x000fe20000010000 */
[----:B------:R-:W-:Y:S01]  /*6950*/  R2UR UR4, R0 ;  /* 0x00000000000472ca */ /* 0x000fe200000e0000 */
[-C--:B------:R-:W-:Y:S01]  /*6960*/  FMUL.FTZ R120, R120, R8.reuse ;  /* 0x0000000878787220 */ /* 0x080fe20000410000 */
[----:B------:R-:W-:Y:S01]  /*6970*/  FADD.FTZ R16, R119, R14 ;  /* 0x0000000e77107221 */ /* 0x000fe20000010000 */
[-C--:B------:R-:W-:Y:S01]  /*6980*/  FMUL.FTZ R121, R121, R8.reuse ;  /* 0x0000000879797220 */ /* 0x080fe20000410000 */
        /* <DEDUP_REMOVED lines=13> */
[----:B------:R-:W-:Y:S01]  /*6a60*/  FMUL.FTZ R149, R149, R8 ;  /* 0x0000000895957220 */ /* 0x000fe20000410000 */
[----:B------:R-:W-:Y:S01]  /*6a70*/  FADD.FTZ R17, R117, R116 ;  /* 0x0000007475117221 */ /* 0x000fe20000010000 */
[----:B------:R-:W-:-:S02]  /*6a80*/  VIADD R13, R13, 0xffffffff ;  /* 0xffffffff0d0d7836 */ /* 0x000fc40000000000 */
        /* <DEDUP_REMOVED lines=16> */
[----:B------:R-:W-:Y:S01]  /*6b90*/  IMAD.MOV.U32 R8, RZ, RZ, R12 ;  /* 0x000000ffff087224 */ /* 0x000fe200078e000c */
[----:B------:R-:W-:Y:S01]  /*6ba0*/  MOV R15, R18 ;  /* 0x00000012000f7202 */ /* 0x000fe20000000f00 */
[----:B------:R-:W-:Y:S01]  /*6bb0*/  IMAD.MOV.U32 R14, RZ, RZ, R2 ;  /* 0x000000ffff0e7224 */ /* 0x000fe200078e0002 */
[----:B0-----:R-:W-:Y:S01]  /*6bc0*/  NOP ;  /* 0x0000000000007918 */ /* 0x001fe20000000000 */
[----:B--2---:R-:W-:Y:S05]  /*6bd0*/  @P2 BRA `(.L_x_28) ;  /* 0xffffffd4006c2947 */ /* 0x004fea000383ffff */
.L_x_19:
[----:B------:R-:W-:Y:S06]  /*6be0*/  BAR.ARV 0x8, 0x200 ;  /* 0x0208000000007b1d */ /* 0x000fec0000002000 */
[----:B------:R-:W-:Y:S05]  /*6bf0*/  @!P0 BRA `(.L_x_29) ;  /* 0x0000000000048947 */ /* 0x000fea0003800000 */
[----:B------:R-:W-:Y:S01]  /*6c00*/  BPT.TRAP 0x1 ;  /* 0x000000040000795c */ /* 0x000fe20000300000 */
.L_x_29:
[----:B------:R-:W-:Y:S02]  /*6c10*/  SHF.L.U32 R12, R12, 0x1f, RZ ;  /* 0x0000001f0c0c7819 */ /* 0x000fe400000006ff */
[----:B------:R-:W-:-:S04]  /*6c20*/  LEA R9, R0, UR36, 0x3 ;  /* 0x0000002400097c11 */ /* 0x000fc8000f8e18ff */
[----:B------:R1:W2:Y:S01]  /*6c30*/  SYNCS.PHASECHK.TRANS64.TRYWAIT P2, [R9+URZ+0x30850], R12 ;  /* 0x0308500c090075a7 */ /* 0x0002a2000804017f */
[----:B------:R-:W-:Y:S05]  /*6c40*/  @!P0 BRA `(.L_x_30) ;  /* 0x0000000000048947 */ /* 0x000fea0003800000 */
[----:B------:R-:W-:Y:S01]  /*6c50*/  BPT.TRAP 0x1 ;  /* 0x000000040000795c */ /* 0x000fe20000300000 */
.L_x_30:
[----:B--2---:R-:W-:Y:S05]  /*6c60*/  @P2 BRA `(.L_x_31) ;  /* 0x0000000000082947 */ /* 0x004fea0003800000 */
[----:B------:R-:W2:Y:S02]  /*6c70*/  SYNCS.PHASECHK.TRANS64.TRYWAIT P0, [R9+URZ+0x30850], R12 ;  /* 0x0308500c090075a7 */ /* 0x000ea4000800017f */
[----:B--2---:R-:W-:Y:S05]  /*6c80*/  @!P0 BRA `(.L_x_32) ;  /* 0x0000005000748947 */ /* 0x004fea0003800000 */
.L_x_31:
[----:B------:R-:W3:Y:S01]  /*6c90*/  LDL.LU R4, [R1] ;  /* 0x0000000001047983 */ /* 0x000ee20000300800 */
[----:B------:R-:W-:Y:S01]  /*6ca0*/  R2UR UR5, R0 ;  /* 0x00000000000572ca */ /* 0x000fe200000e0000 */
[----:B------:R-:W-:Y:S01]  /*6cb0*/  UIADD3 UR36, UR36, 0x400, URZ ;  /* 0x0000040024247890 */ /* 0x000fe2000fffe03f */
[----:B------:R-:W-:Y:S01]  /*6cc0*/  WARPGROUP.ARRIVE ;  /* 0x00000000000079c5 */ /* 0x000fe20000000000 */
[----:B------:R-:W-:Y:S01]  /*6cd0*/  UMOV UR7, 0x40000040 ;  /* 0x4000004000077882 */ /* 0x000fe20000000000 */
[----:B------:R-:W-:Y:S01]  /*6ce0*/  UMOV UR11, 0x40000040 ;  /* 0x40000040000b7882 */ /* 0x000fe20000000000 */
[----:B------:R-:W-:Y:S01]  /*6cf0*/  USHF.R.U32.HI UR36, URZ, 0x4, UR36 ;  /* 0x000000043f247899 */ /* 0x000fe20008011624 */
[----:B------:R-:W4:Y:S01]  /*6d00*/  SHFL.BFLY PT, R0, R17, 0x2, 0x1f ;  /* 0x0c401f0011007f89 */ /* 0x000f2200000e0000 */
[----:B------:R-:W-:Y:S01]  /*6d10*/  UMOV UR9, 0x40000040 ;  /* 0x4000004000097882 */ /* 0x000fe20000000000 */
[----:B------:R-:W-:Y:S01]  /*6d20*/  IMAD.MOV.U32 R31, RZ, RZ, RZ ;  /* 0x000000ffff1f7224 */ /* 0x000fe200078e00ff */
[----:B------:R-:W-:Y:S01]  /*6d30*/  ULOP3.LUT UR6, UR36, 0x3fff, URZ, 0xc0, !UPT ;  /* 0x00003fff24067892 */ /* 0x000fe2000f8ec03f */
[----:B------:R-:W5:Y:S01]  /*6d40*/  SHFL.BFLY PT, R5, R16, 0x2, 0x1f ;  /* 0x0c401f0010057f89 */ /* 0x000f6200000e0000 */
[----:B------:R-:W-:-:S02]  /*6d50*/  @!P1 VIADD R8, R9, 0x30860 ;  /* 0x0003086009089836 */ /* 0x000fc40000000000 */
[----:B------:R-:W-:-:S03]  /*6d60*/  UIMAD UR6, UR5, 0x600, UR6 ;  /* 0x00000600050678a4 */ /* 0x000fc6000f8e0206 */
[----:B------:R-:W-:Y:S01]  /*6d70*/  UMOV UR5, 0x40000040 ;  /* 0x4000004000057882 */ /* 0x000fe20000000000 */
[----:B------:R-:W-:Y:S01]  /*6d80*/  UIADD3 UR10, UR6, 0x80, URZ ;  /* 0x00000080060a7890 */ /* 0x000fe2000fffe03f */
[----:B------:R-:W-:Y:S01]  /*6d90*/  @!P1 PRMT R8, RZ, 0x654, R8 ;  /* 0x00000654ff089816 */ /* 0x000fe20000000008 */
[----:B----4-:R-:W-:Y:S01]  /*6da0*/  FADD.FTZ R0, R0, R17 ;  /* 0x0000001100007221 */ /* 0x010fe20000010000 */
[----:B------:R-:W-:Y:S01]  /*6db0*/  IMAD.MOV.U32 R17, RZ, RZ, RZ ;  /* 0x000000ffff117224 */ /* 0x000fe200078e00ff */
[----:B---3--:R-:W-:Y:S01]  /*6dc0*/  R2UR UR4, R4 ;  /* 0x00000000040472ca */ /* 0x008fe200000e0000 */
[----:B-----5:R-:W-:Y:S01]  /*6dd0*/  FADD.FTZ R4, R5, R16 ;  /* 0x0000001005047221 */ /* 0x020fe20000010000 */
[----:B------:R-:W-:Y:S01]  /*6de0*/  IMAD.MOV.U32 R16, RZ, RZ, -0x800000 ;  /* 0xff800000ff107424 */ /* 0x000fe200078e00ff */
[----:B------:R-:W3:Y:S04]  /*6df0*/  SHFL.BFLY PT, R5, R0, 0x1, 0x1f ;  /* 0x0c201f0000057f89 */ /* 0x000ee800000e0000 */
[----:B0-----:R-:W0:Y:S06]  /*6e00*/  SHFL.BFLY PT, R7, R4, 0x1, 0x1f ;  /* 0x0c201f0004077f89 */ /* 0x001e2c00000e0000 */
[----:B------:R-:W-:-:S04]  /*6e10*/  UIADD3 UR4, UR4, 0x1e800, URZ ;  /* 0x0001e80004047890 */ /* 0x000fc8000fffe03f */
[----:B------:R-:W-:-:S04]  /*6e20*/  USHF.R.U32.HI UR4, URZ, 0x4, UR4 ;  /* 0x000000043f047899 */ /* 0x000fc80008011604 */
[----:B------:R-:W-:-:S04]  /*6e30*/  ULOP3.LUT UR4, UR4, 0x3fff, URZ, 0xc0, !UPT ;  /* 0x00003fff04047892 */ /* 0x000fc8000f8ec03f */
[----:B------:R-:W-:Y:S01]  /*6e40*/  ULOP3.LUT UR4, UR4, 0x10000, URZ, 0xfc, !UPT ;  /* 0x0001000004047892 */ /* 0x000fe2000f8efc3f */
[----:B---3--:R-:W-:Y:S01]  /*6e50*/  FADD.FTZ R10, R0, R5 ;  /* 0x00000005000a7221 */ /* 0x008fe20000010000 */
[----:B------:R-:W-:Y:S02]  /*6e60*/  IMAD.MOV.U32 R0, RZ, RZ, -0x800000 ;  /* 0xff800000ff007424 */ /* 0x000fe400078e00ff */
[----:B------:R-:W-:Y:S01]  /*6e70*/  UIADD3 UR8, UR4, 0x2, URZ ;  /* 0x0000000204087890 */ /* 0x000fe2000fffe03f */
[----:B0-----:R-:W-:Y:S01]  /*6e80*/  FADD.FTZ R11, R4, R7 ;  /* 0x00000007040b7221 */ /* 0x001fe20000010000 */
[----:B------:R-:W-:-:S03]  /*6e90*/  FSETP.NE.FTZ.AND P0, PT, R10, RZ, PT ;  /* 0x000000ff0a00720b */ /* 0x000fc60003f15000 */
[----:B------:R-:W-:Y:S01]  /*6ea0*/  HGMMA.64x64x16.F32.BF16 R120, gdesc[UR4].tnspB, R120, gsb0 ;  /* 0x40e00000047879f0 */ /* 0x000fe20008001878 */
[----:B------:R-:W-:Y:S01]  /*6eb0*/  UMOV UR7, 0x40000040 ;  /* 0x4000004000077882 */ /* 0x000fe20000000000 */
[----:B------:R-:W-:Y:S01]  /*6ec0*/  UMOV UR5, 0x40000040 ;  /* 0x4000004000057882 */ /* 0x000fe20000000000 */
[----:B------:R-:W-:-:S07]  /*6ed0*/  FSETP.NE.FTZ.AND P2, PT, R11, RZ, PT ;  /* 0x000000ff0b00720b */ /* 0x000fce0003f55000 */
[----:B------:R-:W0:Y:S01]  /*6ee0*/  @P0 MUFU.LG2 R6, R10 ;  /* 0x0000000a00060308 */ /* 0x000e220000000c00 */
[----:B------:R-:W-:-:S05]  /*6ef0*/  @P0 FMUL.FTZ R5, R3, 0.69314718246459960938 ;  /* 0x3f31721803050820 */ /* 0x000fca0000410000 */
[----:B------:R-:W-:Y:S02]  /*6f00*/  @P2 FMUL.FTZ R4, R3, 0.69314718246459960938 ;  /* 0x3f31721803042820 */ /* 0x000fe40000410000 */
[----:B------:R-:W3:Y:S08]  /*6f10*/  @P2 MUFU.LG2 R7, R11 ;  /* 0x0000000b00072308 */ /* 0x000ef00000000c00 */
[----:B------:R-:W4:Y:S01]  /*6f20*/  @P0 MUFU.RCP R31, R10 ;  /* 0x0000000a001f0308 */ /* 0x000f220000001000 */
[----:B0-----:R-:W-:-:S04]  /*6f30*/  @P0 FMUL.FTZ R6, R6, 0.69314718246459960938 ;  /* 0x3f31721806060820 */ /* 0x001fc80000410000 */
[----:B------:R-:W-:Y:S01]  /*6f40*/  @P0 FFMA.FTZ R16, R5, R2, R6 ;  /* 0x0000000205100223 */ /* 0x000fe20000010006 */
[----:B------:R-:W-:Y:S02]  /*6f50*/  PLOP3.LUT P0, PT, PT, PT, PT, 0x8, 0x0 ;  /* 0x000000000000781c */ /* 0x000fe40003f0e170 */
[----:B------:R0:W5:Y:S01]  /*6f60*/  @P2 MUFU.RCP R17, R11 ;  /* 0x0000000b00112308 */ /* 0x0001620000001000 */
[----:B---3--:R-:W-:-:S04]  /*6f70*/  @P2 FMUL.FTZ R7, R7, 0.69314718246459960938 ;  /* 0x3f31721807072820 */ /* 0x008fc80000410000 */
[----:B------:R-:W-:Y:S01]  /*6f80*/  @P2 FFMA.FTZ R0, R4, R18, R7 ;  /* 0x0000001204002223 */ /* 0x000fe20000010007 */
        /* <DEDUP_REMOVED lines=63> */
[----:B------:R-:W-:Y:S02]  /*7380*/  UIADD3 UR6, UR6, 0x580, URZ ;  /* 0x0000058006067890 */ /* 0x000fe4000fffe03f */
[----:B------:R-:W-:Y:S01]  /*7390*/  UIADD3 UR4, UR4, 0xc06, URZ ;  /* 0x00000c0604047890 */ /* 0x000fe2000fffe03f */
[----:B------:R-:W-:Y:S02]  /*73a0*/  WARPGROUP.DEPBAR.LE gsb0, 0x0 ;  /* 0x00008000000079c5 */ /* 0x000fe40000010000 */
[----:B------:R-:W-:-:S06]  /*73b0*/  WARPGROUP.ARRIVE ;  /* 0x00000000000079c5 */ /* 0x000fcc0000000000 */
[----:B------:R-:W-:Y:S03]  /*73c0*/  HGMMA.64x64x16.F32.BF16 R120, gdesc[UR8].tnspB, R120, gsb0 ;  /* 0x40e00000087879f0 */ /* 0x000fe60008001878 */
[----:B------:R-:W-:Y:S02]  /*73d0*/  WARPGROUP.DEPBAR.LE gsb0, 0x0 ;  /* 0x00008000000079c5 */ /* 0x000fe40000010000 */
[----:B------:R-:W-:-:S06]  /*73e0*/  WARPGROUP.ARRIVE ;  /* 0x00000000000079c5 */ /* 0x000fcc0000000000 */
[----:B------:R-:W-:Y:S03]  /*73f0*/  HGMMA.64x64x16.F32.BF16 R120, gdesc[UR4].tnspB, R120, gsb0 ;  /* 0x40e00000047879f0 */ /* 0x000fe60008001878 */
[----:B------:R-:W-:Y:S02]  /*7400*/  WARPGROUP.DEPBAR.LE gsb0, 0x0 ;  /* 0x00008000000079c5 */ /* 0x000fe40000010000 */
[----:B------:R3:W-:Y:S01]  /*7410*/  @!P1 SYNCS.ARRIVE.TRANS64.RED.A1T0 RZ, [R8+URZ], RZ ;  /* 0x000000ff08ff99a7 */ /* 0x0007e2000810043f */
[-C--:B----4-:R-:W-:Y:S01]  /*7420*/  FMUL.FTZ R36, R120, R31.reuse ;  /* 0x0000001f78247220 */ /* 0x090fe20000410000 */
        /* <DEDUP_REMOVED lines=8> */
[-C--:B0-----:R-:W-:Y:S01]  /*74b0*/  FMUL.FTZ R11, R137, R31.reuse ;  /* 0x0000001f890b7220 */ /* 0x081fe20000410000 */
[-C--:B------:R-:W-:Y:S01]  /*74c0*/  FMUL.FTZ R14, R140, R31.reuse ;  /* 0x0000001f8c0e7220 */ /* 0x080fe20000410000 */
[-C--:B------:R-:W-:Y:S01]  /*74d0*/  FMUL.FTZ R15, R141, R31.reuse ;  /* 0x0000001f8d0f7220 */ /* 0x080fe20000410000 */
[-C--:B------:R-:W-:Y:S01]  /*74e0*/  FMUL.FTZ R22, R144, R31.reuse ;  /* 0x0000001f90167220 */ /* 0x080fe20000410000 */
[-C--:B------:R-:W-:Y:S01]  /*74f0*/  FMUL.FTZ R23, R145, R31.reuse ;  /* 0x0000001f91177220 */ /* 0x080fe20000410000 */
[-C--:B------:R-:W-:Y:S01]  /*7500*/  FMUL.FTZ R30, R148, R31.reuse ;  /* 0x0000001f941e7220 */ /* 0x080fe20000410000 */
[----:B------:R-:W-:Y:S01]  /*7510*/  FMUL.FTZ R31, R149, R31 ;  /* 0x0000001f951f7220 */ /* 0x000fe20000410000 */
[-C--:B-----5:R-:W-:Y:S01]  /*7520*/  FMUL.FTZ R28, R122, R17.reuse ;  /* 0x000000117a1c7220 */ /* 0x0a0fe20000410000 */
[-C--:B------:R-:W-:Y:S01]  /*7530*/  FMUL.FTZ R29, R123, R17.reuse ;  /* 0x000000117b1d7220 */ /* 0x080fe20000410000 */
[-C--:B------:R-:W-:Y:S01]  /*7540*/  FMUL.FTZ R34, R126, R17.reuse ;  /* 0x000000117e227220 */ /* 0x080fe20000410000 */
[-C--:B------:R-:W-:Y:S01]  /*7550*/  FMUL.FTZ R35, R127, R17.reuse ;  /* 0x000000117f237220 */ /* 0x080fe20000410000 */
[-C--:B---3--:R-:W-:Y:S01]  /*7560*/  FMUL.FTZ R8, R130, R17.reuse ;  /* 0x0000001182087220 */ /* 0x088fe20000410000 */
[-C--:B-12---:R-:W-:Y:S01]  /*7570*/  FMUL.FTZ R9, R131, R17.reuse ;  /* 0x0000001183097220 */ /* 0x086fe20000410000 */
        /* <DEDUP_REMOVED lines=9> */
[----:B------:R-:W-:-:S07]  /*7610*/  FMUL.FTZ R151, R151, R17 ;  /* 0x0000001197977220 */ /* 0x000fce0000410000 */
.L_x_12:
[----:B------:R-:W-:Y:S05]  /*7620*/  @P0 BRA `(.L_x_33) ;  /* 0x0000000c00b80947 */ /* 0x000fea0003800000 */
[----:B------:R-:W2:Y:S01]  /*7630*/  LDL.LU R44, [R1+0xc] ;  /* 0x00000c00012c7983 */ /* 0x000ea20000300800 */
[----:B------:R-:W0:Y:S01]  /*7640*/  LDC R47, c[0x0][0xbe8] ;  /* 0x0002fa00ff2f7b82 */ /* 0x000e220000000800 */
[----:B------:R-:W-:Y:S01]  /*7650*/  ULDC.64 UR4, c[0x0][0xbd0] ;  /* 0x0002f40000047ab9 */ /* 0x000fe20000000a00 */
[----:B------:R-:W-:Y:S01]  /*7660*/  ULDC.64 UR6, c[0x0][0xb38] ;  /* 0x0002ce0000067ab9 */ /* 0x000fe20000000a00 */
[----:B------:R-:W1:Y:S01]  /*7670*/  S2R R17, SR_TID.X ;  /* 0x0000000000117919 */ /* 0x000e620000002100 */
[----:B------:R-:W3:Y:S04]  /*7680*/  S2R R42, SR_CTAID.X ;  /* 0x00000000002a7919 */ /* 0x000ee80000002500 */
[----:B------:R-:W4:Y:S08]  /*7690*/  S2UR UR9, SR_CTAID.Z ;  /* 0x00000000000979c3 */ /* 0x000f300000002700 */
[----:B------:R-:W5:Y:S08]  /*76a0*/  LDC.64 R48, c[0x0][0xbd8] ;  /* 0x0002f600ff307b82 */ /* 0x000f700000000a00 */
[----:B------:R-:W5:Y:S08]  /*76b0*/  S2UR UR8, SR_CTAID.Y ;  /* 0x00000000000879c3 */ /* 0x000f700000002600 */
[----:B------:R-:W5:Y:S01]  /*76c0*/  LDC R53, c[0x0][0xc50] ;  /* 0x00031400ff357b82 */ /* 0x000f620000000800 */
[----:B-1----:R-:W-:-:S05]  /*76d0*/  VIADD R26, R17, 0xffffff80 ;  /* 0xffffff80111a7836 */ /* 0x002fca0000000000 */
[----:B------:R-:W-:Y:S02]  /*76e0*/  SHF.R.S32.HI R19, RZ, 0x1f, R26 ;  /* 0x0000001fff137819 */ /* 0x000fe4000001141a */
[----:B------:R-:W1:Y:S02]  /*76f0*/  LDC.64 R50, c[0x0][0xb40] ;  /* 0x0002d000ff327b82 */ /* 0x000e640000000a00 */
[----:B------:R-:W-:-:S04]  /*7700*/  LEA.HI R27, R19, R26, RZ, 0x7 ;  /* 0x0000001a131b7211 */ /* 0x000fc800078f38ff */
[----:B------:R-:W-:-:S05]  /*7710*/  LOP3.LUT R17, R27, 0xffffff80, RZ, 0xc0, !PT ;  /* 0xffffff801b117812 */ /* 0x000fca00078ec0ff */
[----:B------:R-:W-:-:S05]  /*7720*/  IMAD.IADD R52, R26, 0x1, -R17 ;  /* 0x000000011a347824 */ /* 0x000fca00078e0a11 */
[----:B------:R-:W-:-:S04]  /*7730*/  SHF.R.S32.HI R39, RZ, 0x1f, R52 ;  /* 0x0000001fff277819 */ /* 0x000fc80000011434 */
[----:B------:R-:W-:Y:S02]  /*7740*/  LEA.HI R54, R39, R52, RZ, 0x2 ;  /* 0x0000003427367211 */ /* 0x000fe400078f10ff */
[----:B------:R-:W-:Y:S02]  /*7750*/  LEA.HI R19, R19, R26, RZ, 0x2 ;  /* 0x0000001a13137211 */ /* 0x000fe400078f10ff */
[--C-:B------:R-:W-:Y:S02]  /*7760*/  SHF.R.S32.HI R17, RZ, 0x2, R54.reuse ;  /* 0x00000002ff117819 */ /* 0x100fe40000011436 */
[----:B------:R-:W-:Y:S01]  /*7770*/  SHF.R.S32.HI R18, RZ, 0x1f, R54 ;  /* 0x0000001fff127819 */ /* 0x000fe20000011436 */
[----:B------:R-:W-:Y:S01]  /*7780*/  BAR.SYNC.DEFER_BLOCKING 0x1, 0x180 ;  /* 0x0046000000007b1d */ /* 0x000fe20000010000 */
[----:B0-----:R-:W-:Y:S02]  /*7790*/  ISETP.NE.AND P0, PT, R47, 0x1, PT ;  /* 0x000000012f00780c */ /* 0x001fe40003f05270 */
[----:B------:R-:W-:-:S02]  /*77a0*/  LEA.HI R18, R18, R17, RZ, 0x3 ;  /* 0x0000001112127211 */ /* 0x000fc400078f18ff */
[----:B------:R-:W-:Y:S02]  /*77b0*/  LOP3.LUT R19, R19, 0xfffffffc, RZ, 0xc0, !PT ;  /* 0xfffffffc13137812 */ /* 0x000fe400078ec0ff */
[----:B------:R-:W-:Y:S02]  /*77c0*/  LOP3.LUT R18, R18, 0xfffffff8, RZ, 0xc0, !PT ;  /* 0xfffffff812127812 */ /* 0x000fe400078ec0ff */
[----:B------:R-:W-:Y:S01]  /*77d0*/  SHF.R.S32.HI R38, RZ, 0x7, R27 ;  /* 0x00000007ff267819 */ /* 0x000fe2000001141b */
[----:B------:R-:W-:Y:S02]  /*77e0*/  IMAD.IADD R26, R26, 0x1, -R19 ;  /* 0x000000011a1a7824 */ /* 0x000fe400078e0a13 */
[----:B------:R-:W-:Y:S02]  /*77f0*/  IMAD.IADD R19, R17, 0x1, -R18 ;  /* 0x0000000111137824 */ /* 0x000fe400078e0a12 */
[----:B------:R-:W-:Y:S01]  /*7800*/  IMAD.HI R17, R38, 0x55555556, RZ ;  /* 0x5555555626117827 */ /* 0x000fe200078e02ff */
[----:B------:R-:W-:Y:S01]  /*7810*/  LEA.HI R27, R26, R26, RZ, 0x1 ;  /* 0x0000001a1a1b7211 */ /* 0x000fe200078f08ff */
[----:B------:R-:W0:Y:S01]  /*7820*/  @P0 LDC R43, c[0x0][0xbec] ;  /* 0x0002fb00ff2b0b82 */ /* 0x000e220000000800 */
[----:B------:R-:W-:-:S02]  /*7830*/  LEA.HI R18, R39, R52, RZ, 0x5 ;  /* 0x0000003427127211 */ /* 0x000fc400078f28ff */
[----:B------:R-:W-:Y:S02]  /*7840*/  LEA.HI R17, R17, R17, RZ, 0x1 ;  /* 0x0000001111117211 */ /* 0x000fe400078f08ff */
[----:B------:R-:W-:Y:S02]  /*7850*/  LOP3.LUT R27, R27, 0x1ffffffe, RZ, 0xc0, !PT ;  /* 0x1ffffffe1b1b7812 */ /* 0x000fe400078ec0ff */
[----:B------:R-:W-:Y:S01]  /*7860*/  SHF.R.S32.HI R18, RZ, 0x5, R18 ;  /* 0x00000005ff127819 */ /* 0x000fe20000011412 */
[----:B------:R-:W-:Y:S01]  /*7870*/  IMAD R17, R17, -0x3, R38 ;  /* 0xfffffffd11117824 */ /* 0x000fe200078e0226 */
[----:B------:R-:W4:Y:S01]  /*7880*/  @P0 LDC R55, c[0x0][0xbec] ;  /* 0x0002fb00ff370b82 */ /* 0x000f220000000800 */
[----:B------:R-:W-:Y:S02]  /*7890*/  IMAD.IADD R38, R26, 0x1, -R27 ;  /* 0x000000011a267824 */ /* 0x000fe400078e0a1b */
[----:B------:R-:W-:-:S05]  /*78a0*/  IMAD R26, R18, 0x10, R19 ;  /* 0x00000010121a7824 */ /* 0x000fca00078e0213 */
[----:B------:R-:W0:Y:S01]  /*78b0*/  @P0 LDC R45, c[0x0][0xbf0] ;  /* 0x0002fc00ff2d0b82 */ /* 0x000e220000000800 */
[----:B------:R-:W-:-:S07]  /*78c0*/  IMAD R17, R17, 0x40, R26 ;  /* 0x0000004011117824 */ /* 0x000fce00078e021a */
[----:B------:R-:W0:Y:S01]  /*78d0*/  @P0 LDC R56, c[0x0][0xbf0] ;  /* 0x0002fc00ff380b82 */ /* 0x000e220000000800 */
[----:B------:R-:W-:-:S04]  /*78e0*/  IMAD R38, R38, 0x8, R17 ;  /* 0x0000000826267824 */ /* 0x000fc800078e0211 */
[----:B---3--:R-:W-:-:S04]  /*78f0*/  IMAD R38, R42, 0xc0, R38 ;  /* 0x000000c02a267824 */ /* 0x008fc800078e0226 */
[----:B----4-:R-:W-:-:S04]  /*7900*/  @P0 IMAD.HI.U32 R55, R38, R55, RZ ;  /* 0x0000003726370227 */ /* 0x010fc800078e00ff */
[----:B------:R-:W-:Y:S01]  /*7910*/  IMAD R17, R42, 0xc0, R17 ;  /* 0x000000c02a117824 */ /* 0x000fe200078e0211 */
[----:B------:R-:W-:Y:S01]  /*7920*/  BSSY B0, `(.L_x_34) ;  /* 0x000008a000007945 */ /* 0x000fe20003800000 */
[----:B--2---:R-:W-:Y:S01]  /*7930*/  SHF.R.S32.HI R41, RZ, 0x1f, R44 ;  /* 0x0000001fff297819 */ /* 0x004fe2000001142c */
[----:B------:R-:W-:-:S04]  /*7940*/  IMAD.WIDE.U32 R18, R44, UR4, RZ ;  /* 0x000000042c127c25 */ /* 0x000fc8000f8e00ff */
[C---:B------:R-:W-:Y:S01]  /*7950*/  IMAD R27, R41.reuse, UR4, RZ ;  /* 0x00000004291b7c24 */ /* 0x040fe2000f8e02ff */
[----:B------:R-:W-:Y:S01]  /*7960*/  USHF.R.S32.HI UR4, URZ, 0x1f, UR9 ;  /* 0x0000001f3f047899 */ /* 0x000fe20008011409 */
[----:B------:R-:W-:Y:S02]  /*7970*/  IMAD R41, R41, UR6, RZ ;  /* 0x0000000629297c24 */ /* 0x000fe4000f8e02ff */
[C---:B------:R-:W-:Y:S02]  /*7980*/  IMAD R39, R44.reuse, UR5, R27 ;  /* 0x000000052c277c24 */ /* 0x040fe4000f8e021b */
[----:B------:R-:W-:Y:S02]  /*7990*/  IMAD.MOV R46, RZ, RZ, -R44 ;  /* 0x000000ffff2e7224 */ /* 0x000fe400078e0a2c */
[----:B------:R-:W-:Y:S01]  /*79a0*/  IMAD.WIDE.U32 R26, R44, UR6, RZ ;  /* 0x000000062c1a7c25 */ /* 0x000fe2000f8e00ff */
[----:B------:R-:W-:-:S03]  /*79b0*/  IADD3 R19, R19, R39, RZ ;  /* 0x0000002713137210 */ /* 0x000fc60007ffe0ff */
[----:B------:R-:W-:Y:S01]  /*79c0*/  IMAD R39, R44, UR7, R41 ;  /* 0x000000072c277c24 */ /* 0x000fe2000f8e0229 */
[----:B------:R-:W-:Y:S01]  /*79d0*/  ULDC.64 UR6, c[0x0][0xb48] ;  /* 0x0002d20000067ab9 */ /* 0x000fe20000000a00 */
[----:B-----5:R-:W-:Y:S02]  /*79e0*/  IMAD R40, R48, UR4, RZ ;  /* 0x0000000430287c24 */ /* 0x020fe4000f8e02ff */
[----:B-1----:R-:W-:Y:S01]  /*79f0*/  IMAD R44, R50, UR4, RZ ;  /* 0x00000004322c7c24 */ /* 0x002fe2000f8e02ff */
[----:B------:R-:W-:Y:S01]  /*7a00*/  ULDC.64 UR4, c[0x0][0xbe0] ;  /* 0x0002f80000047ab9 */ /* 0x000fe20000000a00 */
[----:B------:R-:W-:Y:S02]  /*7a10*/  IMAD R53, R53, R46, UR8 ;  /* 0x0000000835357e24 */ /* 0x000fe4000f8e022e */
[----:B------:R-:W-:Y:S02]  /*7a20*/  IMAD.IADD R27, R27, 0x1, R39 ;  /* 0x000000011b1b7824 */ /* 0x000fe400078e0227 */
[----:B------:R-:W-:-:S02]  /*7a30*/  IMAD R41, R49, UR9, R40 ;  /* 0x0000000931297c24 */ /* 0x000fc4000f8e0228 */
[----:B------:R-:W-:-:S04]  /*7a40*/  IMAD.WIDE.U32 R18, R48, UR9, R18 ;  /* 0x0000000930127c25 */ /* 0x000fc8000f8e0012 */
[----:B0-----:R-:W-:-:S04]  /*7a50*/  @P0 IMAD.HI.U32 R40, R38, R43, RZ ;  /* 0x0000002b26280227 */ /* 0x001fc800078e00ff */
[----:B------:R-:W-:Y:S01]  /*7a60*/  IMAD R43, R51, UR9, R44 ;  /* 0x00000009332b7c24 */ /* 0x000fe2000f8e022c */
[----:B------:R-:W-:Y:S01]  /*7a70*/  SHF.R.S32.HI R44, RZ, 0x1f, R53 ;  /* 0x0000001fff2c7819 */ /* 0x000fe20000011435 */
[----:B------:R-:W-:Y:S01]  /*7a80*/  IMAD.WIDE.U32 R26, R50, UR9, R26 ;  /* 0x00000009321a7c25 */ /* 0x000fe2000f8e001a */
[----:B------:R-:W-:-:S03]  /*7a90*/  ULDC.64 UR8, c[0x0][0xb28] ;  /* 0x0002ca0000087ab9 */ /* 0x000fc60000000a00 */
[----:B------:R-:W-:Y:S02]  /*7aa0*/  IMAD.IADD R19, R19, 0x1, R41 ;  /* 0x0000000113137824 */ /* 0x000fe400078e0229 */
[----:B------:R-:W-:Y:S02]  /*7ab0*/  IMAD.IADD R27, R27, 0x1, R43 ;  /* 0x000000011b1b7824 */ /* 0x000fe400078e022b */
[----:B------:R-:W-:Y:S01]  /*7ac0*/  IMAD.MOV.U32 R39, RZ, RZ, R38 ;  /* 0x000000ffff277224 */ /* 0x000fe200078e0026 */
[----:B------:R-:W-:Y:S01]  /*7ad0*/  @P0 SHF.R.U32.HI R39, RZ, R45, R40 ;  /* 0x0000002dff270219 */ /* 0x000fe20000011628 */
[----:B------:R-:W-:Y:S02]  /*7ae0*/  IMAD R43, R44, UR6, RZ ;  /* 0x000000062c2b7c24 */ /* 0x000fe4000f8e02ff */
[----:B------:R-:W-:-:S04]  /*7af0*/  IMAD.WIDE.U32 R18, R53, UR4, R18 ;  /* 0x0000000435127c25 */ /* 0x000fc8000f8e0012 */
[----:B------:R-:W-:Y:S01]  /*7b00*/  IMAD.MOV.U32 R41, RZ, RZ, R38 ;  /* 0x000000ffff297224 */ /* 0x000fe200078e0026 */
[----:B------:R-:W-:Y:S01]  /*7b10*/  @P0 SHF.R.U32.HI R41, RZ, R56, R55 ;  /* 0x00000038ff290219 */ /* 0x000fe20000011637 */
[----:B------:R-:W-:Y:S01]  /*7b20*/  IMAD R40, R44, UR4, RZ ;  /* 0x000000042c287c24 */ /* 0x000fe2000f8e02ff */
[----:B------:R-:W-:Y:S01]  /*7b30*/  IADD3 R18, P0, R39, R18, RZ ;  /* 0x0000001227127210 */ /* 0x000fe20007f1e0ff */
[C---:B------:R-:W-:Y:S01]  /*7b40*/  IMAD R45, R53.reuse, UR7, R43 ;  /* 0x00000007352d7c24 */ /* 0x040fe2000f8e022b */
[--C-:B------:R-:W-:Y:S01]  /*7b50*/  SHF.R.S32.HI R43, RZ, 0x1f, R39.reuse ;  /* 0x0000001fff2b7819 */ /* 0x100fe20000011427 */
[----:B------:R-:W-:Y:S02]  /*7b60*/  IMAD.MOV R39, RZ, RZ, -R39 ;  /* 0x000000ffff277224 */ /* 0x000fe400078e0a27 */
[----:B------:R-:W-:Y:S01]  /*7b70*/  IMAD R44, R53, UR5, R40 ;  /* 0x00000005352c7c24 */ /* 0x000fe2000f8e0228 */
[--C-:B------:R-:W-:Y:S01]  /*7b80*/  SHF.R.S32.HI R40, RZ, 0x1f, R41.reuse ;  /* 0x0000001fff287819 */ /* 0x100fe20000011429 */
[----:B------:R-:W-:Y:S01]  /*7b90*/  IMAD.MOV R46, RZ, RZ, -R41 ;  /* 0x000000ffff2e7224 */ /* 0x000fe200078e0a29 */
[----:B------:R-:W-:Y:S01]  /*7ba0*/  ULDC.64 UR4, c[0x0][0xb30] ;  /* 0x0002cc0000047ab9 */ /* 0x000fe20000000a00 */
[----:B------:R-:W-:Y:S01]  /*7bb0*/  IMAD R39, R47, R39, R38 ;  /* 0x000000272f277224 */ /* 0x000fe200078e0226 */
[----:B------:R-:W-:Y:S01]  /*7bc0*/  IADD3.X R19, R43, R19, R44, P0, !PT ;  /* 0x000000132b137210 */ /* 0x000fe200007fe42c */
[----:B------:R-:W-:Y:S01]  /*7bd0*/  IMAD.WIDE.U32 R26, R53, UR6, R26 ;  /* 0x00000006351a7c25 */ /* 0x000fe2000f8e001a */
[----:B------:R-:W-:-:S03]  /*7be0*/  ULDC.64 UR6, c[0x0][0xbc8] ;  /* 0x0002f20000067ab9 */ /* 0x000fc60000000a00 */
[----:B------:R-:W-:Y:S02]  /*7bf0*/  IMAD R40, R40, UR4, RZ ;  /* 0x0000000428287c24 */ /* 0x000fe4000f8e02ff */
[----:B------:R-:W-:Y:S01]  /*7c00*/  IMAD R43, R47, R46, R38 ;  /* 0x0000002e2f2b7224 */ /* 0x000fe200078e0226 */
[----:B------:R-:W-:Y:S01]  /*7c10*/  SHF.R.S32.HI R38, RZ, 0x1f, R39 ;  /* 0x0000001fff267819 */ /* 0x000fe20000011427 */
[----:B------:R-:W-:Y:S02]  /*7c20*/  IMAD.IADD R27, R27, 0x1, R45 ;  /* 0x000000011b1b7824 */ /* 0x000fe400078e022d */
[C---:B------:R-:W-:Y:S01]  /*7c30*/  IMAD R45, R41.reuse, UR5, R40 ;  /* 0x00000005292d7c24 */ /* 0x040fe2000f8e0228 */
[----:B------:R-:W-:Y:S01]  /*7c40*/  SHF.R.S32.HI R40, RZ, 0x1f, R43 ;  /* 0x0000001fff287819 */ /* 0x000fe2000001142b */
[----:B------:R-:W-:Y:S01]  /*7c50*/  IMAD.WIDE.U32 R26, R41, UR4, R26 ;  /* 0x00000004291a7c25 */ /* 0x000fe2000f8e001a */
[----:B------:R-:W0:Y:S03]  /*7c60*/  S2UR UR5, SR_CgaCtaId ;  /* 0x00000000000579c3 */ /* 0x000e260000008800 */
[----:B------:R-:W-:-:S02]  /*7c70*/  IMAD R38, R38, UR6, RZ ;  /* 0x0000000626267c24 */ /* 0x000fc4000f8e02ff */
[----:B------:R-:W-:Y:S02]  /*7c80*/  IMAD.IADD R27, R27, 0x1, R45 ;  /* 0x000000011b1b7824 */ /* 0x000fe400078e022d */
[----:B------:R-:W-:Y:S02]  /*7c90*/  IMAD R40, R40, UR8, RZ ;  /* 0x0000000828287c24 */ /* 0x000fe4000f8e02ff */
[C---:B------:R-:W-:Y:S02]  /*7ca0*/  IMAD R41, R39.reuse, UR7, R38 ;  /* 0x0000000727297c24 */ /* 0x040fe4000f8e0226 */
[----:B------:R-:W-:Y:S01]  /*7cb0*/  IMAD.WIDE.U32 R18, R39, UR6, R18 ;  /* 0x0000000627127c25 */ /* 0x000fe2000f8e0012 */
[----:B------:R-:W-:-:S03]  /*7cc0*/  ULDC.64 UR6, c[0x0][0xba8] ;  /* 0x0002ea0000067ab9 */ /* 0x000fc60000000a00 */
[C---:B------:R-:W-:Y:S01]  /*7cd0*/  IMAD R45, R43.reuse, UR9, R40 ;  /* 0x000000092b2d7c24 */ /* 0x040fe2000f8e0228 */
[----:B------:R-:W-:Y:S01]  /*7ce0*/  LEA R38, P0, R18, UR6, 0x2 ;  /* 0x0000000612267c11 */ /* 0x000fe2000f8010ff */
[----:B------:R-:W-:Y:S01]  /*7cf0*/  IMAD.WIDE.U32 R26, R43, UR8, R26 ;  /* 0x000000082b1a7c25 */ /* 0x000fe2000f8e001a */
[----:B------:R-:W-:Y:S01]  /*7d00*/  ULDC.64 UR8, c[0x0][0xb00] ;  /* 0x0002c00000087ab9 */ /* 0x000fe20000000a00 */
[----:B------:R-:W-:Y:S01]  /*7d10*/  UMOV UR4, 0x400 ;  /* 0x0000040000047882 */ /* 0x000fe20000000000 */
[----:B------:R-:W-:Y:S01]  /*7d20*/  ULDC UR6, c[0x0][0xa88] ;  /* 0x0002a20000067ab9 */ /* 0x000fe20000000800 */
[----:B------:R-:W-:Y:S01]  /*7d30*/  IMAD.IADD R39, R19, 0x1, R41 ;  /* 0x0000000113277824 */ /* 0x000fe200078e0229 */
[----:B------:R-:W-:Y:S01]  /*7d40*/  LEA R46, P1, R26, UR8, 0x2 ;  /* 0x000000081a2e7c11 */ /* 0x000fe2000f8210ff */
[----:B------:R-:W-:-:S03]  /*7d50*/  IMAD.IADD R19, R27, 0x1, R45 ;  /* 0x000000011b137824 */ /* 0x000fc600078e022d */
[----:B------:R-:W-:Y:S02]  /*7d60*/  LEA.HI.X R39, R18, UR7, R39, 0x2, P0 ;  /* 0x0000000712277c11 */ /* 0x000fe400080f1427 */
[----:B------:R-:W-:Y:S01]  /*7d70*/  LEA.HI.X R48, R26, UR9, R19, 0x2, P1 ;  /* 0x000000091a307c11 */ /* 0x000fe200088f1413 */
[----:B------:R-:W-:Y:S04]  /*7d80*/  SHFL.IDX PT, R18, R38, RZ, 0x1c1f ;  /* 0x001c1fff26127589 */ /* 0x000fe800000e0000 */
[----:B------:R-:W1:Y:S04]  /*7d90*/  SHFL.IDX PT, R19, R39, RZ, 0x1c1f ;  /* 0x001c1fff27137589 */ /* 0x000e6800000e0000 */
[----:B------:R-:W-:Y:S04]  /*7da0*/  SHFL.IDX PT, R26, R38, 0x1, 0x1c1f ;  /* 0x003c1f00261a7f89 */ /* 0x000fe800000e0000 */
[----:B------:R-:W2:Y:S01]  /*7db0*/  SHFL.IDX PT, R27, R39, 0x1, 0x1c1f ;  /* 0x003c1f00271b7f89 */ /* 0x000ea200000e0000 */
[----:B0-----:R-:W-:Y:S01]  /*7dc0*/  ULEA UR4, UR5, UR4, 0x18 ;  /* 0x0000000405047291 */ /* 0x001fe2000f8ec03f */
[----:B------:R-:W-:Y:S01]  /*7dd0*/  IMAD R44, R47, UR6, RZ ;  /* 0x000000062f2c7c24 */ /* 0x000fe2000f8e02ff */
[----:B------:R-:W-:-:S02]  /*7de0*/  LOP3.LUT P0, RZ, R52, 0x3, RZ, 0xc0, !PT ;  /* 0x0000000334ff7812 */ /* 0x000fc4000780c0ff */
[C---:B------:R-:W-:Y:S01]  /*7df0*/  IADD3 R45, R17.reuse, 0x8, RZ ;  /* 0x00000008112d7810 */ /* 0x040fe20007ffe0ff */
[----:B------:R-:W-:Y:S01]  /*7e00*/  UIADD3 UR4, UR4, 0x30820, URZ ;  /* 0x0003082004047890 */ /* 0x000fe2000fffe03f */
[-C--:B------:R-:W-:Y:S02]  /*7e10*/  ISETP.GE.OR P1, PT, R17, R44.reuse, P0 ;  /* 0x0000002c1100720c */ /* 0x080fe40000726670 */
[-C--:B------:R-:W-:Y:S01]  /*7e20*/  ISETP.GE.OR P0, PT, R45, R44.reuse, P0 ;  /* 0x0000002c2d00720c */ /* 0x080fe20000706670 */
[----:B------:R-:W-:Y:S01]  /*7e30*/  UPRMT UR4, URZ, 0x654, UR4 ;  /* 0x000006543f047896 */ /* 0x000fe20008000004 */
[----:B------:R-:W-:-:S08]  /*7e40*/  ISETP.GE.AND P2, PT, R17, R44, PT ;  /* 0x0000002c1100720c */ /* 0x000fd00003f46270 */
[----:B------:R-:W-:Y:S01]  /*7e50*/  SYNCS.ARRIVE.TRANS64.RED.A1T0 RZ, [UR4], RZ ;  /* 0x000000ffffff79a7 */ /* 0x000fe20008100404 */
[----:B-1----:R0:W-:Y:S04]  /*7e60*/  @!P1 ST.E desc[UR42][R18.64], R16 ;  /* 0x0000001012009985 */ /* 0x0021e8000c10192a */
[----:B--2---:R0:W-:Y:S01]  /*7e70*/  @!P0 ST.E desc[UR42][R26.64], R0 ;  /* 0x000000001a008985 */ /* 0x0041e2000c10192a */
[----:B------:R-:W-:-:S03]  /*7e80*/  LOP3.LUT R39, R54, 0x7ffffffc, RZ, 0xc0, !PT ;  /* 0x7ffffffc36277812 */ /* 0x000fc600078ec0ff */
[----:B------:R0:W1:Y:S02]  /*7e90*/  SHFL.IDX PT, R42, R46, RZ, 0x1c1f ;  /* 0x001c1fff2e2a7589 */ /* 0x00006400000e0000 */
[----:B------:R-:W-:Y:S02]  /*7ea0*/  IMAD.IADD R39, R52, 0x1, -R39 ;  /* 0x0000000134277824 */ /* 0x000fe400078e0a27 */
[----:B------:R0:W2:Y:S02]  /*7eb0*/  SHFL.IDX PT, R43, R48, RZ, 0x1c1f ;  /* 0x001c1fff302b7589 */ /* 0x0000a400000e0000 */
[----:B------:R-:W-:Y:S01]  /*7ec0*/  IMAD.SHL.U32 R47, R39, 0x2, RZ ;  /* 0x00000002272f7824 */ /* 0x000fe200078e00ff */
[----:B------:R-:W-:Y:S06]  /*7ed0*/  @P2 BRA `(.L_x_35) ;  /* 0x0000000000b82947 */ /* 0x000fec0003800000 */
[----:B------:R-:W-:Y:S01]  /*7ee0*/  ULDC UR4, c[0x0][0xac8] ;  /* 0x0002b20000047ab9 */ /* 0x000fe20000000800 */
[C---:B0-----:R-:W-:Y:S01]  /*7ef0*/  VIADD R0, R47.reuse, 0x8 ;  /* 0x000000082f007836 */ /* 0x041fe20000000000 */
[C---:B------:R-:W-:Y:S01]  /*7f00*/  ISETP.GE.AND P0, PT, R47.reuse, UR4, PT ;  /* 0x000000042f007c0c */ /* 0x040fe2000bf06270 */
[C---:B------:R-:W-:Y:S02]  /*7f10*/  VIADD R18, R47.reuse, 0x10 ;  /* 0x000000102f127836 */ /* 0x040fe40000000000 */
[C---:B------:R-:W-:Y:S02]  /*7f20*/  VIADD R19, R47.reuse, 0x18 ;  /* 0x000000182f137836 */ /* 0x040fe40000000000 */
[C---:B------:R-:W-:Y:S01]  /*7f30*/  VIADD R26, R47.reuse, 0x20 ;  /* 0x000000202f1a7836 */ /* 0x040fe20000000000 */
[----:B------:R-:W-:Y:S01]  /*7f40*/  ISETP.GE.AND P1, PT, R18, UR4, PT ;  /* 0x0000000412007c0c */ /* 0x000fe2000bf26270 */
[----:B------:R-:W-:Y:S01]  /*7f50*/  VIADD R27, R47, 0x28 ;  /* 0x000000282f1b7836 */ /* 0x000fe20000000000 */
[----:B------:R-:W-:Y:S01]  /*7f60*/  ISETP.GE.AND P2, PT, R19, UR4, PT ;  /* 0x0000000413007c0c */ /* 0x000fe2000bf46270 */
[C---:B------:R-:W-:Y:S01]  /*7f70*/  VIADD R38, R47.reuse, 0x30 ;  /* 0x000000302f267836 */ /* 0x040fe20000000000 */
[----:B------:R-:W-:Y:S01]  /*7f80*/  ISETP.GE.AND P3, PT, R26, UR4, PT ;  /* 0x000000041a007c0c */ /* 0x000fe2000bf66270 */
[----:B------:R-:W-:Y:S01]  /*7f90*/  VIADD R39, R47, 0x38 ;  /* 0x000000382f277836 */ /* 0x000fe20000000000 */
[----:B------:R-:W-:Y:S01]  /*7fa0*/  ISETP.GE.AND P4, PT, R27, UR4, PT ;  /* 0x000000041b007c0c */ /* 0x000fe2000bf86270 */
[----:B-12---:R-:W-:Y:S01]  /*7fb0*/  @!P0 IMAD.WIDE R16, R47, 0x4, R42 ;  /* 0x000000042f108825 */ /* 0x006fe200078e022a */
[----:B------:R-:W-:-:S02]  /*7fc0*/  ISETP.GE.AND P5, PT, R38, UR4, PT ;  /* 0x0000000426007c0c */ /* 0x000fc4000bfa6270 */
[----:B------:R-:W-:Y:S02]  /*7fd0*/  ISETP.GE.AND P6, PT, R39, UR4, PT ;  /* 0x0000000427007c0c */ /* 0x000fe4000bfc6270 */
[----:B------:R0:W-:Y:S01]  /*7fe0*/  @!P0 ST.E.64 desc[UR42][R16.64], R36 ;  /* 0x0000002410008985 */ /* 0x0001e2000c101b2a */
[----:B------:R-:W-:Y:S02]  /*7ff0*/  ISETP.GE.AND P0, PT, R0, UR4, PT ;  /* 0x0000000400007c0c */ /* 0x000fe4000bf06270 */
[----:B------:R-:W-:Y:S02]  /*8000*/  @!P1 LEA.HI R18, R18, R18, RZ, 0x1 ;  /* 0x0000001212129211 */ /* 0x000fe400078f08ff */
[----:B------:R-:W-:-:S04]  /*8010*/  @!P3 LEA.HI R26, R26, R26, RZ, 0x1 ;  /* 0x0000001a1a1ab211 */ /* 0x000fc800078f08ff */
[----:B------:R-:W-:Y:S02]  /*8020*/  @!P5 LEA.HI R38, R38, R38, RZ, 0x1 ;  /* 0x000000262626d211 */ /* 0x000fe400078f08ff */
[----:B------:R-:W-:Y:S02]  /*8030*/  @!P6 LEA.HI R40, R39, R39, RZ, 0x1 ;  /* 0x000000272728e211 */ /* 0x000fe400078f08ff */
[----:B------:R-:W-:Y:S02]  /*8040*/  @!P5 LOP3.LUT R41, R38, 0xfffffffe, RZ, 0xc0, !PT ;  /* 0xfffffffe2629d812 */ /* 0x000fe400078ec0ff */
[----:B------:R-:W-:Y:S02]  /*8050*/  @!P0 LEA.HI R0, R0, R0, RZ, 0x1 ;  /* 0x0000000000008211 */ /* 0x000fe400078f08ff */
[----:B0-----:R-:W-:Y:S02]  /*8060*/  @!P2 LEA.HI R16, R19, R19, RZ, 0x1 ;  /* 0x000000131310a211 */ /* 0x001fe400078f08ff */
[----:B------:R-:W-:-:S02]  /*8070*/  @!P4 LEA.HI R36, R27, R27, RZ, 0x1 ;  /* 0x0000001b1b24c211 */ /* 0x000fc400078f08ff */
[----:B------:R-:W-:Y:S02]  /*8080*/  @!P0 LOP3.LUT R17, R0, 0xfffffffe, RZ, 0xc0, !PT ;  /* 0xfffffffe00118812 */ /* 0x000fe400078ec0ff */
[----:B------:R-:W-:Y:S02]  /*8090*/  @!P1 LOP3.LUT R19, R18, 0xfffffffe, RZ, 0xc0, !PT ;  /* 0xfffffffe12139812 */ /* 0x000fe400078ec0ff */
[----:B------:R-:W-:Y:S01]  /*80a0*/  @!P2 LOP3.LUT R27, R16, 0xfffffffe, RZ, 0xc0, !PT ;  /* 0xfffffffe101ba812 */ /* 0x000fe200078ec0ff */
[--C-:B------:R-:W-:Y:S01]  /*80b0*/  @!P0 IMAD.WIDE R16, R17, 0x4, R42.reuse ;  /* 0x0000000411108825 */ /* 0x100fe200078e022a */
[----:B------:R-:W-:Y:S02]  /*80c0*/  @!P3 LOP3.LUT R37, R26, 0xfffffffe, RZ, 0xc0, !PT ;  /* 0xfffffffe1a25b812 */ /* 0x000fe400078ec0ff */
[----:B------:R-:W-:Y:S01]  /*80d0*/  @!P4 LOP3.LUT R39, R36, 0xfffffffe, RZ, 0xc0, !PT ;  /* 0xfffffffe2427c812 */ /* 0x000fe200078ec0ff */
[--C-:B------:R-:W-:Y:S01]  /*80e0*/  @!P1 IMAD.WIDE R18, R19, 0x4, R42.reuse ;  /* 0x0000000413129825 */ /* 0x100fe200078e022a */
[----:B------:R-:W-:Y:S01]  /*80f0*/  @!P6 LOP3.LUT R49, R40, 0xfffffffe, RZ, 0xc0, !PT ;  /* 0xfffffffe2831e812 */ /* 0x000fe200078ec0ff */
[----:B------:R3:W-:Y:S02]  /*8100*/  @!P0 ST.E.64 desc[UR42][R16.64], R2 ;  /* 0x0000000210008985 */ /* 0x0007e4000c101b2a */
[----:B------:R-:W-:-:S02]  /*8110*/  @!P2 IMAD.WIDE R26, R27, 0x4, R42 ;  /* 0x000000041b1aa825 */ /* 0x000fc400078e022a */
[----:B------:R3:W-:Y:S02]  /*8120*/  @!P1 ST.E.64 desc[UR42][R18.64], R4 ;  /* 0x0000000412009985 */ /* 0x0007e4000c101b2a */
[--C-:B------:R-:W-:Y:S02]  /*8130*/  @!P3 IMAD.WIDE R36, R37, 0x4, R42.reuse ;  /* 0x000000042524b825 */ /* 0x100fe400078e022a */
[----:B------:R3:W-:Y:S02]  /*8140*/  @!P2 ST.E.64 desc[UR42][R26.64], R6 ;  /* 0x000000061a00a985 */ /* 0x0007e4000c101b2a */
[--C-:B------:R-:W-:Y:S02]  /*8150*/  @!P4 IMAD.WIDE R38, R39, 0x4, R42.reuse ;  /* 0x000000042726c825 */ /* 0x100fe400078e022a */
[----:B------:R3:W-:Y:S02]  /*8160*/  @!P3 ST.E.64 desc[UR42][R36.64], R10 ;  /* 0x0000000a2400b985 */ /* 0x0007e4000c101b2a */
[----:B------:R-:W-:-:S02]  /*8170*/  @!P5 IMAD.WIDE R40, R41, 0x4, R42 ;  /* 0x000000042928d825 */ /* 0x000fc400078e022a */
[----:B------:R3:W-:Y:S02]  /*8180*/  @!P4 ST.E.64 desc[UR42][R38.64], R14 ;  /* 0x0000000e2600c985 */ /* 0x0007e4000c101b2a */
[----:B------:R-:W-:Y:S02]  /*8190*/  @!P6 IMAD.WIDE R42, R49, 0x4, R42 ;  /* 0x00000004312ae825 */ /* 0x000fe400078e022a */
[----:B------:R3:W-:Y:S04]  /*81a0*/  @!P5 ST.E.64 desc[UR42][R40.64], R22 ;  /* 0x000000162800d985 */ /* 0x0007e8000c101b2a */
[----:B------:R3:W-:Y:S02]  /*81b0*/  @!P6 ST.E.64 desc[UR42][R42.64], R30 ;  /* 0x0000001e2a00e985 */ /* 0x0007e4000c101b2a */
.L_x_35:
[----:B------:R-:W-:Y:S05]  /*81c0*/  BSYNC B0 ;  /* 0x0000000000007941 */ /* 0x000fea0003800000 */
.L_x_34:
[----:B------:R-:W-:Y:S01]  /*81d0*/  ISETP.GE.AND P0, PT, R45, R44, PT ;  /* 0x0000002c2d00720c */ /* 0x000fe20003f06270 */
[----:B---3--:R3:W4:Y:S04]  /*81e0*/  SHFL.IDX PT, R17, R48, 0x1, 0x1c1f ;  /* 0x003c1f0030117f89 */ /* 0x00872800000e0000 */
[----:B0-----:R3:W0:Y:S08]  /*81f0*/  SHFL.IDX PT, R16, R46, 0x1, 0x1c1f ;  /* 0x003c1f002e107f89 */ /* 0x00163000000e0000 */
[----:B---3--:R-:W-:Y:S05]  /*8200*/  @P0 BRA `(.L_x_10) ;  /* 0x0000003800b00947 */ /* 0x008fea0003800000 */
[C---:B------:R-:W-:Y:S01]  /*8210*/  VIADD R0, R47.reuse, 0x8 ;  /* 0x000000082f007836 */ /* 0x040fe20000000000 */
[----:B------:R-:W-:Y:S01]  /*8220*/  ULDC UR4, c[0x0][0xac8] ;  /* 0x0002b20000047ab9 */ /* 0x000fe20000000800 */
[C---:B------:R-:W-:Y:S01]  /*8230*/  VIADD R6, R47.reuse, 0x10 ;  /* 0x000000102f067836 */ /* 0x040fe20000000000 */
[C---:B------:R-:W-:Y:S01]  /*8240*/  IADD3 R11, R47.reuse, 0x28, RZ ;  /* 0x000000282f0b7810 */ /* 0x040fe20007ffe0ff */
[C---:B------:R-:W-:Y:S01]  /*8250*/  VIADD R7, R47.reuse, 0x18 ;  /* 0x000000182f077836 */ /* 0x040fe20000000000 */
[----:B------:R-:W-:Y:S01]  /*8260*/  ISETP.GE.AND P1, PT, R0, UR4, PT ;  /* 0x0000000400007c0c */ /* 0x000fe2000bf26270 */
[C---:B------:R-:W-:Y:S01]  /*8270*/  VIADD R10, R47.reuse, 0x20 ;  /* 0x000000202f0a7836 */ /* 0x040fe20000000000 */
[----:B------:R-:W-:Y:S01]  /*8280*/  ISETP.GE.AND P2, PT, R6, UR4, PT ;  /* 0x0000000406007c0c */ /* 0x000fe2000bf46270 */
[----:B------:R-:W-:Y:S01]  /*8290*/  VIADD R15, R47, 0x30 ;  /* 0x000000302f0f7836 */ /* 0x000fe20000000000 */
[----:B------:R-:W-:Y:S02]  /*82a0*/  ISETP.GE.AND P3, PT, R7, UR4, PT ;  /* 0x0000000407007c0c */ /* 0x000fe4000bf66270 */
[----:B------:R-:W-:-:S02]  /*82b0*/  ISETP.GE.AND P4, PT, R10, UR4, PT ;  /* 0x000000040a007c0c */ /* 0x000fc4000bf86270 */
[----:B------:R-:W-:Y:S02]  /*82c0*/  ISETP.GE.AND P0, PT, R47, UR4, PT ;  /* 0x000000042f007c0c */ /* 0x000fe4000bf06270 */
[----:B------:R-:W-:Y:S02]  /*82d0*/  ISETP.GE.AND P5, PT, R11, UR4, PT ;  /* 0x000000040b007c0c */ /* 0x000fe4000bfa6270 */
[----:B------:R-:W-:Y:S02]  /*82e0*/  ISETP.GE.AND P6, PT, R15, UR4, PT ;  /* 0x000000040f007c0c */ /* 0x000fe4000bfc6270 */
[----:B------:R-:W-:Y:S02]  /*82f0*/  @!P1 LEA.HI R0, R0, R0, RZ, 0x1 ;  /* 0x0000000000009211 */ /* 0x000fe400078f08ff */
[----:B------:R-:W-:Y:S02]  /*8300*/  @!P2 LEA.HI R6, R6, R6, RZ, 0x1 ;  /* 0x000000060606a211 */ /* 0x000fe400078f08ff */
[----:B------:R-:W-:-:S02]  /*8310*/  @!P1 LOP3.LUT R5, R0, 0xfffffffe, RZ, 0xc0, !PT ;  /* 0xfffffffe00059812 */ /* 0x000fc400078ec0ff */
[----:B------:R-:W-:Y:S01]  /*8320*/  @!P3 LEA.HI R0, R7, R7, RZ, 0x1 ;  /* 0x000000070700b211 */ /* 0x000fe200078f08ff */
[--C-:B0---4-:R-:W-:Y:S01]  /*8330*/  @!P0 IMAD.WIDE R2, R47, 0x4, R16.reuse ;  /* 0x000000042f028825 */ /* 0x111fe200078e0210 */
[----:B------:R-:W-:Y:S02]  /*8340*/  @!P4 LEA.HI R10, R10, R10, RZ, 0x1 ;  /* 0x0000000a0a0ac211 */ /* 0x000fe400078f08ff */
[----:B------:R-:W-:Y:S01]  /*8350*/  @!P5 LEA.HI R14, R11, R11, RZ, 0x1 ;  /* 0x0000000b0b0ed211 */ /* 0x000fe200078f08ff */
[----:B------:R-:W-:Y:S01]  /*8360*/  @!P1 IMAD.WIDE R4, R5, 0x4, R16 ;  /* 0x0000000405049825 */ /* 0x000fe200078e0210 */
[----:B------:R-:W-:Y:S01]  /*8370*/  @!P6 LEA.HI R18, R15, R15, RZ, 0x1 ;  /* 0x0000000f0f12e211 */ /* 0x000fe200078f08ff */
[----:B------:R0:W-:Y:S01]  /*8380*/  @!P0 ST.E.64 desc[UR42][R2.64], R28 ;  /* 0x0000001c02008985 */ /* 0x0001e2000c101b2a */
[----:B------:R-:W-:Y:S01]  /*8390*/  @!P2 LOP3.LUT R7, R6, 0xfffffffe, RZ, 0xc0, !PT ;  /* 0xfffffffe0607a812 */ /* 0x000fe200078ec0ff */
[----:B------:R-:W-:Y:S01]  /*83a0*/  VIADD R47, R47, 0x38 ;  /* 0x000000382f2f7836 */ /* 0x000fe20000000000 */
[----:B------:R-:W-:Y:S01]  /*83b0*/  @!P3 LOP3.LUT R11, R0, 0xfffffffe, RZ, 0xc0, !PT ;  /* 0xfffffffe000bb812 */ /* 0x000fe200078ec0ff */
[----:B------:R3:W-:Y:S01]  /*83c0*/  @!P1 ST.E.64 desc[UR42][R4.64], R34 ;  /* 0x0000002204009985 */ /* 0x0007e2000c101b2a */
[----:B------:R-:W-:-:S02]  /*83d0*/  @!P4 LOP3.LUT R15, R10, 0xfffffffe, RZ, 0xc0, !PT ;  /* 0xfffffffe0a0fc812 */ /* 0x000fc400078ec0ff */
[----:B------:R-:W-:Y:S02]  /*83e0*/  @!P5 LOP3.LUT R19, R14, 0xfffffffe, RZ, 0xc0, !PT ;  /* 0xfffffffe0e13d812 */ /* 0x000fe400078ec0ff */
[----:B------:R-:W-:Y:S02]  /*83f0*/  @!P6 LOP3.LUT R23, R18, 0xfffffffe, RZ, 0xc0, !PT ;  /* 0xfffffffe1217e812 */ /* 0x000fe400078ec0ff */
[----:B------:R-:W-:Y:S01]  /*8400*/  ISETP.GE.AND P0, PT, R47, UR4, PT ;  /* 0x000000042f007c0c */ /* 0x000fe2000bf06270 */
[----:B0-----:R-:W-:-:S04]  /*8410*/  @!P2 IMAD.WIDE R2, R7, 0x4, R16 ;  /* 0x000000040702a825 */ /* 0x001fc800078e0210 */
[--C-:B---3--:R-:W-:Y:S01]  /*8420*/  @!P3 IMAD.WIDE R4, R11, 0x4, R16.reuse ;  /* 0x000000040b04b825 */ /* 0x108fe200078e0210 */
[----:B------:R0:W-:Y:S03]  /*8430*/  @!P2 ST.E.64 desc[UR42][R2.64], R8 ;  /* 0x000000080200a985 */ /* 0x0001e6000c101b2a */
[--C-:B------:R-:W-:Y:S01]  /*8440*/  @!P4 IMAD.WIDE R6, R15, 0x4, R16.reuse ;  /* 0x000000040f06c825 */ /* 0x100fe200078e0210 */
[----:B------:R0:W-:Y:S03]  /*8450*/  @!P3 ST.E.64 desc[UR42][R4.64], R12 ;  /* 0x0000000c0400b985 */ /* 0x0001e6000c101b2a */
[--C-:B------:R-:W-:Y:S01]  /*8460*/  @!P5 IMAD.WIDE R10, R19, 0x4, R16.reuse ;  /* 0x00000004130ad825 */ /* 0x100fe200078e0210 */
[----:B------:R0:W-:Y:S03]  /*8470*/  @!P4 ST.E.64 desc[UR42][R6.64], R20 ;  /* 0x000000140600c985 */ /* 0x0001e6000c101b2a */
[----:B------:R-:W-:Y:S01]  /*8480*/  @!P6 IMAD.WIDE R14, R23, 0x4, R16 ;  /* 0x00000004170ee825 */ /* 0x000fe200078e0210 */
[----:B------:R0:W-:Y:S04]  /*8490*/  @!P5 ST.E.64 desc[UR42][R10.64], R24 ;  /* 0x000000180a00d985 */ /* 0x0001e8000c101b2a */
[----:B------:R0:W-:Y:S01]  /*84a0*/  @!P6 ST.E.64 desc[UR42][R14.64], R32 ;  /* 0x000000200e00e985 */ /* 0x0001e2000c101b2a */
[----:B------:R-:W-:Y:S05]  /*84b0*/  @P0 BRA `(.L_x_10) ;  /* 0x0000003800040947 */ /* 0x000fea0003800000 */
[----:B------:R-:W-:-:S04]  /*84c0*/  LEA.HI R47, R47, R47, RZ, 0x1 ;  /* 0x0000002f2f2f7211 */ /* 0x000fc800078f08ff */
[----:B0-----:R-:W-:-:S05]  /*84d0*/  LOP3.LUT R3, R47, 0xfffffffe, RZ, 0xc0, !PT ;  /* 0xfffffffe2f037812 */ /* 0x001fca00078ec0ff */
[----:B------:R-:W-:-:S05]  /*84e0*/  IMAD.WIDE R2, R3, 0x4, R16 ;  /* 0x0000000403027825 */ /* 0x000fca00078e0210 */
[----:B------:R0:W-:Y:S01]  /*84f0*/  ST.E.64 desc[UR42][R2.64], R150 ;  /* 0x0000009602007985 */ /* 0x0001e2000c101b2a */
[----:B------:R-:W-:Y:S05]  /*8500*/  BRA `(.L_x_10) ;  /* 0x0000003400f07947 */ /* 0x000fea0003800000 */
.L_x_33:
[----:B------:R-:W0:Y:S02]  /*8510*/  S2R R2, SR_TID.X ;  /* 0x0000000000027919 */ /* 0x000e240000002100 */
[----:B0-----:R-:W-:-:S05]  /*8520*/  VIADD R0, R2, 0xffffff80 ;  /* 0xffffff8002007836 */ /* 0x001fca0000000000 */
[----:B------:R-:W-:-:S13]  /*8530*/  ISETP.GT.AND P0, PT, R0, 0xbf, PT ;  /* 0x000000bf0000780c */ /* 0x000fda0003f04270 */
[----:B------:R-:W-:Y:S05]  /*8540*/  @P0 BRA `(.L_x_10) ;  /* 0x0000003400e00947 */ /* 0x000fea0003800000 */
[----:B------:R-:W0:Y:S01]  /*8550*/  S2R R0, SR_CTAID.X ;  /* 0x0000000000007919 */ /* 0x000e220000002500 */
[----:B------:R-:W1:Y:S01]  /*8560*/  LDC R6, c[0x0][0xbe8] ;  /* 0x0002fa00ff067b82 */ /* 0x000e620000000800 */
[----:B------:R-:W-:Y:S02]  /*8570*/  ULDC UR4, c[0x0][0xa88] ;  /* 0x0002a20000047ab9 */ /* 0x000fe40000000800 */
[----:B-1----:R-:W-:Y:S02]  /*8580*/  IMAD R3, R6, UR4, RZ ;  /* 0x0000000406037c24 */ /* 0x002fe4000f8e02ff */
[----:B0-----:R-:W-:-:S04]  /*8590*/  IMAD R0, R0, 0xc0, R2 ;  /* 0x000000c000007824 */ /* 0x001fc800078e0202 */
[----:B------:R-:W-:-:S05]  /*85a0*/  VIADD R0, R0, 0xffffff80 ;  /* 0xffffff8000007836 */ /* 0x000fca0000000000 */
[----:B------:R-:W-:-:S13]  /*85b0*/  ISETP.GE.AND P0, PT, R0, R3, PT ;  /* 0x000000030000720c */ /* 0x000fda0003f06270 */
[----:B------:R-:W-:Y:S05]  /*85c0*/  @P0 BRA `(.L_x_10) ;  /* 0x0000003400c00947 */ /* 0x000fea0003800000 */
[----:B------:R-:W2:Y:S01]  /*85d0*/  LDL.LU R7, [R1+0xc] ;  /* 0x00000c0001077983 */ /* 0x000ea20000300800 */
[----:B------:R-:W-:Y:S01]  /*85e0*/  ISETP.NE.AND P0, PT, R6, 0x1, PT ;  /* 0x000000010600780c */ /* 0x000fe20003f05270 */
[----:B------:R-:W0:Y:S01]  /*85f0*/  S2UR UR4, SR_CTAID.Z ;  /* 0x00000000000479c3 */ /* 0x000e220000002700 */
[----:B------:R-:W-:-:S07]  /*8600*/  ULDC.64 UR6, c[0x0][0xbd0] ;  /* 0x0002f40000067ab9 */ /* 0x000fce0000000a00 */
[----:B------:R-:W1:Y:S08]  /*8610*/  LDC.64 R12, c[0x0][0xbd8] ;  /* 0x0002f600ff0c7b82 */ /* 0x000e700000000a00 */
[----:B------:R-:W3:Y:S08]  /*8620*/  @P0 LDC R9, c[0x0][0xbec] ;  /* 0x0002fb00ff090b82 */ /* 0x000ef00000000800 */
[----:B------:R-:W4:Y:S01]  /*8630*/  S2UR UR8, SR_CTAID.Y ;  /* 0x00000000000879c3 */ /* 0x000f220000002600 */
[----:B0-----:R-:W-:-:S07]  /*8640*/  USHF.R.S32.HI UR5, URZ, 0x1f, UR4 ;  /* 0x0000001f3f057899 */ /* 0x001fce0008011404 */
[----:B------:R-:W4:Y:S01]  /*8650*/  LDC R8, c[0x0][0xc50] ;  /* 0x00031400ff087b82 */ /* 0x000f220000000800 */
[----:B-1----:R-:W-:-:S04]  /*8660*/  IMAD R10, R12, UR5, RZ ;  /* 0x000000050c0a7c24 */ /* 0x002fc8000f8e02ff */
[----:B------:R-:W-:-:S03]  /*8670*/  IMAD R13, R13, UR4, R10 ;  /* 0x000000040d0d7c24 */ /* 0x000fc6000f8e020a */
[----:B------:R-:W0:Y:S01]  /*8680*/  @P0 LDC R11, c[0x0][0xbf0] ;  /* 0x0002fc00ff0b0b82 */ /* 0x000e220000000800 */
[----:B--2---:R-:W-:Y:S01]  /*8690*/  SHF.R.S32.HI R4, RZ, 0x1f, R7 ;  /* 0x0000001fff047819 */ /* 0x004fe20000011407 */
[----:B------:R-:W-:-:S04]  /*86a0*/  IMAD.WIDE.U32 R2, R7, UR6, RZ ;  /* 0x0000000607027c25 */ /* 0x000fc8000f8e00ff */
[----:B------:R-:W-:-:S04]  /*86b0*/  IMAD R4, R4, UR6, RZ ;  /* 0x0000000604047c24 */ /* 0x000fc8000f8e02ff */
[----:B------:R-:W-:Y:S02]  /*86c0*/  IMAD R5, R7, UR7, R4 ;  /* 0x0000000707057c24 */ /* 0x000fe4000f8e0204 */
[----:B------:R-:W-:Y:S02]  /*86d0*/  IMAD.MOV R7, RZ, RZ, -R7 ;  /* 0x000000ffff077224 */ /* 0x000fe400078e0a07 */
[----:B---3--:R-:W-:-:S04]  /*86e0*/  @P0 IMAD.HI.U32 R4, R0, R9, RZ ;  /* 0x0000000900040227 */ /* 0x008fc800078e00ff */
[----:B------:R-:W-:Y:S02]  /*86f0*/  IMAD.IADD R3, R3, 0x1, R5 ;  /* 0x0000000103037824 */ /* 0x000fe400078e0205 */
[----:B------:R-:W-:Y:S01]  /*8700*/  IMAD.MOV.U32 R5, RZ, RZ, R0 ;  /* 0x000000ffff057224 */ /* 0x000fe200078e0000 */
[----:B0-----:R-:W-:Y:S01]  /*8710*/  @P0 SHF.R.U32.HI R5, RZ, R11, R4 ;  /* 0x0000000bff050219 */ /* 0x001fe20000011604 */
[----:B----4-:R-:W-:Y:S02]  /*8720*/  IMAD R9, R8, R7, UR8 ;  /* 0x0000000808097e24 */ /* 0x010fe4000f8e0207 */
[----:B------:R-:W-:Y:S01]  /*8730*/  IMAD.WIDE.U32 R2, R12, UR4, R2 ;  /* 0x000000040c027c25 */ /* 0x000fe2000f8e0002 */
[----:B------:R-:W-:Y:S02]  /*8740*/  ULDC.64 UR4, c[0x0][0xbe0] ;  /* 0x0002f80000047ab9 */ /* 0x000fe40000000a00 */
[----:B------:R-:W-:Y:S01]  /*8750*/  SHF.R.S32.HI R4, RZ, 0x1f, R9 ;  /* 0x0000001fff047819 */ /* 0x000fe20000011409 */
[----:B------:R-:W-:-:S02]  /*8760*/  IMAD.MOV R7, RZ, RZ, -R5 ;  /* 0x000000ffff077224 */ /* 0x000fc400078e0a05 */
[----:B------:R-:W-:Y:S02]  /*8770*/  IMAD.IADD R3, R13, 0x1, R3 ;  /* 0x000000010d037824 */ /* 0x000fe400078e0203 */
[----:B------:R-:W-:Y:S02]  /*8780*/  IMAD R4, R4, UR4, RZ ;  /* 0x0000000404047c24 */ /* 0x000fe4000f8e02ff */
[----:B------:R-:W-:Y:S02]  /*8790*/  IMAD R7, R6, R7, R0 ;  /* 0x0000000706077224 */ /* 0x000fe400078e0200 */
[----:B------:R-:W-:-:S03]  /*87a0*/  IMAD.WIDE.U32 R2, R9, UR4, R2 ;  /* 0x0000000409027c25 */ /* 0x000fc6000f8e0002 */
[----:B------:R-:W-:Y:S01]  /*87b0*/  SHF.R.S32.HI R0, RZ, 0x1f, R7 ;  /* 0x0000001fff007819 */ /* 0x000fe20000011407 */
[----:B------:R-:W-:Y:S01]  /*87c0*/  IMAD R4, R9, UR5, R4 ;  /* 0x0000000509047c24 */ /* 0x000fe2000f8e0204 */
[----:B------:R-:W-:Y:S01]  /*87d0*/  SHF.R.S32.HI R9, RZ, 0x1f, R5 ;  /* 0x0000001fff097819 */ /* 0x000fe20000011405 */
[----:B------:R-:W-:Y:S01]  /*87e0*/  ULDC.64 UR4, c[0x0][0xbc8] ;  /* 0x0002f20000047ab9 */ /* 0x000fe20000000a00 */
[----:B------:R-:W-:Y:S01]  /*87f0*/  IADD3 R2, P0, R5, R2, RZ ;  /* 0x0000000205027210 */ /* 0x000fe20007f1e0ff */
[----:B------:R-:W-:-:S03]  /*8800*/  IMAD R0, R0, UR4, RZ ;  /* 0x0000000400007c24 */ /* 0x000fc6000f8e02ff */
[----:B------:R-:W-:Y:S01]  /*8810*/  IADD3.X R3, R9, R3, R4, P0, !PT ;  /* 0x0000000309037210 */ /* 0x000fe200007fe404 */
[C---:B------:R-:W-:Y:S02]  /*8820*/  IMAD R5, R7.reuse, UR5, R0 ;  /* 0x0000000507057c24 */ /* 0x040fe4000f8e0200 */
[----:B------:R-:W-:Y:S01]  /*8830*/  IMAD.WIDE.U32 R2, R7, UR4, R2 ;  /* 0x0000000407027c25 */ /* 0x000fe2000f8e0002 */
[----:B------:R-:W-:-:S03]  /*8840*/  ULDC.64 UR4, c[0x0][0xba8] ;  /* 0x0002ea0000047ab9 */ /* 0x000fc60000000a00 */
[----:B------:R-:W-:Y:S01]  /*8850*/  IMAD.IADD R3, R3, 0x1, R5 ;  /* 0x0000000103037824 */ /* 0x000fe200078e0205 */
[----:B------:R-:W-:-:S04]  /*8860*/  LEA R4, P0, R2, UR4, 0x2 ;  /* 0x0000000402047c11 */ /* 0x000fc8000f8010ff */
[----:B------:R-:W-:Y:S01]  /*8870*/  LEA.HI.X R5, R2, UR5, R3, 0x2, P0 ;  /* 0x0000000502057c11 */ /* 0x000fe200080f1403 */
[----:B------:R-:W-:-:S05]  /*8880*/  IMAD.MOV.U32 R3, RZ, RZ, -0x800000 ;  /* 0xff800000ff037424 */ /* 0x000fca00078e00ff */
[----:B------:R0:W-:Y:S01]  /*8890*/  STG.E desc[UR42][R4.64], R3 ;  /* 0x0000000304007986 */ /* 0x0001e2000c10192a */
[----:B------:R-:W-:Y:S05]  /*88a0*/  BRA `(.L_x_10) ;  /* 0x0000003400087947 */ /* 0x000fea0003800000 */
.L_x_8:
[----:B------:R-:W-:-:S08]  /*88b0*/  NOP ;  /* 0x0000000000007918 */ /* 0x000fd00000000000 */
[----:B------:R-:W0:-:S00]  /*88c0*/  USETMAXREG.DEALLOC.CTAPOOL 0x20 ;  /* 0x00000020000079c8 */ /* 0x000e0000080e0500 */
[----:B0-----:R-:W-:Y:S01]  /*88d0*/  LOP3.LUT R29, R29, 0x3, RZ, 0xc0, !PT ;  /* 0x000000031d1d7812 */ /* 0x001fe200078ec0ff */
[----:B------:R-:W0:Y:S05]  /*88e0*/  S2R R18, SR_CTAID.Z ;  /* 0x0000000000127919 */ /* 0x000e2a0000002700 */
[----:B------:R-:W1:Y:S01]  /*88f0*/  S2UR UR6, SR_CTAID.Y ;  /* 0x00000000000679c3 */ /* 0x000e620000002600 */
[----:B------:R-:W2:Y:S02]  /*8900*/  SHFL.IDX PT, R0, R29, RZ, 0x1f ;  /* 0x00001fff1d007589 */ /* 0x000ea400000e0000 */
[----:B--2---:R-:W-:-:S13]  /*8910*/  ISETP.NE.AND P0, PT, R0, RZ, PT ;  /* 0x000000ff0000720c */ /* 0x004fda0003f05270 */
[----:B01----:R-:W-:Y:S05]  /*8920*/  @!P0 BRA `(.L_x_36) ;  /* 0x0000000000288947 */ /* 0x003fea0003800000 */
[----:B------:R-:W-:Y:S01]  /*8930*/  ULDC UR7, c[0x0][0xc50] ;  /* 0x0003140000077ab9 */ /* 0x000fe20000000800 */
[----:B------:R-:W-:Y:S01]  /*8940*/  UMOV UR36, UR6 ;  /* 0x0000000600247c82 */ /* 0x000fe20008000000 */
[----:B------:R-:W-:-:S06]  /*8950*/  UISETP.NE.AND UP0, UPT, UR7, 0x1, UPT ;  /* 0x000000010700788c */ /* 0x000fcc000bf05270 */
[----:B------:R-:W-:-:S13]  /*8960*/  PLOP3.LUT P0, PT, PT, PT, UP0, 0x80, 0x0 ;  /* 0x000000000000781c */ /* 0x000fda0003f0f008 */
[----:B------:R-:W-:Y:S05]  /*8970*/  @!P0 BRA `(.L_x_37) ;  /* 0x0000000000308947 */ /* 0x000fea0003800000 */
[----:B------:R-:W-:Y:S01]  /*8980*/  ULDC UR4, c[0x0][0xc54] ;  /* 0x0003150000047ab9 */ /* 0x000fe20000000800 */
[----:B------:R-:W-:Y:S01]  /*8990*/  ULDC UR36, c[0x0][0xc58] ;  /* 0x0003160000247ab9 */ /* 0x000fe20000000800 */
[----:B------:R-:W-:-:S04]  /*89a0*/  UIMAD.WIDE.U32 UR4, UR6, UR4, URZ ;  /* 0x00000004060472a5 */ /* 0x000fc8000f8e003f */
[----:B------:R-:W-:Y:S01]  /*89b0*/  USHF.R.U32.HI UR36, URZ, UR36, UR5 ;  /* 0x000000243f247299 */ /* 0x000fe20008011605 */
[----:B------:R-:W-:Y:S11]  /*89c0*/  BRA `(.L_x_37) ;  /* 0x00000000001c7947 */ /* 0x000ff60003800000 */
.L_x_36:
[----:B------:R-:W-:Y:S01]  /*89d0*/  ULDC UR7, c[0x0][0xc50] ;  /* 0x0003140000077ab9 */ /* 0x000fe20000000800 */
[----:B------:R-:W-:Y:S01]  /*89e0*/  UMOV UR36, UR6 ;  /* 0x0000000600247c82 */ /* 0x000fe20008000000 */
[----:B------:R-:W-:-:S11]  /*89f0*/  UISETP.NE.AND UP0, UPT, UR7, 0x1, UPT ;  /* 0x000000010700788c */ /* 0x000fd6000bf05270 */
[----:B------:R-:W-:Y:S01]  /*8a00*/  @UP0 ULDC UR4, c[0x0][0xc54] ;  /* 0x0003150000040ab9 */ /* 0x000fe20000000800 */
[----:B------:R-:W-:Y:S01]  /*8a10*/  @UP0 ULDC UR8, c[0x0][0xc58] ;  /* 0x0003160000080ab9 */ /* 0x000fe20000000800 */
[----:B------:R-:W-:-:S04]  /*8a20*/  UIMAD.WIDE.U32 UR4, UR6, UR4, URZ ;  /* 0x00000004060472a5 */ /* 0x000fc8000f8e003f */
[----:B------:R-:W-:-:S12]  /*8a30*/  @UP0 USHF.R.U32.HI UR36, URZ, UR8, UR5 ;  /* 0x000000083f240299 */ /* 0x000fd80008011605 */
.L_x_37:
[----:B------:R-:W-:Y:S01]  /*8a40*/  ISETP.GE.AND P0, PT, R18, RZ, PT ;  /* 0x000000ff1200720c */ /* 0x000fe20003f06270 */
[----:B------:R-:W-:Y:S01]  /*8a50*/  UIADD3 UR4, -UR36, URZ, URZ ;  /* 0x0000003f24047290 */ /* 0x000fe2000fffe13f */
[----:B------:R-:W-:Y:S01]  /*8a60*/  IMAD.MOV.U32 R8, RZ, RZ, 0x1 ;  /* 0x00000001ff087424 */ /* 0x000fe200078e00ff */
[----:B------:R-:W-:Y:S01]  /*8a70*/  MOV R2, 0x1 ;  /* 0x0000000100027802 */ /* 0x000fe20000000f00 */
[----:B------:R-:W-:Y:S01]  /*8a80*/  IMAD.MOV.U32 R0, RZ, RZ, RZ ;  /* 0x000000ffff007224 */ /* 0x000fe200078e00ff */
[----:B------:R-:W-:-:S08]  /*8a90*/  UIMAD UR6, UR7, UR4, UR6 ;  /* 0x00000004070672a4 */ /* 0x000fd0000f8e0206 */
[----:B------:R-:W-:Y:S05]  /*8aa0*/  @!P0 BRA `(.L_x_38) ;  /* 0x0000002c00d88947 */ /* 0x000fea0003800000 */
[----:B------:R-:W-:Y:S01]  /*8ab0*/  ULDC.64 UR4, c[0x0][0x418] ;  /* 0x0001060000047ab9 */ /* 0x000fe20000000a00 */
[----:B------:R-:W-:Y:S01]  /*8ac0*/  ULOP3.LUT UR40, UR6, 0xffff, URZ, 0xc0, !UPT ;  /* 0x0000ffff06287892 */ /* 0x000fe2000f8ec03f */
[----:B------:R-:W-:Y:S01]  /*8ad0*/  IMAD.MOV.U32 R24, RZ, RZ, RZ ;  /* 0x000000ffff187224 */ /* 0x000fe200078e00ff */
[----:B------:R-:W-:-:S03]  /*8ae0*/  UISETP.NE.U32.AND UP0, UPT, UR4, URZ, UPT ;  /* 0x0000003f0400728c */ /* 0x000fc6000bf05070 */
[----:B------:R-:W-:Y:S01]  /*8af0*/  ULDC UR4, c[0x0][0x424] ;  /* 0x0001090000047ab9 */ /* 0x000fe20000000800 */
[----:B------:R-:W-:-:S03]  /*8b00*/  UISETP.NE.AND.EX UP0, UPT, UR5, URZ, UPT, UP0 ;  /* 0x0000003f0500728c */ /* 0x000fc6000bf05300 */
[----:B------:R-:W-:Y:S01]  /*8b10*/  ULDC UR5, c[0x0][0x2f0] ;  /* 0x0000bc0000057ab9 */ /* 0x000fe20000000800 */
[----:B------:R-:W-:-:S04]  /*8b20*/  USEL UR4, UR4, 0x1, UP0 ;  /* 0x0000000104047887 */ /* 0x000fc80008000000 */
[----:B------:R-:W-:-:S04]  /*8b30*/  UIMAD UR4, UR4, UR5, URZ ;  /* 0x00000005040472a4 */ /* 0x000fc8000f8e023f */
[----:B------:R-:W-:Y:S02]  /*8b40*/  UISETP.GE.AND UP0, UPT, UR4, 0x1, UPT ;  /* 0x000000010400788c */ /* 0x000fe4000bf06270 */
[----:B------:R-:W-:-:S04]  /*8b50*/  UIADD3 UR5, UR4, 0xbf, URZ ;  /* 0x000000bf04057890 */ /* 0x000fc8000fffe03f */
[----:B------:R-:W-:Y:S01]  /*8b60*/  PLOP3.LUT P0, PT, PT, PT, UP0, 0x80, 0x0 ;  /* 0x000000000000781c */ /* 0x000fe20003f0f008 */
[----:B------:R-:W-:-:S04]  /*8b70*/  UIMAD.WIDE UR4, UR5, 0x2aaaaaab, URZ ;  /* 0x2aaaaaab050478a5 */ /* 0x000fc8000f8e023f */
[----:B------:R-:W-:-:S04]  /*8b80*/  USHF.R.U32.HI UR39, URZ, 0x1f, UR5 ;  /* 0x0000001f3f277899 */ /* 0x000fc80008011605 */
[----:B------:R-:W-:-:S04]  /*8b90*/  ULEA.HI.SX32 UR39, UR5, UR39, 0x1b ;  /* 0x0000002705277291 */ /* 0x000fc8000f8fda3f */
[----:B------:R-:W-:Y:S08]  /*8ba0*/  @!P0 BRA `(.L_x_39) ;  /* 0x0000000000808947 */ /* 0x000ff00003800000 */
[----:B------:R-:W-:-:S04]  /*8bb0*/  USHF.R.U32.HI UR4, URZ, 0x10, UR6 ;  /* 0x000000103f047899 */ /* 0x000fc80008011606 */
[----:B------:R-:W-:-:S11]  /*8bc0*/  UISETP.NE.AND UP0, UPT, UR4, URZ, UPT ;  /* 0x0000003f0400728c */ /* 0x000fd6000bf05270 */
[----:B------:R-:W-:Y:S02]  /*8bd0*/  @!UP0 ULDC UR4, c[0x0][0x9f0] ;  /* 0x00027c0000048ab9 */ /* 0x000fe40000000800 */
[----:B------:R-:W-:Y:S01]  /*8be0*/  IMAD.U32 R4, RZ, RZ, UR4 ;  /* 0x00000004ff047e24 */ /* 0x000fe2000f8e00ff */
[----:B------:R-:W-:-:S04]  /*8bf0*/  UIADD3 UR5, UR39, -0x1, UR4 ;  /* 0xffffffff27057890 */ /* 0x000fc8000fffe004 */
[-C--:B------:R-:W-:Y:S02]  /*8c00*/  IABS R5, R4.reuse ;  /* 0x0000000400057213 */ /* 0x080fe40000000000 */
[----:B------:R-:W-:Y:S01]  /*8c10*/  IMAD.U32 R6, RZ, RZ, UR5 ;  /* 0x00000005ff067e24 */ /* 0x000fe2000f8e00ff */
[----:B------:R-:W-:Y:S01]  /*8c20*/  IABS R4, R4 ;  /* 0x0000000400047213 */ /* 0x000fe20000000000 */
[----:B------:R-:W0:Y:S01]  /*8c30*/  I2F.RP R0, R5 ;  /* 0x0000000500007306 */ /* 0x000e220000209400 */
[----:B------:R-:W-:-:S03]  /*8c40*/  ULOP3.LUT UR5, UR5, UR4, URZ, 0x3c, !UPT ;  /* 0x0000000405057292 */ /* 0x000fc6000f8e3c3f */
[----:B------:R-:W-:-:S03]  /*8c50*/  IMAD.MOV R4, RZ, RZ, -R4 ;  /* 0x000000ffff047224 */ /* 0x000fc600078e0a04 */
[----:B------:R-:W-:Y:S01]  /*8c60*/  ISETP.LE.AND P2, PT, RZ, UR5, PT ;  /* 0x00000005ff007c0c */ /* 0x000fe2000bf43270 */
[----:B0-----:R-:W0:Y:S02]  /*8c70*/  MUFU.RCP R0, R0 ;  /* 0x0000000000007308 */ /* 0x001e240000001000 */
[----:B0-----:R-:W-:Y:S01]  /*8c80*/  VIADD R2, R0, 0xffffffe ;  /* 0x0ffffffe00027836 */ /* 0x001fe20000000000 */
[----:B------:R-:W-:-:S05]  /*8c90*/  IABS R0, R6 ;  /* 0x0000000600007213 */ /* 0x000fca0000000000 */
[----:B------:R0:W1:Y:S02]  /*8ca0*/  F2I.FTZ.U32.TRUNC.NTZ R3, R2 ;  /* 0x0000000200037305 */ /* 0x000064000021f000 */
        /* <DEDUP_REMOVED lines=10> */
[----:B------:R-:W-:Y:S02]  /*8d50*/  ISETP.NE.AND P1, PT, RZ, UR4, PT ;  /* 0x00000004ff007c0c */ /* 0x000fe4000bf25270 */
[----:B------:R-:W-:-:S13]  /*8d60*/  ISETP.GE.U32.AND P0, PT, R0, R5, PT ;  /* 0x000000050000720c */ /* 0x000fda0003f06070 */
[----:B------:R-:W-:-:S04]  /*8d70*/  @P0 VIADD R3, R3, 0x1 ;  /* 0x0000000103030836 */ /* 0x000fc80000000000 */
[----:B------:R-:W-:Y:S01]  /*8d80*/  @!P2 IMAD.MOV R3, RZ, RZ, -R3 ;  /* 0x000000ffff03a224 */ /* 0x000fe200078e0a03 */
[----:B------:R-:W-:-:S05]  /*8d90*/  @!P1 LOP3.LUT R3, RZ, UR4, RZ, 0x33, !PT ;  /* 0x00000004ff039c12 */ /* 0x000fca000f8e33ff */
[----:B------:R-:W-:-:S07]  /*8da0*/  IMAD.MOV.U32 R24, RZ, RZ, R3 ;  /* 0x000000ffff187224 */ /* 0x000fce00078e0003 */
.L_x_39:
[----:B------:R-:W-:Y:S01]  /*8db0*/  IMAD R23, R24, UR40, RZ ;  /* 0x0000002818177c24 */ /* 0x000fe2000f8e02ff */
[----:B------:R-:W-:Y:S01]  /*8dc0*/  MOV R0, RZ ;  /* 0x000000ff00007202 */ /* 0x000fe20000000f00 */
[----:B------:R-:W-:-:S03]  /*8dd0*/  IMAD.MOV.U32 R2, RZ, RZ, 0x1 ;  /* 0x00000001ff027424 */ /* 0x000fc600078e00ff */
[----:B------:R-:W-:-:S04]  /*8de0*/  VIADDMNMX R25, R23, R24, UR39, PT ;  /* 0x0000002717197e46 */ /* 0x000fc8000b800118 */
[----:B------:R-:W-:-:S13]  /*8df0*/  ISETP.GT.AND P0, PT, R25, R23, PT ;  /* 0x000000171900720c */ /* 0x000fda0003f04270 */
[----:B------:R-:W-:Y:S05]  /*8e00*/  @!P0 BRA `(.L_x_38) ;  /* 0x0000002c00008947 */ /* 0x000fea0003800000 */
[----:B------:R-:W0:Y:S01]  /*8e10*/  S2UR UR4, SR_CgaCtaId ;  /* 0x00000000000479c3 */ /* 0x000e220000008800 */
[----:B------:R-:W-:Y:S02]  /*8e20*/  UMOV UR38, 0x400 ;  /* 0x0000040000267882 */ /* 0x000fe40000000000 */
[----:B0-----:R-:W-:-:S04]  /*8e30*/  ULEA UR38, UR4, UR38, 0x18 ;  /* 0x0000002604267291 */ /* 0x001fc8000f8ec03f */
[----:B------:R-:W-:-:S04]  /*8e40*/  UIADD3 UR4, UR38, 0x12400, URZ ;  /* 0x0001240026047890 */ /* 0x000fc8000fffe03f */
[----:B------:R-:W-:-:S06]  /*8e50*/  ULOP3.LUT UP0, URZ, UR4, 0x3ff, URZ, 0xc0, !UPT ;  /* 0x000003ff043f7892 */ /* 0x000fcc000f80c03f */
[----:B------:R-:W-:-:S13]  /*8e60*/  PLOP3.LUT P0, PT, PT, PT, UP0, 0x80, 0x0 ;  /* 0x000000000000781c */ /* 0x000fda0003f0f008 */
[----:B------:R-:W-:Y:S05]  /*8e70*/  @!P0 BRA `(.L_x_40) ;  /* 0x0000000000408947 */ /* 0x000fea0003800000 */
[----:B------:R-:W-:Y:S01]  /*8e80*/  MOV R2, 0x0 ;  /* 0x0000000000027802 */ /* 0x000fe20000000f00 */
[----:B------:R-:W-:Y:S01]  /*8e90*/  ULDC.64 UR4, c[0x4][0xa8] ;  /* 0x01002a0000047ab9 */ /* 0x000fe20000000a00 */
[----:B------:R-:W-:Y:S01]  /*8ea0*/  ULDC.64 UR6, c[0x4][0xb0] ;  /* 0x01002c0000067ab9 */ /* 0x000fe20000000a00 */
[----:B------:R-:W-:Y:S02]  /*8eb0*/  IMAD.U32 R4, RZ, RZ, UR4 ;  /* 0x00000004ff047e24 */ /* 0x000fe4000f8e00ff */
[----:B------:R-:W-:Y:S01]  /*8ec0*/  IMAD.U32 R5, RZ, RZ, UR5 ;  /* 0x00000005ff057e24 */ /* 0x000fe2000f8e00ff */
[----:B------:R-:W0:Y:S01]  /*8ed0*/  LDC.64 R2, c[0x4][R2] ;  /* 0x0100000002027b82 */ /* 0x000e220000000a00 */
[----:B------:R-:W-:Y:S01]  /*8ee0*/  ULDC.64 UR4, c[0x4][0x30] ;  /* 0x01000c0000047ab9 */ /* 0x000fe20000000a00 */
[----:B------:R-:W-:Y:S02]  /*8ef0*/  IMAD.U32 R6, RZ, RZ, UR6 ;  /* 0x00000006ff067e24 */ /* 0x000fe4000f8e00ff */
[----:B------:R-:W-:-:S02]  /*8f00*/  IMAD.U32 R7, RZ, RZ, UR7 ;  /* 0x00000007ff077e24 */ /* 0x000fc4000f8e00ff */
[----:B------:R-:W-:Y:S02]  /*8f10*/  IMAD.U32 R10, RZ, RZ, UR4 ;  /* 0x00000004ff0a7e24 */ /* 0x000fe4000f8e00ff */
[----:B------:R-:W-:Y:S02]  /*8f20*/  IMAD.U32 R11, RZ, RZ, UR5 ;  /* 0x00000005ff0b7e24 */ /* 0x000fe4000f8e00ff */
[----:B------:R-:W-:Y:S02]  /*8f30*/  IMAD.MOV.U32 R8, RZ, RZ, 0x70 ;  /* 0x00000070ff087424 */ /* 0x000fe400078e00ff */
[----:B------:R-:W-:Y:S02]  /*8f40*/  IMAD.MOV.U32 R12, RZ, RZ, 0x1 ;  /* 0x00000001ff0c7424 */ /* 0x000fe400078e00ff */
[----:B------:R-:W-:-:S07]  /*8f50*/  IMAD.MOV.U32 R13, RZ, RZ, RZ ;  /* 0x000000ffff0d7224 */ /* 0x000fce00078e00ff */
[----:B------:R-:W-:-:S07]  /*8f60*/  LEPC R20, `(.L_x_40) ;  /* 0x000000001014794e */ /* 0x000fce0000000000 */
[----:B0-----:R-:W-:Y:S05]  /*8f70*/  CALL.ABS.NOINC R2 ;  /* 0x0000000002007343 */ /* 0x001fea0003c00000 */
.L_x_40:
[----:B------:R-:W-:-:S04]  /*8f80*/  UIADD3 UR4, UR38, 0x400, URZ ;  /* 0x0000040026047890 */ /* 0x000fc8000fffe03f */
[----:B------:R-:W-:-:S06]  /*8f90*/  ULOP3.LUT UP0, URZ, UR4, 0x3ff, URZ, 0xc0, !UPT ;  /* 0x000003ff043f7892 */ /* 0x000fcc000f80c03f */
[----:B------:R-:W-:-:S13]  /*8fa0*/  PLOP3.LUT P0, PT, PT, PT, UP0, 0x80, 0x0 ;  /* 0x000000000000781c */ /* 0x000fda0003f0f008 */
[----:B------:R-:W-:Y:S05]  /*8fb0*/  @!P0 BRA `(.L_x_41) ;  /* 0x00000000007c8947 */ /* 0x000fea0003800000 */
[----:B------:R-:W-:Y:S01]  /*8fc0*/  MOV R16, 0x0 ;  /* 0x0000000000107802 */ /* 0x000fe20000000f00 */
[----:B------:R-:W-:Y:S01]  /*8fd0*/  ULDC.64 UR4, c[0x4][0xa8] ;  /* 0x01002a0000047ab9 */ /* 0x000fe20000000a00 */
[----:B------:R-:W-:Y:S01]  /*8fe0*/  ULDC.64 UR6, c[0x4][0xb0] ;  /* 0x01002c0000067ab9 */ /* 0x000fe20000000a00 */
[----:B------:R-:W-:Y:S01]  /*8ff0*/  IMAD.U32 R4, RZ, RZ, UR4 ;  /* 0x00000004ff047e24 */ /* 0x000fe2000f8e00ff */
[----:B------:R0:W1:Y:S01]  /*9000*/  LDC.64 R2, c[0x4][R16] ;  /* 0x0100000010027b82 */ /* 0x0000620000000a00 */
[----:B------:R-:W-:Y:S01]  /*9010*/  IMAD.U32 R5, RZ, RZ, UR5 ;  /* 0x00000005ff057e24 */ /* 0x000fe2000f8e00ff */
[----:B------:R-:W-:Y:S01]  /*9020*/  ULDC.64 UR4, c[0x4][0x38] ;  /* 0x01000e0000047ab9 */ /* 0x000fe20000000a00 */
[----:B------:R-:W-:Y:S01]  /*9030*/  IMAD.U32 R6, RZ, RZ, UR6 ;  /* 0x00000006ff067e24 */ /* 0x000fe2000f8e00ff */
[----:B------:R-:W-:Y:S01]  /*9040*/  MOV R7, UR7 ;  /* 0x0000000700077c02 */ /* 0x000fe20008000f00 */
[----:B------:R-:W-:Y:S02]  /*9050*/  IMAD.U32 R10, RZ, RZ, UR4 ;  /* 0x00000004ff0a7e24 */ /* 0x000fe4000f8e00ff */
[----:B------:R-:W-:-:S02]  /*9060*/  IMAD.U32 R11, RZ, RZ, UR5 ;  /* 0x00000005ff0b7e24 */ /* 0x000fc4000f8e00ff */
[----:B------:R-:W-:Y:S02]  /*9070*/  IMAD.MOV.U32 R8, RZ, RZ, 0x70 ;  /* 0x00000070ff087424 */ /* 0x000fe400078e00ff */
[----:B------:R-:W-:Y:S02]  /*9080*/  IMAD.MOV.U32 R12, RZ, RZ, 0x1 ;  /* 0x00000001ff0c7424 */ /* 0x000fe400078e00ff */
[----:B0-----:R-:W-:-:S07]  /*9090*/  IMAD.MOV.U32 R13, RZ, RZ, RZ ;  /* 0x000000ffff0d7224 */ /* 0x001fce00078e00ff */
[----:B------:R-:W-:-:S07]  /*90a0*/  LEPC R20, `(.L_x_42) ;  /* 0x000000001014794e */ /* 0x000fce0000000000 */
[----:B-1----:R-:W-:Y:S05]  /*90b0*/  CALL.ABS.NOINC R2 ;  /* 0x0000000002007343 */ /* 0x002fea0003c00000 */
.L_x_42:
[----:B------:R0:W1:Y:S01]  /*90c0*/  LDC.64 R2, c[0x4][R16] ;  /* 0x0100000010027b82 */ /* 0x0000620000000a00 */
[----:B------:R-:W-:Y:S01]  /*90d0*/  ULDC.64 UR4, c[0x4][0xa8] ;  /* 0x01002a0000047ab9 */ /* 0x000fe20000000a00 */
[----:B------:R-:W-:Y:S01]  /*90e0*/  ULDC.64 UR6, c[0x4][0xb0] ;  /* 0x01002c0000067ab9 */ /* 0x000fe20000000a00 */
[----:B------:R-:W-:Y:S01]  /*90f0*/  IMAD.U32 R4, RZ, RZ, UR4 ;  /* 0x00000004ff047e24 */ /* 0x000fe2000f8e00ff */
[----:B------:R-:W-:Y:S01]  /*9100*/  MOV R13, RZ ;  /* 0x000000ff000d7202 */ /* 0x000fe20000000f00 */
[----:B------:R-:W-:Y:S01]  /*9110*/  IMAD.U32 R5, RZ, RZ, UR5 ;  /* 0x00000005ff057e24 */ /* 0x000fe2000f8e00ff */
[----:B------:R-:W-:Y:S01]  /*9120*/  ULDC.64 UR4, c[0x4][0x40] ;  /* 0x0100100000047ab9 */ /* 0x000fe20000000a00 */
[----:B------:R-:W-:Y:S02]  /*9130*/  IMAD.U32 R6, RZ, RZ, UR6 ;  /* 0x00000006ff067e24 */ /* 0x000fe4000f8e00ff */
[----:B------:R-:W-:Y:S02]  /*9140*/  IMAD.U32 R7, RZ, RZ, UR7 ;  /* 0x00000007ff077e24 */ /* 0x000fe4000f8e00ff */
[----:B------:R-:W-:-:S02]  /*9150*/  IMAD.U32 R10, RZ, RZ, UR4 ;  /* 0x00000004ff0a7e24 */ /* 0x000fc4000f8e00ff */
[----:B------:R-:W-:Y:S02]  /*9160*/  IMAD.U32 R11, RZ, RZ, UR5 ;  /* 0x00000005ff0b7e24 */ /* 0x000fe4000f8e00ff */
[----:B------:R-:W-:Y:S02]  /*9170*/  IMAD.MOV.U32 R8, RZ, RZ, 0x70 ;  /* 0x00000070ff087424 */ /* 0x000fe400078e00ff */
[----:B0-----:R-:W-:-:S07]  /*9180*/  IMAD.MOV.U32 R12, RZ, RZ, 0x1 ;  /* 0x00000001ff0c7424 */ /* 0x001fce00078e00ff */
[----:B------:R-:W-:-:S07]  /*9190*/  LEPC R20, `(.L_x_41) ;  /* 0x000000001014794e */ /* 0x000fce0000000000 */
[----:B-1----:R-:W-:Y:S05]  /*91a0*/  CALL.ABS.NOINC R2 ;  /* 0x0000000002007343 */ /* 0x002fea0003c00000 */
.L_x_41:
[----:B------:R-:W0:Y:S01]  /*91b0*/  LDC.64 R2, c[0x0][0x9f8] ;  /* 0x00027e00ff027b82 */ /* 0x000e220000000a00 */
[----:B------:R-:W-:-:S07]  /*91c0*/  IMAD.MOV.U32 R19, RZ, RZ, R18 ;  /* 0x000000ffff137224 */ /* 0x000fce00078e0012 */
[----:B------:R-:W1:Y:S01]  /*91d0*/  LDC.64 R4, c[0x0][0x418] ;  /* 0x00010600ff047b82 */ /* 0x000e620000000a00 */
[----:B0-----:R-:W-:-:S04]  /*91e0*/  ISETP.NE.U32.AND P0, PT, R2, RZ, PT ;  /* 0x000000ff0200720c */ /* 0x001fc80003f05070 */
[----:B------:R-:W-:-:S13]  /*91f0*/  ISETP.NE.AND.EX P0, PT, R3, RZ, PT, P0 ;  /* 0x000000ff0300720c */ /* 0x000fda0003f05300 */
[----:B------:R-:W0:Y:S02]  /*9200*/  @P0 LDC.64 R2, c[0x0][0x9f8] ;  /* 0x00027e00ff020b82 */ /* 0x000e240000000a00 */
[----:B0-----:R-:W-:-:S05]  /*9210*/  @P0 IMAD.WIDE R2, R18, 0x4, R2 ;  /* 0x0000000412020825 */ /* 0x001fca00078e0202 */
[----:B------:R-:W2:Y:S01]  /*9220*/  @P0 LDG.E R19, desc[UR42][R2.64] ;  /* 0x0000002a02130981 */ /* 0x000ea2000c1e1900 */
[----:B-1----:R-:W-:Y:S01]  /*9230*/  ISETP.NE.U32.AND P0, PT, R4, RZ, PT ;  /* 0x000000ff0400720c */ /* 0x002fe20003f05070 */
[----:B------:R-:W-:Y:S01]  /*9240*/  UMOV UR4, 0xffffffff ;  /* 0xffffffff00047882 */ /* 0x000fe20000000000 */
[----:B------:R-:W-:Y:S01]  /*9250*/  LOP3.LUT R17, R17, 0xfffffffe, RZ, 0xc0, !PT ;  /* 0xfffffffe11117812 */ /* 0x000fe200078ec0ff */
[----:B------:R-:W-:Y:S01]  /*9260*/  VIADD R18, R25, 0xffffffff ;  /* 0xffffffff19127836 */ /* 0x000fe20000000000 */
[----:B------:R-:W-:-:S13]  /*9270*/  ISETP.NE.AND.EX P1, PT, R5, RZ, PT, P0 ;  /* 0x000000ff0500720c */ /* 0x000fda0003f25300 */
[----:B------:R-:W-:Y:S02]  /*9280*/  @P1 LOP3.LUT R17, R17, 0x1, RZ, 0xfc, !PT ;  /* 0x0000000111111812 */ /* 0x000fe400078efcff */
[----:B--2---:R-:W-:Y:S02]  /*9290*/  SHF.R.S32.HI R22, RZ, 0x1f, R19 ;  /* 0x0000001fff167819 */ /* 0x004fe40000011413 */
[----:B------:R-:W-:Y:S01]  /*92a0*/  SEL R16, R19, RZ, !P1 ;  /* 0x000000ff13107207 */ /* 0x000fe20004800000 */
[----:B------:R-:W-:Y:S06]  /*92b0*/  BRA.DIV UR4, `(.L_x_43) ;  /* 0x0000002a04fc7947 */ /* 0x000fec000b800000 */
[----:B------:R0:W1:Y:S02]  /*92c0*/  SHFL.IDX PT, R14, R29, RZ, 0x1f ;  /* 0x00001fff1d0e7589 */ /* 0x00006400000e0000 */
.L_x_111:
[----:B-1----:R-:W-:Y:S02]  /*92d0*/  ISETP.NE.AND P0, PT, R14, RZ, PT ;  /* 0x000000ff0e00720c */ /* 0x002fe40003f05270 */
[----:B------:R-:W-:Y:S02]  /*92e0*/  PLOP3.LUT P2, PT, PT, PT, PT, 0x8, 0x0 ;  /* 0x000000000000781c */ /* 0x000fe40003f4e170 */
[----:B------:R-:W-:-:S11]  /*92f0*/  LOP3.LUT R17, R17, 0xfffffffd, RZ, 0xc0, !PT ;  /* 0xfffffffd11117812 */ /* 0x000fd600078ec0ff */
[----:B------:R-:W-:Y:S01]  /*9300*/  @P2 LOP3.LUT R17, R17, 0x2, RZ, 0xfc, !PT ;  /* 0x0000000211112812 */ /* 0x000fe200078efcff */
[----:B------:R-:W-:Y:S06]  /*9310*/  @P0 BRA `(.L_x_44) ;  /* 0x0000000000d40947 */ /* 0x000fec0003800000 */
[----:B------:R-:W-:-:S03]  /*9320*/  UMOV UR4, 0xffffffff ;  /* 0xffffffff00047882 */ /* 0x000fc60000000000 */
[----:B------:R-:W-:Y:S05]  /*9330*/  BRA.DIV UR4, `(.L_x_45) ;  /* 0x0000002a04fc7947 */ /* 0x000fea000b800000 */
[----:B------:R-:W-:-:S13]  /*9340*/  ELECT P6, URZ, PT ;  /* 0x00000000003f782f */ /* 0x000fda00038c0000 */
.L_x_114:
[----:B------:R-:W-:Y:S05]  /*9350*/  @!P6 BRA `(.L_x_44) ;  /* 0x0000000000c4e947 */ /* 0x000fea0003800000 */
[----:B------:R-:W-:Y:S02]  /*9360*/  IMAD.MOV.U32 R0, RZ, RZ, 0x1 ;  /* 0x00000001ff007424 */ /* 0x000fe400078e00ff */
[----:B------:R-:W-:-:S03]  /*9370*/  IMAD.MOV.U32 R16, RZ, RZ, R19 ;  /* 0x000000ffff107224 */ /* 0x000fc600078e0013 */
[----:B------:R-:W-:Y:S01]  /*9380*/  SHF.L.U32 R0, R0, 0x1f, RZ ;  /* 0x0000001f00007819 */ /* 0x000fe200000006ff */
[----:B------:R-:W-:Y:S06]  /*9390*/  @!P1 BRA `(.L_x_46) ;  /* 0x0000000000489947 */ /* 0x000fec0003800000 */
[----:B------:R-:W1:Y:S01]  /*93a0*/  LDC R7, c[0x0][0x43c] ;  /* 0x00010f00ff077b82 */ /* 0x000e620000000800 */
[----:B------:R-:W-:Y:S01]  /*93b0*/  IMAD.MOV.U32 R9, RZ, RZ, R18 ;  /* 0x000000ffff097224 */ /* 0x000fe200078e0012 */
[----:B------:R-:W-:Y:S02]  /*93c0*/  ULDC.64 UR4, c[0x0][0x428] ;  /* 0x00010a0000047ab9 */ /* 0x000fe40000000a00 */
[----:B------:R-:W-:-:S04]  /*93d0*/  IMAD R6, R22, UR4, RZ ;  /* 0x0000000416067c24 */ /* 0x000fc8000f8e02ff */
[----:B------:R-:W-:Y:S01]  /*93e0*/  IMAD R11, R19, UR5, R6 ;  /* 0x00000005130b7c24 */ /* 0x000fe2000f8e0206 */
[----:B-1----:R-:W-:-:S13]  /*93f0*/  ISETP.NE.AND P0, PT, R7, 0x1, PT ;  /* 0x000000010700780c */ /* 0x002fda0003f05270 */
[----:B------:R-:W1:Y:S02]  /*9400*/  @P0 LDC.64 R2, c[0x0][0x440] ;  /* 0x00011000ff020b82 */ /* 0x000e640000000a00 */
[----:B-1----:R-:W-:-:S05]  /*9410*/  @P0 IMAD.HI.U32 R2, R18, R2, RZ ;  /* 0x0000000212020227 */ /* 0x002fca00078e00ff */
[----:B------:R-:W-:-:S04]  /*9420*/  @P0 SHF.R.U32.HI R9, RZ, R3, R2 ;  /* 0x00000003ff090219 */ /* 0x000fc80000011602 */
[--C-:B------:R-:W-:Y:S01]  /*9430*/  SHF.R.S32.HI R3, RZ, 0x1f, R9.reuse ;  /* 0x0000001fff037819 */ /* 0x100fe20000011409 */
[----:B------:R-:W-:-:S04]  /*9440*/  IMAD.MOV.U32 R2, RZ, RZ, R9 ;  /* 0x000000ffff027224 */ /* 0x000fc800078e0009 */
[----:B------:R-:W-:-:S04]  /*9450*/  IMAD.WIDE.U32 R2, R19, UR4, R2 ;  /* 0x0000000413027c25 */ /* 0x000fc8000f8e0002 */
[----:B------:R-:W-:Y:S01]  /*9460*/  IMAD.IADD R3, R3, 0x1, R11 ;  /* 0x0000000103037824 */ /* 0x000fe200078e020b */
[----:B------:R-:W-:-:S04]  /*9470*/  LEA R4, P0, R2, R4, 0x2 ;  /* 0x0000000402047211 */ /* 0x000fc800078010ff */
[----:B------:R-:W-:-:S05]  /*9480*/  LEA.HI.X R5, R2, R5, R3, 0x2, P0 ;  /* 0x0000000502057211 */ /* 0x000fca00000f1403 */
[----:B------:R1:W5:Y:S01]  /*9490*/  LDG.E R16, desc[UR42][R4.64] ;  /* 0x0000002a04107981 */ /* 0x000362000c1e1900 */
[----:B------:R-:W-:-:S04]  /*94a0*/  IMAD.MOV R2, RZ, RZ, -R9 ;  /* 0x000000ffff027224 */ /* 0x000fc800078e0a09 */
[----:B------:R-:W-:-:S07]  /*94b0*/  IMAD R18, R7, R2, R18 ;  /* 0x0000000207127224 */ /* 0x000fce00078e0212 */
.L_x_46:
[----:B------:R-:W2:Y:S01]  /*94c0*/  SYNCS.PHASECHK.TRANS64.TRYWAIT P0, [UR38+0x30840], R0 ;  /* 0x03084000ff0075a7 */ /* 0x000ea20008000166 */
[----:B------:R-:W-:Y:S01]  /*94d0*/  ISETP.NE.AND P1, PT, R27, RZ, PT ;  /* 0x000000ff1b00720c */ /* 0x000fe20003f25270 */
[----:B--2---:R-:W-:-:S12]  /*94e0*/  @!P0 BRA `(.L_x_47) ;  /* 0x0000002800b08947 */ /* 0x004fd80003800000 */
.L_x_115:
[----:B------:R-:W-:Y:S05]  /*94f0*/  @P1 BRA `(.L_x_48) ;  /* 0x0000000000181947 */ /* 0x000fea0003800000 */
[----:B------:R-:W3:Y:S01]  /*9500*/  S2R R2, SR_TID.X ;  /* 0x0000000000027919 */ /* 0x000ee20000002100 */
[----:B--2---:R-:W-:-:S04]  /*9510*/  IMAD.MOV.U32 R0, RZ, RZ, 0x6000 ;  /* 0x00006000ff007424 */ /* 0x004fc800078e00ff */
[----:B------:R4:W-:Y:S01]  /*9520*/  SYNCS.ARRIVE.TRANS64 RZ, [UR38+0x30830], R0 ;  /* 0x03083000ffff79a7 */ /* 0x0009e20008000026 */
[----:B---3--:R-:W-:-:S13]  /*9530*/  LOP3.LUT P0, RZ, R2, 0x1f, RZ, 0xc0, !PT ;  /* 0x0000001f02ff7812 */ /* 0x008fda000780c0ff */
[----:B----4-:R-:W-:Y:S05]  /*9540*/  @!P0 BRA `(.L_x_48) ;  /* 0x0000000000048947 */ /* 0x010fea0003800000 */
[----:B------:R-:W-:Y:S01]  /*9550*/  BPT.TRAP 0x1 ;  /* 0x000000040000795c */ /* 0x000fe20000300000 */
.L_x_48:
[----:B------:R-:W-:Y:S01]  /*9560*/  R2UR UR11, R18 ;  /* 0x00000000120b72ca */ /* 0x000fe200000e0000 */
[----:B------:R-:W-:Y:S01]  /*9570*/  ULDC.64 UR4, c[0x0][0x198] ;  /* 0x0000660000047ab9 */ /* 0x000fe20000000a00 */
[----:B-----5:R-:W-:Y:S01]  /*9580*/  R2UR UR13, R16 ;  /* 0x00000000100d72ca */ /* 0x020fe200000e0000 */
[----:B------:R-:W-:Y:S01]  /*9590*/  UIADD3 UR4, UP0, UR4, 0x370, URZ ;  /* 0x0000037004047890 */ /* 0x000fe2000ff1e03f */
[----:B------:R-:W-:Y:S01]  /*95a0*/  PLOP3.LUT P0, PT, PT, PT, PT, 0x80, 0x0 ;  /* 0x000000000000781c */ /* 0x000fe20003f0f070 */
[----:B------:R-:W-:Y:S01]  /*95b0*/  UIADD3 UR8, UR38, 0x12400, URZ ;  /* 0x0001240026087890 */ /* 0x000fe2000fffe03f */
[----:B------:R-:W-:Y:S01]  /*95c0*/  LOP3.LUT R17, R17, 0xfffffffd, RZ, 0xc0, !PT ;  /* 0xfffffffd11117812 */ /* 0x000fe200078ec0ff */
[----:B------:R-:W-:Y:S02]  /*95d0*/  UIADD3 UR9, UR38, 0x30830, URZ ;  /* 0x0003083026097890 */ /* 0x000fe4000fffe03f */
[----:B------:R-:W-:Y:S01]  /*95e0*/  UIADD3.X UR5, URZ, UR5, URZ, UP0, !UPT ;  /* 0x000000053f057290 */ /* 0x000fe200087fe43f */
[----:B------:R-:W-:Y:S01]  /*95f0*/  UMOV UR6, 0x0 ;  /* 0x0000000000067882 */ /* 0x000fe20000000000 */
[----:B------:R-:W-:-:S02]  /*9600*/  UMOV UR7, 0x14f00000 ;  /* 0x14f0000000077882 */ /* 0x000fc40000000000 */
[----:B------:R-:W-:Y:S01]  /*9610*/  UIMAD UR11, UR11, 0xc0, URZ ;  /* 0x000000c00b0b78a4 */ /* 0x000fe2000f8e023f */
[----:B------:R-:W-:Y:S01]  /*9620*/  UMOV UR10, URZ ;  /* 0x0000003f000a7c82 */ /* 0x000fe20008000000 */
[----:B------:R-:W-:Y:S02]  /*9630*/  UMOV UR12, UR36 ;  /* 0x00000024000c7c82 */ /* 0x000fe40008000000 */
[----:B------:R-:W-:-:S05]  /*9640*/  @P0 LOP3.LUT R17, R17, 0x2, RZ, 0xfc, !PT ;  /* 0x0000000211110812 */ /* 0x000fca00078efcff */
[----:B------:R3:W-:Y:S02]  /*9650*/  UTMALDG.4D [UR8], [UR4], desc[UR6] ;  /* 0x00000608040075b4 */ /* 0x0007e40008019000 */
[----:B---3--:R-:W-:Y:S01]  /*9660*/  NOP ;  /* 0x0000000000007918 */ /* 0x008fe20000000000 */
.L_x_44:
[----:B------:R-:W-:Y:S05]  /*9670*/  WARPSYNC.ALL ;  /* 0x0000000000007948 */ /* 0x000fea0003800000 */
[----:B--2---:R-:W2:Y:S01]  /*9680*/  S2R R0, SR_CTAID.Z ;  /* 0x0000000000007919 */ /* 0x004ea20000002700 */
[----:B------:R-:W-:Y:S02]  /*9690*/  UIADD3 UR5, UR38, 0xc400, URZ ;  /* 0x0000c40026057890 */ /* 0x000fe4000fffe03f */
[----:B------:R-:W-:Y:S01]  /*96a0*/  USHF.R.S32.HI UR4, URZ, 0x1f, UR36 ;  /* 0x0000001f3f047899 */ /* 0x000fe20008011424 */
[----:B------:R-:W-:Y:S01]  /*96b0*/  BAR.SYNC.DEFER_BLOCKING 0x8, 0x200 ;  /* 0x0208000000007b1d */ /* 0x000fe20000010000 */
[----:B------:R-:W-:-:S05]  /*96c0*/  ULOP3.LUT UP0, URZ, UR5, 0x3ff, URZ, 0xc0, !UPT ;  /* 0x000003ff053f7892 */ /* 0x000fca000f80c03f */
[----:B------:R-:W-:Y:S01]  /*96d0*/  ULDC.64 UR6, c[0x0][0x2d8] ;  /* 0x0000b60000067ab9 */ /* 0x000fe20000000a00 */
[----:B------:R-:W-:Y:S01]  /*96e0*/  PLOP3.LUT P0, PT, PT, PT, UP0, 0x80, 0x0 ;  /* 0x000000000000781c */ /* 0x000fe20003f0f008 */
[----:B------:R-:W-:Y:S02]  /*96f0*/  UIMAD UR4, UR4, UR6, URZ ;  /* 0x00000006040472a4 */ /* 0x000fe4000f8e023f */
[----:B------:R-:W-:Y:S02]  /*9700*/  UIMAD.WIDE.U32 UR44, UR36, UR6, URZ ;  /* 0x00000006242c72a5 */ /* 0x000fe4000f8e003f */
[----:B------:R-:W-:-:S04]  /*9710*/  UIMAD UR4, UR36, UR7, UR4 ;  /* 0x00000007240472a4 */ /* 0x000fc8000f8e0204 */
[----:B------:R-:W-:Y:S01]  /*9720*/  UIADD3 UR41, UR45, UR4, URZ ;  /* 0x000000042d297290 */ /* 0x000fe2000fffe03f */
[----:B--2---:R-:W-:-:S03]  /*9730*/  SHF.R.S32.HI R28, RZ, 0x1f, R0 ;  /* 0x0000001fff1c7819 */ /* 0x004fc60000011400 */
[----:B------:R-:W-:Y:S08]  /*9740*/  @!P0 BRA `(.L_x_49) ;  /* 0x0000000000408947 */ /* 0x000ff00003800000 */
[----:B------:R-:W-:Y:S01]  /*9750*/  MOV R2, 0x0 ;  /* 0x0000000000027802 */ /* 0x000fe20000000f00 */
[----:B------:R-:W-:Y:S01]  /*9760*/  ULDC.64 UR6, c[0x4][0xa8] ;  /* 0x01002a0000067ab9 */ /* 0x000fe20000000a00 */
[----:B------:R-:W-:Y:S01]  /*9770*/  ULDC.64 UR8, c[0x4][0xb0] ;  /* 0x01002c0000087ab9 */ /* 0x000fe20000000a00 */
[----:B------:R-:W-:Y:S01]  /*9780*/  ULDC.64 UR4, c[0x4][0x20] ;  /* 0x0100080000047ab9 */ /* 0x000fe20000000a00 */
[----:B-1----:R-:W-:Y:S01]  /*9790*/  IMAD.U32 R4, RZ, RZ, UR6 ;  /* 0x00000006ff047e24 */ /* 0x002fe2000f8e00ff */
[----:B------:R-:W-:Y:S01]  /*97a0*/  MOV R10, UR4 ;  /* 0x00000004000a7c02 */ /* 0x000fe20008000f00 */
[----:B------:R-:W1:Y:S01]  /*97b0*/  LDC.64 R2, c[0x4][R2] ;  /* 0x0100000002027b82 */ /* 0x000e620000000a00 */
[----:B------:R-:W-:Y:S02]  /*97c0*/  IMAD.U32 R5, RZ, RZ, UR7 ;  /* 0x00000007ff057e24 */ /* 0x000fe4000f8e00ff */
[----:B------:R-:W-:Y:S02]  /*97d0*/  IMAD.U32 R6, RZ, RZ, UR8 ;  /* 0x00000008ff067e24 */ /* 0x000fe4000f8e00ff */
[----:B------:R-:W-:-:S02]  /*97e0*/  IMAD.U32 R7, RZ, RZ, UR9 ;  /* 0x00000009ff077e24 */ /* 0x000fc4000f8e00ff */
[----:B------:R-:W-:Y:S02]  /*97f0*/  IMAD.U32 R11, RZ, RZ, UR5 ;  /* 0x00000005ff0b7e24 */ /* 0x000fe4000f8e00ff */
[----:B------:R-:W-:Y:S02]  /*9800*/  IMAD.MOV.U32 R8, RZ, RZ, 0x70 ;  /* 0x00000070ff087424 */ /* 0x000fe400078e00ff */
[----:B------:R-:W-:Y:S02]  /*9810*/  IMAD.MOV.U32 R12, RZ, RZ, 0x1 ;  /* 0x00000001ff0c7424 */ /* 0x000fe400078e00ff */
[----:B------:R-:W-:-:S07]  /*9820*/  IMAD.MOV.U32 R13, RZ, RZ, RZ ;  /* 0x000000ffff0d7224 */ /* 0x000fce00078e00ff */
[----:B------:R-:W-:-:S07]  /*9830*/  LEPC R20, `(.L_x_49) ;  /* 0x000000001014794e */ /* 0x000fce0000000000 */
[----:B01----:R-:W-:Y:S05]  /*9840*/  CALL.ABS.NOINC R2 ;  /* 0x0000000002007343 */ /* 0x003fea0003c00000 */
.L_x_49:
[----:B------:R-:W2:Y:S01]  /*9850*/  LDC R20, c[0x0][0x448] ;  /* 0x00011200ff147b82 */ /* 0x000ea20000000800 */
[----:B------:R-:W3:Y:S01]  /*9860*/  S2R R12, SR_TID.X ;  /* 0x00000000000c7919 */ /* 0x000ee20000002100 */
[----:B------:R-:W-:Y:S01]  /*9870*/  SHF.R.U32.HI R6, RZ, 0x3, R27 ;  /* 0x00000003ff067819 */ /* 0x000fe2000001161b */
[----:B------:R-:W-:Y:S01]  /*9880*/  UMOV UR4, UR44 ;  /* 0x0000002c00047c82 */ /* 0x000fe20008000000 */
[----:B------:R-:W-:Y:S01]  /*9890*/  UMOV UR5, UR41 ;  /* 0x0000002900057c82 */ /* 0x000fe20008000000 */
[----:B------:R-:W4:Y:S01]  /*98a0*/  S2R R21, SR_CTAID.X ;  /* 0x0000000000157919 */ /* 0x000f220000002500 */
[----:B------:R-:W-:Y:S01]  /*98b0*/  ULDC.64 UR6, c[0x0][0x2c8] ;  /* 0x0000b20000067ab9 */ /* 0x000fe20000000a00 */
[----:B------:R-:W5:Y:S01]  /*98c0*/  S2R R10, SR_CTAID.Z ;  /* 0x00000000000a7919 */ /* 0x000f620000002700 */
[----:B--2---:R-:W-:Y:S01]  /*98d0*/  ISETP.NE.AND P0, PT, R20, 0x1, PT ;  /* 0x000000011400780c */ /* 0x004fe20003f05270 */
[----:B---3--:R-:W-:-:S12]  /*98e0*/  IMAD.SHL.U32 R3, R12, 0x10, RZ ;  /* 0x000000100c037824 */ /* 0x008fd800078e00ff */
[----:B------:R-:W2:Y:S01]  /*98f0*/  @P0 LDC R0, c[0x0][0x44c] ;  /* 0x00011300ff000b82 */ /* 0x000ea20000000800 */
[----:B------:R-:W-:-:S05]  /*9900*/  LOP3.LUT R3, R6, 0x70, R3, 0xf8, !PT ;  /* 0x0000007006037812 */ /* 0x000fca00078ef803 */
[----:B----4-:R-:W-:Y:S02]  /*9910*/  IMAD R7, R21, 0xc0, R3 ;  /* 0x000000c015077824 */ /* 0x010fe400078e0203 */
[----:B------:R-:W3:Y:S02]  /*9920*/  @P0 LDC R11, c[0x0][0x44c] ;  /* 0x00011300ff0b0b82 */ /* 0x000ee40000000800 */
[----:B------:R-:W-:Y:S02]  /*9930*/  VIADD R8, R7, 0x80 ;  /* 0x0000008007087836 */ /* 0x000fe40000000000 */
[----:B------:R-:W-:-:S04]  /*9940*/  IMAD.MOV.U32 R9, RZ, RZ, R7 ;  /* 0x000000ffff097224 */ /* 0x000fc800078e0007 */
[----:B-1----:R-:W1:Y:S08]  /*9950*/  @P0 LDC R5, c[0x0][0x450] ;  /* 0x00011400ff050b82 */ /* 0x002e700000000800 */
[----:B------:R-:W4:Y:S01]  /*9960*/  LDC.64 R2, c[0x0][0x2e0] ;  /* 0x0000b800ff027b82 */ /* 0x000f220000000a00 */
[----:B--2---:R-:W-:-:S07]  /*9970*/  @P0 IMAD.HI.U32 R0, R7, R0, RZ ;  /* 0x0000000007000227 */ /* 0x004fce00078e00ff */
[----:B------:R-:W2:Y:S01]  /*9980*/  @P0 LDC R13, c[0x0][0x450] ;  /* 0x00011400ff0d0b82 */ /* 0x000ea20000000800 */
[----:B---3--:R-:W-:Y:S01]  /*9990*/  @P0 IMAD.HI.U32 R4, R8, R11, RZ ;  /* 0x0000000b08040227 */ /* 0x008fe200078e00ff */
[----:B-1----:R-:W-:-:S03]  /*99a0*/  @P0 SHF.R.U32.HI R9, RZ, R5, R0 ;  /* 0x00000005ff090219 */ /* 0x002fc60000011600 */
[----:B------:R-:W-:Y:S02]  /*99b0*/  IMAD.MOV.U32 R0, RZ, RZ, R8 ;  /* 0x000000ffff007224 */ /* 0x000fe400078e0008 */
[----:B----4-:R-:W-:-:S04]  /*99c0*/  IMAD R28, R28, R2, RZ ;  /* 0x000000021c1c7224 */ /* 0x010fc800078e02ff */
[C---:B-----5:R-:W-:Y:S02]  /*99d0*/  IMAD R5, R10.reuse, R3, R28 ;  /* 0x000000030a057224 */ /* 0x060fe400078e021c */
[----:B------:R-:W-:Y:S01]  /*99e0*/  IMAD.WIDE.U32 R2, R10, R2, UR4 ;  /* 0x000000040a027e25 */ /* 0x000fe2000f8e0002 */
[----:B------:R-:W-:Y:S01]  /*99f0*/  ULDC.64 UR4, c[0x0][0x2d0] ;  /* 0x0000b40000047ab9 */ /* 0x000fe20000000a00 */
[----:B--2---:R-:W-:Y:S02]  /*9a00*/  @P0 SHF.R.U32.HI R0, RZ, R13, R4 ;  /* 0x0000000dff000219 */ /* 0x004fe40000011604 */
[----:B------:R-:W-:Y:S01]  /*9a10*/  SHF.R.S32.HI R4, RZ, 0x1f, R9 ;  /* 0x0000001fff047819 */ /* 0x000fe20000011409 */
[----:B------:R-:W-:Y:S01]  /*9a20*/  IMAD.IADD R3, R3, 0x1, R5 ;  /* 0x0000000103037824 */ /* 0x000fe200078e0205 */
[----:B------:R-:W-:-:S03]  /*9a30*/  SHF.R.S32.HI R10, RZ, 0x1f, R0 ;  /* 0x0000001fff0a7819 */ /* 0x000fc60000011400 */
[----:B------:R-:W-:-:S04]  /*9a40*/  IMAD R4, R4, UR4, RZ ;  /* 0x0000000404047c24 */ /* 0x000fc8000f8e02ff */
[C---:B------:R-:W-:Y:S02]  /*9a50*/  IMAD R11, R9.reuse, UR5, R4 ;  /* 0x00000005090b7c24 */ /* 0x040fe4000f8e0204 */
[----:B------:R-:W-:-:S04]  /*9a60*/  IMAD.WIDE.U32 R4, R9, UR4, R2 ;  /* 0x0000000409047c25 */ /* 0x000fc8000f8e0002 */
[----:B------:R-:W-:Y:S02]  /*9a70*/  IMAD.MOV R9, RZ, RZ, -R9 ;  /* 0x000000ffff097224 */ /* 0x000fe400078e0a09 */
[----:B------:R-:W-:Y:S02]  /*9a80*/  IMAD.IADD R5, R5, 0x1, R11 ;  /* 0x0000000105057824 */ /* 0x000fe400078e020b */
[----:B------:R-:W-:Y:S02]  /*9a90*/  IMAD R9, R20, R9, R7 ;  /* 0x0000000914097224 */ /* 0x000fe400078e0207 */
[----:B------:R-:W-:Y:S02]  /*9aa0*/  IMAD.MOV R7, RZ, RZ, -R0 ;  /* 0x000000ffff077224 */ /* 0x000fe400078e0a00 */
[----:B------:R-:W-:Y:S02]  /*9ab0*/  IMAD R11, R10, UR4, RZ ;  /* 0x000000040a0b7c24 */ /* 0x000fe4000f8e02ff */
[----:B------:R-:W-:Y:S01]  /*9ac0*/  IMAD R7, R20, R7, R8 ;  /* 0x0000000714077224 */ /* 0x000fe200078e0208 */
[----:B------:R-:W-:Y:S01]  /*9ad0*/  SHF.R.S32.HI R8, RZ, 0x1f, R9 ;  /* 0x0000001fff087819 */ /* 0x000fe20000011409 */
[----:B------:R-:W-:-:S04]  /*9ae0*/  IMAD.WIDE.U32 R2, R0, UR4, R2 ;  /* 0x0000000400027c25 */ /* 0x000fc8000f8e0002 */
[----:B------:R-:W-:Y:S01]  /*9af0*/  IMAD R13, R0, UR5, R11 ;  /* 0x00000005000d7c24 */ /* 0x000fe2000f8e020b */
[----:B------:R-:W-:Y:S01]  /*9b00*/  SHF.R.S32.HI R0, RZ, 0x1f, R7 ;  /* 0x0000001fff007819 */ /* 0x000fe20000011407 */
[----:B------:R-:W-:Y:S01]  /*9b10*/  IMAD R8, R8, UR6, RZ ;  /* 0x0000000608087c24 */ /* 0x000fe2000f8e02ff */
[----:B------:R-:W-:Y:S01]  /*9b20*/  ULDC.64 UR4, c[0x0][0x280] ;  /* 0x0000a00000047ab9 */ /* 0x000fe20000000a00 */
[----:B------:R-:W-:-:S04]  /*9b30*/  IMAD.WIDE.U32 R4, R9, UR6, R4 ;  /* 0x0000000609047c25 */ /* 0x000fc8000f8e0004 */
[----:B------:R-:W-:Y:S01]  /*9b40*/  IMAD R11, R9, UR7, R8 ;  /* 0x00000007090b7c24 */ /* 0x000fe2000f8e0208 */
[----:B------:R-:W-:Y:S01]  /*9b50*/  LEA R9, P0, R4, UR4, 0x1 ;  /* 0x0000000404097c11 */ /* 0x000fe2000f8008ff */
[----:B------:R-:W-:Y:S02]  /*9b60*/  IMAD.IADD R3, R3, 0x1, R13 ;  /* 0x0000000103037824 */ /* 0x000fe400078e020d */
[----:B------:R-:W-:Y:S01]  /*9b70*/  IMAD R0, R0, UR6, RZ ;  /* 0x0000000600007c24 */ /* 0x000fe2000f8e02ff */
[----:B------:R-:W-:Y:S01]  /*9b80*/  IADD3 R11, R5, R11, RZ ;  /* 0x0000000b050b7210 */ /* 0x000fe20007ffe0ff */
[----:B------:R-:W-:-:S03]  /*9b90*/  IMAD.WIDE.U32 R2, R7, UR6, R2 ;  /* 0x0000000607027c25 */ /* 0x000fc6000f8e0002 */
[----:B------:R-:W-:Y:S01]  /*9ba0*/  LEA.HI.X R10, R4, UR5, R11, 0x1, P0 ;  /* 0x00000005040a7c11 */ /* 0x000fe200080f0c0b */
[----:B------:R-:W-:Y:S01]  /*9bb0*/  IMAD R13, R7, UR7, R0 ;  /* 0x00000007070d7c24 */ /* 0x000fe2000f8e0200 */
[----:B------:R-:W-:Y:S01]  /*9bc0*/  LEA R0, P0, R2, UR4, 0x1 ;  /* 0x0000000402007c11 */ /* 0x000fe2000f8008ff */
[----:B------:R-:W-:Y:S01]  /*9bd0*/  IMAD.SHL.U32 R7, R12, 0x8, RZ ;  /* 0x000000080c077824 */ /* 0x000fe200078e00ff */
[----:B------:R-:W-:Y:S01]  /*9be0*/  ULDC UR4, c[0x0][0x2b8] ;  /* 0x0000ae0000047ab9 */ /* 0x000fe20000000800 */
[----:B------:R-:W-:Y:S02]  /*9bf0*/  IMAD.IADD R3, R3, 0x1, R13 ;  /* 0x0000000103037824 */ /* 0x000fe400078e020d */
[----:B------:R-:W-:-:S03]  /*9c00*/  IMAD.SHL.U32 R4, R27, 0x8, RZ ;  /* 0x000000081b047824 */ /* 0x000fc600078e00ff */
[----:B------:R-:W-:Y:S02]  /*9c10*/  LEA.HI.X R8, R2, UR5, R3, 0x1, P0 ;  /* 0x0000000502087c11 */ /* 0x000fe400080f0c03 */
[C---:B------:R-:W-:Y:S02]  /*9c20*/  LOP3.LUT R2, R7.reuse, 0x1f8, RZ, 0xc0, !PT ;  /* 0x000001f807027812 */ /* 0x040fe400078ec0ff */
[----:B------:R-:W-:Y:S02]  /*9c30*/  LOP3.LUT R7, R7, 0x38, RZ, 0xc0, !PT ;  /* 0x0000003807077812 */ /* 0x000fe400078ec0ff */
[----:B------:R-:W-:Y:S02]  /*9c40*/  LOP3.LUT R3, R2, 0x38, R12, 0x78, !PT ;  /* 0x0000003802037812 */ /* 0x000fe400078e780c */
[----:B------:R-:W-:Y:S01]  /*9c50*/  ISETP.GE.AND P0, PT, R7, UR4, PT ;  /* 0x0000000407007c0c */ /* 0x000fe2000bf06270 */
[----:B------:R-:W-:Y:S01]  /*9c60*/  UMOV UR4, 0xffffffff ;  /* 0xffffffff00047882 */ /* 0x000fe20000000000 */
[----:B------:R-:W-:-:S02]  /*9c70*/  LOP3.LUT R4, R3, 0x200, R4, 0xf8, !PT ;  /* 0x0000020003047812 */ /* 0x000fc400078ef804 */
[----:B------:R-:W-:Y:S09]  /*9c80*/  BRA.DIV UR4, `(.L_x_50) ;  /* 0x0000002204e07947 */ /* 0x000ff2000b800000 */
[----:B------:R-:W1:Y:S01]  /*9c90*/  S2R R2, SR_CTAID.X ;  /* 0x0000000000027919 */ /* 0x000e620000002500 */
[----:B------:R-:W-:Y:S02]  /*9ca0*/  ULDC UR4, c[0x0][0x288] ;  /* 0x0000a20000047ab9 */ /* 0x000fe40000000800 */
[----:B------:R-:W-:Y:S01]  /*9cb0*/  IMAD R5, R20, UR4, RZ ;  /* 0x0000000414057c24 */ /* 0x000fe2000f8e02ff */
[----:B------:R-:W2:Y:S04]  /*9cc0*/  SHFL.IDX PT, R14, R9, RZ, 0x181f ;  /* 0x00181fff090e7589 */ /* 0x000ea800000e0000 */
[----:B------:R-:W-:Y:S04]  /*9cd0*/  SHFL.IDX PT, R21, R10, 0x1, 0x181f ;  /* 0x00381f000a157f89 */ /* 0x000fe800000e0000 */
[----:B------:R-:W-:Y:S01]  /*9ce0*/  SHFL.IDX PT, R20, R10, 0x2, 0x181f ;  /* 0x00581f000a147f89 */ /* 0x000fe200000e0000 */
[----:B-1----:R-:W-:-:S03]  /*9cf0*/  IMAD R6, R2, 0xc0, R6 ;  /* 0x000000c002067824 */ /* 0x002fc600078e0206 */
[----:B------:R-:W1:Y:S01]  /*9d00*/  SHFL.IDX PT, R2, R10, RZ, 0x181f ;  /* 0x00181fff0a027589 */ /* 0x000e6200000e0000 */
[C---:B------:R-:W-:Y:S01]  /*9d10*/  VIADD R12, R6.reuse, 0x10 ;  /* 0x00000010060c7836 */ /* 0x040fe20000000000 */
[----:B------:R-:W-:-:S13]  /*9d20*/  ISETP.GE.AND P1, PT, R6, R5, PT ;  /* 0x000000050600720c */ /* 0x000fda0003f26270 */
[----:B--2---:R-:W-:Y:S02]  /*9d30*/  @!P1 LEA R14, P2, R7, R14, 0x1 ;  /* 0x0000000e070e9211 */ /* 0x004fe400078408ff */
[----:B------:R-:W-:-:S03]  /*9d40*/  @!P1 LEA R28, R4, UR38, 0x1 ;  /* 0x00000026041c9c11 */ /* 0x000fc6000f8e08ff */
[----:B-1----:R-:W-:Y:S02]  /*9d50*/  @!P1 IMAD.X R3, RZ, RZ, R2, P2 ;  /* 0x000000ffff039224 */ /* 0x002fe400010e0602 */
[----:B------:R-:W-:Y:S02]  /*9d60*/  @!P1 IMAD.MOV.U32 R2, RZ, RZ, R14 ;  /* 0x000000ffff029224 */ /* 0x000fe400078e000e */
[----:B------:R-:W-:Y:S04]  /*9d70*/  SHFL.IDX PT, R14, R9, 0x2, 0x181f ;  /* 0x00581f00090e7f89 */ /* 0x000fe800000e0000 */
[----:B------:R1:W-:Y:S01]  /*9d80*/  @!P1 LDGSTS.E.BYPASS.LTC128B.128 [R28+0xc400], desc[UR42][R2.64], !P0 ;  /* 0x0c400000021c9fae */ /* 0x0003e2000c101d6a */
[----:B------:R-:W-:Y:S01]  /*9d90*/  ISETP.GE.AND P1, PT, R12, R5, PT ;  /* 0x000000050c00720c */ /* 0x000fe20003f26270 */
[----:B------:R-:W-:-:S05]  /*9da0*/  VIADD R12, R6, 0x20 ;  /* 0x00000020060c7836 */ /* 0x000fca0000000000 */
[----:B------:R-:W-:Y:S01]  /*9db0*/  ISETP.GE.AND P2, PT, R12, R5, PT ;  /* 0x000000050c00720c */ /* 0x000fe20003f46270 */
[----:B------:R-:W-:Y:S01]  /*9dc0*/  VIADD R12, R6, 0x30 ;  /* 0x00000030060c7836 */ /* 0x000fe20000000000 */
[----:B-1----:R-:W1:Y:S04]  /*9dd0*/  SHFL.IDX PT, R2, R9, 0x1, 0x181f ;  /* 0x00381f0009027f89 */ /* 0x002e6800000e0000 */
[----:B------:R-:W2:Y:S01]  /*9de0*/  SHFL.IDX PT, R28, R9, 0x3, 0x181f ;  /* 0x00781f00091c7f89 */ /* 0x000ea200000e0000 */
[----:B-1----:R-:W-:-:S05]  /*9df0*/  @!P1 LEA R2, P3, R7, R2, 0x1 ;  /* 0x0000000207029211 */ /* 0x002fca00078608ff */
[----:B------:R-:W-:Y:S01]  /*9e00*/  @!P1 IMAD.X R3, RZ, RZ, R21, P3 ;  /* 0x000000ffff039224 */ /* 0x000fe200018e0615 */
[----:B------:R-:W-:-:S05]  /*9e10*/  @!P1 LEA R21, R4, UR38, 0x1 ;  /* 0x0000002604159c11 */ /* 0x000fca000f8e08ff */
[----:B------:R1:W-:Y:S02]  /*9e20*/  @!P1 LDGSTS.E.BYPASS.LTC128B.128 [R21+0xcc00], desc[UR42][R2.64], !P0 ;  /* 0x0cc0000002159fae */ /* 0x0003e4000c101d6a */
[----:B-1----:R-:W-:Y:S02]  /*9e30*/  @!P2 LEA R2, P1, R7, R14, 0x1 ;  /* 0x0000000e0702a211 */ /* 0x002fe400078208ff */
[----:B------:R-:W1:Y:S03]  /*9e40*/  SHFL.IDX PT, R21, R10, 0x3, 0x181f ;  /* 0x00781f000a157f89 */ /* 0x000e6600000e0000 */
[----:B------:R-:W-:Y:S01]  /*9e50*/  @!P2 IMAD.X R3, RZ, RZ, R20, P1 ;  /* 0x000000ffff03a224 */ /* 0x000fe200008e0614 */
[----:B------:R-:W-:Y:S01]  /*9e60*/  @!P2 LEA R20, R4, UR38, 0x1 ;  /* 0x000000260414ac11 */ /* 0x000fe2000f8e08ff */
[----:B------:R-:W3:Y:S01]  /*9e70*/  SHFL.IDX PT, R14, R9, 0x4, 0x181f ;  /* 0x00981f00090e7f89 */ /* 0x000ee200000e0000 */
[----:B------:R-:W-:Y:S01]  /*9e80*/  ISETP.GE.AND P1, PT, R12, R5, PT ;  /* 0x000000050c00720c */ /* 0x000fe20003f26270 */
[----:B------:R-:W-:-:S02]  /*9e90*/  VIADD R12, R6, 0x40 ;  /* 0x00000040060c7836 */ /* 0x000fc40000000000 */
[----:B------:R4:W-:Y:S03]  /*9ea0*/  @!P2 LDGSTS.E.BYPASS.LTC128B.128 [R20+0xd400], desc[UR42][R2.64], !P0 ;  /* 0x0d4000000214afae */ /* 0x0009e6000c101d6a */
[----:B------:R-:W-:Y:S02]  /*9eb0*/  ISETP.GE.AND P2, PT, R12, R5, PT ;  /* 0x000000050c00720c */ /* 0x000fe40003f46270 */
[----:B------:R-:W-:Y:S01]  /*9ec0*/  IADD3 R12, R6, 0x50, RZ ;  /* 0x00000050060c7810 */ /* 0x000fe20007ffe0ff */
[----:B----4-:R-:W4:Y:S04]  /*9ed0*/  SHFL.IDX PT, R20, R10, 0x4, 0x181f ;  /* 0x00981f000a147f89 */ /* 0x010f2800000e0000 */
[----:B--2---:R-:W-:-:S02]  /*9ee0*/  @!P1 LEA R2, P3, R7, R28, 0x1 ;  /* 0x0000001c07029211 */ /* 0x004fc400078608ff */
[----:B------:R-:W2:Y:S03]  /*9ef0*/  SHFL.IDX PT, R28, R9, 0x5, 0x181f ;  /* 0x00b81f00091c7f89 */ /* 0x000ea600000e0000 */
[----:B-1----:R-:W-:Y:S01]  /*9f00*/  @!P1 IMAD.X R3, RZ, RZ, R21, P3 ;  /* 0x000000ffff039224 */ /* 0x002fe200018e0615 */
[----:B------:R-:W-:-:S05]  /*9f10*/  @!P1 LEA R21, R4, UR38, 0x1 ;  /* 0x0000002604159c11 */ /* 0x000fca000f8e08ff */
[----:B------:R3:W-:Y:S02]  /*9f20*/  @!P1 LDGSTS.E.BYPASS.LTC128B.128 [R21+0xdc00], desc[UR42][R2.64], !P0 ;  /* 0x0dc0000002159fae */ /* 0x0007e4000c101d6a */
[----:B---3--:R-:W-:Y:S02]  /*9f30*/  @!P2 LEA R2, P1, R7, R14, 0x1 ;  /* 0x0000000e0702a211 */ /* 0x008fe400078208ff */
[----:B------:R-:W1:Y:S03]  /*9f40*/  SHFL.IDX PT, R21, R10, 0x5, 0x181f ;  /* 0x00b81f000a157f89 */ /* 0x000e6600000e0000 */
[----:B----4-:R-:W-:Y:S01]  /*9f50*/  @!P2 IMAD.X R3, RZ, RZ, R20, P1 ;  /* 0x000000ffff03a224 */ /* 0x010fe200008e0614 */
[----:B------:R-:W-:Y:S01]  /*9f60*/  ISETP.GE.AND P1, PT, R12, R5, PT ;  /* 0x000000050c00720c */ /* 0x000fe20003f26270 */
[----:B------:R-:W3:Y:S01]  /*9f70*/  SHFL.IDX PT, R14, R9, 0x6, 0x181f ;  /* 0x00d81f00090e7f89 */ /* 0x000ee200000e0000 */
[----:B------:R-:W-:Y:S01]  /*9f80*/  @!P2 LEA R20, R4, UR38, 0x1 ;  /* 0x000000260414ac11 */ /* 0x000fe2000f8e08ff */
[----:B------:R-:W-:-:S04]  /*9f90*/  VIADD R12, R6, 0x60 ;  /* 0x00000060060c7836 */ /* 0x000fc80000000000 */
[----:B------:R4:W-:Y:S01]  /*9fa0*/  @!P2 LDGSTS.E.BYPASS.LTC128B.128 [R20+0xe400], desc[UR42][R2.64], !P0 ;  /* 0x0e4000000214afae */ /* 0x0009e2000c101d6a */
[----:B------:R-:W-:Y:S01]  /*9fb0*/  ISETP.GE.AND P2, PT, R12, R5, PT ;  /* 0x000000050c00720c */ /* 0x000fe20003f46270 */
[----:B------:R-:W-:Y:S02]  /*9fc0*/  VIADD R12, R6, 0x70 ;  /* 0x00000070060c7836 */ /* 0x000fe40000000000 */
[----:B----4-:R-:W4:Y:S02]  /*9fd0*/  SHFL.IDX PT, R20, R10, 0x6, 0x181f ;  /* 0x00d81f000a147f89 */ /* 0x010f2400000e0000 */
[C---:B--2---:R-:W-:Y:S02]  /*9fe0*/  @!P1 LEA R2, P3, R7.reuse, R28, 0x1 ;  /* 0x0000001c07029211 */ /* 0x044fe400078608ff */
[----:B------:R-:W-:Y:S03]  /*9ff0*/  SHFL.IDX PT, R10, R10, 0x7, 0x181f ;  /* 0x00f81f000a0a7f89 */ /* 0x000fe600000e0000 */
[----:B-1----:R-:W-:Y:S01]  /*a000*/  @!P1 IMAD.X R3, RZ, RZ, R21, P3 ;  /* 0x000000ffff039224 */ /* 0x002fe200018e0615 */
[----:B------:R-:W-:Y:S01]  /*a010*/  @!P1 LEA R21, R4, UR38, 0x1 ;  /* 0x0000002604159c11 */ /* 0x000fe2000f8e08ff */
[----:B------:R-:W-:Y:S04]  /*a020*/  SHFL.IDX PT, R28, R0, RZ, 0x181f ;  /* 0x00181fff001c7589 */ /* 0x000fe800000e0000 */
[----:B------:R3:W-:Y:S02]  /*a030*/  @!P1 LDGSTS.E.BYPASS.LTC128B.128 [R21+0xec00], desc[UR42][R2.64], !P0 ;  /* 0x0ec0000002159fae */ /* 0x0007e4000c101d6a */
[----:B---3--:R-:W-:-:S02]  /*a040*/  @!P2 LEA R2, P1, R7, R14, 0x1 ;  /* 0x0000000e0702a211 */ /* 0x008fc400078208ff */
[----:B------:R-:W1:Y:S01]  /*a050*/  SHFL.IDX PT, R14, R9, 0x7, 0x181f ;  /* 0x00f81f00090e7f89 */ /* 0x000e6200000e0000 */
[----:B------:R-:W-:Y:S02]  /*a060*/  @!P2 LEA R21, R4, UR38, 0x1 ;  /* 0x000000260415ac11 */ /* 0x000fe4000f8e08ff */
[----:B----4-:R-:W-:Y:S01]  /*a070*/  @!P2 IMAD.X R3, RZ, RZ, R20, P1 ;  /* 0x000000ffff03a224 */ /* 0x010fe200008e0614 */
[----:B------:R-:W-:Y:S01]  /*a080*/  ISETP.GE.AND P1, PT, R12, R5, PT ;  /* 0x000000050c00720c */ /* 0x000fe20003f26270 */
[----:B------:R-:W2:Y:S01]  /*a090*/  SHFL.IDX PT, R20, R8, RZ, 0x181f ;  /* 0x00181fff08147589 */ /* 0x000ea200000e0000 */
[----:B------:R-:W-:-:S03]  /*a0a0*/  VIADD R12, R6, 0x80 ;  /* 0x00000080060c7836 */ /* 0x000fc60000000000 */
[----:B------:R3:W-:Y:S02]  /*a0b0*/  @!P2 LDGSTS.E.BYPASS.LTC128B.128 [R21+0xf400], desc[UR42][R2.64], !P0 ;  /* 0x0f4000000215afae */ /* 0x0007e4000c101d6a */
[----:B------:R-:W-:Y:S01]  /*a0c0*/  ISETP.GE.AND P2, PT, R12, R5, PT ;  /* 0x000000050c00720c */ /* 0x000fe20003f46270 */
[----:B------:R-:W-:Y:S01]  /*a0d0*/  VIADD R12, R6, 0x90 ;  /* 0x00000090060c7836 */ /* 0x000fe20000000000 */
[----:B------:R-:W-:Y:S04]  /*a0e0*/  SHFL.IDX PT, R9, R8, 0x2, 0x181f ;  /* 0x00581f0008097f89 */ /* 0x000fe800000e0000 */
[----:B---3--:R-:W-:Y:S02]  /*a0f0*/  @!P1 LEA R21, R4, UR38, 0x1 ;  /* 0x0000002604159c11 */ /* 0x008fe4000f8e08ff */
[----:B-1----:R-:W-:-:S02]  /*a100*/  @!P1 LEA R2, P3, R7, R14, 0x1 ;  /* 0x0000000e07029211 */ /* 0x002fc400078608ff */
[----:B------:R-:W1:Y:S03]  /*a110*/  SHFL.IDX PT, R14, R0, 0x1, 0x181f ;  /* 0x00381f00000e7f89 */ /* 0x000e6600000e0000 */
[----:B------:R-:W-:Y:S02]  /*a120*/  @!P1 IMAD.X R3, RZ, RZ, R10, P3 ;  /* 0x000000ffff039224 */ /* 0x000fe400018e060a */
[----:B------:R-:W3:Y:S04]  /*a130*/  SHFL.IDX PT, R10, R8, 0x1, 0x181f ;  /* 0x00381f00080a7f89 */ /* 0x000ee800000e0000 */
[----:B------:R4:W-:Y:S04]  /*a140*/  @!P1 LDGSTS.E.BYPASS.LTC128B.128 [R21+0xfc00], desc[UR42][R2.64], !P0 ;  /* 0x0fc0000002159fae */ /* 0x0009e8000c101d6a */
[----:B------:R-:W-:Y:S01]  /*a150*/  SHFL.IDX PT, R8, R8, 0x3, 0x181f ;  /* 0x00781f0008087f89 */ /* 0x000fe200000e0000 */
[----:B----4-:R-:W-:-:S02]  /*a160*/  @!P2 LEA R2, P1, R7, R28, 0x1 ;  /* 0x0000001c0702a211 */ /* 0x010fc400078208ff */
[----:B------:R-:W-:-:S03]  /*a170*/  @!P2 LEA R28, R4, UR38, 0x1 ;  /* 0x00000026041cac11 */ /* 0x000fc6000f8e08ff */
[----:B--2---:R-:W-:Y:S01]  /*a180*/  @!P2 IMAD.X R3, RZ, RZ, R20, P1 ;  /* 0x000000ffff03a224 */ /* 0x004fe200008e0614 */
[----:B------:R-:W-:Y:S01]  /*a190*/  ISETP.GE.AND P1, PT, R12, R5, PT ;  /* 0x000000050c00720c */ /* 0x000fe20003f26270 */
[----:B------:R-:W2:Y:S01]  /*a1a0*/  SHFL.IDX PT, R20, R0, 0x2, 0x181f ;  /* 0x00581f0000147f89 */ /* 0x000ea200000e0000 */
[----:B------:R-:W-:-:S03]  /*a1b0*/  VIADD R12, R6, 0xa0 ;  /* 0x000000a0060c7836 */ /* 0x000fc60000000000 */
[----:B------:R1:W-:Y:S02]  /*a1c0*/  @!P2 LDGSTS.E.BYPASS.LTC128B.128 [R28+0x10400], desc[UR42][R2.64], !P0 ;  /* 0x10400000021cafae */ /* 0x0003e4000c101d6a */
[----:B------:R-:W-:-:S06]  /*a1d0*/  ISETP.GE.AND P2, PT, R12, R5, PT ;  /* 0x000000050c00720c */ /* 0x000fcc0003f46270 */
[----:B------:R-:W-:Y:S02]  /*a1e0*/  @!P1 LEA R21, R4, UR38, 0x1 ;  /* 0x0000002604159c11 */ /* 0x000fe4000f8e08ff */
[----:B-1----:R-:W-:Y:S02]  /*a1f0*/  @!P1 LEA R2, P3, R7, R14, 0x1 ;  /* 0x0000000e07029211 */ /* 0x002fe400078608ff */
[----:B------:R1:W4:Y:S03]  /*a200*/  SHFL.IDX PT, R14, R0, 0x3, 0x181f ;  /* 0x00781f00000e7f89 */ /* 0x00032600000e0000 */
[----:B---3--:R-:W-:-:S05]  /*a210*/  @!P1 IMAD.X R3, RZ, RZ, R10, P3 ;  /* 0x000000ffff039224 */ /* 0x008fca00018e060a */
[----:B------:R2:W-:Y:S02]  /*a220*/  @!P1 LDGSTS.E.BYPASS.LTC128B.128 [R21+0x10c00], desc[UR42][R2.64], !P0 ;  /* 0x10c0000002159fae */ /* 0x0005e4000c101d6a */
[----:B--2---:R-:W-:-:S05]  /*a230*/  @!P2 LEA R2, P1, R7, R20, 0x1 ;  /* 0x000000140702a211 */ /* 0x004fca00078208ff */
[----:B------:R-:W-:Y:S01]  /*a240*/  @!P2 IMAD.X R3, RZ, RZ, R9, P1 ;  /* 0x000000ffff03a224 */ /* 0x000fe200008e0609 */
[----:B------:R-:W-:-:S05]  /*a250*/  @!P2 LEA R9, R4, UR38, 0x1 ;  /* 0x000000260409ac11 */ /* 0x000fca000f8e08ff */
[----:B----4-:R1:W-:Y:S02]  /*a260*/  @!P2 LDGSTS.E.BYPASS.LTC128B.128 [R9+0x11400], desc[UR42][R2.64], !P0 ;  /* 0x114000000209afae */ /* 0x0103e4000c101d6a */
.L_x_140:
[----:B------:R-:W-:Y:S02]  /*a270*/  VIADD R6, R6, 0xb0 ;  /* 0x000000b006067836 */ /* 0x000fe40000000000 */
[----:B-1----:R-:W-:-:S03]  /*a280*/  IMAD.MOV.U32 R0, RZ, RZ, 0x1 ;  /* 0x00000001ff007424 */ /* 0x002fc600078e00ff */
[----:B------:R-:W-:Y:S02]  /*a290*/  ISETP.GE.AND P1, PT, R6, R5, PT ;  /* 0x000000050600720c */ /* 0x000fe40003f26270 */
[----:B------:R-:W-:-:S11]  /*a2a0*/  SHF.L.U32 R0, R0, 0x1f, RZ ;  /* 0x0000001f00007819 */ /* 0x000fd600000006ff */
[----:B------:R-:W-:Y:S02]  /*a2b0*/  @!P1 LEA R2, P2, R7, R14, 0x1 ;  /* 0x0000000e07029211 */ /* 0x000fe400078408ff */
[----:B------:R-:W-:Y:S02]  /*a2c0*/  @!P1 LEA R5, R4, UR38, 0x1 ;  /* 0x0000002604059c11 */ /* 0x000fe4000f8e08ff */
[----:B------:R-:W-:-:S05]  /*a2d0*/  @!P1 IADD3.X R3, RZ, R8, RZ, P2, !PT ;  /* 0x00000008ff039210 */ /* 0x000fca00017fe4ff */
[----:B------:R-:W-:Y:S01]  /*a2e0*/  @!PT LDS RZ, [RZ] ;  /* 0x00000000fffff984 */ /* 0x000fe20000000800 */
[----:B------:R-:W-:Y:S01]  /*a2f0*/  @!PT LDS RZ, [RZ] ;  /* 0x00000000fffff984 */ /* 0x000fe20000000800 */
[----:B------:R-:W-:Y:S01]  /*a300*/  @!PT LDS RZ, [RZ] ;  /* 0x00000000fffff984 */ /* 0x000fe20000000800 */
[----:B------:R1:W-:Y:S01]  /*a310*/  @!P1 LDGSTS.E.BYPASS.LTC128B.128 [R5+0x11c00], desc[UR42][R2.64], !P0 ;  /* 0x11c0000002059fae */ /* 0x0003e2000c101d6a */
[----:B------:R-:W-:Y:S01]  /*a320*/  NOP ;  /* 0x0000000000007918 */ /* 0x000fe20000000000 */
[----:B------:R-:W-:Y:S02]  /*a330*/  SYNCS.ARRIVE.TRANS64.RED.A0T1 RZ, [UR38+0x30800], RZ ;  /* 0x030800ffffff79a7 */ /* 0x000fe40008200426 */
[----:B------:R-:W-:Y:S01]  /*a340*/  ARRIVES.LDGSTSBAR.64.TRANSCNT [UR38+0x30800] ;  /* 0x03080000ff0079b0 */ /* 0x000fe20008000aa6 */
[----:B------:R-:W-:Y:S01]  /*a350*/  NOP ;  /* 0x0000000000007918 */ /* 0x000fe20000000000 */
[----:B------:R-:W-:Y:S01]  /*a360*/  SYNCS.ARRIVE.TRANS64.A1T0 RZ, [UR38+0x30800], RZ ;  /* 0x030800ffffff79a7 */ /* 0x000fe20008100026 */
[----:B------:R-:W-:-:S05]  /*a370*/  VIADD R7, R25, 0xfffffffe ;  /* 0xfffffffe19077836 */ /* 0x000fca0000000000 */
[----:B------:R-:W-:Y:S01]  /*a380*/  ISETP.GE.AND P1, PT, R7, R23, PT ;  /* 0x000000170700720c */ /* 0x000fe20003f26270 */
[----:B------:R-:W2:Y:S02]  /*a390*/  SYNCS.PHASECHK.TRANS64.TRYWAIT P0, [UR38+0x30820], R0 ;  /* 0x03082000ff0075a7 */ /* 0x000ea40008000166 */
[----:B-12---:R-:W-:Y:S10]  /*a3a0*/  @!P0 BRA `(.L_x_51) ;  /* 0x0000002800b08947 */ /* 0x006ff40003800000 */
.L_x_141:
[----:B------:R-:W-:Y:S02]  /*a3b0*/  IMAD.MOV.U32 R8, RZ, RZ, 0x1 ;  /* 0x00000001ff087424 */ /* 0x000fe400078e00ff */
[----:B-1----:R-:W-:Y:S01]  /*a3c0*/  IMAD.MOV.U32 R0, RZ, RZ, RZ ;  /* 0x000000ffff007224 */ /* 0x002fe200078e00ff */
[----:B------:R-:W-:Y:S06]  /*a3d0*/  @!P1 BRA `(.L_x_52) ;  /* 0x0000001000d09947 */ /* 0x000fec0003800000 */
[----:B------:R-:W-:Y:S01]  /*a3e0*/  UIADD3 UR4, UR40, 0x1, URZ ;  /* 0x0000000128047890 */ /* 0x000fe2000fffe03f */
[----:B------:R-:W1:Y:S01]  /*a3f0*/  S2R R4, SR_TID.X ;  /* 0x0000000000047919 */ /* 0x000e620000002100 */
[----:B------:R-:W-:Y:S01]  /*a400*/  LOP3.LUT R23, RZ, R23, RZ, 0x33, !PT ;  /* 0x00000017ff177212 */ /* 0x000fe200078e33ff */
[----:B------:R-:W-:-:S03]  /*a410*/  IMAD.MOV.U32 R8, RZ, RZ, 0x1 ;  /* 0x00000001ff087424 */ /* 0x000fc600078e00ff */
[----:B------:R-:W-:-:S05]  /*a420*/  IMAD R24, R24, UR4, RZ ;  /* 0x0000000418187c24 */ /* 0x000fca000f8e02ff */
[----:B------:R-:W-:-:S05]  /*a430*/  VIMNMX R24, R24, UR39, PT ;  /* 0x0000002718187c48 */ /* 0x000fca000bfe0100 */
[----:B------:R-:W-:-:S05]  /*a440*/  IMAD.MOV R2, RZ, RZ, -R24 ;  /* 0x000000ffff027224 */ /* 0x000fca00078e0a18 */
[----:B------:R-:W-:Y:S02]  /*a450*/  VIADDMNMX R23, R2, 0x1, R23, !PT ;  /* 0x0000000102177846 */ /* 0x000fe40007800117 */
[----:B------:R-:W-:-:S03]  /*a460*/  LOP3.LUT R2, RZ, R24, RZ, 0x33, !PT ;  /* 0x00000018ff027212 */ /* 0x000fc600078e33ff */
[----:B------:R-:W-:Y:S02]  /*a470*/  VIADD R3, R23, 0xfffffffe ;  /* 0xfffffffe17037836 */ /* 0x000fe40000000000 */
[----:B------:R-:W-:-:S03]  /*a480*/  IMAD.IADD R9, R24, 0x1, R23 ;  /* 0x0000000118097824 */ /* 0x000fc600078e0217 */
[----:B------:R-:W-:Y:S02]  /*a490*/  ISETP.NE.AND P0, PT, R3, R2, PT ;  /* 0x000000020300720c */ /* 0x000fe40003f05270 */
[----:B-1----:R-:W-:Y:S01]  /*a4a0*/  LOP3.LUT R6, R4, 0x1f, RZ, 0xc0, !PT ;  /* 0x0000001f04067812 */ /* 0x002fe200078ec0ff */
[----:B------:R-:W-:Y:S01]  /*a4b0*/  IMAD.MOV.U32 R4, RZ, RZ, R16 ;  /* 0x000000ffff047224 */ /* 0x000fe200078e0010 */
[----:B------:R-:W-:-:S09]  /*a4c0*/  LOP3.LUT R10, R9, 0x1, RZ, 0xc0, !PT ;  /* 0x00000001090a7812 */ /* 0x000fd200078ec0ff */
[----:B------:R-:W-:Y:S05]  /*a4d0*/  @!P0 BRA `(.L_x_53) ;  /* 0x0000000c00148947 */ /* 0x000fea0003800000 */
[----:B------:R-:W-:Y:S01]  /*a4e0*/  BSSY B0, `(.L_x_53) ;  /* 0x00000c4000007945 */ /* 0x000fe20003800000 */
[----:B------:R-:W-:Y:S02]  /*a4f0*/  IMAD.IADD R9, R9, 0x1, -R10 ;  /* 0x0000000109097824 */ /* 0x000fe400078e0a0a */
[----:B------:R-:W-:Y:S02]  /*a500*/  IMAD.MOV.U32 R11, RZ, RZ, 0x1 ;  /* 0x00000001ff0b7424 */ /* 0x000fe400078e00ff */
[----:B------:R-:W-:-:S07]  /*a510*/  IMAD.MOV.U32 R4, RZ, RZ, R16 ;  /* 0x000000ffff047224 */ /* 0x000fce00078e0010 */
.L_x_80:
[----:B------:R-:W-:Y:S01]  /*a520*/  LOP3.LUT P0, RZ, R17, 0x2, RZ, 0xc0, !PT ;  /* 0x0000000211ff7812 */ /* 0x000fe2000780c0ff */
[----:B------:R-:W-:Y:S01]  /*a530*/  VIADD R9, R9, 0xfffffffe ;  /* 0xfffffffe09097836 */ /* 0x000fe20000000000 */
[----:B------:R-:W-:Y:S04]  /*a540*/  BSSY B1, `(.L_x_54) ;  /* 0x000005b000017945 */ /* 0x000fe80003800000 */
[----:B------:R-:W-:-:S07]  /*a550*/  ISETP.NE.AND P1, PT, R9, RZ, PT ;  /* 0x000000ff0900720c */ /* 0x000fce0003f25270 */
[----:B------:R-:W-:Y:S06]  /*a560*/  @!P0 BRA `(.L_x_55) ;  /* 0x0000000400608947 */ /* 0x000fec0003800000 */
[----:B------:R-:W-:Y:S01]  /*a570*/  LOP3.LUT P0, RZ, R17, 0x1, RZ, 0xc0, !PT ;  /* 0x0000000111ff7812 */ /* 0x000fe2000780c0ff */
[----:B------:R-:W-:Y:S01]  /*a580*/  IMAD.MOV.U32 R12, RZ, RZ, R7 ;  /* 0x000000ffff0c7224 */ /* 0x000fe200078e0007 */
[----:B------:R-:W-:-:S11]  /*a590*/  SHF.L.U32 R8, R11, 0x1f, RZ ;  /* 0x0000001f0b087819 */ /* 0x000fd600000006ff */
[----:B------:R-:W-:Y:S05]  /*a5a0*/  @!P0 BRA `(.L_x_56) ;  /* 0x00000000004c8947 */ /* 0x000fea0003800000 */
[----:B------:R-:W1:Y:S01]  /*a5b0*/  LDC R12, c[0x0][0x43c] ;  /* 0x00010f00ff0c7b82 */ /* 0x000e620000000800 */
[----:B------:R-:W-:Y:S01]  /*a5c0*/  MOV R13, R7 ;  /* 0x00000007000d7202 */ /* 0x000fe20000000f00 */
[----:B------:R-:W-:Y:S01]  /*a5d0*/  ULDC.64 UR4, c[0x0][0x428] ;  /* 0x00010a0000047ab9 */ /* 0x000fe20000000a00 */
[----:B-1----:R-:W-:-:S13]  /*a5e0*/  ISETP.NE.AND P0, PT, R12, 0x1, PT ;  /* 0x000000010c00780c */ /* 0x002fda0003f05270 */
[----:B------:R-:W1:Y:S02]  /*a5f0*/  @P0 LDC.64 R2, c[0x0][0x440] ;  /* 0x00011000ff020b82 */ /* 0x000e640000000a00 */
[----:B-1----:R-:W-:-:S05]  /*a600*/  @P0 IMAD.HI.U32 R2, R7, R2, RZ ;  /* 0x0000000207020227 */ /* 0x002fca00078e00ff */
[----:B------:R-:W-:Y:S01]  /*a610*/  @P0 SHF.R.U32.HI R13, RZ, R3, R2 ;  /* 0x00000003ff0d0219 */ /* 0x000fe20000011602 */
[----:B------:R-:W-:-:S03]  /*a620*/  IMAD R2, R22, UR4, RZ ;  /* 0x0000000416027c24 */ /* 0x000fc6000f8e02ff */
[--C-:B------:R-:W-:Y:S01]  /*a630*/  SHF.R.S32.HI R3, RZ, 0x1f, R13.reuse ;  /* 0x0000001fff037819 */ /* 0x100fe2000001140d */
[----:B------:R-:W-:Y:S02]  /*a640*/  IMAD R5, R19, UR5, R2 ;  /* 0x0000000513057c24 */ /* 0x000fe4000f8e0202 */
[----:B------:R-:W-:-:S04]  /*a650*/  IMAD.MOV.U32 R2, RZ, RZ, R13 ;  /* 0x000000ffff027224 */ /* 0x000fc800078e000d */
[----:B------:R-:W-:Y:S01]  /*a660*/  IMAD.WIDE.U32 R2, R19, UR4, R2 ;  /* 0x0000000413027c25 */ /* 0x000fe2000f8e0002 */
[----:B------:R-:W-:-:S03]  /*a670*/  ULDC.64 UR4, c[0x0][0x418] ;  /* 0x0001060000047ab9 */ /* 0x000fc60000000a00 */
[----:B------:R-:W-:Y:S01]  /*a680*/  IMAD.IADD R3, R5, 0x1, R3 ;  /* 0x0000000105037824 */ /* 0x000fe200078e0203 */
[----:B------:R-:W-:-:S04]  /*a690*/  LEA R4, P0, R2, UR4, 0x2 ;  /* 0x0000000402047c11 */ /* 0x000fc8000f8010ff */
[----:B------:R-:W-:-:S05]  /*a6a0*/  LEA.HI.X R5, R2, UR5, R3, 0x2, P0 ;  /* 0x0000000502057c11 */ /* 0x000fca00080f1403 */
[----:B------:R1:W5:Y:S01]  /*a6b0*/  LDG.E R4, desc[UR42][R4.64] ;  /* 0x0000002a04047981 */ /* 0x000362000c1e1900 */
[----:B------:R-:W-:-:S04]  /*a6c0*/  IMAD.MOV R2, RZ, RZ, -R13 ;  /* 0x000000ffff027224 */ /* 0x000fc800078e0a0d */
[----:B------:R-:W-:-:S07]  /*a6d0*/  IMAD R12, R12, R2, R7 ;  /* 0x000000020c0c7224 */ /* 0x000fce00078e0207 */
.L_x_56:
[----:B------:R-:W2:Y:S01]  /*a6e0*/  SYNCS.PHASECHK.TRANS64.TRYWAIT P0, [UR38+0x30848], R8 ;  /* 0x03084808ff0075a7 */ /* 0x000ea20008000166 */
[----:B------:R-:W-:Y:S01]  /*a6f0*/  BSSY B2, `(.L_x_57) ;  /* 0x0000003000027945 */ /* 0x000fe20003800000 */
[----:B------:R-:W-:-:S03]  /*a700*/  ISETP.NE.AND P2, PT, R27, RZ, PT ;  /* 0x000000ff1b00720c */ /* 0x000fc60003f45270 */
[----:B--2---:R-:W-:Y:S10]  /*a710*/  @!P0 BRA `(.L_x_58) ;  /* 0x0000002400ec8947 */ /* 0x004ff40003800000 */
.L_x_142:
[----:B------:R-:W-:Y:S05]  /*a720*/  BSYNC B2 ;  /* 0x0000000000027941 */ /* 0x000fea0003800000 */
.L_x_57:
[----:B------:R-:W-:Y:S04]  /*a730*/  BSSY B2, `(.L_x_59) ;  /* 0x0000007000027945 */ /* 0x000fe80003800000 */
[----:B------:R-:W-:Y:S05]  /*a740*/  @P2 BRA `(.L_x_60) ;  /* 0x0000000000142947 */ /* 0x000fea0003800000 */
[----:B------:R-:W-:Y:S01]  /*a750*/  ISETP.NE.AND P0, PT, R6, RZ, PT ;  /* 0x000000ff0600720c */ /* 0x000fe20003f05270 */
[----:B------:R-:W-:-:S04]  /*a760*/  IMAD.MOV.U32 R2, RZ, RZ, 0x6000 ;  /* 0x00006000ff027424 */ /* 0x000fc800078e00ff */
[----:B------:R3:W-:Y:S08]  /*a770*/  SYNCS.ARRIVE.TRANS64 RZ, [UR38+0x30838], R2 ;  /* 0x03083802ffff79a7 */ /* 0x0007f00008000026 */
[----:B---3--:R-:W-:Y:S05]  /*a780*/  @!P0 BRA `(.L_x_60) ;  /* 0x0000000000048947 */ /* 0x008fea0003800000 */
[----:B------:R-:W-:Y:S01]  /*a790*/  BPT.TRAP 0x1 ;  /* 0x000000040000795c */ /* 0x000fe20000300000 */
.L_x_60:
[----:B------:R-:W-:Y:S05]  /*a7a0*/  BSYNC B2 ;  /* 0x0000000000027941 */ /* 0x000fea0003800000 */
.L_x_59:
[----:B-1----:R-:W-:Y:S01]  /*a7b0*/  IMAD.MOV.U32 R5, RZ, RZ, RZ ;  /* 0x000000ffff057224 */ /* 0x002fe200078e00ff */
[----:B------:R-:W-:Y:S01]  /*a7c0*/  ULDC.64 UR4, c[0x0][0x198] ;  /* 0x0000660000047ab9 */ /* 0x000fe20000000a00 */
[----:B------:R-:W-:Y:S01]  /*a7d0*/  PLOP3.LUT P0, PT, PT, PT, PT, 0x80, 0x0 ;  /* 0x000000000000781c */ /* 0x000fe20003f0f070 */
[----:B------:R-:W-:Y:S01]  /*a7e0*/  UIADD3 UR4, UP0, UR4, 0x370, URZ ;  /* 0x0000037004047890 */ /* 0x000fe2000ff1e03f */
[----:B------:R-:W-:Y:S01]  /*a7f0*/  IMAD R2, R12, 0xc0, RZ ;  /* 0x000000c00c027824 */ /* 0x000fe200078e02ff */
[----:B------:R-:W-:Y:S01]  /*a800*/  R2UR UR34, R5 ;  /* 0x00000000052272ca */ /* 0x000fe200000e0000 */
[----:B------:R-:W-:Y:S02]  /*a810*/  UIADD3 UR32, UR38, 0x18400, URZ ;  /* 0x0001840026207890 */ /* 0x000fe4000fffe03f */
[----:B------:R-:W-:Y:S02]  /*a820*/  UIADD3 UR33, UR38, 0x30838, URZ ;  /* 0x0003083826217890 */ /* 0x000fe4000fffe03f */
[----:B------:R-:W-:Y:S01]  /*a830*/  UIADD3.X UR5, URZ, UR5, URZ, UP0, !UPT ;  /* 0x000000053f057290 */ /* 0x000fe200087fe43f */
[----:B------:R-:W-:Y:S01]  /*a840*/  UMOV UR6, 0x0 ;  /* 0x0000000000067882 */ /* 0x000fe20000000000 */
[----:B------:R-:W-:-:S10]  /*a850*/  UMOV UR7, 0x14f00000 ;  /* 0x14f0000000077882 */ /* 0x000fd40000000000 */
.L_x_61:
[----:B------:R-:W-:-:S13]  /*a860*/  @P0 ELECT P3, URZ, PT ;  /* 0x00000000003f082f */ /* 0x000fda0003860000 */
[----:B-----5:R-:W-:Y:S02]  /*a870*/  @P3 R2UR UR37, R4 ;  /* 0x00000000042532ca */ /* 0x020fe400000e0000 */
[----:B------:R-:W-:Y:S02]  /*a880*/  @P3 R2UR UR35, R2 ;  /* 0x00000000022332ca */ /* 0x000fe400000e0000 */
[----:B------:R-:W-:Y:S02]  /*a890*/  @P3 PLOP3.LUT P0, PT, P3, PT, PT, 0x8, 0x0 ;  /* 0x000000000000381c */ /* 0x000fe40001f0e170 */
[----:B------:R-:W-:-:S09]  /*a8a0*/  PLOP3.LUT P3, PT, PT, PT, PT, 0x8, 0x0 ;  /* 0x000000000000781c */ /* 0x000fd20003f6e170 */
[----:B------:R1:W-:Y:S02]  /*a8b0*/  UTMALDG.4D [UR32], [UR4], desc[UR6] ;  /* 0x00000620040075b4 */ /* 0x0003e40008019000 */
[----:B-1----:R-:W-:Y:S05]  /*a8c0*/  @P0 BRA.U.ANY `(.L_x_61) ;  /* 0xfffffffd00e40947 */ /* 0x002fea000393ffff */
[----:B------:R-:W1:Y:S01]  /*a8d0*/  SYNCS.PHASECHK.TRANS64.TRYWAIT P0, [UR38+0x30860], R8 ;  /* 0x03086008ff0075a7 */ /* 0x000e620008000166 */
[----:B------:R-:W-:Y:S04]  /*a8e0*/  BSSY B2, `(.L_x_62) ;  /* 0x0000002000027945 */ /* 0x000fe80003800000 */
[----:B-1----:R-:W-:Y:S05]  /*a8f0*/  @!P0 BRA `(.L_x_63) ;  /* 0x00000024008c8947 */ /* 0x002fea0003800000 */
.L_x_143:
[----:B------:R-:W-:Y:S05]  /*a900*/  BSYNC B2 ;  /* 0x0000000000027941 */ /* 0x000fea0003800000 */
.L_x_62:
[----:B------:R-:W-:Y:S01]  /*a910*/  BSSY B2, `(.L_x_64) ;  /* 0x0000009000027945 */ /* 0x000fe20003800000 */
[----:B------:R-:W-:Y:S02]  /*a920*/  IMAD.MOV.U32 R2, RZ, RZ, 0x0 ;  /* 0x00000000ff027424 */ /* 0x000fe400078e00ff */
[----:B-12---:R-:W-:Y:S01]  /*a930*/  IMAD.MOV.U32 R3, RZ, RZ, 0x14f00000 ;  /* 0x14f00000ff037424 */ /* 0x006fe200078e00ff */
[----:B------:R-:W-:Y:S06]  /*a940*/  @P2 BRA `(.L_x_65) ;  /* 0x0000000000142947 */ /* 0x000fec0003800000 */
[----:B------:R-:W-:Y:S01]  /*a950*/  ISETP.NE.AND P0, PT, R6, RZ, PT ;  /* 0x000000ff0600720c */ /* 0x000fe20003f05270 */
[----:B------:R-:W-:-:S04]  /*a960*/  IMAD.MOV.U32 R8, RZ, RZ, 0x6000 ;  /* 0x00006000ff087424 */ /* 0x000fc800078e00ff */
[----:B------:R1:W-:Y:S08]  /*a970*/  SYNCS.ARRIVE.TRANS64 RZ, [UR38+0x30850], R8 ;  /* 0x03085008ffff79a7 */ /* 0x0003f00008000026 */
[----:B-1----:R-:W-:Y:S05]  /*a980*/  @!P0 BRA `(.L_x_65) ;  /* 0x0000000000048947 */ /* 0x002fea0003800000 */
[----:B------:R-:W-:Y:S01]  /*a990*/  BPT.TRAP 0x1 ;  /* 0x000000040000795c */ /* 0x000fe20000300000 */
.L_x_65:
[----:B------:R-:W-:Y:S05]  /*a9a0*/  BSYNC B2 ;  /* 0x0000000000027941 */ /* 0x000fea0003800000 */
.L_x_64:
[----:B------:R-:W-:Y:S01]  /*a9b0*/  R2UR UR7, R3 ;  /* 0x00000000030772ca */ /* 0x000fe200000e0000 */
[----:B------:R-:W-:Y:S01]  /*a9c0*/  ULDC.64 UR4, c[0x0][0x198] ;  /* 0x0000660000047ab9 */ /* 0x000fe20000000a00 */
[----:B------:R-:W-:Y:S01]  /*a9d0*/  R2UR UR10, R5 ;  /* 0x00000000050a72ca */ /* 0x000fe200000e0000 */
[----:B------:R-:W-:Y:S01]  /*a9e0*/  UIADD3 UR4, UP0, UR4, 0x470, URZ ;  /* 0x0000047004047890 */ /* 0x000fe2000ff1e03f */
[----:B------:R-:W-:Y:S01]  /*a9f0*/  R2UR UR6, R2 ;  /* 0x00000000020672ca */ /* 0x000fe200000e0000 */
[----:B------:R-:W-:Y:S01]  /*aa00*/  IMAD R2, R18, 0xc0, RZ ;  /* 0x000000c012027824 */ /* 0x000fe200078e02ff */
[----:B------:R-:W-:Y:S01]  /*aa10*/  PLOP3.LUT P0, PT, PT, PT, PT, 0x80, 0x0 ;  /* 0x000000000000781c */ /* 0x000fe20003f0f070 */
[----:B------:R-:W-:Y:S02]  /*aa20*/  UIADD3 UR8, UR38, 0x400, URZ ;  /* 0x0000040026087890 */ /* 0x000fe4000fffe03f */
[----:B------:R-:W-:Y:S02]  /*aa30*/  UIADD3 UR9, UR38, 0x30850, URZ ;  /* 0x0003085026097890 */ /* 0x000fe4000fffe03f */
[----:B------:R-:W-:-:S12]  /*aa40*/  UIADD3.X UR5, URZ, UR5, URZ, UP0, !UPT ;  /* 0x000000053f057290 */ /* 0x000fd800087fe43f */
.L_x_66:
[----:B------:R-:W-:-:S13]  /*aa50*/  @P0 ELECT P2, URZ, PT ;  /* 0x00000000003f082f */ /* 0x000fda0003840000 */
[----:B------:R-:W-:Y:S01]  /*aa60*/  @P2 R2UR UR13, R16 ;  /* 0x00000000100d22ca */ /* 0x000fe200000e0000 */
[----:B------:R-:W-:Y:S01]  /*aa70*/  UMOV UR12, UR36 ;  /* 0x00000024000c7c82 */ /* 0x000fe20008000000 */
[----:B------:R-:W-:Y:S02]  /*aa80*/  @P2 R2UR UR11, R2 ;  /* 0x00000000020b22ca */ /* 0x000fe400000e0000 */
[----:B------:R-:W-:Y:S02]  /*aa90*/  @P2 PLOP3.LUT P0, PT, P2, PT, PT, 0x8, 0x0 ;  /* 0x000000000000281c */ /* 0x000fe4000170e170 */
[----:B------:R-:W-:-:S09]  /*aaa0*/  PLOP3.LUT P2, PT, PT, PT, PT, 0x8, 0x0 ;  /* 0x000000000000781c */ /* 0x000fd20003f4e170 */
[----:B------:R1:W-:Y:S02]  /*aab0*/  UTMALDG.4D [UR8], [UR4], desc[UR6] ;  /* 0x00000608040075b4 */ /* 0x0003e40008019000 */
[----:B-1----:R-:W-:Y:S05]  /*aac0*/  @P0 BRA.U.ANY `(.L_x_66) ;  /* 0xfffffffd00e00947 */ /* 0x002fea000393ffff */
[----:B------:R-:W-:Y:S02]  /*aad0*/  IMAD.MOV.U32 R18, RZ, RZ, R12 ;  /* 0x000000ffff127224 */ /* 0x000fe400078e000c */
[----:B------:R-:W-:-:S07]  /*aae0*/  IMAD.MOV.U32 R16, RZ, RZ, R4 ;  /* 0x000000ffff107224 */ /* 0x000fce00078e0004 */
.L_x_55:
[----:B------:R-:W-:Y:S05]  /*aaf0*/  BSYNC B1 ;  /* 0x0000000000017941 */ /* 0x000fea0003800000 */
.L_x_54:
[----:B------:R-:W-:Y:S01]  /*ab00*/  LOP3.LUT P0, RZ, R17, 0x2, RZ, 0xc0, !PT ;  /* 0x0000000211ff7812 */ /* 0x000fe2000780c0ff */
[----:B------:R-:W-:Y:S01]  /*ab10*/  BSSY B1, `(.L_x_67) ;  /* 0x000005d000017945 */ /* 0x000fe20003800000 */
[----:B------:R-:W-:-:S11]  /*ab20*/  LOP3.LUT R8, R11, 0x1, RZ, 0x3c, !PT ;  /* 0x000000010b087812 */ /* 0x000fd600078e3cff */
[----:B------:R-:W-:Y:S05]  /*ab30*/  @!P0 BRA `(.L_x_68) ;  /* 0x0000000400688947 */ /* 0x000fea0003800000 */
[----:B------:R-:W-:Y:S01]  /*ab40*/  LOP3.LUT P0, RZ, R17, 0x1, RZ, 0xc0, !PT ;  /* 0x0000000111ff7812 */ /* 0x000fe2000780c0ff */
[----:B------:R-:W-:Y:S01]  /*ab50*/  VIADD R13, R7, 0xffffffff ;  /* 0xffffffff070d7836 */ /* 0x000fe20000000000 */
[----:B------:R-:W-:-:S11]  /*ab60*/  SHF.L.U32 R12, R8, 0x1f, RZ ;  /* 0x0000001f080c7819 */ /* 0x000fd600000006ff */
[----:B------:R-:W-:Y:S05]  /*ab70*/  @!P0 BRA `(.L_x_69) ;  /* 0x00000000004c8947 */ /* 0x000fea0003800000 */
[----:B------:R-:W1:Y:S01]  /*ab80*/  LDC R14, c[0x0][0x43c] ;  /* 0x00010f00ff0e7b82 */ /* 0x000e620000000800 */
[----:B------:R-:W-:Y:S01]  /*ab90*/  IMAD.MOV.U32 R15, RZ, RZ, R13 ;  /* 0x000000ffff0f7224 */ /* 0x000fe200078e000d */
        /* <DEDUP_REMOVED lines=10> */
[----:B------:R-:W-:-:S04]  /*ac40*/  ULDC.64 UR4, c[0x0][0x418] ;  /* 0x0001060000047ab9 */ /* 0x000fc80000000a00 */
[----:B------:R-:W-:Y:S02]  /*ac50*/  IADD3 R3, R5, R3, RZ ;  /* 0x0000000305037210 */ /* 0x000fe40007ffe0ff */
[----:B------:R-:W-:-:S04]  /*ac60*/  LEA R4, P0, R2, UR4, 0x2 ;  /* 0x0000000402047c11 */ /* 0x000fc8000f8010ff */
[----:B------:R-:W-:-:S05]  /*ac70*/  LEA.HI.X R5, R2, UR5, R3, 0x2, P0 ;  /* 0x0000000502057c11 */ /* 0x000fca00080f1403 */
[----:B------:R1:W5:Y:S01]  /*ac80*/  LDG.E R4, desc[UR42][R4.64] ;  /* 0x0000002a04047981 */ /* 0x000362000c1e1900 */
[----:B------:R-:W-:-:S04]  /*ac90*/  IMAD.MOV R2, RZ, RZ, -R15 ;  /* 0x000000ffff027224 */ /* 0x000fc800078e0a0f */
[----:B------:R-:W-:-:S07]  /*aca0*/  IMAD R13, R14, R2, R13 ;  /* 0x000000020e0d7224 */ /* 0x000fce00078e020d */
.L_x_69:
[----:B------:R-:W2:Y:S01]  /*acb0*/  SYNCS.PHASECHK.TRANS64.TRYWAIT P0, [UR38+0x30840], R12 ;  /* 0x0308400cff0075a7 */ /* 0x000ea20008000166 */
[----:B------:R-:W-:Y:S01]  /*acc0*/  BSSY B2, `(.L_x_70) ;  /* 0x0000003000027945 */ /* 0x000fe20003800000 */
[----:B------:R-:W-:-:S03]  /*acd0*/  ISETP.NE.AND P2, PT, R27, RZ, PT ;  /* 0x000000ff1b00720c */ /* 0x000fc60003f45270 */
[----:B--2---:R-:W-:Y:S10]  /*ace0*/  @!P0 BRA `(.L_x_71) ;  /* 0x0000002000a88947 */ /* 0x004ff40003800000 */
.L_x_144:
[----:B------:R-:W-:Y:S05]  /*acf0*/  BSYNC B2 ;  /* 0x0000000000027941 */ /* 0x000fea0003800000 */
.L_x_70:
[----:B------:R-:W-:Y:S04]  /*ad00*/  BSSY B2, `(.L_x_72) ;  /* 0x0000007000027945 */ /* 0x000fe80003800000 */
[----:B------:R-:W-:Y:S05]  /*ad10*/  @P2 BRA `(.L_x_73) ;  /* 0x0000000000142947 */ /* 0x000fea0003800000 */
[----:B------:R-:W-:Y:S01]  /*ad20*/  ISETP.NE.AND P0, PT, R6, RZ, PT ;  /* 0x000000ff0600720c */ /* 0x000fe20003f05270 */
[----:B------:R-:W-:-:S04]  /*ad30*/  IMAD.MOV.U32 R2, RZ, RZ, 0x6000 ;  /* 0x00006000ff027424 */ /* 0x000fc800078e00ff */
[----:B------:R3:W-:Y:S08]  /*ad40*/  SYNCS.ARRIVE.TRANS64 RZ, [UR38+0x30830], R2 ;  /* 0x03083002ffff79a7 */ /* 0x0007f00008000026 */
[----:B---3--:R-:W-:Y:S05]  /*ad50*/  @!P0 BRA `(.L_x_73) ;  /* 0x0000000000048947 */ /* 0x008fea0003800000 */
[----:B------:R-:W-:Y:S01]  /*ad60*/  BPT.TRAP 0x1 ;  /* 0x000000040000795c */ /* 0x000fe20000300000 */
.L_x_73:
[----:B------:R-:W-:Y:S05]  /*ad70*/  BSYNC B2 ;  /* 0x0000000000027941 */ /* 0x000fea0003800000 */
.L_x_72:
        /* <DEDUP_REMOVED lines=11> */
.L_x_74:
[----:B------:R-:W-:-:S13]  /*ae30*/  @P0 ELECT P3, URZ, PT ;  /* 0x00000000003f082f */ /* 0x000fda0003860000 */
[----:B-----5:R-:W-:Y:S01]  /*ae40*/  @P3 R2UR UR13, R4 ;  /* 0x00000000040d32ca */ /* 0x020fe200000e0000 */
[----:B------:R-:W-:Y:S01]  /*ae50*/  UMOV UR12, UR36 ;  /* 0x00000024000c7c82 */ /* 0x000fe20008000000 */
[----:B------:R-:W-:Y:S02]  /*ae60*/  @P3 R2UR UR11, R2 ;  /* 0x00000000020b32ca */ /* 0x000fe400000e0000 */
[----:B------:R-:W-:Y:S02]  /*ae70*/  @P3 PLOP3.LUT P0, PT, P3, PT, PT, 0x8, 0x0 ;  /* 0x000000000000381c */ /* 0x000fe40001f0e170 */
[----:B------:R-:W-:-:S09]  /*ae80*/  PLOP3.LUT P3, PT, PT, PT, PT, 0x8, 0x0 ;  /* 0x000000000000781c */ /* 0x000fd20003f6e170 */
[----:B------:R1:W-:Y:S02]  /*ae90*/  UTMALDG.4D [UR8], [UR4], desc[UR6] ;  /* 0x00000608040075b4 */ /* 0x0003e40008019000 */
[----:B-1----:R-:W-:Y:S05]  /*aea0*/  @P0 BRA.U.ANY `(.L_x_74) ;  /* 0xfffffffd00e00947 */ /* 0x002fea000393ffff */
[----:B------:R-:W-:Y:S01]  /*aeb0*/  SHF.L.U32 R2, R11, 0x1f, RZ ;  /* 0x0000001f0b027819 */ /* 0x000fe200000006ff */
[----:B------:R-:W-:Y:S03]  /*aec0*/  BSSY B2, `(.L_x_75) ;  /* 0x0000003000027945 */ /* 0x000fe60003800000 */
[----:B------:R-:W1:Y:S02]  /*aed0*/  SYNCS.PHASECHK.TRANS64.TRYWAIT P0, [UR38+0x30868], R2 ;  /* 0x03086802ff0075a7 */ /* 0x000e640008000166 */
[----:B-1----:R-:W-:Y:S05]  /*aee0*/  @!P0 BRA `(.L_x_76) ;  /* 0x0000002000408947 */ /* 0x002fea0003800000 */
.L_x_145:
[----:B------:R-:W-:Y:S05]  /*aef0*/  BSYNC B2 ;  /* 0x0000000000027941 */ /* 0x000fea0003800000 */
.L_x_75:
[----:B------:R-:W-:Y:S01]  /*af00*/  BSSY B2, `(.L_x_77) ;  /* 0x0000009000027945 */ /* 0x000fe20003800000 */
[----:B-1----:R-:W-:Y:S02]  /*af10*/  IMAD.MOV.U32 R2, RZ, RZ, 0x0 ;  /* 0x00000000ff027424 */ /* 0x002fe400078e00ff */
[----:B--2---:R-:W-:Y:S01]  /*af20*/  IMAD.MOV.U32 R3, RZ, RZ, 0x14f00000 ;  /* 0x14f00000ff037424 */ /* 0x004fe200078e00ff */
[----:B------:R-:W-:Y:S06]  /*af30*/  @P2 BRA `(.L_x_78) ;  /* 0x0000000000142947 */ /* 0x000fec0003800000 */
[----:B------:R-:W-:Y:S01]  /*af40*/  ISETP.NE.AND P0, PT, R6, RZ, PT ;  /* 0x000000ff0600720c */ /* 0x000fe20003f05270 */
[----:B------:R-:W-:-:S04]  /*af50*/  IMAD.MOV.U32 R11, RZ, RZ, 0x6000 ;  /* 0x00006000ff0b7424 */ /* 0x000fc800078e00ff */
[----:B------:R1:W-:Y:S08]  /*af60*/  SYNCS.ARRIVE.TRANS64 RZ, [UR38+0x30858], R11 ;  /* 0x0308580bffff79a7 */ /* 0x0003f00008000026 */
[----:B-1----:R-:W-:Y:S05]  /*af70*/  @!P0 BRA `(.L_x_78) ;  /* 0x0000000000048947 */ /* 0x002fea0003800000 */
[----:B------:R-:W-:Y:S01]  /*af80*/  BPT.TRAP 0x1 ;  /* 0x000000040000795c */ /* 0x000fe20000300000 */
.L_x_78:
[----:B------:R-:W-:Y:S05]  /*af90*/  BSYNC B2 ;  /* 0x0000000000027941 */ /* 0x000fea0003800000 */
.L_x_77:
        /* <DEDUP_REMOVED lines=10> */
.L_x_79:
        /* <DEDUP_REMOVED lines=10> */
.L_x_68:
[----:B------:R-:W-:Y:S05]  /*b0e0*/  BSYNC B1 ;  /* 0x0000000000017941 */ /* 0x000fea0003800000 */
.L_x_67:
[----:B------:R-:W-:Y:S02]  /*b0f0*/  VIADD R7, R7, 0xfffffffe ;  /* 0xfffffffe07077836 */ /* 0x000fe40000000000 */
[----:B------:R-:W-:Y:S01]  /*b100*/  IMAD.MOV.U32 R11, RZ, RZ, R8 ;  /* 0x000000ffff0b7224 */ /* 0x000fe200078e0008 */
[----:B------:R-:W-:Y:S06]  /*b110*/  @P1 BRA `(.L_x_80) ;  /* 0xfffffff400001947 */ /* 0x000fec000383ffff */
[----:B------:R-:W-:Y:S05]  /*b120*/  BSYNC B0 ;  /* 0x0000000000007941 */ /* 0x000fea0003800000 */
.L_x_53:
[----:B------:R-:W-:Y:S01]  /*b130*/  ISETP.NE.AND P0, PT, R10, RZ, PT ;  /* 0x000000ff0a00720c */ /* 0x000fe20003f05270 */
[----:B------:R-:W-:-:S12]  /*b140*/  BSSY B0, `(.L_x_52) ;  /* 0x000005d000007945 */ /* 0x000fd80003800000 */
[----:B------:R-:W-:Y:S05]  /*b150*/  @!P0 BRA `(.L_x_81) ;  /* 0x00000004006c8947 */ /* 0x000fea0003800000 */
[----:B------:R-:W-:Y:S01]  /*b160*/  LOP3.LUT P1, RZ, R17, 0x2, RZ, 0xc0, !PT ;  /* 0x0000000211ff7812 */ /* 0x000fe2000782c0ff */
[----:B------:R-:W-:-:S12]  /*b170*/  IMAD.MOV.U32 R0, RZ, RZ, 0x1 ;  /* 0x00000001ff007424 */ /* 0x000fd800078e00ff */
[----:B------:R-:W-:Y:S05]  /*b180*/  @!P1 BRA `(.L_x_81) ;  /* 0x0000000400609947 */ /* 0x000fea0003800000 */
[----:B------:R-:W-:Y:S02]  /*b190*/  LOP3.LUT P1, RZ, R17, 0x1, RZ, 0xc0, !PT ;  /* 0x0000000111ff7812 */ /* 0x000fe4000782c0ff */
[----:B------:R-:W-:-:S11]  /*b1a0*/  SHF.L.U32 R9, R8, 0x1f, RZ ;  /* 0x0000001f08097819 */ /* 0x000fd600000006ff */
[----:B------:R-:W-:Y:S05]  /*b1b0*/  @!P1 BRA `(.L_x_82) ;  /* 0x00000000004c9947 */ /* 0x000fea0003800000 */
        /* <DEDUP_REMOVED lines=19> */
.L_x_82:
[----:B------:R-:W2:Y:S01]  /*b2f0*/  SYNCS.PHASECHK.TRANS64.TRYWAIT P0, [UR38+0x30848], R9 ;  /* 0x03084809ff0075a7 */ /* 0x000ea20008000166 */
[----:B------:R-:W-:Y:S01]  /*b300*/  BSSY B1, `(.L_x_83) ;  /* 0x0000003000017945 */ /* 0x000fe20003800000 */
[----:B------:R-:W-:-:S03]  /*b310*/  ISETP.NE.AND P1, PT, R27, RZ, PT ;  /* 0x000000ff1b00720c */ /* 0x000fc60003f25270 */
[----:B--2---:R-:W-:Y:S10]  /*b320*/  @!P0 BRA `(.L_x_84) ;  /* 0x0000001c00488947 */ /* 0x004ff40003800000 */
.L_x_146:
[----:B------:R-:W-:Y:S05]  /*b330*/  BSYNC B1 ;  /* 0x0000000000017941 */ /* 0x000fea0003800000 */
.L_x_83:
[----:B------:R-:W-:Y:S04]  /*b340*/  BSSY B1, `(.L_x_85) ;  /* 0x0000007000017945 */ /* 0x000fe80003800000 */
[----:B------:R-:W-:Y:S05]  /*b350*/  @P1 BRA `(.L_x_86) ;  /* 0x0000000000141947 */ /* 0x000fea0003800000 */
[----:B------:R-:W-:Y:S01]  /*b360*/  ISETP.NE.AND P0, PT, R6, RZ, PT ;  /* 0x000000ff0600720c */ /* 0x000fe20003f05270 */
[----:B--2---:R-:W-:-:S04]  /*b370*/  IMAD.MOV.U32 R2, RZ, RZ, 0x6000 ;  /* 0x00006000ff027424 */ /* 0x004fc800078e00ff */
[----:B------:R3:W-:Y:S08]  /*b380*/  SYNCS.ARRIVE.TRANS64 RZ, [UR38+0x30838], R2 ;  /* 0x03083802ffff79a7 */ /* 0x0007f00008000026 */
[----:B---3--:R-:W-:Y:S05]  /*b390*/  @!P0 BRA `(.L_x_86) ;  /* 0x0000000000048947 */ /* 0x008fea0003800000 */
[----:B------:R-:W-:Y:S01]  /*b3a0*/  BPT.TRAP 0x1 ;  /* 0x000000040000795c */ /* 0x000fe20000300000 */
.L_x_86:
[----:B------:R-:W-:Y:S05]  /*b3b0*/  BSYNC B1 ;  /* 0x0000000000017941 */ /* 0x000fea0003800000 */
.L_x_85:
[----:B-1----:R-:W-:Y:S01]  /*b3c0*/  IMAD.MOV.U32 R5, RZ, RZ, RZ ;  /* 0x000000ffff057224 */ /* 0x002fe200078e00ff */
[----:B------:R-:W-:Y:S01]  /*b3d0*/  ULDC.64 UR4, c[0x0][0x198] ;  /* 0x0000660000047ab9 */ /* 0x000fe20000000a00 */
[----:B------:R-:W-:Y:S01]  /*b3e0*/  PLOP3.LUT P0, PT, PT, PT, PT, 0x80, 0x0 ;  /* 0x000000000000781c */ /* 0x000fe20003f0f070 */
[----:B------:R-:W-:Y:S01]  /*b3f0*/  UIADD3 UR4, UP0, UR4, 0x370, URZ ;  /* 0x0000037004047890 */ /* 0x000fe2000ff1e03f */
[----:B--2---:R-:W-:Y:S01]  /*b400*/  IMAD R2, R7, 0xc0, RZ ;  /* 0x000000c007027824 */ /* 0x004fe200078e02ff */
[----:B------:R-:W-:Y:S01]  /*b410*/  R2UR UR10, R5 ;  /* 0x00000000050a72ca */ /* 0x000fe200000e0000 */
[----:B------:R-:W-:Y:S02]  /*b420*/  UIADD3 UR8, UR38, 0x18400, URZ ;  /* 0x0001840026087890 */ /* 0x000fe4000fffe03f */
[----:B------:R-:W-:Y:S02]  /*b430*/  UIADD3 UR9, UR38, 0x30838, URZ ;  /* 0x0003083826097890 */ /* 0x000fe4000fffe03f */
[----:B------:R-:W-:Y:S01]  /*b440*/  UIADD3.X UR5, URZ, UR5, URZ, UP0, !UPT ;  /* 0x000000053f057290 */ /* 0x000fe200087fe43f */
[----:B------:R-:W-:Y:S01]  /*b450*/  UMOV UR6, 0x0 ;  /* 0x0000000000067882 */ /* 0x000fe20000000000 */
[----:B------:R-:W-:-:S10]  /*b460*/  UMOV UR7, 0x14f00000 ;  /* 0x14f0000000077882 */ /* 0x000fd40000000000 */
.L_x_87:
        /* <DEDUP_REMOVED lines=11> */
.L_x_147:
[----:B------:R-:W-:Y:S05]  /*b520*/  BSYNC B1 ;  /* 0x0000000000017941 */ /* 0x000fea0003800000 */
.L_x_88:
[----:B------:R-:W-:Y:S01]  /*b530*/  BSSY B1, `(.L_x_90) ;  /* 0x0000009000017945 */ /* 0x000fe20003800000 */
[----:B-1----:R-:W-:Y:S02]  /*b540*/  IMAD.MOV.U32 R2, RZ, RZ, 0x0 ;  /* 0x00000000ff027424 */ /* 0x002fe400078e00ff */
[----:B------:R-:W-:Y:S01]  /*b550*/  IMAD.MOV.U32 R3, RZ, RZ, 0x14f00000 ;  /* 0x14f00000ff037424 */ /* 0x000fe200078e00ff */
[----:B------:R-:W-:Y:S06]  /*b560*/  @P1 BRA `(.L_x_91) ;  /* 0x0000000000141947 */ /* 0x000fec0003800000 */
[----:B------:R-:W-:Y:S01]  /*b570*/  ISETP.NE.AND P0, PT, R6, RZ, PT ;  /* 0x000000ff0600720c */ /* 0x000fe20003f05270 */
[----:B------:R-:W-:-:S04]  /*b580*/  IMAD.MOV.U32 R9, RZ, RZ, 0x6000 ;  /* 0x00006000ff097424 */ /* 0x000fc800078e00ff */
[----:B------:R1:W-:Y:S08]  /*b590*/  SYNCS.ARRIVE.TRANS64 RZ, [UR38+0x30850], R9 ;  /* 0x03085009ffff79a7 */ /* 0x0003f00008000026 */
[----:B-1----:R-:W-:Y:S05]  /*b5a0*/  @!P0 BRA `(.L_x_91) ;  /* 0x0000000000048947 */ /* 0x002fea0003800000 */
[----:B------:R-:W-:Y:S01]  /*b5b0*/  BPT.TRAP 0x1 ;  /* 0x000000040000795c */ /* 0x000fe20000300000 */
.L_x_91:
[----:B------:R-:W-:Y:S05]  /*b5c0*/  BSYNC B1 ;  /* 0x0000000000017941 */ /* 0x000fea0003800000 */
.L_x_90:
        /* <DEDUP_REMOVED lines=10> */
.L_x_92:
        /* <DEDUP_REMOVED lines=10> */
.L_x_81:
[----:B------:R-:W-:Y:S05]  /*b710*/  BSYNC B0 ;  /* 0x0000000000007941 */ /* 0x000fea0003800000 */
.L_x_52:
[----:B------:R-:W-:Y:S01]  /*b720*/  LOP3.LUT P0, RZ, R17, 0x2, RZ, 0xc0, !PT ;  /* 0x0000000211ff7812 */ /* 0x000fe2000780c0ff */
[----:B------:R-:W-:-:S12]  /*b730*/  BSSY B0, `(.L_x_93) ;  /* 0x0000027000007945 */ /* 0x000fd80003800000 */
[----:B------:R-:W-:Y:S05]  /*b740*/  @!P0 BRA `(.L_x_94) ;  /* 0x0000000000948947 */ /* 0x000fea0003800000 */
[----:B------:R-:W-:Y:S01]  /*b750*/  LEA R3, R0, UR38, 0x3 ;  /* 0x0000002600037c11 */ /* 0x000fe2000f8e18ff */
[----:B------:R-:W-:Y:S01]  /*b760*/  BSSY B1, `(.L_x_95) ;  /* 0x0000005000017945 */ /* 0x000fe20003800000 */
[----:B------:R-:W-:Y:S02]  /*b770*/  SHF.L.U32 R2, R8, 0x1f, RZ ;  /* 0x0000001f08027819 */ /* 0x000fe400000006ff */
[----:B------:R-:W-:Y:S02]  /*b780*/  ISETP.NE.AND P1, PT, R27, RZ, PT ;  /* 0x000000ff1b00720c */ /* 0x000fe40003f25270 */
[----:B------:R-:W1:Y:S02]  /*b790*/  SYNCS.PHASECHK.TRANS64.TRYWAIT P0, [R3+URZ+0x30860], R2 ;  /* 0x03086002030075a7 */ /* 0x000e64000800017f */
[----:B-1----:R-:W-:Y:S09]  /*b7a0*/  @!P0 BRA `(.L_x_96) ;  /* 0x0000001800588947 */ /* 0x002ff20003800000 */
.L_x_148:
[----:B------:R-:W-:Y:S05]  /*b7b0*/  BSYNC B1 ;  /* 0x0000000000017941 */ /* 0x000fea0003800000 */
.L_x_95:
[----:B------:R-:W-:Y:S04]  /*b7c0*/  BSSY B1, `(.L_x_97) ;  /* 0x0000008000017945 */ /* 0x000fe80003800000 */
[----:B------:R-:W-:Y:S05]  /*b7d0*/  @P1 BRA `(.L_x_98) ;  /* 0x0000000000181947 */ /* 0x000fea0003800000 */
[----:B------:R-:W2:Y:S01]  /*b7e0*/  S2R R4, SR_TID.X ;  /* 0x0000000000047919 */ /* 0x000ea20000002100 */
[----:B-1----:R-:W-:-:S04]  /*b7f0*/  IMAD.MOV.U32 R2, RZ, RZ, 0x6000 ;  /* 0x00006000ff027424 */ /* 0x002fc800078e00ff */
[----:B------:R3:W-:Y:S01]  /*b800*/  SYNCS.ARRIVE.TRANS64 RZ, [R3+URZ+0x30850], R2 ;  /* 0x0308500203ff79a7 */ /* 0x0007e2000800003f */
[----:B--2---:R-:W-:-:S13]  /*b810*/  LOP3.LUT P0, RZ, R4, 0x1f, RZ, 0xc0, !PT ;  /* 0x0000001f04ff7812 */ /* 0x004fda000780c0ff */
[----:B---3--:R-:W-:Y:S05]  /*b820*/  @!P0 BRA `(.L_x_98) ;  /* 0x0000000000048947 */ /* 0x008fea0003800000 */
[----:B------:R-:W-:Y:S01]  /*b830*/  BPT.TRAP 0x1 ;  /* 0x000000040000795c */ /* 0x000fe20000300000 */
.L_x_98:
[----:B------:R-:W-:Y:S05]  /*b840*/  BSYNC B1 ;  /* 0x0000000000017941 */ /* 0x000fea0003800000 */
.L_x_97:
[----:B------:R-:W-:Y:S01]  /*b850*/  R2UR UR8, R0 ;  /* 0x00000000000872ca */ /* 0x000fe200000e0000 */
[----:B------:R-:W-:Y:S01]  /*b860*/  ULDC.64 UR4, c[0x0][0x198] ;  /* 0x0000660000047ab9 */ /* 0x000fe20000000a00 */
[----:B------:R-:W-:Y:S01]  /*b870*/  R2UR UR9, R3 ;  /* 0x00000000030972ca */ /* 0x000fe200000e0000 */
[----:B------:R-:W-:Y:S01]  /*b880*/  UIADD3 UR4, UP0, UR4, 0x470, URZ ;  /* 0x0000047004047890 */ /* 0x000fe2000ff1e03f */
[----:B------:R-:W-:Y:S01]  /*b890*/  PLOP3.LUT P0, PT, PT, PT, PT, 0x80, 0x0 ;  /* 0x000000000000781c */ /* 0x000fe20003f0f070 */
[----:B------:R-:W-:Y:S01]  /*b8a0*/  IMAD R18, R18, 0xc0, RZ ;  /* 0x000000c012127824 */ /* 0x000fe200078e02ff */
[----:B------:R-:W-:Y:S01]  /*b8b0*/  UMOV UR6, 0x0 ;  /* 0x0000000000067882 */ /* 0x000fe20000000000 */
[----:B------:R-:W-:Y:S01]  /*b8c0*/  UIADD3.X UR5, URZ, UR5, URZ, UP0, !UPT ;  /* 0x000000053f057290 */ /* 0x000fe200087fe43f */
[----:B------:R-:W-:Y:S01]  /*b8d0*/  UMOV UR7, 0x14f00000 ;  /* 0x14f0000000077882 */ /* 0x000fe20000000000 */
[----:B------:R-:W-:-:S04]  /*b8e0*/  UMOV UR10, URZ ;  /* 0x0000003f000a7c82 */ /* 0x000fc80008000000 */
[----:B------:R-:W-:Y:S02]  /*b8f0*/  UIMAD UR8, UR8, 0x6000, UR38 ;  /* 0x00006000080878a4 */ /* 0x000fe4000f8e0226 */
[----:B------:R-:W-:Y:S02]  /*b900*/  UIADD3 UR9, UR9, 0x30850, URZ ;  /* 0x0003085009097890 */ /* 0x000fe4000fffe03f */
[----:B------:R-:W-:-:S12]  /*b910*/  UIADD3 UR8, UR8, 0x400, URZ ;  /* 0x0000040008087890 */ /* 0x000fd8000fffe03f */
.L_x_99:
[----:B------:R-:W-:-:S13]  /*b920*/  @P0 ELECT P1, URZ, PT ;  /* 0x00000000003f082f */ /* 0x000fda0003820000 */
[----:B------:R-:W-:Y:S01]  /*b930*/  @P1 R2UR UR13, R16 ;  /* 0x00000000100d12ca */ /* 0x000fe200000e0000 */
[----:B------:R-:W-:Y:S01]  /*b940*/  UMOV UR12, UR36 ;  /* 0x00000024000c7c82 */ /* 0x000fe20008000000 */
[----:B------:R-:W-:Y:S02]  /*b950*/  @P1 R2UR UR11, R18 ;  /* 0x00000000120b12ca */ /* 0x000fe400000e0000 */
[----:B------:R-:W-:Y:S02]  /*b960*/  @P1 PLOP3.LUT P0, PT, P1, PT, PT, 0x8, 0x0 ;  /* 0x000000000000181c */ /* 0x000fe40000f0e170 */
[----:B------:R-:W-:-:S09]  /*b970*/  PLOP3.LUT P1, PT, PT, PT, PT, 0x8, 0x0 ;  /* 0x000000000000781c */ /* 0x000fd20003f2e170 */
[----:B------:R2:W-:Y:S02]  /*b980*/  UTMALDG.4D [UR8], [UR4], desc[UR6] ;  /* 0x00000608040075b4 */ /* 0x0005e40008019000 */
[----:B--2---:R-:W-:Y:S05]  /*b990*/  @P0 BRA.U.ANY `(.L_x_99) ;  /* 0xfffffffd00e00947 */ /* 0x004fea000393ffff */
.L_x_94:
[----:B------:R-:W-:Y:S05]  /*b9a0*/  BSYNC B0 ;  /* 0x0000000000007941 */ /* 0x000fea0003800000 */
.L_x_93:
[----:B------:R-:W-:Y:S02]  /*b9b0*/  VIADD R0, R0, 0x1 ;  /* 0x0000000100007836 */ /* 0x000fe40000000000 */
[----:B-1----:R-:W-:-:S03]  /*b9c0*/  IMAD.MOV.U32 R2, RZ, RZ, RZ ;  /* 0x000000ffff027224 */ /* 0x002fc600078e00ff */
[----:B------:R-:W-:-:S04]  /*b9d0*/  ISETP.NE.AND P0, PT, R0, 0x2, PT ;  /* 0x000000020000780c */ /* 0x000fc80003f05270 */
[----:B------:R-:W-:Y:S02]  /*b9e0*/  SEL R3, RZ, 0x1, P0 ;  /* 0x00000001ff037807 */ /* 0x000fe40000000000 */
[----:B------:R-:W-:Y:S02]  /*b9f0*/  SEL R0, R0, RZ, P0 ;  /* 0x000000ff00007207 */ /* 0x000fe40000000000 */
[----:B------:R-:W-:-:S07]  /*ba00*/  LOP3.LUT R8, R8, R3, RZ, 0x3c, !PT ;  /* 0x0000000308087212 */ /* 0x000fce00078e3cff */
.L_x_38:
[----:B------:R-:W1:Y:S01]  /*ba10*/  S2R R4, SR_CgaCtaId ;  /* 0x0000000000047919 */ /* 0x000e620000008800 */
[----:B------:R-:W-:Y:S02]  /*ba20*/  MOV R3, 0x400 ;  /* 0x0000040000037802 */ /* 0x000fe40000000f00 */
[----:B------:R-:W-:Y:S02]  /*ba30*/  SHF.L.U32 R2, R2, 0x1f, RZ ;  /* 0x0000001f02027819 */ /* 0x000fe400000006ff */
[----:B-1----:R-:W-:-:S04]  /*ba40*/  LEA R7, R4, R3, 0x18 ;  /* 0x0000000304077211 */ /* 0x002fc800078ec0ff */
[----:B------:R-:W1:Y:S02]  /*ba50*/  SYNCS.PHASECHK.TRANS64.TRYWAIT P0, [R7+URZ+0x30820], R2 ;  /* 0x03082002070075a7 */ /* 0x000e64000800017f */
[----:B-1----:R-:W-:Y:S05]  /*ba60*/  @!P0 BRA `(.L_x_100) ;  /* 0x0000001400bc8947 */ /* 0x002fea0003800000 */
.L_x_149:
[----:B------:R-:W-:-:S03]  /*ba70*/  UMOV UR4, 0xffffffff ;  /* 0xffffffff00047882 */ /* 0x000fc60000000000 */
[----:B------:R-:W-:Y:S05]  /*ba80*/  BRA.DIV UR4, `(.L_x_101) ;  /* 0x0000001604c87947 */ /* 0x000fea000b800000 */
[----:B------:R2:W3:Y:S02]  /*ba90*/  SHFL.IDX PT, R14, R29, RZ, 0x1f ;  /* 0x00001fff1d0e7589 */ /* 0x0004e400000e0000 */
.L_x_152:
[----:B---3--:R-:W-:-:S13]  /*baa0*/  ISETP.NE.AND P0, PT, R14, RZ, PT ;  /* 0x000000ff0e00720c */ /* 0x008fda0003f05270 */
[----:B------:R-:W-:Y:S05]  /*bab0*/  @P0 BRA `(.L_x_10) ;  /* 0x0000000000840947 */ /* 0x000fea0003800000 */
[----:B------:R-:W-:-:S03]  /*bac0*/  UMOV UR4, 0xffffffff ;  /* 0xffffffff00047882 */ /* 0x000fc60000000000 */
[----:B------:R-:W-:Y:S05]  /*bad0*/  BRA.DIV UR4, `(.L_x_102) ;  /* 0x0000001604dc7947 */ /* 0x000fea000b800000 */
[----:B------:R-:W-:-:S13]  /*bae0*/  ELECT P6, URZ, PT ;  /* 0x00000000003f782f */ /* 0x000fda00038c0000 */
.L_x_155:
[----:B------:R-:W-:Y:S05]  /*baf0*/  @!P6 BRA `(.L_x_10) ;  /* 0x000000000074e947 */ /* 0x000fea0003800000 */
[----:B------:R-:W-:-:S04]  /*bb00*/  LOP3.LUT R26, R26, 0x2, RZ, 0xfc, !PT ;  /* 0x000000021a1a7812 */ /* 0x000fc800078efcff */
[----:B------:R-:W-:-:S13]  /*bb10*/  ISETP.NE.AND P2, PT, R26, 0x3, PT ;  /* 0x000000031a00780c */ /* 0x000fda0003f45270 */
[----:B------:R-:W-:Y:S05]  /*bb20*/  @!P2 BRA `(.L_x_103) ;  /* 0x000000000004a947 */ /* 0x000fea0003800000 */
[----:B------:R-:W-:Y:S01]  /*bb30*/  BPT.TRAP 0x1 ;  /* 0x000000040000795c */ /* 0x000fe20000300000 */
.L_x_103:
[----:B------:R-:W-:Y:S01]  /*bb40*/  VIADD R9, R7, 0x30840 ;  /* 0x0003084007097836 */ /* 0x000fe20000000000 */
[----:B------:R-:W-:Y:S02]  /*bb50*/  SHF.L.U32 R4, R8, 0x1f, RZ ;  /* 0x0000001f08047819 */ /* 0x000fe400000006ff */
[C---:B-1----:R-:W-:Y:S01]  /*bb60*/  IADD3 R2, R0.reuse, 0x1, RZ ;  /* 0x0000000100027810 */ /* 0x042fe20007ffe0ff */
[----:B------:R-:W-:-:S03]  /*bb70*/  IMAD R5, R0, 0x8, R9 ;  /* 0x0000000800057824 */ /* 0x000fc600078e0209 */
[C---:B------:R-:W-:Y:S01]  /*bb80*/  ISETP.NE.AND P1, PT, R2.reuse, 0x2, PT ;  /* 0x000000020200780c */ /* 0x040fe20003f25270 */
[----:B------:R-:W1:Y:S03]  /*bb90*/  SYNCS.PHASECHK.TRANS64.TRYWAIT P0, [R5+URZ], R4 ;  /* 0x00000004050075a7 */ /* 0x000e66000800017f */
[----:B------:R-:W-:Y:S02]  /*bba0*/  SEL R3, RZ, 0x1, P1 ;  /* 0x00000001ff037807 */ /* 0x000fe40000800000 */
[----:B------:R-:W-:Y:S02]  /*bbb0*/  SEL R6, R2, RZ, P1 ;  /* 0x000000ff02067207 */ /* 0x000fe40000800000 */
[----:B------:R-:W-:-:S03]  /*bbc0*/  LOP3.LUT R2, R8, R3, RZ, 0x3c, !PT ;  /* 0x0000000308027212 */ /* 0x000fc600078e3cff */
[----:B------:R-:W-:Y:S01]  /*bbd0*/  IMAD R3, R6, 0x8, R9 ;  /* 0x0000000806037824 */ /* 0x000fe200078e0209 */
[----:B------:R-:W-:Y:S01]  /*bbe0*/  SHF.L.U32 R2, R2, 0x1f, RZ ;  /* 0x0000001f02027819 */ /* 0x000fe200000006ff */
[----:B-1----:R-:W-:Y:S06]  /*bbf0*/  @!P0 BRA `(.L_x_104) ;  /* 0x0000001400b48947 */ /* 0x002fec0003800000 */
.L_x_156:
[----:B------:R-:W3:Y:S02]  /*bc00*/  SYNCS.PHASECHK.TRANS64.TRYWAIT P0, [R3+URZ], R2 ;  /* 0x00000002030075a7 */ /* 0x000ee4000800017f */
[----:B---3--:R-:W-:Y:S05]  /*bc10*/  @!P0 BRA `(.L_x_105) ;  /* 0x0000001400c08947 */ /* 0x008fea0003800000 */
.L_x_157:
[----:B------:R-:W-:Y:S05]  /*bc20*/  @!P2 BRA `(.L_x_106) ;  /* 0x000000000004a947 */ /* 0x000fea0003800000 */
[----:B------:R-:W-:Y:S01]  /*bc30*/  BPT.TRAP 0x1 ;  /* 0x000000040000795c */ /* 0x000fe20000300000 */
.L_x_106:
[----:B---3--:R-:W-:-:S04]  /*bc40*/  VIADD R3, R7, 0x30860 ;  /* 0x0003086007037836 */ /* 0x008fc80000000000 */
[----:B-1----:R-:W-:-:S04]  /*bc50*/  IMAD R5, R0, 0x8, R3 ;  /* 0x0000000800057824 */ /* 0x002fc800078e0203 */
[----:B------:R-:W1:Y:S02]  /*bc60*/  SYNCS.PHASECHK.TRANS64.TRYWAIT P0, [R5+URZ], R4 ;  /* 0x00000004050075a7 */ /* 0x000e64000800017f */
[----:B-1----:R-:W-:Y:S05]  /*bc70*/  @!P0 BRA `(.L_x_107) ;  /* 0x0000001400bc8947 */ /* 0x002fea0003800000 */
.L_x_158:
[----:B------:R-:W-:-:S07]  /*bc80*/  IMAD R3, R6, 0x8, R3 ;  /* 0x0000000806037824 */ /* 0x000fce00078e0203 */
.L_x_108:
[----:B---3--:R3:W4:Y:S02]  /*bc90*/  SYNCS.PHASECHK.TRANS64.TRYWAIT P0, [R3+URZ], R2 ;  /* 0x00000002030075a7 */ /* 0x008724000800017f */
[----:B----4-:R-:W-:Y:S05]  /*bca0*/  @!P0 NANOSLEEP.SYNCS 0x989680 ;  /* 0x009896800000895d */ /* 0x010fea0003900000 */
[----:B------:R-:W4:Y:S02]  /*bcb0*/  @!P0 SYNCS.PHASECHK.TRANS64 P0, [R3+URZ], R2 ;  /* 0x00000002030085a7 */ /* 0x000f24000800007f */
[----:B----4-:R-:W-:Y:S05]  /*bcc0*/  @!P0 BRA `(.L_x_108) ;  /* 0xfffffffc00f08947 */ /* 0x010fea000383ffff */
.L_x_10:
[----:B------:R-:W-:Y:S05]  /*bcd0*/  BSYNC B6 ;  /* 0x0000000000067941 */ /* 0x000fea0003800000 */
.L_x_7:
[----:B------:R-:W-:Y:S05]  /*bce0*/  EXIT ;  /* 0x000000000000794d */ /* 0x000fea0003800000 */
.L_x_14:
[----:B0-----:R-:W-:-:S04]  /*bcf0*/  IMAD.U32 R3, RZ, RZ, UR36 ;  /* 0x00000024ff037e24 */ /* 0x001fc8000f8e00ff */
[----:B------:R0:W1:Y:S03]  /*bd00*/  SYNCS.PHASECHK.TRANS64.TRYWAIT P1, [R3+URZ+0x30800], R2 ;  /* 0x03080002030075a7 */ /* 0x000066000802017f */
[----:B-1----:R-:W-:Y:S05]  /*bd10*/  @!P1 NANOSLEEP.SYNCS 0x989680 ;  /* 0x009896800000995d */ /* 0x002fea0003900000 */
[----:B------:R-:W1:Y:S02]  /*bd20*/  @!P1 SYNCS.PHASECHK.TRANS64 P1, [R3+URZ+0x30800], R2 ;  /* 0x03080002030095a7 */ /* 0x000e64000802007f */
[----:B-1----:R-:W-:Y:S05]  /*bd30*/  @!P1 BRA `(.L_x_14) ;  /* 0xfffffffc00ec9947 */ /* 0x002fea000383ffff */
[----:B------:R-:W-:Y:S05]  /*bd40*/  BRA `(.L_x_109) ;  /* 0xffffff5400247947 */ /* 0x000fea000383ffff */
.L_x_18:
[----:B0-----:R-:W-:-:S04]  /*bd50*/  IMAD.U32 R3, RZ, RZ, UR36 ;  /* 0x00000024ff037e24 */ /* 0x001fc8000f8e00ff */
[----:B------:R0:W2:Y:S03]  /*bd60*/  SYNCS.PHASECHK.TRANS64.TRYWAIT P2, [R3+URZ+0x30830], R2 ;  /* 0x03083002030075a7 */ /* 0x0000a6000804017f */
[----:B--2---:R-:W-:Y:S05]  /*bd70*/  @!P2 NANOSLEEP.SYNCS 0x989680 ;  /* 0x009896800000a95d */ /* 0x004fea0003900000 */
[----:B------:R-:W2:Y:S02]  /*bd80*/  @!P2 SYNCS.PHASECHK.TRANS64 P2, [R3+URZ+0x30830], R2 ;  /* 0x030830020300a5a7 */ /* 0x000ea4000804007f */
[----:B--2---:R-:W-:Y:S05]  /*bd90*/  @!P2 BRA `(.L_x_18) ;  /* 0xfffffffc00eca947 */ /* 0x004fea000383ffff */
[----:B------:R-:W-:Y:S05]  /*bda0*/  BRA `(.L_x_17) ;  /* 0xffffff5400587947 */ /* 0x000fea000383ffff */
.L_x_23:
[----:B--2---:R2:W3:Y:S02]  /*bdb0*/  SYNCS.PHASECHK.TRANS64.TRYWAIT P2, [R3+URZ+0x30830], R2 ;  /* 0x03083002030075a7 */ /* 0x0044e4000804017f */
[----:B---3--:R-:W-:Y:S05]  /*bdc0*/  @!P2 NANOSLEEP.SYNCS 0x989680 ;  /* 0x009896800000a95d */ /* 0x008fea0003900000 */
[----:B------:R-:W3:Y:S02]  /*bdd0*/  @!P2 SYNCS.PHASECHK.TRANS64 P2, [R3+URZ+0x30830], R2 ;  /* 0x030830020300a5a7 */ /* 0x000ee4000804007f */
[----:B---3--:R-:W-:Y:S05]  /*bde0*/  @!P2 BRA `(.L_x_23) ;  /* 0xfffffffc00f0a947 */ /* 0x008fea000383ffff */
[----:B------:R-:W-:Y:S05]  /*bdf0*/  BRA `(.L_x_20) ;  /* 0xffffff8400307947 */ /* 0x000fea000383ffff */
.L_x_27:
[----:B-1----:R-:W-:-:S04]  /*be00*/  IMAD.U32 R3, RZ, RZ, UR5 ;  /* 0x00000005ff037e24 */ /* 0x002fc8000f8e00ff */
[----:B------:R1:W2:Y:S03]  /*be10*/  SYNCS.PHASECHK.TRANS64.TRYWAIT P2, [R3+URZ+0x30850], R2 ;  /* 0x03085002030075a7 */ /* 0x0002a6000804017f */
[----:B--2---:R-:W-:Y:S05]  /*be20*/  @!P2 NANOSLEEP.SYNCS 0x989680 ;  /* 0x009896800000a95d */ /* 0x004fea0003900000 */
[----:B------:R-:W2:Y:S02]  /*be30*/  @!P2 SYNCS.PHASECHK.TRANS64 P2, [R3+URZ+0x30850], R2 ;  /* 0x030850020300a5a7 */ /* 0x000ea4000804007f */
[----:B--2---:R-:W-:Y:S05]  /*be40*/  @!P2 BRA `(.L_x_27) ;  /* 0xfffffffc00eca947 */ /* 0x004fea000383ffff */
[----:B------:R-:W-:Y:S05]  /*be50*/  BRA `(.L_x_24) ;  /* 0xffffff8400b47947 */ /* 0x000fea000383ffff */
.L_x_32:
[----:B--2---:R2:W3:Y:S02]  /*be60*/  SYNCS.PHASECHK.TRANS64.TRYWAIT P0, [R9+URZ+0x30850], R12 ;  /* 0x0308500c090075a7 */ /* 0x0044e4000800017f */
[----:B---3--:R-:W-:Y:S05]  /*be70*/  @!P0 NANOSLEEP.SYNCS 0x989680 ;  /* 0x009896800000895d */ /* 0x008fea0003900000 */
[----:B------:R-:W3:Y:S02]  /*be80*/  @!P0 SYNCS.PHASECHK.TRANS64 P0, [R9+URZ+0x30850], R12 ;  /* 0x0308500c090085a7 */ /* 0x000ee4000800007f */
[----:B---3--:R-:W-:Y:S05]  /*be90*/  @!P0 BRA `(.L_x_32) ;  /* 0xfffffffc00f08947 */ /* 0x008fea000383ffff */
[----:B------:R-:W-:Y:S05]  /*bea0*/  BRA `(.L_x_31) ;  /* 0xffffffac00787947 */ /* 0x000fea000383ffff */
.L_x_43:
[----:B------:R-:W-:Y:S02]  /*beb0*/  IMAD.MOV.U32 R13, RZ, RZ, R29 ;  /* 0x000000ffff0d7224 */ /* 0x000fe400078e001d */
[----:B------:R-:W-:Y:S02]  /*bec0*/  IMAD.MOV.U32 R12, RZ, RZ, RZ ;  /* 0x000000ffff0c7224 */ /* 0x000fe400078e00ff */
[----:B------:R-:W-:Y:S02]  /*bed0*/  IMAD.MOV.U32 R11, RZ, RZ, 0x1f ;  /* 0x0000001fff0b7424 */ /* 0x000fe400078e00ff */
[----:B------:R-:W-:-:S07]  /*bee0*/  IMAD.MOV.U32 R15, RZ, RZ, -0x1 ;  /* 0xffffffffff0f7424 */ /* 0x000fce00078e00ff */
[----:B------:R-:W-:Y:S05]  /*bef0*/  WARPSYNC.COLLECTIVE R15, `(.L_x_110) ;  /* 0x000000000f087348 */ /* 0x000fea0003c00000 */
[----:B------:R0:W1:Y:S02]  /*bf00*/  SHFL.IDX P6, R14, R13, R12, R11 ;  /* 0x0000000c0d0e7389 */ /* 0x00006400000c000b */
[----:B01----:R-:W-:Y:S01]  /*bf10*/  ENDCOLLECTIVE ;  /* 0x000000000000791b */ /* 0x003fe20003800000 */
.L_x_110:
[----:B------:R-:W-:Y:S05]  /*bf20*/  BRA `(.L_x_111) ;  /* 0xffffffd000e87947 */ /* 0x000fea000383ffff */
.L_x_45:
[----:B------:R-:W-:Y:S01]  /*bf30*/  BSSY B0, `(.L_x_112) ;  /* 0x0000006000007945 */ /* 0x000fe20003800000 */
[----:B------:R-:W-:-:S07]  /*bf40*/  IMAD.MOV.U32 R15, RZ, RZ, -0x1 ;  /* 0xffffffffff0f7424 */ /* 0x000fce00078e00ff */
[----:B0-----:R-:W-:Y:S05]  /*bf50*/  WARPSYNC.COLLECTIVE R15, `(.L_x_113) ;  /* 0x000000000f0c7348 */ /* 0x001fea0003c00000 */
[----:B------:R-:W-:Y:S02]  /*bf60*/  ELECT P6, UR62, PT ;  /* 0x00000000003e782f */ /* 0x000fe400038c0000 */
[----:B------:R-:W-:Y:S01]  /*bf70*/  MOV R14, UR62 ;  /* 0x0000003e000e7c02 */ /* 0x000fe20008000f00 */
[----:B0-----:R-:W-:Y:S10]  /*bf80*/  ENDCOLLECTIVE ;  /* 0x000000000000791b */ /* 0x001ff40003800000 */
.L_x_113:
[----:B------:R-:W-:Y:S05]  /*bf90*/  BSYNC B0 ;  /* 0x0000000000007941 */ /* 0x000fea0003800000 */
.L_x_112:
[----:B------:R-:W-:Y:S05]  /*bfa0*/  BRA `(.L_x_114) ;  /* 0xffffffd000e87947 */ /* 0x000fea000383ffff */
.L_x_47:
[----:B--2---:R-:W-:-:S04]  /*bfb0*/  MOV R3, UR38 ;  /* 0x0000002600037c02 */ /* 0x004fc80008000f00 */
[----:B------:R2:W3:Y:S03]  /*bfc0*/  SYNCS.PHASECHK.TRANS64.TRYWAIT P0, [R3+URZ+0x30840], R0 ;  /* 0x03084000030075a7 */ /* 0x0004e6000800017f */
[----:B---3--:R-:W-:Y:S05]  /*bfd0*/  @!P0 NANOSLEEP.SYNCS 0x989680 ;  /* 0x009896800000895d */ /* 0x008fea0003900000 */
[----:B------:R-:W3:Y:S02]  /*bfe0*/  @!P0 SYNCS.PHASECHK.TRANS64 P0, [R3+URZ+0x30840], R0 ;  /* 0x03084000030085a7 */ /* 0x000ee4000800007f */
[----:B---3--:R-:W-:Y:S05]  /*bff0*/  @!P0 BRA `(.L_x_47) ;  /* 0xfffffffc00ec8947 */ /* 0x008fea000383ffff */
[----:B------:R-:W-:Y:S05]  /*c000*/  BRA `(.L_x_115) ;  /* 0xffffffd400387947 */ /* 0x000fea000383ffff */
.L_x_50:
[----:B------:R-:W-:Y:S02]  /*c010*/  IMAD.MOV.U32 R13, RZ, RZ, R10 ;  /* 0x000000ffff0d7224 */ /* 0x000fe400078e000a */
[----:B------:R-:W-:Y:S02]  /*c020*/  IMAD.MOV.U32 R12, RZ, RZ, RZ ;  /* 0x000000ffff0c7224 */ /* 0x000fe400078e00ff */
[----:B------:R-:W-:Y:S02]  /*c030*/  IMAD.MOV.U32 R11, RZ, RZ, 0x181f ;  /* 0x0000181fff0b7424 */ /* 0x000fe400078e00ff */
[----:B------:R-:W-:Y:S02]  /*c040*/  IMAD.MOV.U32 R15, RZ, RZ, -0x1 ;  /* 0xffffffffff0f7424 */ /* 0x000fe400078e00ff */
[----:B------:R-:W-:-:S07]  /*c050*/  IMAD R6, R21, 0xc0, R6 ;  /* 0x000000c015067824 */ /* 0x000fce00078e0206 */
[----:B0-----:R-:W-:Y:S05]  /*c060*/  WARPSYNC.COLLECTIVE R15, `(.L_x_116) ;  /* 0x000000000f087348 */ /* 0x001fea0003c00000 */
[----:B------:R1:W2:Y:S02]  /*c070*/  SHFL.IDX P6, R14, R13, R12, R11 ;  /* 0x0000000c0d0e7389 */ /* 0x0002a400000c000b */
[----:B012---:R-:W-:Y:S01]  /*c080*/  ENDCOLLECTIVE ;  /* 0x000000000000791b */ /* 0x007fe20003800000 */
.L_x_116:
[----:B------:R-:W-:Y:S02]  /*c090*/  IMAD.MOV.U32 R13, RZ, RZ, R9 ;  /* 0x000000ffff0d7224 */ /* 0x000fe400078e0009 */
[----:B------:R-:W-:-:S07]  /*c0a0*/  IMAD.MOV.U32 R2, RZ, RZ, R14 ;  /* 0x000000ffff027224 */ /* 0x000fce00078e000e */
[----:B------:R-:W-:Y:S05]  /*c0b0*/  WARPSYNC.COLLECTIVE R15, `(.L_x_117) ;  /* 0x000000000f087348 */ /* 0x000fea0003c00000 */
[----:B------:R0:W1:Y:S02]  /*c0c0*/  SHFL.IDX P6, R14, R13, R12, R11 ;  /* 0x0000000c0d0e7389 */ /* 0x00006400000c000b */
[----:B01----:R-:W-:Y:S01]  /*c0d0*/  ENDCOLLECTIVE ;  /* 0x000000000000791b */ /* 0x003fe20003800000 */
.L_x_117:
[----:B------:R-:W-:Y:S02]  /*c0e0*/  ULDC UR4, c[0x0][0x288] ;  /* 0x0000a20000047ab9 */ /* 0x000fe40000000800 */
[----:B------:R-:W-:-:S05]  /*c0f0*/  IMAD R5, R20, UR4, RZ ;  /* 0x0000000414057c24 */ /* 0x000fca000f8e02ff */
[----:B------:R-:W-:Y:S01]  /*c100*/  ISETP.GE.AND P1, PT, R6, R5, PT ;  /* 0x000000050600720c */ /* 0x000fe20003f26270 */
[----:B------:R-:W-:Y:S02]  /*c110*/  IMAD.MOV.U32 R13, RZ, RZ, R10 ;  /* 0x000000ffff0d7224 */ /* 0x000fe400078e000a */
[----:B------:R-:W-:-:S10]  /*c120*/  IMAD.MOV.U32 R12, RZ, RZ, 0x1 ;  /* 0x00000001ff0c7424 */ /* 0x000fd400078e00ff */
[----:B------:R-:W-:Y:S02]  /*c130*/  @!P1 LEA R28, R4, UR38, 0x1 ;  /* 0x00000026041c9c11 */ /* 0x000fe4000f8e08ff */
[----:B------:R-:W-:-:S05]  /*c140*/  @!P1 LEA R14, P2, R7, R14, 0x1 ;  /* 0x0000000e070e9211 */ /* 0x000fca00078408ff */
[----:B------:R-:W-:Y:S02]  /*c150*/  @!P1 IMAD.X R3, RZ, RZ, R2, P2 ;  /* 0x000000ffff039224 */ /* 0x000fe400010e0602 */
[----:B------:R-:W-:Y:S02]  /*c160*/  @!P1 IMAD.MOV.U32 R2, RZ, RZ, R14 ;  /* 0x000000ffff029224 */ /* 0x000fe400078e000e */
[----:B------:R-:W-:-:S03]  /*c170*/  VIADD R14, R6, 0x10 ;  /* 0x00000010060e7836 */ /* 0x000fc60000000000 */
[----:B------:R-:W-:Y:S01]  /*c180*/  @!PT LDS RZ, [RZ] ;  /* 0x00000000fffff984 */ /* 0x000fe20000000800 */
[----:B------:R-:W-:Y:S01]  /*c190*/  @!PT LDS RZ, [RZ] ;  /* 0x00000000fffff984 */ /* 0x000fe20000000800 */
[----:B------:R-:W-:Y:S01]  /*c1a0*/  @!PT LDS RZ, [RZ] ;  /* 0x00000000fffff984 */ /* 0x000fe20000000800 */
[----:B------:R0:W-:Y:S02]  /*c1b0*/  @!P1 LDGSTS.E.BYPASS.LTC128B.128 [R28+0xc400], desc[UR42][R2.64], !P0 ;  /* 0x0c400000021c9fae */ /* 0x0001e4000c101d6a */
[----:B------:R-:W-:-:S13]  /*c1c0*/  ISETP.GE.AND P1, PT, R14, R5, PT ;  /* 0x000000050e00720c */ /* 0x000fda0003f26270 */
[----:B0-----:R-:W-:Y:S05]  /*c1d0*/  WARPSYNC.COLLECTIVE R15, `(.L_x_118) ;  /* 0x000000000f087348 */ /* 0x001fea0003c00000 */
[----:B------:R1:W2:Y:S02]  /*c1e0*/  SHFL.IDX P6, R14, R13, R12, R11 ;  /* 0x0000000c0d0e7389 */ /* 0x0002a400000c000b */
[----:B012---:R-:W-:Y:S01]  /*c1f0*/  ENDCOLLECTIVE ;  /* 0x000000000000791b */ /* 0x007fe20003800000 */
.L_x_118:
[----:B------:R-:W-:Y:S01]  /*c200*/  MOV R13, R9 ;  /* 0x00000009000d7202 */ /* 0x000fe20000000f00 */
[----:B------:R-:W-:-:S07]  /*c210*/  IMAD.MOV.U32 R21, RZ, RZ, R14 ;  /* 0x000000ffff157224 */ /* 0x000fce00078e000e */
[----:B------:R-:W-:Y:S05]  /*c220*/  WARPSYNC.COLLECTIVE R15, `(.L_x_119) ;  /* 0x000000000f087348 */ /* 0x000fea0003c00000 */
[----:B------:R0:W1:Y:S02]  /*c230*/  SHFL.IDX P6, R14, R13, R12, R11 ;  /* 0x0000000c0d0e7389 */ /* 0x00006400000c000b */
[----:B01----:R-:W-:Y:S01]  /*c240*/  ENDCOLLECTIVE ;  /* 0x000000000000791b */ /* 0x003fe20003800000 */
.L_x_119:
[----:B------:R-:W-:Y:S02]  /*c250*/  IMAD.MOV.U32 R13, RZ, RZ, R10 ;  /* 0x000000ffff0d7224 */ /* 0x000fe400078e000a */
[----:B------:R-:W-:Y:S02]  /*c260*/  IMAD.MOV.U32 R12, RZ, RZ, 0x2 ;  /* 0x00000002ff0c7424 */ /* 0x000fe400078e00ff */
[----:B------:R-:W-:Y:S02]  /*c270*/  IMAD.MOV.U32 R2, RZ, RZ, R14 ;  /* 0x000000ffff027224 */ /* 0x000fe400078e000e */
[----:B------:R-:W-:-:S03]  /*c280*/  VIADD R14, R6, 0x20 ;  /* 0x00000020060e7836 */ /* 0x000fc60000000000 */
[----:B------:R-:W-:Y:S02]  /*c290*/  @!P1 LEA R2, P3, R7, R2, 0x1 ;  /* 0x0000000207029211 */ /* 0x000fe400078608ff */
[----:B------:R-:W-:-:S13]  /*c2a0*/  ISETP.GE.AND P2, PT, R14, R5, PT ;  /* 0x000000050e00720c */ /* 0x000fda0003f46270 */
[----:B------:R-:W-:Y:S05]  /*c2b0*/  WARPSYNC.COLLECTIVE R15, `(.L_x_120) ;  /* 0x000000000f087348 */ /* 0x000fea0003c00000 */
[----:B------:R0:W1:Y:S02]  /*c2c0*/  SHFL.IDX P6, R14, R13, R12, R11 ;  /* 0x0000000c0d0e7389 */ /* 0x00006400000c000b */
[----:B01----:R-:W-:Y:S01]  /*c2d0*/  ENDCOLLECTIVE ;  /* 0x000000000000791b */ /* 0x003fe20003800000 */
.L_x_120:
[----:B------:R-:W-:Y:S01]  /*c2e0*/  @!P1 IMAD.X R3, RZ, RZ, R21, P3 ;  /* 0x000000ffff039224 */ /* 0x000fe200018e0615 */
[----:B------:R-:W-:-:S05]  /*c2f0*/  @!P1 LEA R21, R4, UR38, 0x1 ;  /* 0x0000002604159c11 */ /* 0x000fca000f8e08ff */
[----:B------:R-:W-:Y:S01]  /*c300*/  @!PT LDS RZ, [RZ] ;  /* 0x00000000fffff984 */ /* 0x000fe20000000800 */
[----:B------:R-:W-:Y:S01]  /*c310*/  @!PT LDS RZ, [RZ] ;  /* 0x00000000fffff984 */ /* 0x000fe20000000800 */
[----:B------:R-:W-:Y:S01]  /*c320*/  @!PT LDS RZ, [RZ] ;  /* 0x00000000fffff984 */ /* 0x000fe20000000800 */
[----:B------:R0:W-:Y:S01]  /*c330*/  @!P1 LDGSTS.E.BYPASS.LTC128B.128 [R21+0xcc00], desc[UR42][R2.64], !P0 ;  /* 0x0cc0000002159fae */ /* 0x0001e2000c101d6a */
[----:B------:R-:W-:Y:S02]  /*c340*/  IMAD.MOV.U32 R13, RZ, RZ, R9 ;  /* 0x000000ffff0d7224 */ /* 0x000fe400078e0009 */
[----:B------:R-:W-:-:S07]  /*c350*/  IMAD.MOV.U32 R20, RZ, RZ, R14 ;  /* 0x000000ffff147224 */ /* 0x000fce00078e000e */
[----:B0-----:R-:W-:Y:S05]  /*c360*/  WARPSYNC.COLLECTIVE R15, `(.L_x_121) ;  /* 0x000000000f087348 */ /* 0x001fea0003c00000 */
[----:B------:R1:W2:Y:S02]  /*c370*/  SHFL.IDX P6, R14, R13, R12, R11 ;  /* 0x0000000c0d0e7389 */ /* 0x0002a400000c000b */
[----:B012---:R-:W-:Y:S01]  /*c380*/  ENDCOLLECTIVE ;  /* 0x000000000000791b */ /* 0x007fe20003800000 */
.L_x_121:
[----:B------:R-:W-:Y:S02]  /*c390*/  IMAD.MOV.U32 R13, RZ, RZ, R10 ;  /* 0x000000ffff0d7224 */ /* 0x000fe400078e000a */
[----:B------:R-:W-:Y:S01]  /*c3a0*/  IMAD.MOV.U32 R12, RZ, RZ, 0x3 ;  /* 0x00000003ff0c7424 */ /* 0x000fe200078e00ff */
[----:B------:R-:W-:Y:S01]  /*c3b0*/  @!P2 LEA R2, P1, R7, R14, 0x1 ;  /* 0x0000000e0702a211 */ /* 0x000fe200078208ff */
[----:B------:R-:W-:-:S04]  /*c3c0*/  VIADD R14, R6, 0x30 ;  /* 0x00000030060e7836 */ /* 0x000fc80000000000 */
[----:B------:R-:W-:Y:S01]  /*c3d0*/  @!P2 IMAD.X R3, RZ, RZ, R20, P1 ;  /* 0x000000ffff03a224 */ /* 0x000fe200008e0614 */
[----:B------:R-:W-:-:S13]  /*c3e0*/  ISETP.GE.AND P1, PT, R14, R5, PT ;  /* 0x000000050e00720c */ /* 0x000fda0003f26270 */
[----:B------:R-:W-:Y:S05]  /*c3f0*/  WARPSYNC.COLLECTIVE R15, `(.L_x_122) ;  /* 0x000000000f087348 */ /* 0x000fea0003c00000 */
[----:B------:R0:W1:Y:S02]  /*c400*/  SHFL.IDX P6, R14, R13, R12, R11 ;  /* 0x0000000c0d0e7389 */ /* 0x00006400000c000b */
[----:B01----:R-:W-:Y:S01]  /*c410*/  ENDCOLLECTIVE ;  /* 0x000000000000791b */ /* 0x003fe20003800000 */
.L_x_122:
[----:B------:R-:W-:-:S05]  /*c420*/  @!P2 LEA R20, R4, UR38, 0x1 ;  /* 0x000000260414ac11 */ /* 0x000fca000f8e08ff */
[----:B------:R-:W-:Y:S01]  /*c430*/  @!PT LDS RZ, [RZ] ;  /* 0x00000000fffff984 */ /* 0x000fe20000000800 */
[----:B------:R-:W-:Y:S01]  /*c440*/  @!PT LDS RZ, [RZ] ;  /* 0x00000000fffff984 */ /* 0x000fe20000000800 */
[----:B------:R-:W-:Y:S01]  /*c450*/  @!PT LDS RZ, [RZ] ;  /* 0x00000000fffff984 */ /* 0x000fe20000000800 */
[----:B------:R0:W-:Y:S01]  /*c460*/  @!P2 LDGSTS.E.BYPASS.LTC128B.128 [R20+0xd400], desc[UR42][R2.64], !P0 ;  /* 0x0d4000000214afae */ /* 0x0001e2000c101d6a */
[----:B------:R-:W-:Y:S01]  /*c470*/  MOV R13, R9 ;  /* 0x00000009000d7202 */ /* 0x000fe20000000f00 */
[----:B------:R-:W-:-:S07]  /*c480*/  IMAD.MOV.U32 R21, RZ, RZ, R14 ;  /* 0x000000ffff157224 */ /* 0x000fce00078e000e */
[----:B0-----:R-:W-:Y:S05]  /*c490*/  WARPSYNC.COLLECTIVE R15, `(.L_x_123) ;  /* 0x000000000f087348 */ /* 0x001fea0003c00000 */
[----:B------:R1:W2:Y:S02]  /*c4a0*/  SHFL.IDX P6, R14, R13, R12, R11 ;  /* 0x0000000c0d0e7389 */ /* 0x0002a400000c000b */
[----:B012---:R-:W-:Y:S01]  /*c4b0*/  ENDCOLLECTIVE ;  /* 0x000000000000791b */ /* 0x007fe20003800000 */
.L_x_123:
        /* <DEDUP_REMOVED lines=9> */
.L_x_124:
        /* <DEDUP_REMOVED lines=11> */
.L_x_125:
        /* <DEDUP_REMOVED lines=9> */
.L_x_126:
        /* <DEDUP_REMOVED lines=10> */
.L_x_127:
        /* <DEDUP_REMOVED lines=9> */
.L_x_128:
[----:B------:R-:W-:Y:S01]  /*c7c0*/  @!P1 IMAD.X R3, RZ, RZ, R21, P3 ;  /* 0x000000ffff039224 */ /* 0x000fe200018e0615 */
[----:B------:R-:W-:-:S05]  /*c7d0*/  @!P1 LEA R21, R4, UR38, 0x1 ;  /* 0x0000002604159c11 */ /* 0x000fca000f8e08ff */
[----:B------:R-:W-:Y:S01]  /*c7e0*/  @!PT LDS RZ, [RZ] ;  /* 0x00000000fffff984 */ /* 0x000fe20000000800 */
[----:B------:R-:W-:Y:S01]  /*c7f0*/  @!PT LDS RZ, [RZ] ;  /* 0x00000000fffff984 */ /* 0x000fe20000000800 */
[----:B------:R-:W-:Y:S01]  /*c800*/  @!PT LDS RZ, [RZ] ;  /* 0x00000000fffff984 */ /* 0x000fe20000000800 */
[----:B------:R0:W-:Y:S01]  /*c810*/  @!P1 LDGSTS.E.BYPASS.LTC128B.128 [R21+0xec00], desc[UR42][R2.64], !P0 ;  /* 0x0ec0000002159fae */ /* 0x0001e2000c101d6a */
[----:B------:R-:W-:Y:S01]  /*c820*/  IMAD.MOV.U32 R13, RZ, RZ, R9 ;  /* 0x000000ffff0d7224 */ /* 0x000fe200078e0009 */
[----:B0-----:R-:W-:Y:S01]  /*c830*/  @!P2 LEA R21, R4, UR38, 0x1 ;  /* 0x000000260415ac11 */ /* 0x001fe2000f8e08ff */
[----:B------:R-:W-:-:S07]  /*c840*/  IMAD.MOV.U32 R20, RZ, RZ, R14 ;  /* 0x000000ffff147224 */ /* 0x000fce00078e000e */
[----:B------:R-:W-:Y:S05]  /*c850*/  WARPSYNC.COLLECTIVE R15, `(.L_x_129) ;  /* 0x000000000f087348 */ /* 0x000fea0003c00000 */
[----:B------:R0:W1:Y:S02]  /*c860*/  SHFL.IDX P6, R14, R13, R12, R11 ;  /* 0x0000000c0d0e7389 */ /* 0x00006400000c000b */
[----:B01----:R-:W-:Y:S01]  /*c870*/  ENDCOLLECTIVE ;  /* 0x000000000000791b */ /* 0x003fe20003800000 */
.L_x_129:
[----:B------:R-:W-:Y:S02]  /*c880*/  IMAD.MOV.U32 R13, RZ, RZ, R10 ;  /* 0x000000ffff0d7224 */ /* 0x000fe400078e000a */
[----:B------:R-:W-:Y:S01]  /*c890*/  IMAD.MOV.U32 R12, RZ, RZ, 0x7 ;  /* 0x00000007ff0c7424 */ /* 0x000fe200078e00ff */
[----:B------:R-:W-:-:S13]  /*c8a0*/  @!P2 LEA R2, P1, R7, R14, 0x1 ;  /* 0x0000000e0702a211 */ /* 0x000fda00078208ff */
[----:B------:R-:W-:Y:S05]  /*c8b0*/  WARPSYNC.COLLECTIVE R15, `(.L_x_130) ;  /* 0x000000000f087348 */ /* 0x000fea0003c00000 */
[----:B------:R0:W1:Y:S02]  /*c8c0*/  SHFL.IDX P6, R14, R13, R12, R11 ;  /* 0x0000000c0d0e7389 */ /* 0x00006400000c000b */
[----:B01----:R-:W-:Y:S01]  /*c8d0*/  ENDCOLLECTIVE ;  /* 0x000000000000791b */ /* 0x003fe20003800000 */
.L_x_130:
[----:B------:R-:W-:-:S05]  /*c8e0*/  @!P2 IMAD.X R3, RZ, RZ, R20, P1 ;  /* 0x000000ffff03a224 */ /* 0x000fca00008e0614 */
[----:B------:R-:W-:Y:S01]  /*c8f0*/  @!PT LDS RZ, [RZ] ;  /* 0x00000000fffff984 */ /* 0x000fe20000000800 */
[----:B------:R-:W-:Y:S01]  /*c900*/  @!PT LDS RZ, [RZ] ;  /* 0x00000000fffff984 */ /* 0x000fe20000000800 */
[----:B------:R-:W-:Y:S01]  /*c910*/  @!PT LDS RZ, [RZ] ;  /* 0x00000000fffff984 */ /* 0x000fe20000000800 */
[----:B------:R0:W-:Y:S01]  /*c920*/  @!P2 LDGSTS.E.BYPASS.LTC128B.128 [R21+0xf400], desc[UR42][R2.64], !P0 ;  /* 0x0f4000000215afae */ /* 0x0001e2000c101d6a */
[----:B------:R-:W-:Y:S01]  /*c930*/  IMAD.MOV.U32 R13, RZ, RZ, R9 ;  /* 0x000000ffff0d7224 */ /* 0x000fe200078e0009 */
[----:B0-----:R-:W-:Y:S01]  /*c940*/  IADD3 R2, R6, 0x70, RZ ;  /* 0x0000007006027810 */ /* 0x001fe20007ffe0ff */
[----:B------:R-:W-:-:S03]  /*c950*/  IMAD.MOV.U32 R10, RZ, RZ, R14 ;  /* 0x000000ffff0a7224 */ /* 0x000fc600078e000e */
[----:B------:R-:W-:-:S13]  /*c960*/  ISETP.GE.AND P1, PT, R2, R5, PT ;  /* 0x000000050200720c */ /* 0x000fda0003f26270 */
[----:B------:R-:W-:Y:S05]  /*c970*/  WARPSYNC.COLLECTIVE R15, `(.L_x_131) ;  /* 0x000000000f087348 */ /* 0x000fea0003c00000 */
[----:B------:R0:W1:Y:S02]  /*c980*/  SHFL.IDX P6, R14, R13, R12, R11 ;  /* 0x0000000c0d0e7389 */ /* 0x00006400000c000b */
[----:B01----:R-:W-:Y:S01]  /*c990*/  ENDCOLLECTIVE ;  /* 0x000000000000791b */ /* 0x003fe20003800000 */
.L_x_131:
[----:B------:R-:W-:Y:S01]  /*c9a0*/  @!P1 LEA R21, R4, UR38, 0x1 ;  /* 0x0000002604159c11 */ /* 0x000fe2000f8e08ff */
[----:B------:R-:W-:Y:S02]  /*c9b0*/  IMAD.MOV.U32 R13, RZ, RZ, R8 ;  /* 0x000000ffff0d7224 */ /* 0x000fe400078e0008 */
[----:B------:R-:W-:Y:S01]  /*c9c0*/  IMAD.MOV.U32 R12, RZ, RZ, RZ ;  /* 0x000000ffff0c7224 */ /* 0x000fe200078e00ff */
[----:B------:R-:W-:-:S13]  /*c9d0*/  @!P1 LEA R2, P3, R7, R14, 0x1 ;  /* 0x0000000e07029211 */ /* 0x000fda00078608ff */
[----:B------:R-:W-:Y:S05]  /*c9e0*/  WARPSYNC.COLLECTIVE R15, `(.L_x_132) ;  /* 0x000000000f087348 */ /* 0x000fea0003c00000 */
[----:B------:R0:W1:Y:S02]  /*c9f0*/  SHFL.IDX P6, R14, R13, R12, R11 ;  /* 0x0000000c0d0e7389 */ /* 0x00006400000c000b */
[----:B01----:R-:W-:Y:S01]  /*ca00*/  ENDCOLLECTIVE ;  /* 0x000000000000791b */ /* 0x003fe20003800000 */
.L_x_132:
[----:B------:R-:W-:Y:S02]  /*ca10*/  @!P1 IMAD.X R3, RZ, RZ, R10, P3 ;  /* 0x000000ffff039224 */ /* 0x000fe400018e060a */
[----:B------:R-:W-:-:S03]  /*ca20*/  VIADD R10, R6, 0x80 ;  /* 0x00000080060a7836 */ /* 0x000fc60000000000 */
[----:B------:R-:W-:Y:S01]  /*ca30*/  @!PT LDS RZ, [RZ] ;  /* 0x00000000fffff984 */ /* 0x000fe20000000800 */
[----:B------:R-:W-:Y:S01]  /*ca40*/  @!PT LDS RZ, [RZ] ;  /* 0x00000000fffff984 */ /* 0x000fe20000000800 */
[----:B------:R-:W-:Y:S01]  /*ca50*/  @!PT LDS RZ, [RZ] ;  /* 0x00000000fffff984 */ /* 0x000fe20000000800 */
[----:B------:R0:W-:Y:S02]  /*ca60*/  @!P1 LDGSTS.E.BYPASS.LTC128B.128 [R21+0xfc00], desc[UR42][R2.64], !P0 ;  /* 0x0fc0000002159fae */ /* 0x0001e4000c101d6a */
[----:B------:R-:W-:Y:S01]  /*ca70*/  ISETP.GE.AND P2, PT, R10, R5, PT ;  /* 0x000000050a00720c */ /* 0x000fe20003f46270 */
[----:B------:R-:W-:Y:S02]  /*ca80*/  VIADD R10, R6, 0x90 ;  /* 0x00000090060a7836 */ /* 0x000fe40000000000 */
[----:B------:R-:W-:Y:S02]  /*ca90*/  IMAD.MOV.U32 R13, RZ, RZ, R0 ;  /* 0x000000ffff0d7224 */ /* 0x000fe400078e0000 */
[----:B------:R-:W-:-:S08]  /*caa0*/  IMAD.MOV.U32 R20, RZ, RZ, R14 ;  /* 0x000000ffff147224 */ /* 0x000fd000078e000e */
[----:B0-----:R-:W-:Y:S05]  /*cab0*/  WARPSYNC.COLLECTIVE R15, `(.L_x_133) ;  /* 0x000000000f087348 */ /* 0x001fea0003c00000 */
[----:B------:R1:W2:Y:S02]  /*cac0*/  SHFL.IDX P6, R14, R13, R12, R11 ;  /* 0x0000000c0d0e7389 */ /* 0x0002a400000c000b */
[----:B012---:R-:W-:Y:S01]  /*cad0*/  ENDCOLLECTIVE ;  /* 0x000000000000791b */ /* 0x007fe20003800000 */
.L_x_133:
[----:B------:R-:W-:Y:S02]  /*cae0*/  IMAD.MOV.U32 R13, RZ, RZ, R8 ;  /* 0x000000ffff0d7224 */ /* 0x000fe400078e0008 */
[----:B------:R-:W-:Y:S02]  /*caf0*/  IMAD.MOV.U32 R12, RZ, RZ, 0x1 ;  /* 0x00000001ff0c7424 */ /* 0x000fe400078e00ff */
[----:B------:R-:W-:-:S07]  /*cb00*/  IMAD.MOV.U32 R28, RZ, RZ, R14 ;  /* 0x000000ffff1c7224 */ /* 0x000fce00078e000e */
[----:B------:R-:W-:Y:S05]  /*cb10*/  WARPSYNC.COLLECTIVE R15, `(.L_x_134) ;  /* 0x000000000f087348 */ /* 0x000fea0003c00000 */
[----:B------:R0:W1:Y:S02]  /*cb20*/  SHFL.IDX P6, R14, R13, R12, R11 ;  /* 0x0000000c0d0e7389 */ /* 0x00006400000c000b */
[----:B01----:R-:W-:Y:S01]  /*cb30*/  ENDCOLLECTIVE ;  /* 0x000000000000791b */ /* 0x003fe20003800000 */
.L_x_134:
[----:B------:R-:W-:Y:S02]  /*cb40*/  @!P2 LEA R2, P1, R7, R28, 0x1 ;  /* 0x0000001c0702a211 */ /* 0x000fe400078208ff */
[----:B------:R-:W-:-:S03]  /*cb50*/  @!P2 LEA R28, R4, UR38, 0x1 ;  /* 0x00000026041cac11 */ /* 0x000fc6000f8e08ff */
[----:B------:R-:W-:Y:S01]  /*cb60*/  @!P2 IMAD.X R3, RZ, RZ, R20, P1 ;  /* 0x000000ffff03a224 */ /* 0x000fe200008e0614 */
[----:B------:R-:W-:-:S04]  /*cb70*/  ISETP.GE.AND P1, PT, R10, R5, PT ;  /* 0x000000050a00720c */ /* 0x000fc80003f26270 */
[----:B------:R-:W-:Y:S01]  /*cb80*/  @!PT LDS RZ, [RZ] ;  /* 0x00000000fffff984 */ /* 0x000fe20000000800 */
[----:B------:R-:W-:Y:S01]  /*cb90*/  @!PT LDS RZ, [RZ] ;  /* 0x00000000fffff984 */ /* 0x000fe20000000800 */
[----:B------:R-:W-:Y:S01]  /*cba0*/  @!PT LDS RZ, [RZ] ;  /* 0x00000000fffff984 */ /* 0x000fe20000000800 */
[----:B------:R0:W-:Y:S01]  /*cbb0*/  @!P2 LDGSTS.E.BYPASS.LTC128B.128 [R28+0x10400], desc[UR42][R2.64], !P0 ;  /* 0x10400000021cafae */ /* 0x0001e2000c101d6a */
[----:B------:R-:W-:-:S08]  /*cbc0*/  MOV R13, R0 ;  /* 0x00000000000d7202 */ /* 0x000fd00000000f00 */
[----:B------:R-:W-:Y:S01]  /*cbd0*/  @!P1 LEA R21, R4, UR38, 0x1 ;  /* 0x0000002604159c11 */ /* 0x000fe2000f8e08ff */
[----:B------:R-:W-:-:S07]  /*cbe0*/  IMAD.MOV.U32 R10, RZ, RZ, R14 ;  /* 0x000000ffff0a7224 */ /* 0x000fce00078e000e */
[----:B0-----:R-:W-:Y:S05]  /*cbf0*/  WARPSYNC.COLLECTIVE R15, `(.L_x_135) ;  /* 0x000000000f087348 */ /* 0x001fea0003c00000 */
[----:B------:R1:W2:Y:S02]  /*cc00*/  SHFL.IDX P6, R14, R13, R12, R11 ;  /* 0x0000000c0d0e7389 */ /* 0x0002a400000c000b */
[----:B012---:R-:W-:Y:S01]  /*cc10*/  ENDCOLLECTIVE ;  /* 0x000000000000791b */ /* 0x007fe20003800000 */
.L_x_135:
[----:B------:R-:W-:Y:S02]  /*cc20*/  IMAD.MOV.U32 R13, RZ, RZ, R8 ;  /* 0x000000ffff0d7224 */ /* 0x000fe400078e0008 */
[----:B------:R-:W-:Y:S01]  /*cc30*/  IMAD.MOV.U32 R12, RZ, RZ, 0x2 ;  /* 0x00000002ff0c7424 */ /* 0x000fe200078e00ff */
[----:B------:R-:W-:-:S13]  /*cc40*/  @!P1 LEA R2, P3, R7, R14, 0x1 ;  /* 0x0000000e07029211 */ /* 0x000fda00078608ff */
[----:B------:R-:W-:Y:S05]  /*cc50*/  WARPSYNC.COLLECTIVE R15, `(.L_x_136) ;  /* 0x000000000f087348 */ /* 0x000fea0003c00000 */
[----:B------:R0:W1:Y:S02]  /*cc60*/  SHFL.IDX P6, R14, R13, R12, R11 ;  /* 0x0000000c0d0e7389 */ /* 0x00006400000c000b */
[----:B01----:R-:W-:Y:S01]  /*cc70*/  ENDCOLLECTIVE ;  /* 0x000000000000791b */ /* 0x003fe20003800000 */
.L_x_136:
[----:B------:R-:W-:-:S05]  /*cc80*/  @!P1 IMAD.X R3, RZ, RZ, R10, P3 ;  /* 0x000000ffff039224 */ /* 0x000fca00018e060a */
[----:B------:R-:W-:Y:S01]  /*cc90*/  @!PT LDS RZ, [RZ] ;  /* 0x00000000fffff984 */ /* 0x000fe20000000800 */
[----:B------:R-:W-:Y:S01]  /*cca0*/  @!PT LDS RZ, [RZ] ;  /* 0x00000000fffff984 */ /* 0x000fe20000000800 */
[----:B------:R-:W-:Y:S01]  /*ccb0*/  @!PT LDS RZ, [RZ] ;  /* 0x00000000fffff984 */ /* 0x000fe20000000800 */
[----:B------:R0:W-:Y:S01]  /*ccc0*/  @!P1 LDGSTS.E.BYPASS.LTC128B.128 [R21+0x10c00], desc[UR42][R2.64], !P0 ;  /* 0x10c0000002159fae */ /* 0x0001e2000c101d6a */
[----:B------:R-:W-:Y:S02]  /*ccd0*/  IMAD.MOV.U32 R13, RZ, RZ, R0 ;  /* 0x000000ffff0d7224 */ /* 0x000fe400078e0000 */
[----:B0-----:R-:W-:Y:S02]  /*cce0*/  VIADD R2, R6, 0xa0 ;  /* 0x000000a006027836 */ /* 0x001fe40000000000 */
[----:B------:R-:W-:-:S03]  /*ccf0*/  IMAD.MOV.U32 R9, RZ, RZ, R14 ;  /* 0x000000ffff097224 */ /* 0x000fc600078e000e */
[----:B------:R-:W-:-:S13]  /*cd00*/  ISETP.GE.AND P2, PT, R2, R5, PT ;  /* 0x000000050200720c */ /* 0x000fda0003f46270 */
[----:B------:R-:W-:Y:S05]  /*cd10*/  WARPSYNC.COLLECTIVE R15, `(.L_x_137) ;  /* 0x000000000f087348 */ /* 0x000fea0003c00000 */
[----:B------:R0:W1:Y:S02]  /*cd20*/  SHFL.IDX P6, R14, R13, R12, R11 ;  /* 0x0000000c0d0e7389 */ /* 0x00006400000c000b */
[----:B01----:R-:W-:Y:S01]  /*cd30*/  ENDCOLLECTIVE ;  /* 0x000000000000791b */ /* 0x003fe20003800000 */
.L_x_137:
[----:B------:R-:W-:Y:S02]  /*cd40*/  IMAD.MOV.U32 R13, RZ, RZ, R8 ;  /* 0x000000ffff0d7224 */ /* 0x000fe400078e0008 */
[----:B------:R-:W-:Y:S02]  /*cd50*/  IMAD.MOV.U32 R12, RZ, RZ, 0x3 ;  /* 0x00000003ff0c7424 */ /* 0x000fe400078e00ff */
[----:B------:R-:W-:-:S07]  /*cd60*/  IMAD.MOV.U32 R20, RZ, RZ, R14 ;  /* 0x000000ffff147224 */ /* 0x000fce00078e000e */
[----:B------:R-:W-:Y:S05]  /*cd70*/  WARPSYNC.COLLECTIVE R15, `(.L_x_138) ;  /* 0x000000000f087348 */ /* 0x000fea0003c00000 */
[----:B------:R0:W1:Y:S02]  /*cd80*/  SHFL.IDX P6, R14, R13, R12, R11 ;  /* 0x0000000c0d0e7389 */ /* 0x00006400000c000b */
[----:B01----:R-:W-:Y:S01]  /*cd90*/  ENDCOLLECTIVE ;  /* 0x000000000000791b */ /* 0x003fe20003800000 */
.L_x_138:
[----:B------:R-:W-:-:S05]  /*cda0*/  @!P2 LEA R2, P1, R7, R20, 0x1 ;  /* 0x000000140702a211 */ /* 0x000fca00078208ff */
[----:B------:R-:W-:Y:S01]  /*cdb0*/  @!P2 IMAD.X R3, RZ, RZ, R9, P1 ;  /* 0x000000ffff03a224 */ /* 0x000fe200008e0609 */
[----:B------:R-:W-:Y:S01]  /*cdc0*/  @!P2 LEA R9, R4, UR38, 0x1 ;  /* 0x000000260409ac11 */ /* 0x000fe2000f8e08ff */
[----:B------:R-:W-:-:S04]  /*cdd0*/  IMAD.MOV.U32 R13, RZ, RZ, R0 ;  /* 0x000000ffff0d7224 */ /* 0x000fc800078e0000 */
[----:B------:R-:W-:Y:S01]  /*cde0*/  @!PT LDS RZ, [RZ] ;  /* 0x00000000fffff984 */ /* 0x000fe20000000800 */
[----:B------:R-:W-:Y:S01]  /*cdf0*/  @!PT LDS RZ, [RZ] ;  /* 0x00000000fffff984 */ /* 0x000fe20000000800 */
[----:B------:R-:W-:Y:S01]  /*ce00*/  @!PT LDS RZ, [RZ] ;  /* 0x00000000fffff984 */ /* 0x000fe20000000800 */
[----:B------:R0:W-:Y:S01]  /*ce10*/  @!P2 LDGSTS.E.BYPASS.LTC128B.128 [R9+0x11400], desc[UR42][R2.64], !P0 ;  /* 0x114000000209afae */ /* 0x0001e2000c101d6a */
[----:B------:R-:W-:-:S07]  /*ce20*/  IMAD.MOV.U32 R8, RZ, RZ, R14 ;  /* 0x000000ffff087224 */ /* 0x000fce00078e000e */
[----:B0-----:R-:W-:Y:S05]  /*ce30*/  WARPSYNC.COLLECTIVE R15, `(.L_x_139) ;  /* 0x000000000f087348 */ /* 0x001fea0003c00000 */
[----:B------:R1:W2:Y:S02]  /*ce40*/  SHFL.IDX P6, R14, R13, R12, R11 ;  /* 0x0000000c0d0e7389 */ /* 0x0002a400000c000b */
[----:B012---:R-:W-:Y:S01]  /*ce50*/  ENDCOLLECTIVE ;  /* 0x000000000000791b */ /* 0x007fe20003800000 */
.L_x_139:
[----:B------:R-:W-:Y:S05]  /*ce60*/  BRA `(.L_x_140) ;  /* 0xffffffd400007947 */ /* 0x000fea000383ffff */
.L_x_51:
[----:B-1----:R-:W-:-:S04]  /*ce70*/  MOV R3, UR38 ;  /* 0x0000002600037c02 */ /* 0x002fc80008000f00 */
[----:B------:R1:W2:Y:S03]  /*ce80*/  SYNCS.PHASECHK.TRANS64.TRYWAIT P0, [R3+URZ+0x30820], R0 ;  /* 0x03082000030075a7 */ /* 0x0002a6000800017f */
[----:B--2---:R-:W-:Y:S05]  /*ce90*/  @!P0 NANOSLEEP.SYNCS 0x989680 ;  /* 0x009896800000895d */ /* 0x004fea0003900000 */
[----:B------:R-:W2:Y:S02]  /*cea0*/  @!P0 SYNCS.PHASECHK.TRANS64 P0, [R3+URZ+0x30820], R0 ;  /* 0x03082000030085a7 */ /* 0x000ea4000800007f */
[----:B--2---:R-:W-:Y:S05]  /*ceb0*/  @!P0 BRA `(.L_x_51) ;  /* 0xfffffffc00ec8947 */ /* 0x004fea000383ffff */
[----:B------:R-:W-:Y:S05]  /*cec0*/  BRA `(.L_x_141) ;  /* 0xffffffd400387947 */ /* 0x000fea000383ffff */
.L_x_58:
[----:B--2---:R-:W-:-:S04]  /*ced0*/  IMAD.U32 R3, RZ, RZ, UR38 ;  /* 0x00000026ff037e24 */ /* 0x004fc8000f8e00ff */
[----:B------:R2:W3:Y:S03]  /*cee0*/  SYNCS.PHASECHK.TRANS64.TRYWAIT P0, [R3+URZ+0x30848], R8 ;  /* 0x03084808030075a7 */ /* 0x0004e6000800017f */
[----:B---3--:R-:W-:Y:S05]  /*cef0*/  @!P0 NANOSLEEP.SYNCS 0x989680 ;  /* 0x009896800000895d */ /* 0x008fea0003900000 */
[----:B------:R-:W3:Y:S02]  /*cf00*/  @!P0 SYNCS.PHASECHK.TRANS64 P0, [R3+URZ+0x30848], R8 ;  /* 0x03084808030085a7 */ /* 0x000ee4000800007f */
[----:B---3--:R-:W-:Y:S05]  /*cf10*/  @!P0 BRA `(.L_x_58) ;  /* 0xfffffffc00ec8947 */ /* 0x008fea000383ffff */
[----:B------:R-:W-:Y:S05]  /*cf20*/  BRA `(.L_x_142) ;  /* 0xffffffd400fc7947 */ /* 0x000fea000383ffff */
.L_x_63:
[----:B-12---:R-:W-:-:S04]  /*cf30*/  IMAD.U32 R3, RZ, RZ, UR38 ;  /* 0x00000026ff037e24 */ /* 0x006fc8000f8e00ff */
[----:B------:R1:W2:Y:S03]  /*cf40*/  SYNCS.PHASECHK.TRANS64.TRYWAIT P0, [R3+URZ+0x30860], R8 ;  /* 0x03086008030075a7 */ /* 0x0002a6000800017f */
[----:B--2---:R-:W-:Y:S05]  /*cf50*/  @!P0 NANOSLEEP.SYNCS 0x989680 ;  /* 0x009896800000895d */ /* 0x004fea0003900000 */
[----:B------:R-:W2:Y:S02]  /*cf60*/  @!P0 SYNCS.PHASECHK.TRANS64 P0, [R3+URZ+0x30860], R8 ;  /* 0x03086008030085a7 */ /* 0x000ea4000800007f */
[----:B--2---:R-:W-:Y:S05]  /*cf70*/  @!P0 BRA `(.L_x_63) ;  /* 0xfffffffc00ec8947 */ /* 0x004fea000383ffff */
[----:B------:R-:W-:Y:S05]  /*cf80*/  BRA `(.L_x_143) ;  /* 0xffffffd8005c7947 */ /* 0x000fea000383ffff */
.L_x_71:
[----:B--2---:R-:W-:-:S04]  /*cf90*/  IMAD.U32 R3, RZ, RZ, UR38 ;  /* 0x00000026ff037e24 */ /* 0x004fc8000f8e00ff */
[----:B------:R2:W3:Y:S03]  /*cfa0*/  SYNCS.PHASECHK.TRANS64.TRYWAIT P0, [R3+URZ+0x30840], R12 ;  /* 0x0308400c030075a7 */ /* 0x0004e6000800017f */
[----:B---3--:R-:W-:Y:S05]  /*cfb0*/  @!P0 NANOSLEEP.SYNCS 0x989680 ;  /* 0x009896800000895d */ /* 0x008fea0003900000 */
[----:B------:R-:W3:Y:S02]  /*cfc0*/  @!P0 SYNCS.PHASECHK.TRANS64 P0, [R3+URZ+0x30840], R12 ;  /* 0x0308400c030085a7 */ /* 0x000ee4000800007f */
[----:B---3--:R-:W-:Y:S05]  /*cfd0*/  @!P0 BRA `(.L_x_71) ;  /* 0xfffffffc00ec8947 */ /* 0x008fea000383ffff */
[----:B------:R-:W-:Y:S05]  /*cfe0*/  BRA `(.L_x_144) ;  /* 0xffffffdc00407947 */ /* 0x000fea000383ffff */
.L_x_76:
[----:B-12---:R-:W-:-:S04]  /*cff0*/  IMAD.U32 R3, RZ, RZ, UR38 ;  /* 0x00000026ff037e24 */ /* 0x006fc8000f8e00ff */
[----:B------:R1:W2:Y:S03]  /*d000*/  SYNCS.PHASECHK.TRANS64.TRYWAIT P0, [R3+URZ+0x30868], R2 ;  /* 0x03086802030075a7 */ /* 0x0002a6000800017f */
[----:B--2---:R-:W-:Y:S05]  /*d010*/  @!P0 NANOSLEEP.SYNCS 0x989680 ;  /* 0x009896800000895d */ /* 0x004fea0003900000 */
[----:B------:R-:W2:Y:S02]  /*d020*/  @!P0 SYNCS.PHASECHK.TRANS64 P0, [R3+URZ+0x30868], R2 ;  /* 0x03086802030085a7 */ /* 0x000ea4000800007f */
[----:B--2---:R-:W-:Y:S05]  /*d030*/  @!P0 BRA `(.L_x_76) ;  /* 0xfffffffc00ec8947 */ /* 0x004fea000383ffff */
[----:B------:R-:W-:Y:S05]  /*d040*/  BRA `(.L_x_145) ;  /* 0xffffffdc00a87947 */ /* 0x000fea000383ffff */
.L_x_84:
[----:B--2---:R-:W-:-:S04]  /*d050*/  IMAD.U32 R2, RZ, RZ, UR38 ;  /* 0x00000026ff027e24 */ /* 0x004fc8000f8e00ff */
[----:B------:R2:W3:Y:S03]  /*d060*/  SYNCS.PHASECHK.TRANS64.TRYWAIT P0, [R2+URZ+0x30848], R9 ;  /* 0x03084809020075a7 */ /* 0x0004e6000800017f */
[----:B---3--:R-:W-:Y:S05]  /*d070*/  @!P0 NANOSLEEP.SYNCS 0x989680 ;  /* 0x009896800000895d */ /* 0x008fea0003900000 */
[----:B------:R-:W3:Y:S02]  /*d080*/  @!P0 SYNCS.PHASECHK.TRANS64 P0, [R2+URZ+0x30848], R9 ;  /* 0x03084809020085a7 */ /* 0x000ee4000800007f */
[----:B---3--:R-:W-:Y:S05]  /*d090*/  @!P0 BRA `(.L_x_84) ;  /* 0xfffffffc00ec8947 */ /* 0x008fea000383ffff */
[----:B------:R-:W-:Y:S05]  /*d0a0*/  BRA `(.L_x_146) ;  /* 0xffffffe000a07947 */ /* 0x000fea000383ffff */
.L_x_89:
[----:B-1----:R-:W-:-:S04]  /*d0b0*/  IMAD.U32 R2, RZ, RZ, UR38 ;  /* 0x00000026ff027e24 */ /* 0x002fc8000f8e00ff */
[----:B------:R1:W2:Y:S03]  /*d0c0*/  SYNCS.PHASECHK.TRANS64.TRYWAIT P0, [R2+URZ+0x30860], R9 ;  /* 0x03086009020075a7 */ /* 0x0002a6000800017f */
[----:B--2---:R-:W-:Y:S05]  /*d0d0*/  @!P0 NANOSLEEP.SYNCS 0x989680 ;  /* 0x009896800000895d */ /* 0x004fea0003900000 */
[----:B------:R-:W2:Y:S02]  /*d0e0*/  @!P0 SYNCS.PHASECHK.TRANS64 P0, [R2+URZ+0x30860], R9 ;  /* 0x03086009020085a7 */ /* 0x000ea4000800007f */
[----:B--2---:R-:W-:Y:S05]  /*d0f0*/  @!P0 BRA `(.L_x_89) ;  /* 0xfffffffc00ec8947 */ /* 0x004fea000383ffff */
[----:B------:R-:W-:Y:S05]  /*d100*/  BRA `(.L_x_147) ;  /* 0xffffffe400047947 */ /* 0x000fea000383ffff */
.L_x_96:
[----:B-1----:R1:W2:Y:S02]  /*d110*/  SYNCS.PHASECHK.TRANS64.TRYWAIT P0, [R3+URZ+0x30860], R2 ;  /* 0x03086002030075a7 */ /* 0x0022a4000800017f */
[----:B--2---:R-:W-:Y:S05]  /*d120*/  @!P0 NANOSLEEP.SYNCS 0x989680 ;  /* 0x009896800000895d */ /* 0x004fea0003900000 */
[----:B------:R-:W2:Y:S02]  /*d130*/  @!P0 SYNCS.PHASECHK.TRANS64 P0, [R3+URZ+0x30860], R2 ;  /* 0x03086002030085a7 */ /* 0x000ea4000800007f */
[----:B--2---:R-:W-:Y:S05]  /*d140*/  @!P0 BRA `(.L_x_96) ;  /* 0xfffffffc00f08947 */ /* 0x004fea000383ffff */
[----:B------:R-:W-:Y:S05]  /*d150*/  BRA `(.L_x_148) ;  /* 0xffffffe400947947 */ /* 0x000fea000383ffff */
.L_x_100:
[----:B-1----:R1:W2:Y:S02]  /*d160*/  SYNCS.PHASECHK.TRANS64.TRYWAIT P0, [R7+URZ+0x30820], R2 ;  /* 0x03082002070075a7 */ /* 0x0022a4000800017f */
[----:B--2---:R-:W-:Y:S05]  /*d170*/  @!P0 NANOSLEEP.SYNCS 0x989680 ;  /* 0x009896800000895d */ /* 0x004fea0003900000 */
[----:B------:R-:W2:Y:S02]  /*d180*/  @!P0 SYNCS.PHASECHK.TRANS64 P0, [R7+URZ+0x30820], R2 ;  /* 0x03082002070085a7 */ /* 0x000ea4000800007f */
[----:B--2---:R-:W-:Y:S05]  /*d190*/  @!P0 BRA `(.L_x_100) ;  /* 0xfffffffc00f08947 */ /* 0x004fea000383ffff */
[----:B------:R-:W-:Y:S05]  /*d1a0*/  BRA `(.L_x_149) ;  /* 0xffffffe800307947 */ /* 0x000fea000383ffff */
.L_x_101:
[----:B------:R-:W-:Y:S01]  /*d1b0*/  BSSY B0, `(.L_x_150) ;  /* 0x0000008000007945 */ /* 0x000fe20003800000 */
[----:B------:R-:W-:Y:S02]  /*d1c0*/  IMAD.MOV.U32 R13, RZ, RZ, R29 ;  /* 0x000000ffff0d7224 */ /* 0x000fe400078e001d */
[----:B------:R-:W-:Y:S02]  /*d1d0*/  IMAD.MOV.U32 R12, RZ, RZ, RZ ;  /* 0x000000ffff0c7224 */ /* 0x000fe400078e00ff */
[----:B------:R-:W-:Y:S02]  /*d1e0*/  IMAD.MOV.U32 R11, RZ, RZ, 0x1f ;  /* 0x0000001fff0b7424 */ /* 0x000fe400078e00ff */
[----:B------:R-:W-:-:S07]  /*d1f0*/  IMAD.MOV.U32 R15, RZ, RZ, -0x1 ;  /* 0xffffffffff0f7424 */ /* 0x000fce00078e00ff */
[----:B01----:R-:W-:Y:S05]  /*d200*/  WARPSYNC.COLLECTIVE R15, `(.L_x_151) ;  /* 0x000000000f087348 */ /* 0x003fea0003c00000 */
[----:B------:R2:W3:Y:S02]  /*d210*/  SHFL.IDX P6, R14, R13, R12, R11 ;  /* 0x0000000c0d0e7389 */ /* 0x0004e400000c000b */
[----:B0123--:R-:W-:Y:S01]  /*d220*/  ENDCOLLECTIVE ;  /* 0x000000000000791b */ /* 0x00ffe20003800000 */
.L_x_151:
[----:B------:R-:W-:Y:S05]  /*d230*/  BSYNC B0 ;  /* 0x0000000000007941 */ /* 0x000fea0003800000 */
.L_x_150:
[----:B------:R-:W-:Y:S05]  /*d240*/  BRA `(.L_x_152) ;  /* 0xffffffe800147947 */ /* 0x000fea000383ffff */
.L_x_102:
[----:B------:R-:W-:Y:S01]  /*d250*/  BSSY B0, `(.L_x_153) ;  /* 0x0000006000007945 */ /* 0x000fe20003800000 */
[----:B------:R-:W-:-:S07]  /*d260*/  IMAD.MOV.U32 R15, RZ, RZ, -0x1 ;  /* 0xffffffffff0f7424 */ /* 0x000fce00078e00ff */
[----:B012---:R-:W-:Y:S05]  /*d270*/  WARPSYNC.COLLECTIVE R15, `(.L_x_154) ;  /* 0x000000000f0c7348 */ /* 0x007fea0003c00000 */
[----:B------:R-:W-:Y:S02]  /*d280*/  ELECT P6, UR62, PT ;  /* 0x00000000003e782f */ /* 0x000fe400038c0000 */
[----:B------:R-:W-:Y:S01]  /*d290*/  MOV R14, UR62 ;  /* 0x0000003e000e7c02 */ /* 0x000fe20008000f00 */
[----:B012---:R-:W-:Y:S10]  /*d2a0*/  ENDCOLLECTIVE ;  /* 0x000000000000791b */ /* 0x007ff40003800000 */
.L_x_154:
[----:B------:R-:W-:Y:S05]  /*d2b0*/  BSYNC B0 ;  /* 0x0000000000007941 */ /* 0x000fea0003800000 */
.L_x_153:
[----:B------:R-:W-:Y:S05]  /*d2c0*/  BRA `(.L_x_155) ;  /* 0xffffffe800087947 */ /* 0x000fea000383ffff */
.L_x_104:
[----:B-1----:R1:W3:Y:S02]  /*d2d0*/  SYNCS.PHASECHK.TRANS64.TRYWAIT P0, [R5+URZ], R4 ;  /* 0x00000004050075a7 */ /* 0x0022e4000800017f */
[----:B---3--:R-:W-:Y:S05]  /*d2e0*/  @!P0 NANOSLEEP.SYNCS 0x989680 ;  /* 0x009896800000895d */ /* 0x008fea0003900000 */
[----:B------:R-:W3:Y:S02]  /*d2f0*/  @!P0 SYNCS.PHASECHK.TRANS64 P0, [R5+URZ], R4 ;  /* 0x00000004050085a7 */ /* 0x000ee4000800007f */
[----:B---3--:R-:W-:Y:S05]  /*d300*/  @!P0 BRA `(.L_x_104) ;  /* 0xfffffffc00f08947 */ /* 0x008fea000383ffff */
[----:B------:R-:W-:Y:S05]  /*d310*/  BRA `(.L_x_156) ;  /* 0xffffffe800387947 */ /* 0x000fea000383ffff */
.L_x_105:
[----:B---3--:R3:W4:Y:S02]  /*d320*/  SYNCS.PHASECHK.TRANS64.TRYWAIT P0, [R3+URZ], R2 ;  /* 0x00000002030075a7 */ /* 0x008724000800017f */
[----:B----4-:R-:W-:Y:S05]  /*d330*/  @!P0 NANOSLEEP.SYNCS 0x989680 ;  /* 0x009896800000895d */ /* 0x010fea0003900000 */
[----:B------:R-:W4:Y:S02]  /*d340*/  @!P0 SYNCS.PHASECHK.TRANS64 P0, [R3+URZ], R2 ;  /* 0x00000002030085a7 */ /* 0x000f24000800007f */
[----:B----4-:R-:W-:Y:S05]  /*d350*/  @!P0 BRA `(.L_x_105) ;  /* 0xfffffffc00f08947 */ /* 0x010fea000383ffff */
[----:B------:R-:W-:Y:S05]  /*d360*/  BRA `(.L_x_157) ;  /* 0xffffffe8002c7947 */ /* 0x000fea000383ffff */
.L_x_107:
[----:B-1----:R1:W3:Y:S02]  /*d370*/  SYNCS.PHASECHK.TRANS64.TRYWAIT P0, [R5+URZ], R4 ;  /* 0x00000004050075a7 */ /* 0x0022e4000800017f */
[----:B---3--:R-:W-:Y:S05]  /*d380*/  @!P0 NANOSLEEP.SYNCS 0x989680 ;  /* 0x009896800000895d */ /* 0x008fea0003900000 */
[----:B------:R-:W3:Y:S02]  /*d390*/  @!P0 SYNCS.PHASECHK.TRANS64 P0, [R5+URZ], R4 ;  /* 0x00000004050085a7 */ /* 0x000ee4000800007f */
[----:B---3--:R-:W-:Y:S05]  /*d3a0*/  @!P0 BRA `(.L_x_107) ;  /* 0xfffffffc00f08947 */ /* 0x008fea000383ffff */
[----:B------:R-:W-:Y:S05]  /*d3b0*/  BRA `(.L_x_158) ;  /* 0xffffffe800307947 */ /* 0x000fea000383ffff */
.L_x_159:
[----:B------:R-:W-:-:S00]  /*d3c0*/  BRA `(.L_x_159) ;  /* 0xfffffffc00fc7947 */ /* 0x000fc0000383ffff */
[----:B------:R-:W-:-:S00]  /*d3d0*/  NOP ;  /* 0x0000000000007918 */ /* 0x000fc00000000000 */
        /* <DEDUP_REMOVED lines=10> */
.L_x_2702:


//--------------------- .text._ZN7cutlass13device_kernelIN5flash11enable_sm90INS1_16FlashAttnFwdSm90INS1_25CollectiveMainloopFwdSm90ILi2EN4cute5tupleIJNS5_1CILi1EEES8_S8_EEENS6_IJNS7_ILi192EEESA_NS7_ILi64EEEEEELi64ENS_10bfloat16_tEfNS_4arch4Sm90ELb0ELb0ELb0ELb1ELb0ELb0ELb0ELb0ELb1ELb1ELb1ELb0EEENS1_21CollectiveEpilogueFwdINS6_IJSA_SB_SA_EEES9_SD_SF_Li384ELb1ELb1ELb1ELb0EEENS1_36VarlenDynamicPersistentTileSchedulerILi192ELi192ELi384ELi128ELb1ELb1ELb1ELb0ELb1ELb1EEEEEEEEEvNT_6ParamsE --------------------------
	.section	.text._ZN7cutlass13device_kernelIN5flash11enable_sm90INS1_16FlashAttnFwdSm90INS1_25CollectiveMainloopFwdSm90ILi2EN4cute5tupleIJNS5_1CILi1EEES8_S8_EEENS6_IJNS7_ILi192EEESA_NS7_ILi64EEEEEELi64ENS_10bfloat16_tEfNS_4arch4Sm90ELb0ELb0ELb0ELb1ELb0ELb0ELb0ELb0ELb1ELb1ELb1ELb0EEENS1_21CollectiveEpilogueFwdINS6_IJSA_SB_SA_EEES9_SD_SF_Li384ELb1ELb1ELb1ELb0EEENS1_36VarlenDynamicPersistentTileSchedulerILi192ELi192ELi384ELi128ELb1ELb1ELb1ELb0ELb1ELb1EEEEEEEEEvNT_6ParamsE,"ax",@progbits
	.align	128
.text._ZN7cutlass13device_kernelIN5flash11enable_sm90INS1_16FlashAttnFwdSm90INS1_25CollectiveMainloopFwdSm90ILi2EN4cute5tupleIJNS5_1CILi1EEES8_S8_EEENS6_IJNS7_ILi192EEESA_NS7_ILi64EEEEEELi64ENS_10bfloat16_tEfNS_4arch4Sm90ELb0ELb0ELb0ELb1ELb0ELb0ELb0ELb0ELb1ELb1ELb1ELb0EEENS1_21CollectiveEpilogueFwdINS6_IJSA_SB_SA_EEES9_SD_SF_Li384ELb1ELb1ELb1ELb0EEENS1_36VarlenDynamicPersistentTileSchedulerILi192ELi192ELi384ELi128ELb1ELb1ELb1ELb0ELb1ELb1EEEEEEEEEvNT_6ParamsE:
        .type           _ZN7cutlass13device_kernelIN5flash11enable_sm90INS1_16FlashAttnFwdSm90INS1_25CollectiveMainloopFwdSm90ILi2EN4cute5tupleIJNS5_1CILi1EEES8_S8_EEENS6_IJNS7_ILi192EEESA_NS7_ILi64EEEEEELi64ENS_10bfloat16_tEfNS_4arch4Sm90ELb0ELb0ELb0ELb1ELb0ELb0ELb0ELb0ELb1ELb1ELb1ELb0EEENS1_21CollectiveEpilogueFwdINS6_IJSA_SB_SA_EEES9_SD_SF_Li384ELb1ELb1ELb1ELb0EEENS1_36VarlenDynamicPersistentTileSchedulerILi192ELi192ELi384ELi128ELb1ELb1ELb1ELb0ELb1ELb1EEEEEEEEEvNT_6ParamsE,@function
        .size           _ZN7cutlass13device_kernelIN5flash11enable_sm90INS1_16FlashAttnFwdSm90INS1_25CollectiveMainloopFwdSm90ILi2EN4cute5tupleIJNS5_1CILi1EEES8_S8_EEENS6_IJNS7_ILi192EEESA_NS7_ILi64EEEEEELi64ENS_10bfloat16_tEfNS_4arch4Sm90ELb0ELb0ELb0ELb1ELb0ELb0ELb0ELb0ELb1ELb1ELb1ELb0EEENS1_21CollectiveEpilogueFwdINS6_IJSA_SB_SA_EEES9_SD_SF_Li384ELb1ELb1ELb1ELb0EEENS1_36VarlenDynamicPersistentTileSchedulerILi192ELi192ELi384ELi128ELb1ELb1ELb1ELb0ELb1ELb1EEEEEEEEEvNT_6ParamsE,(.L_x_2703 - _ZN7cutlass13device_kernelIN5flash11enable_sm90INS1_16FlashAttnFwdSm90INS1_25CollectiveMainloopFwdSm90ILi2EN4cute5tupleIJNS5_1CILi1EEES8_S8_EEENS6_IJNS7_ILi192EEESA_NS7_ILi64EEEEEELi64ENS_10bfloat16_tEfNS_4arch4Sm90ELb0ELb0ELb0ELb1ELb0ELb0ELb0ELb0ELb1ELb1ELb1ELb0EEENS1_21CollectiveEpilogueFwdINS6_IJSA_SB_SA_EEES9_SD_SF_Li384ELb1ELb1ELb1ELb0EEENS1_36VarlenDynamicPersistentTileSchedulerILi192ELi192ELi384ELi128ELb1ELb1ELb1ELb0ELb1ELb1EEEEEEEEEvNT_6ParamsE)
        .other          _ZN7cutlass13device_kernelIN5flash11enable_sm90INS1_16FlashAttnFwdSm90INS1_25CollectiveMainloopFwdSm90ILi2EN4cute5tupleIJNS5_1CILi1EEES8_S8_EEENS6_IJNS7_ILi192EEESA_NS7_ILi64EEEEEELi64ENS_10bfloat16_tEfNS_4arch4Sm90ELb0ELb0ELb0ELb1ELb0ELb0ELb0ELb0ELb1ELb1ELb1ELb0EEENS1_21CollectiveEpilogueFwdINS6_IJSA_SB_SA_EEES9_SD_SF_Li384ELb1ELb1ELb1ELb0EEENS1_36VarlenDynamicPersistentTileSchedulerILi192ELi192ELi384ELi128ELb1ELb1ELb1ELb0ELb1ELb1EEEEEEEEEvNT_6ParamsE,@"STO_CUDA_ENTRY STV_DEFAULT"
_ZN7cutlass13device_kernelIN5flash11enable_sm90INS1_16FlashAttnFwdSm90INS1_25CollectiveMainloopFwdSm90ILi2EN4cute5tupleIJNS5_1CILi1EEES8_S8_EEENS6_IJNS7_ILi192EEESA_NS7_ILi64EEEEEELi64ENS_10bfloat16_tEfNS_4arch4Sm90ELb0ELb0ELb0ELb1ELb0ELb0ELb0ELb0ELb1ELb1ELb1ELb0EEENS1_21CollectiveEpilogueFwdINS6_IJSA_SB_SA_EEES9_SD_SF_Li384ELb1ELb1ELb1ELb0EEENS1_36VarlenDynamicPersistentTileSchedulerILi192ELi192ELi384ELi128ELb1ELb1ELb1ELb0ELb1ELb1EEEEEEEEEvNT_6ParamsE:
        /* <DEDUP_REMOVED lines=17> */
.L_x_161:
[----:B------:R-:W-:Y:S05]  /*0110*/  BSYNC B0 ;  /* 0x0000000000007941 */ /* 0x000fea0003800000 */
.L_x_160:
        /* <DEDUP_REMOVED lines=40> */
.L_x_162:
        /* <DEDUP_REMOVED lines=22> */
.L_x_163:
        /* <DEDUP_REMOVED lines=18> */
.L_x_164:
        /* <DEDUP_REMOVED lines=22> */
.L_x_165:
        /* <DEDUP_REMOVED lines=22> */
.L_x_166:
[----:B--2---:R-:W-:Y:S01]  /*08e0*/  ISETP.NE.AND P0, PT, R2, RZ, PT ;  /* 0x000000ff0200720c */ /* 0x004fe20003f05270 */
[----:B------:R-:W-:Y:S01]  /*08f0*/  IMAD.MOV.U32 R2, RZ, RZ, 0x1 ;  /* 0x00000001ff027424 */ /* 0x000fe200078e00ff */
[----:B------:R-:W-:Y:S01]  /*0900*/  NOP ;  /* 0x0000000000007918 */ /* 0x000fe20000000000 */
[----:B------:R-:W-:-:S03]  /*0910*/  ULDC.64 UR40, c[0x0][0x208] ;  /* 0x0000820000287ab9 */ /* 0x000fc60000000a00 */
[----:B------:R-:W-:-:S05]  /*0920*/  SEL R2, R2, 0x2, !P0 ;  /* 0x0000000202027807 */ /* 0x000fca0004000000 */
[----:B------:R2:W-:Y:S01]  /*0930*/  STL [R1+0x44], R2 ;  /* 0x0000440201007387 */ /* 0x0005e20000100800 */
[----:B01-34-:R-:W-:Y:S06]  /*0940*/  BAR.SYNC.DEFER_BLOCKING 0x0 ;  /* 0x0000000000007b1d */ /* 0x01bfec0000010000 */
[----:B------:R-:W-:Y:S05]  /*0950*/  @!P0 BRA `(.L_x_167) ;  /* 0x0000009400c08947 */ /* 0x000fea0003800000 */
.L_x_168:
[----:B------:R-:W-:-:S08]  /*0960*/  NOP ;  /* 0x0000000000007918 */ /* 0x000fd00000000000 */
[----:B------:R-:W0:Y:S02]  /*0970*/  USETMAXREG.TRY_ALLOC.CTAPOOL UP0, 0xa0 ;  /* 0x000000a0000079c8 */ /* 0x000e240008000600 */
[----:B0-----:R-:W-:-:S13]  /*0980*/  PLOP3.LUT P0, PT, PT, PT, UP0, 0x80, 0x0 ;  /* 0x000000000000781c */ /* 0x001fda0003f0f008 */
[----:B------:R-:W-:Y:S05]  /*0990*/  @!P0 BRA `(.L_x_168) ;  /* 0xfffffffc00f08947 */ /* 0x000fea000383ffff */
[----:B--2---:R-:W0:Y:S01]  /*09a0*/  S2R R2, SR_TID.X ;  /* 0x0000000000027919 */ /* 0x004e220000002100 */
[----:B------:R-:W1:Y:S01]  /*09b0*/  S2UR UR4, SR_CgaCtaId ;  /* 0x00000000000479c3 */ /* 0x000e620000008800 */
[----:B------:R-:W-:-:S07]  /*09c0*/  UMOV UR37, 0x400 ;  /* 0x0000040000257882 */ /* 0x000fce0000000000 */
[----:B------:R-:W-:Y:S06]  /*09d0*/  BAR.ARV 0x8, 0x200 ;  /* 0x0208000000007b1d */ /* 0x000fec0000002000 */
[----:B-1----:R-:W-:-:S03]  /*09e0*/  ULEA UR37, UR4, UR37, 0x18 ;  /* 0x0000002504257291 */ /* 0x002fc6000f8ec03f */
[----:B------:R-:W-:Y:S01]  /*09f0*/  ULDC UR4, c[0x0][0xc3c] ;  /* 0x00030f0000047ab9 */ /* 0x000fe20000000800 */
[----:B0-----:R-:W-:-:S04]  /*0a00*/  LOP3.LUT R0, R2, 0xffffff80, RZ, 0xc0, !PT ;  /* 0xffffff8002007812 */ /* 0x001fc800078ec0ff */
[----:B------:R-:W-:-:S13]  /*0a10*/  ISETP.NE.AND P0, PT, R0, 0x80, PT ;  /* 0x000000800000780c */ /* 0x000fda0003f05270 */
[----:B------:R-:W-:Y:S08]  /*0a20*/  @!P0 BAR.ARV 0x9, 0x100 ;  /* 0x0244000000008b1d */ /* 0x000ff00000002000 */
[----:B------:R-:W-:Y:S06]  /*0a30*/  BAR.SYNC.DEFER_BLOCKING 0x5, 0x200 ;  /* 0x0148000000007b1d */ /* 0x000fec0000010000 */
[----:B------:R-:W0:Y:S02]  /*0a40*/  LDS.128 R8, [UR37+0x308d0] ;  /* 0x0308d025ff087984 */ /* 0x000e240008000c00 */
[----:B------:R-:W-:Y:S06]  /*0a50*/  BAR.ARV 0x4, 0x200 ;  /* 0x0108000000007b1d */ /* 0x000fec0000002000 */
[----:B0-----:R-:W-:-:S13]  /*0a60*/  ISETP.GE.AND P0, PT, R11, UR4, PT ;  /* 0x000000040b007c0c */ /* 0x001fda000bf06270 */
[----:B------:R-:W-:Y:S05]  /*0a70*/  @P0 EXIT ;  /* 0x000000000000094d */ /* 0x000fea0003800000 */
[----:B------:R-:W2:Y:S01]  /*0a80*/  LDL.LU R20, [R1+0x44] ;  /* 0x0000440001147983 */ /* 0x000ea20000300800 */
[----:B------:R-:W-:-:S05]  /*0a90*/  VIADD R19, R2, 0xffffff80 ;  /* 0xffffff8002137836 */ /* 0x000fca0000000000 */
[----:B------:R-:W-:-:S04]  /*0aa0*/  SHF.R.S32.HI R0, RZ, 0x1f, R19 ;  /* 0x0000001fff007819 */ /* 0x000fc80000011413 */
[CC--:B------:R-:W-:Y:S02]  /*0ab0*/  LEA.HI R3, R0.reuse, R19.reuse, RZ, 0x4 ;  /* 0x0000001300037211 */ /* 0x0c0fe400078f20ff */
[----:B------:R-:W-:Y:S02]  /*0ac0*/  LEA.HI R2, R0, R19, RZ, 0x7 ;  /* 0x0000001300027211 */ /* 0x000fe400078f38ff */
[----:B------:R-:W-:Y:S02]  /*0ad0*/  SHF.R.S32.HI R4, RZ, 0x4, R3 ;  /* 0x00000004ff047819 */ /* 0x000fe40000011403 */
[----:B------:R-:W-:Y:S02]  /*0ae0*/  LOP3.LUT R6, R2, 0xffffff80, RZ, 0xc0, !PT ;  /* 0xffffff8002067812 */ /* 0x000fe400078ec0ff */
[C---:B------:R-:W-:Y:S02]  /*0af0*/  LEA.HI R5, R3.reuse, R4, RZ, 0x1 ;  /* 0x0000000403057211 */ /* 0x040fe400078f08ff */
[----:B------:R-:W-:Y:S01]  /*0b00*/  LOP3.LUT R3, R3, 0xfffffff0, RZ, 0xc0, !PT ;  /* 0xfffffff003037812 */ /* 0x000fe200078ec0ff */
[----:B------:R-:W-:Y:S01]  /*0b10*/  IMAD.IADD R18, R19, 0x1, -R6 ;  /* 0x0000000113127824 */ /* 0x000fe200078e0a06 */
[----:B------:R-:W-:-:S02]  /*0b20*/  LOP3.LUT R5, R5, 0x1ffffffe, RZ, 0xc0, !PT ;  /* 0x1ffffffe05057812 */ /* 0x000fc400078ec0ff */
[----:B------:R-:W-:Y:S01]  /*0b30*/  LEA.HI R6, R0, R19, RZ, 0x2 ;  /* 0x0000001300067211 */ /* 0x000fe200078f10ff */
[----:B------:R-:W-:Y:S02]  /*0b40*/  IMAD.IADD R3, R19, 0x1, -R3 ;  /* 0x0000000113037824 */ /* 0x000fe400078e0a03 */
[----:B------:R-:W-:Y:S01]  /*0b50*/  IMAD.IADD R5, R4, 0x1, -R5 ;  /* 0x0000000104057824 */ /* 0x000fe200078e0a05 */
[----:B------:R-:W-:Y:S02]  /*0b60*/  LOP3.LUT R4, R6, 0xfffffffc, RZ, 0xc0, !PT ;  /* 0xfffffffc06047812 */ /* 0x000fe400078ec0ff */
[----:B------:R-:W-:-:S03]  /*0b70*/  SHF.R.S32.HI R13, RZ, 0x1f, R18 ;  /* 0x0000001fff0d7819 */ /* 0x000fc60000011412 */
[----:B------:R-:W-:Y:S01]  /*0b80*/  IMAD.IADD R12, R19, 0x1, -R4 ;  /* 0x00000001130c7824 */ /* 0x000fe200078e0a04 */
[----:B------:R-:W-:Y:S02]  /*0b90*/  SHF.R.S32.HI R4, RZ, 0x1f, R3 ;  /* 0x0000001fff047819 */ /* 0x000fe40000011403 */
[----:B------:R-:W-:Y:S02]  /*0ba0*/  LEA.HI R6, R0, R19, RZ, 0x5 ;  /* 0x0000001300067211 */ /* 0x000fe400078f28ff */
[----:B------:R-:W-:Y:S02]  /*0bb0*/  LEA.HI R14, R13, R18, RZ, 0x2 ;  /* 0x000000120d0e7211 */ /* 0x000fe400078f10ff */
[----:B------:R-:W-:Y:S01]  /*0bc0*/  LEA.HI R4, R4, R3, RZ, 0x3 ;  /* 0x0000000304047211 */ /* 0x000fe200078f18ff */
[----:B------:R-:W-:Y:S01]  /*0bd0*/  IMAD.SHL.U32 R7, R6, 0x20, RZ ;  /* 0x0000002006077824 */ /* 0x000fe200078e00ff */
[--C-:B------:R-:W-:Y:S02]  /*0be0*/  SHF.R.S32.HI R8, RZ, 0x2, R14.reuse ;  /* 0x00000002ff087819 */ /* 0x100fe4000001140e */
[----:B------:R-:W-:-:S02]  /*0bf0*/  SHF.R.S32.HI R15, RZ, 0x1f, R14 ;  /* 0x0000001fff0f7819 */ /* 0x000fc4000001140e */
[----:B------:R-:W-:Y:S02]  /*0c00*/  LOP3.LUT R6, R4, 0xfffffff8, RZ, 0xc0, !PT ;  /* 0xfffffff804067812 */ /* 0x000fe400078ec0ff */
[----:B------:R-:W-:-:S03]  /*0c10*/  LEA.HI R15, R15, R8, RZ, 0x3 ;  /* 0x000000080f0f7211 */ /* 0x000fc600078f18ff */
[----:B------:R-:W-:Y:S01]  /*0c20*/  IMAD.IADD R6, R3, 0x1, -R6 ;  /* 0x0000000103067824 */ /* 0x000fe200078e0a06 */
[----:B------:R-:W-:Y:S02]  /*0c30*/  LEA.HI R16, R12, R12, RZ, 0x1 ;  /* 0x0000000c0c107211 */ /* 0x000fe400078f08ff */
[----:B------:R-:W-:Y:S02]  /*0c40*/  LOP3.LUT R15, R15, 0xfffffff8, RZ, 0xc0, !PT ;  /* 0xfffffff80f0f7812 */ /* 0x000fe400078ec0ff */
[----:B------:R-:W-:Y:S01]  /*0c50*/  SHF.R.S32.HI R21, RZ, 0x7, R2 ;  /* 0x00000007ff157819 */ /* 0x000fe20000011402 */
[----:B------:R-:W-:Y:S01]  /*0c60*/  IMAD.SHL.U32 R2, R6, 0x40, RZ ;  /* 0x0000004006027824 */ /* 0x000fe200078e00ff */
[----:B------:R-:W-:Y:S02]  /*0c70*/  LOP3.LUT R7, R7, 0xfffffc00, RZ, 0xc0, !PT ;  /* 0xfffffc0007077812 */ /* 0x000fe400078ec0ff */
[----:B------:R-:W-:Y:S01]  /*0c80*/  LOP3.LUT R17, R16, 0x1ffffffe, RZ, 0xc0, !PT ;  /* 0x1ffffffe10117812 */ /* 0x000fe200078ec0ff */
[----:B------:R-:W-:Y:S01]  /*0c90*/  IMAD.IADD R16, R8, 0x1, -R15 ;  /* 0x0000000108107824 */ /* 0x000fe200078e0a0f */
[----:B------:R-:W-:Y:S01]  /*0ca0*/  LOP3.LUT R2, R2, 0x1c0, RZ, 0xc0, !PT ;  /* 0x000001c002027812 */ /* 0x000fe200078ec0ff */
[----:B------:R-:W-:-:S02]  /*0cb0*/  IMAD R8, R3, 0x40, R7 ;  /* 0x0000004003087824 */ /* 0x000fc400078e0207 */
[----:B------:R-:W-:Y:S02]  /*0cc0*/  IMAD.SHL.U32 R5, R5, 0x8, RZ ;  /* 0x0000000805057824 */ /* 0x000fe400078e00ff */
[----:B------:R-:W-:Y:S02]  /*0cd0*/  IMAD.SHL.U32 R4, R4, 0x40, RZ ;  /* 0x0000004004047824 */ /* 0x000fe400078e00ff */
[----:B------:R-:W-:Y:S01]  /*0ce0*/  IMAD.IADD R3, R5, 0x1, R8 ;  /* 0x0000000105037824 */ /* 0x000fe200078e0208 */
[----:B------:R-:W-:Y:S01]  /*0cf0*/  LOP3.LUT R5, R2, 0x8, R5, 0xf8, !PT ;  /* 0x0000000802057812 */ /* 0x000fe200078ef805 */
[----:B------:R-:W-:Y:S01]  /*0d00*/  IMAD.IADD R17, R12, 0x1, -R17 ;  /* 0x000000010c117824 */ /* 0x000fe200078e0a11 */
[----:B------:R-:W-:Y:S01]  /*0d10*/  SHF.R.U32.HI R2, RZ, 0x3, R2 ;  /* 0x00000003ff027819 */ /* 0x000fe20000011602 */
[----:B------:R-:W-:Y:S01]  /*0d20*/  IMAD.HI R12, R21, 0x55555556, RZ ;  /* 0x55555556150c7827 */ /* 0x000fe200078e02ff */
[----:B------:R-:W-:Y:S02]  /*0d30*/  LEA.HI R13, R13, R18, RZ, 0x5 ;  /* 0x000000120d0d7211 */ /* 0x000fe400078f28ff */
[----:B------:R-:W-:-:S02]  /*0d40*/  LOP3.LUT R2, R5, R2, RZ, 0x3c, !PT ;  /* 0x0000000205027212 */ /* 0x000fc400078e3cff */
[----:B------:R-:W-:Y:S02]  /*0d50*/  LOP3.LUT R4, R4, 0x7ffffe00, RZ, 0xc0, !PT ;  /* 0x7ffffe0004047812 */ /* 0x000fe400078ec0ff */
[----:B------:R-:W-:Y:S02]  /*0d60*/  LEA.HI R0, R0, R19, RZ, 0x3 ;  /* 0x0000001300007211 */ /* 0x000fe400078f18ff */
[----:B------:R-:W-:Y:S02]  /*0d70*/  LEA.HI R12, R12, R12, RZ, 0x1 ;  /* 0x0000000c0c0c7211 */ /* 0x000fe400078f08ff */
[----:B------:R-:W-:Y:S02]  /*0d80*/  SHF.R.S32.HI R13, RZ, 0x5, R13 ;  /* 0x00000005ff0d7819 */ /* 0x000fe4000001140d */
[----:B------:R-:W-:Y:S02]  /*0d90*/  IADD3 R4, R2, R4, R7 ;  /* 0x0000000402047210 */ /* 0x000fe40007ffe007 */
[----:B------:R-:W-:Y:S01]  /*0da0*/  LOP3.LUT R2, R0, 0xfffffff8, RZ, 0xc0, !PT ;  /* 0xfffffff800027812 */ /* 0x000fe200078ec0ff */
[----:B------:R-:W-:Y:S01]  /*0db0*/  IMAD R12, R12, -0x3, R21 ;  /* 0xfffffffd0c0c7824 */ /* 0x000fe200078e0215 */
[----:B------:R-:W-:Y:S01]  /*0dc0*/  LOP3.LUT R14, R14, 0x7ffffffc, RZ, 0xc0, !PT ;  /* 0x7ffffffc0e0e7812 */ /* 0x000fe200078ec0ff */
[----:B------:R-:W-:-:S02]  /*0dd0*/  IMAD R13, R13, 0x10, R16 ;  /* 0x000000100d0d7824 */ /* 0x000fc400078e0210 */
[----:B------:R-:W-:Y:S02]  /*0de0*/  IMAD.IADD R2, R19, 0x1, -R2 ;  /* 0x0000000113027824 */ /* 0x000fe400078e0a02 */
[----:B------:R-:W-:Y:S02]  /*0df0*/  IMAD R8, R12, 0x40, R13 ;  /* 0x000000400c087824 */ /* 0x000fe400078e020d */
[----:B------:R-:W-:Y:S02]  /*0e00*/  IMAD.MOV.U32 R5, RZ, RZ, R9 ;  /* 0x000000ffff057224 */ /* 0x000fe400078e0009 */
[----:B------:R-:W-:Y:S02]  /*0e10*/  IMAD.IADD R14, R18, 0x1, -R14 ;  /* 0x00000001120e7824 */ /* 0x000fe400078e0a0e */
[----:B------:R-:W-:Y:S01]  /*0e20*/  IMAD.SHL.U32 R9, R2, 0x8, RZ ;  /* 0x0000000802097824 */ /* 0x000fe200078e00ff */
[----:B------:R-:W-:Y:S01]  /*0e30*/  STL [R1+0x60], R3 ;  /* 0x0000600301007387 */ /* 0x000fe20000100800 */
[----:B------:R-:W-:-:S03]  /*0e40*/  IMAD.SHL.U32 R15, R14, 0x2, RZ ;  /* 0x000000020e0f7824 */ /* 0x000fc600078e00ff */
[----:B------:R-:W-:Y:S01]  /*0e50*/  STL [R1+0x58], R8 ;  /* 0x0000580801007387 */ /* 0x000fe20000100800 */
[----:B------:R-:W-:-:S03]  /*0e60*/  VIADD R14, R15, 0x8 ;  /* 0x000000080f0e7836 */ /* 0x000fc60000000000 */
[----:B------:R-:W-:Y:S01]  /*0e70*/  STL [R1+0x38], RZ ;  /* 0x000038ff01007387 */ /* 0x000fe20000100800 */
[----:B------:R-:W-:-:S03]  /*0e80*/  VIADD R13, R15, 0x10 ;  /* 0x000000100f0d7836 */ /* 0x000fc60000000000 */
[----:B------:R0:W-:Y:S01]  /*0e90*/  STL [R1+0x8], R9 ;  /* 0x0000080901007387 */ /* 0x0001e20000100800 */
[----:B------:R-:W-:Y:S01]  /*0ea0*/  R2P PR, R6, 0x6 ;  /* 0x0000000606007804 */ /* 0x000fe20000000000 */
[----:B------:R-:W-:Y:S02]  /*0eb0*/  IMAD.MOV.U32 R7, RZ, RZ, R11 ;  /* 0x000000ffff077224 */ /* 0x000fe400078e000b */
[C---:B------:R-:W-:Y:S01]  /*0ec0*/  VIADD R12, R15.reuse, 0x18 ;  /* 0x000000180f0c7836 */ /* 0x040fe20000000000 */
[----:B------:R-:W-:Y:S01]  /*0ed0*/  STL [R1+0x30], R15 ;  /* 0x0000300f01007387 */ /* 0x000fe20000100800 */
[----:B------:R-:W-:Y:S01]  /*0ee0*/  IMAD.MOV.U32 R6, RZ, RZ, R10 ;  /* 0x000000ffff067224 */ /* 0x000fe200078e000a */
[----:B0-----:R-:W-:Y:S01]  /*0ef0*/  SHF.R.S32.HI R9, RZ, 0x1f, R9 ;  /* 0x0000001fff097819 */ /* 0x001fe20000011409 */
[----:B------:R-:W-:Y:S01]  /*0f00*/  VIADD R11, R15, 0x20 ;  /* 0x000000200f0b7836 */ /* 0x000fe20000000000 */
[----:B------:R-:W-:Y:S01]  /*0f10*/  LEA R16, R4, UR37, 0x1 ;  /* 0x0000002504107c11 */ /* 0x000fe2000f8e08ff */
[----:B------:R-:W-:-:S02]  /*0f20*/  IMAD.MOV.U32 R3, RZ, RZ, 0x40 ;  /* 0x00000040ff037424 */ /* 0x000fc400078e00ff */
[----:B------:R0:W-:Y:S01]  /*0f30*/  STL [R1+0x64], R9 ;  /* 0x0000640901007387 */ /* 0x0001e20000100800 */
[----:B------:R-:W-:Y:S01]  /*0f40*/  VIADD R10, R15, 0x28 ;  /* 0x000000280f0a7836 */ /* 0x000fe20000000000 */
[----:B------:R-:W-:Y:S02]  /*0f50*/  SHF.R.S32.HI R4, RZ, 0x1f, R14 ;  /* 0x0000001fff047819 */ /* 0x000fe4000001140e */
[----:B------:R-:W-:Y:S01]  /*0f60*/  STL [R1+0x24], R14 ;  /* 0x0000240e01007387 */ /* 0x000fe20000100800 */
[----:B------:R-:W-:-:S03]  /*0f70*/  SHF.R.S32.HI R0, RZ, 0x3, R0 ;  /* 0x00000003ff007819 */ /* 0x000fc60000011400 */
[----:B------:R1:W-:Y:S01]  /*0f80*/  STL [R1+0x20], R13 ;  /* 0x0000200d01007387 */ /* 0x0003e20000100800 */
[----:B0-----:R-:W-:-:S03]  /*0f90*/  VIADD R9, R15, 0x30 ;  /* 0x000000300f097836 */ /* 0x001fc60000000000 */
[----:B------:R-:W-:Y:S01]  /*0fa0*/  STL [R1+0x1c], R12 ;  /* 0x00001c0c01007387 */ /* 0x000fe20000100800 */
[----:B------:R-:W-:Y:S01]  /*0fb0*/  SEL R0, R3, 0xffffffc0, !P2 ;  /* 0xffffffc003007807 */ /* 0x000fe20005000000 */
[----:B------:R-:W-:Y:S02]  /*0fc0*/  VIADD R3, R15, 0x38 ;  /* 0x000000380f037836 */ /* 0x000fe40000000000 */
[----:B------:R0:W-:Y:S01]  /*0fd0*/  STL [R1+0x18], R11 ;  /* 0x0000180b01007387 */ /* 0x0001e20000100800 */
[----:B-1----:R-:W-:-:S03]  /*0fe0*/  SHF.R.S32.HI R13, RZ, 0x1f, R13 ;  /* 0x0000001fff0d7819 */ /* 0x002fc6000001140d */
[----:B------:R-:W-:Y:S04]  /*0ff0*/  STL [R1+0x14], R10 ;  /* 0x0000140a01007387 */ /* 0x000fe80000100800 */
[----:B------:R-:W-:Y:S04]  /*1000*/  STL [R1+0x10], R9 ;  /* 0x0000100901007387 */ /* 0x000fe80000100800 */
[----:B------:R1:W-:Y:S01]  /*1010*/  STL [R1+0x54], R4 ;  /* 0x0000540401007387 */ /* 0x0003e20000100800 */
[----:B0-----:R-:W-:-:S03]  /*1020*/  SHF.R.S32.HI R11, RZ, 0x1f, R11 ;  /* 0x0000001fff0b7819 */ /* 0x001fc6000001140b */
[----:B------:R-:W-:Y:S01]  /*1030*/  STL [R1+0xc], R3 ;  /* 0x00000c0301007387 */ /* 0x000fe20000100800 */
[----:B-1----:R-:W-:-:S03]  /*1040*/  SHF.R.S32.HI R4, RZ, 0x1f, R12 ;  /* 0x0000001fff047819 */ /* 0x002fc6000001140c */
[----:B------:R-:W-:Y:S04]  /*1050*/  STL [R1+0x50], R13 ;  /* 0x0000500d01007387 */ /* 0x000fe80000100800 */
[----:B------:R0:W-:Y:S01]  /*1060*/  STL [R1+0x4c], R4 ;  /* 0x00004c0401007387 */ /* 0x0001e20000100800 */
[----:B------:R-:W-:-:S03]  /*1070*/  SHF.R.S32.HI R9, RZ, 0x1f, R9 ;  /* 0x0000001fff097819 */ /* 0x000fc60000011409 */
[----:B------:R-:W-:Y:S01]  /*1080*/  STL [R1+0x48], R11 ;  /* 0x0000480b01007387 */ /* 0x000fe20000100800 */
[----:B0-----:R-:W-:-:S05]  /*1090*/  SHF.R.S32.HI R4, RZ, 0x1f, R10 ;  /* 0x0000001fff047819 */ /* 0x001fca000001140a */
[----:B------:R0:W-:Y:S04]  /*10a0*/  STL [R1+0x44], R4 ;  /* 0x0000440401007387 */ /* 0x0001e80000100800 */
[----:B------:R1:W-:Y:S01]  /*10b0*/  STL [R1+0x40], R9 ;  /* 0x0000400901007387 */ /* 0x0003e20000100800 */
[----:B0-----:R-:W-:Y:S01]  /*10c0*/  SHF.R.S32.HI R4, RZ, 0x1f, R3 ;  /* 0x0000001fff047819 */ /* 0x001fe20000011403 */
[----:B------:R-:W-:-:S04]  /*10d0*/  IMAD R3, R17, 0x8, R8 ;  /* 0x0000000811037824 */ /* 0x000fc800078e0208 */
[----:B------:R1:W-:Y:S04]  /*10e0*/  STL [R1+0x3c], R4 ;  /* 0x00003c0401007387 */ /* 0x0003e80000100800 */
[----:B------:R1:W-:Y:S01]  /*10f0*/  STL [R1+0x5c], R3 ;  /* 0x00005c0301007387 */ /* 0x0003e20000100800 */
[C---:B------:R-:W-:Y:S02]  /*1100*/  VIADD R18, R16.reuse, 0x1e800 ;  /* 0x0001e80010127836 */ /* 0x040fe40000000000 */
[----:B------:R-:W-:Y:S02]  /*1110*/  VIADD R23, R16, 0x1e820 ;  /* 0x0001e82010177836 */ /* 0x000fe40000000000 */
[----:B------:R-:W-:Y:S02]  /*1120*/  @P1 VIADD R23, R18, 0xffffffe0 ;  /* 0xffffffe012171836 */ /* 0x000fe40000000000 */
[----:B------:R-:W-:-:S02]  /*1130*/  IMAD.MOV.U32 R2, RZ, RZ, RZ ;  /* 0x000000ffff027224 */ /* 0x000fc400078e00ff */
[----:B------:R-:W-:Y:S02]  /*1140*/  IMAD.IADD R18, R18, 0x1, R0 ;  /* 0x0000000112127824 */ /* 0x000fe400078e0200 */
[----:B------:R-:W-:Y:S02]  /*1150*/  IMAD.IADD R17, R0, 0x1, R23 ;  /* 0x0000000100117824 */ /* 0x000fe400078e0217 */
[C---:B------:R-:W-:Y:S02]  /*1160*/  VIADD R153, R23.reuse, 0x6000 ;  /* 0x0000600017997836 */ /* 0x040fe40000000000 */
[----:B------:R-:W-:Y:S01]  /*1170*/  VIADD R152, R23, 0xc000 ;  /* 0x0000c00017987836 */ /* 0x000fe20000000000 */
[----:B------:R-:W-:Y:S01]  /*1180*/  UMOV UR36, URZ ;  /* 0x0000003f00247c82 */ /* 0x000fe20008000000 */
[----:B-12---:R-:W-:-:S07]  /*1190*/  LOP3.LUT R154, R20, 0x1, RZ, 0xfc, !PT ;  /* 0x00000001149a7812 */ /* 0x006fce00078efcff */
.L_x_202:
[----:B012-45:R-:W0:Y:S01]  /*11a0*/  LDC.64 R8, c[0x0][0xc88] ;  /* 0x00032200ff087b82 */ /* 0x037e220000000a00 */
[----:B------:R-:W-:-:S07]  /*11b0*/  ULDC.64 UR4, c[0x0][0xa28] ;  /* 0x00028a0000047ab9 */ /* 0x000fce0000000a00 */
[----:B------:R-:W1:Y:S08]  /*11c0*/  LDC.64 R12, c[0x0][0x418] ;  /* 0x00010600ff0c7b82 */ /* 0x000e700000000a00 */
[----:B------:R-:W2:Y:S01]  /*11d0*/  LDC R0, c[0x0][0x424] ;  /* 0x00010900ff007b82 */ /* 0x000ea20000000800 */
[----:B0-----:R-:W-:Y:S01]  /*11e0*/  IMAD.WIDE R8, R7, 0x4, R8 ;  /* 0x0000000407087825 */ /* 0x001fe200078e0208 */
[----:B------:R-:W-:-:S06]  /*11f0*/  ISETP.NE.U32.AND P0, PT, RZ, UR4, PT ;  /* 0x00000004ff007c0c */ /* 0x000fcc000bf05070 */
[----:B------:R-:W0:Y:S01]  /*1200*/  LDC R7, c[0x0][0x2f0] ;  /* 0x0000bc00ff077b82 */ /* 0x000e220000000800 */
[----:B---3--:R-:W3:Y:S01]  /*1210*/  LDG.E R155, desc[UR40][R8.64] ;  /* 0x00000028089b7981 */ /* 0x008ee2000c1e1900 */
[----:B------:R-:W-:Y:S01]  /*1220*/  ISETP.NE.AND.EX P0, PT, RZ, UR5, PT, P0 ;  /* 0x00000005ff007c0c */ /* 0x000fe2000bf05300 */
[----:B------:R-:W-:Y:S01]  /*1230*/  IMAD.MOV.U32 R3, RZ, RZ, RZ ;  /* 0x000000ffff037224 */ /* 0x000fe200078e00ff */
[----:B---3--:R-:W-:-:S11]  /*1240*/  SHF.R.S32.HI R4, RZ, 0x1f, R155 ;  /* 0x0000001fff047819 */ /* 0x008fd6000001149b */
[C---:B------:R-:W-:Y:S01]  /*1250*/  @P0 LEA R10, P1, R155.reuse, UR4, 0x2 ;  /* 0x000000049b0a0c11 */ /* 0x040fe2000f8210ff */
[----:B------:R3:W-:Y:S03]  /*1260*/  STL [R1+0x2c], R4 ;  /* 0x00002c0401007387 */ /* 0x0007e60000100800 */
[----:B------:R-:W-:Y:S01]  /*1270*/  @P0 LEA.HI.X R11, R155, UR5, R4, 0x2, P1 ;  /* 0x000000059b0b0c11 */ /* 0x000fe200088f1404 */
[----:B------:R-:W-:Y:S02]  /*1280*/  ULDC.64 UR4, c[0x0][0xa20] ;  /* 0x0002880000047ab9 */ /* 0x000fe40000000a00 */
[----:B------:R-:W-:Y:S02]  /*1290*/  ISETP.NE.U32.AND P1, PT, RZ, UR4, PT ;  /* 0x00000004ff007c0c */ /* 0x000fe4000bf25070 */
[----:B------:R3:W5:Y:S01]  /*12a0*/  @P0 LDG.E R3, desc[UR40][R10.64] ;  /* 0x000000280a030981 */ /* 0x000762000c1e1900 */
[----:B-1----:R-:W-:-:S02]  /*12b0*/  ISETP.NE.U32.AND P0, PT, R12, RZ, PT ;  /* 0x000000ff0c00720c */ /* 0x002fc40003f05070 */
[----:B------:R-:W-:Y:S02]  /*12c0*/  ISETP.NE.AND.EX P1, PT, RZ, UR5, PT, P1 ;  /* 0x00000005ff007c0c */ /* 0x000fe4000bf25310 */
[----:B------:R-:W-:-:S04]  /*12d0*/  ISETP.NE.AND.EX P0, PT, R13, RZ, PT, P0 ;  /* 0x000000ff0d00720c */ /* 0x000fc80003f05300 */
[----:B--2---:R-:W-:-:S05]  /*12e0*/  SEL R0, R0, 0x1, P0 ;  /* 0x0000000100007807 */ /* 0x004fca0000000000 */
[----:B0-----:R-:W-:Y:S02]  /*12f0*/  IMAD R120, R0, R7, RZ ;  /* 0x0000000700787224 */ /* 0x001fe400078e02ff */
[----:B------:R-:W-:-:S04]  /*1300*/  @P1 LEA R8, P2, R155, UR4, 0x2 ;  /* 0x000000049b081c11 */ /* 0x000fc8000f8410ff */
[----:B------:R-:W-:-:S05]  /*1310*/  @P1 LEA.HI.X R9, R155, UR5, R4, 0x2, P2 ;  /* 0x000000059b091c11 */ /* 0x000fca00090f1404 */
[----:B------:R3:W5:Y:S01]  /*1320*/  @P1 LDG.E R120, desc[UR40][R8.64] ;  /* 0x0000002808781981 */ /* 0x000762000c1e1900 */
[----:B------:R-:W-:Y:S05]  /*1330*/  @P1 BRA `(.L_x_169) ;  /* 0x0000000000241947 */ /* 0x000fea0003800000 */
[----:B------:R-:W-:Y:S02]  /*1340*/  ULDC.64 UR4, c[0x0][0xa08] ;  /* 0x0002820000047ab9 */ /* 0x000fe40000000a00 */
[----:B------:R-:W-:-:S04]  /*1350*/  ISETP.NE.U32.AND P0, PT, RZ, UR4, PT ;  /* 0x00000004ff007c0c */ /* 0x000fc8000bf05070 */
[----:B------:R-:W-:-:S13]  /*1360*/  ISETP.NE.AND.EX P0, PT, RZ, UR5, PT, P0 ;  /* 0x00000005ff007c0c */ /* 0x000fda000bf05300 */
[----:B------:R-:W-:Y:S05]  /*1370*/  @!P0 BRA `(.L_x_169) ;  /* 0x0000000000148947 */ /* 0x000fea0003800000 */
[----:B---3--:R-:W0:Y:S02]  /*1380*/  LDC.64 R8, c[0x0][0xa08] ;  /* 0x00028200ff087b82 */ /* 0x008e240000000a00 */
[----:B0-----:R-:W-:-:S05]  /*1390*/  IMAD.WIDE R8, R155, 0x4, R8 ;  /* 0x000000049b087825 */ /* 0x001fca00078e0208 */
[----:B-----5:R-:W2:Y:S04]  /*13a0*/  LDG.E R120, desc[UR40][R8.64] ;  /* 0x0000002808787981 */ /* 0x020ea8000c1e1900 */
[----:B------:R-:W2:Y:S02]  /*13b0*/  LDG.E R7, desc[UR40][R8.64+0x4] ;  /* 0x0000042808077981 */ /* 0x000ea4000c1e1900 */
[----:B--2---:R-:W-:-:S07]  /*13c0*/  IMAD.IADD R120, R7, 0x1, -R120 ;  /* 0x0000000107787824 */ /* 0x004fce00078e0a78 */
.L_x_169:
[----:B-----5:R-:W-:Y:S01]  /*13d0*/  IMAD.IADD R120, R120, 0x1, -R3 ;  /* 0x0000000178787824 */ /* 0x020fe200078e0a03 */
[----:B------:R-:W-:Y:S01]  /*13e0*/  LOP3.LUT R3, R6, 0xff000000, RZ, 0xc0, !PT ;  /* 0xff00000006037812 */ /* 0x000fe200078ec0ff */
[----:B------:R-:W-:Y:S02]  /*13f0*/  IMAD.MOV.U32 R19, RZ, RZ, RZ ;  /* 0x000000ffff137224 */ /* 0x000fe400078e00ff */
[C---:B------:R-:W-:Y:S01]  /*1400*/  VIADD R0, R120.reuse, 0xbf ;  /* 0x000000bf78007836 */ /* 0x040fe20000000000 */
[----:B------:R-:W-:Y:S02]  /*1410*/  SHF.R.U32.HI R3, RZ, 0x8, R3 ;  /* 0x00000008ff037819 */ /* 0x000fe40000011603 */
[----:B------:R-:W-:Y:S01]  /*1420*/  ISETP.GE.AND P0, PT, R120, 0x1, PT ;  /* 0x000000017800780c */ /* 0x000fe20003f06270 */
[----:B---3--:R-:W-:Y:S01]  /*1430*/  IMAD.HI R4, R0, 0x2aaaaaab, RZ ;  /* 0x2aaaaaab00047827 */ /* 0x008fe200078e02ff */
[----:B------:R-:W-:-:S04]  /*1440*/  LOP3.LUT R0, R6, 0xff0000, RZ, 0xc0, !PT ;  /* 0x00ff000006007812 */ /* 0x000fc800078ec0ff */
[----:B------:R-:W-:Y:S02]  /*1450*/  LEA.HI R0, R0, R3, RZ, 0x10 ;  /* 0x0000000300007211 */ /* 0x000fe400078f80ff */
[----:B------:R-:W-:Y:S02]  /*1460*/  SHF.R.U32.HI R7, RZ, 0x1f, R4 ;  /* 0x0000001fff077819 */ /* 0x000fe40000011604 */
[----:B------:R-:W-:Y:S02]  /*1470*/  LOP3.LUT R14, R0, 0xff, RZ, 0xc0, !PT ;  /* 0x000000ff000e7812 */ /* 0x000fe400078ec0ff */
[----:B------:R-:W-:Y:S02]  /*1480*/  LEA.HI.SX32 R11, R4, R7, 0x1b ;  /* 0x00000007040b7211 */ /* 0x000fe400078fdaff */
[----:B------:R-:W-:Y:S01]  /*1490*/  SHF.R.U32.HI R157, RZ, 0x10, R0 ;  /* 0x00000010ff9d7819 */ /* 0x000fe20000011600 */
[----:B------:R0:W-:Y:S01]  /*14a0*/  STL [R1+0x28], R14 ;  /* 0x0000280e01007387 */ /* 0x0001e20000100800 */
[----:B------:R-:W-:Y:S05]  /*14b0*/  @!P0 BRA `(.L_x_170) ;  /* 0x0000000000748947 */ /* 0x000fea0003800000 */
[----:B------:R-:W1:Y:S01]  /*14c0*/  LDC R0, c[0x0][0x9f0] ;  /* 0x00027c00ff007b82 */ /* 0x000e620000000800 */
[----:B------:R-:W-:-:S04]  /*14d0*/  ISETP.NE.AND P0, PT, R157, RZ, PT ;  /* 0x000000ff9d00720c */ /* 0x000fc80003f05270 */
[----:B-1----:R-:W-:-:S04]  /*14e0*/  SEL R12, R157, R0, P0 ;  /* 0x000000009d0c7207 */ /* 0x002fc80000000000 */
[-C--:B------:R-:W-:Y:S02]  /*14f0*/  IABS R4, R12.reuse ;  /* 0x0000000c00047213 */ /* 0x080fe40000000000 */
[----:B------:R-:W-:Y:S02]  /*1500*/  IADD3 R0, R11, -0x1, R12 ;  /* 0xffffffff0b007810 */ /* 0x000fe40007ffe00c */
[----:B------:R-:W1:Y:S01]  /*1510*/  I2F.RP R3, R4 ;  /* 0x0000000400037306 */ /* 0x000e620000209400 */
[----:B------:R-:W-:Y:S02]  /*1520*/  IABS R13, R12 ;  /* 0x0000000c000d7213 */ /* 0x000fe40000000000 */
[----:B------:R-:W-:Y:S02]  /*1530*/  IABS R10, R0 ;  /* 0x00000000000a7213 */ /* 0x000fe40000000000 */
[----:B------:R-:W-:-:S04]  /*1540*/  LOP3.LUT R0, R0, R12, RZ, 0x3c, !PT ;  /* 0x0000000c00007212 */ /* 0x000fc800078e3cff */
[----:B------:R-:W-:Y:S01]  /*1550*/  ISETP.GE.AND P2, PT, R0, RZ, PT ;  /* 0x000000ff0000720c */ /* 0x000fe20003f46270 */
[----:B-1----:R-:W1:Y:S02]  /*1560*/  MUFU.RCP R3, R3 ;  /* 0x0000000300037308 */ /* 0x002e640000001000 */
[----:B-1----:R-:W-:Y:S02]  /*1570*/  VIADD R8, R3, 0xffffffe ;  /* 0x0ffffffe03087836 */ /* 0x002fe40000000000 */
[----:B------:R-:W-:-:S04]  /*1580*/  IMAD.MOV R3, RZ, RZ, -R13 ;  /* 0x000000ffff037224 */ /* 0x000fc800078e0a0d */
[----:B------:R1:W2:Y:S02]  /*1590*/  F2I.FTZ.U32.TRUNC.NTZ R9, R8 ;  /* 0x0000000800097305 */ /* 0x0002a4000021f000 */
[----:B-1----:R-:W-:Y:S02]  /*15a0*/  IMAD.MOV.U32 R8, RZ, RZ, RZ ;  /* 0x000000ffff087224 */ /* 0x002fe400078e00ff */
[----:B--2---:R-:W-:-:S04]  /*15b0*/  IMAD.MOV R7, RZ, RZ, -R9 ;  /* 0x000000ffff077224 */ /* 0x004fc800078e0a09 */
[----:B------:R-:W-:-:S04]  /*15c0*/  IMAD R7, R7, R4, RZ ;  /* 0x0000000407077224 */ /* 0x000fc800078e02ff */
[----:B------:R-:W-:-:S06]  /*15d0*/  IMAD.HI.U32 R9, R9, R7, R8 ;  /* 0x0000000709097227 */ /* 0x000fcc00078e0008 */
[----:B------:R-:W-:-:S04]  /*15e0*/  IMAD.HI.U32 R9, R9, R10, RZ ;  /* 0x0000000a09097227 */ /* 0x000fc800078e00ff */
[----:B------:R-:W-:-:S05]  /*15f0*/  IMAD R3, R9, R3, R10 ;  /* 0x0000000309037224 */ /* 0x000fca00078e020a */
[----:B------:R-:W-:-:S13]  /*1600*/  ISETP.GT.U32.AND P1, PT, R4, R3, PT ;  /* 0x000000030400720c */ /* 0x000fda0003f24070 */
[----:B------:R-:W-:Y:S02]  /*1610*/  @!P1 IMAD.IADD R3, R3, 0x1, -R4 ;  /* 0x0000000103039824 */ /* 0x000fe400078e0a04 */
[----:B------:R-:W-:Y:S01]  /*1620*/  @!P1 VIADD R9, R9, 0x1 ;  /* 0x0000000109099836 */ /* 0x000fe20000000000 */
[----:B------:R-:W-:Y:S02]  /*1630*/  ISETP.NE.AND P1, PT, R12, RZ, PT ;  /* 0x000000ff0c00720c */ /* 0x000fe40003f25270 */
[----:B------:R-:W-:-:S13]  /*1640*/  ISETP.GE.U32.AND P0, PT, R3, R4, PT ;  /* 0x000000040300720c */ /* 0x000fda0003f06070 */
[----:B------:R-:W-:-:S04]  /*1650*/  @P0 VIADD R9, R9, 0x1 ;  /* 0x0000000109090836 */ /* 0x000fc80000000000 */
[----:B------:R-:W-:Y:S01]  /*1660*/  @!P2 IMAD.MOV R9, RZ, RZ, -R9 ;  /* 0x000000ffff09a224 */ /* 0x000fe200078e0a09 */
[----:B------:R-:W-:-:S05]  /*1670*/  @!P1 LOP3.LUT R9, RZ, R12, RZ, 0x33, !PT ;  /* 0x0000000cff099212 */ /* 0x000fca00078e33ff */
[----:B------:R-:W-:-:S07]  /*1680*/  IMAD.MOV.U32 R19, RZ, RZ, R9 ;  /* 0x000000ffff137224 */ /* 0x000fce00078e0009 */
.L_x_170:
[-C--:B------:R-:W-:Y:S01]  /*1690*/  IMAD R22, R14, R19.reuse, RZ ;  /* 0x000000130e167224 */ /* 0x080fe200078e02ff */
[----:B------:R1:W-:Y:S01]  /*16a0*/  STL [R1+0x4], R5 ;  /* 0x0000040501007387 */ /* 0x0003e20000100800 */
[----:B------:R-:W-:Y:S02]  /*16b0*/  LOP3.LUT R156, R6, 0xffff, RZ, 0xc0, !PT ;  /* 0x0000ffff069c7812 */ /* 0x000fe400078ec0ff */
[----:B------:R-:W-:Y:S02]  /*16c0*/  CS2R R58, SRZ ;  /* 0x00000000003a7805 */ /* 0x000fe4000001ff00 */
[----:B------:R-:W-:Y:S02]  /*16d0*/  PLOP3.LUT P0, PT, PT, PT, PT, 0x80, 0x0 ;  /* 0x000000000000781c */ /* 0x000fe40003f0f070 */
[----:B------:R-:W-:Y:S02]  /*16e0*/  CS2R R150, SRZ ;  /* 0x0000000000967805 */ /* 0x000fe4000001ff00 */
[----:B------:R-:W-:-:S02]  /*16f0*/  VIADDMNMX R19, R22, R19, R11, PT ;  /* 0x0000001316137246 */ /* 0x000fc4000380010b */
[----:B------:R-:W-:Y:S02]  /*1700*/  CS2R R40, SRZ ;  /* 0x0000000000287805 */ /* 0x000fe4000001ff00 */
[----:B------:R-:W-:Y:S02]  /*1710*/  CS2R R54, SRZ ;  /* 0x0000000000367805 */ /* 0x000fe4000001ff00 */
[----:B------:R-:W-:Y:S02]  /*1720*/  CS2R R38, SRZ ;  /* 0x0000000000267805 */ /* 0x000fe4000001ff00 */
[----:B------:R-:W-:Y:S02]  /*1730*/  ISETP.GT.AND P1, PT, R19, R22, PT ;  /* 0x000000161300720c */ /* 0x000fe40003f24270 */
        /* <DEDUP_REMOVED lines=11> */
[----:B------:R-:W-:Y:S01]  /*17f0*/  CS2R R20, SRZ ;  /* 0x0000000000147805 */ /* 0x000fe2000001ff00 */
[----:B-1----:R-:W-:Y:S06]  /*1800*/  @!P1 BRA `(.L_x_171) ;  /* 0x0000006400149947 */ /* 0x002fec0003800000 */
[----:B------:R-:W1:Y:S02]  /*1810*/  S2R R0, SR_TID.X ;  /* 0x0000000000007919 */ /* 0x000e640000002100 */
[----:B-1----:R-:W-:-:S05]  /*1820*/  VIADD R3, R0, 0xffffff80 ;  /* 0xffffff8000037836 */ /* 0x002fca0000000000 */
[----:B------:R-:W-:-:S04]  /*1830*/  SHF.R.S32.HI R0, RZ, 0x1f, R3 ;  /* 0x0000001fff007819 */ /* 0x000fc80000011403 */
[----:B------:R-:W-:-:S04]  /*1840*/  LEA.HI R0, R0, R3, RZ, 0x7 ;  /* 0x0000000300007211 */ /* 0x000fc800078f38ff */
[----:B------:R-:W-:-:S06]  /*1850*/  SHF.R.S32.HI R0, RZ, 0x7, R0 ;  /* 0x00000007ff007819 */ /* 0x000fcc0000011400 */
[----:B------:R-:W1:Y:S02]  /*1860*/  SHFL.IDX PT, R0, R0, RZ, 0x1f ;  /* 0x00001fff00007589 */ /* 0x000e6400000e0000 */
[----:B-1----:R-:W-:-:S13]  /*1870*/  R2UR UR39, R0 ;  /* 0x00000000002772ca */ /* 0x002fda00000e0000 */
[----:B------:R-:W-:-:S04]  /*1880*/  UIMAD.WIDE UR4, UR39, 0x55555556, URZ ;  /* 0x55555556270478a5 */ /* 0x000fc8000f8e023f */
[----:B------:R-:W-:Y:S02]  /*1890*/  ULEA.HI UR38, UR5, UR5, URZ, 0x1 ;  /* 0x0000000505267291 */ /* 0x000fe4000f8f083f */
[----:B------:R-:W-:Y:S02]  /*18a0*/  UIADD3 UR5, UR37, 0x1e800, URZ ;  /* 0x0001e80025057890 */ /* 0x000fe4000fffe03f */
[----:B------:R-:W-:Y:S02]  /*18b0*/  UIMAD UR38, UR38, -0x3, UR39 ;  /* 0xfffffffd262678a4 */ /* 0x000fe4000f8e0227 */
[----:B------:R-:W-:Y:S02]  /*18c0*/  ULOP3.LUT UP0, URZ, UR5, 0x3ff, URZ, 0xc0, !UPT ;  /* 0x000003ff053f7892 */ /* 0x000fe4000f80c03f */
[----:B------:R-:W-:-:S04]  /*18d0*/  ULEA UR4, UR38, UR37, 0xd ;  /* 0x0000002526047291 */ /* 0x000fc8000f8e683f */
[----:B------:R-:W-:Y:S01]  /*18e0*/  PLOP3.LUT P0, PT, PT, PT, UP0, 0x80, 0x0 ;  /* 0x000000000000781c */ /* 0x000fe20003f0f008 */
[----:B------:R-:W-:-:S04]  /*18f0*/  UIADD3 UR4, UR4, 0xc400, URZ ;  /* 0x0000c40004047890 */ /* 0x000fc8000fffe03f */
[----:B------:R-:W-:-:S04]  /*1900*/  USHF.R.U32.HI UR4, URZ, 0x4, UR4 ;  /* 0x000000043f047899 */ /* 0x000fc80008011604 */
[----:B------:R-:W-:-:S04]  /*1910*/  ULOP3.LUT UR42, UR4, 0x3fff, URZ, 0xc0, !UPT ;  /* 0x00003fff042a7892 */ /* 0x000fc8000f8ec03f */
[----:B------:R-:W-:Y:S08]  /*1920*/  @!P0 BRA `(.L_x_172) ;  /* 0x0000000000408947 */ /* 0x000ff00003800000 */
[----:B------:R-:W-:Y:S01]  /*1930*/  MOV R0, 0x0 ;  /* 0x0000000000007802 */ /* 0x000fe20000000f00 */
[----:B------:R-:W-:Y:S01]  /*1940*/  ULDC.64 UR4, c[0x4][0xa8] ;  /* 0x01002a0000047ab9 */ /* 0x000fe20000000a00 */
[----:B------:R-:W-:Y:S01]  /*1950*/  ULDC.64 UR6, c[0x4][0x48] ;  /* 0x0100120000067ab9 */ /* 0x000fe20000000a00 */
[----:B------:R-:W-:Y:S01]  /*1960*/  IMAD.U32 R4, RZ, RZ, UR4 ;  /* 0x00000004ff047e24 */ /* 0x000fe2000f8e00ff */
[----:B0-----:R0:W1:Y:S01]  /*1970*/  LDC.64 R14, c[0x4][R0] ;  /* 0x01000000000e7b82 */ /* 0x0010620000000a00 */
        /* <DEDUP_REMOVED lines=11> */
.L_x_172:
[----:B------:R-:W2:Y:S01]  /*1a30*/  LDL R20, [R1+0x38] ;  /* 0x0000380001147983 */ /* 0x000ea20000100800 */
[----:B------:R-:W-:Y:S02]  /*1a40*/  ISETP.NE.AND P0, PT, R154, 0x3, PT ;  /* 0x000000039a00780c */ /* 0x000fe40003f05270 */
[----:B--2---:R-:W-:-:S04]  /*1a50*/  LEA.HI R0, R20, R20, RZ, 0x1 ;  /* 0x0000001414007211 */ /* 0x004fc800078f08ff */
[----:B------:R-:W-:-:S05]  /*1a60*/  LOP3.LUT R0, R0, 0xfffffffe, RZ, 0xc0, !PT ;  /* 0xfffffffe00007812 */ /* 0x000fca00078ec0ff */
[----:B------:R-:W-:-:S05]  /*1a70*/  IMAD.IADD R0, R20, 0x1, -R0 ;  /* 0x0000000114007824 */ /* 0x000fca00078e0a00 */
[----:B------:R-:W-:-:S04]  /*1a80*/  SHF.L.U32 R0, R0, 0x1f, RZ ;  /* 0x0000001f00007819 */ /* 0x000fc800000006ff */
[----:B------:R-:W1:Y:S02]  /*1a90*/  SYNCS.PHASECHK.TRANS64.TRYWAIT P1, [UR37+0x30800], R0 ;  /* 0x03080000ff0075a7 */ /* 0x000e640008020165 */
[----:B-1----:R-:W-:Y:S05]  /*1aa0*/  @!P1 BRA `(.L_x_173) ;  /* 0x000000dc00e09947 */ /* 0x002fea0003800000 */
.L_x_313:
[----:B------:R-:W-:Y:S05]  /*1ab0*/  @!P0 BRA `(.L_x_174) ;  /* 0x0000000000048947 */ /* 0x000fea0003800000 */
[----:B------:R-:W-:Y:S01]  /*1ac0*/  BPT.TRAP 0x1 ;  /* 0x000000040000795c */ /* 0x000fe20000300000 */
.L_x_174:
[----:B------:R-:W-:Y:S01]  /*1ad0*/  IMAD.U32 R4, RZ, RZ, UR36 ;  /* 0x00000024ff047e24 */ /* 0x000fe2000f8e00ff */
[----:B-1----:R-:W-:-:S04]  /*1ae0*/  SHF.L.U32 R3, R2, 0x1f, RZ ;  /* 0x0000001f02037819 */ /* 0x002fc800000006ff */
[----:B------:R-:W-:-:S04]  /*1af0*/  LEA R4, R4, UR37, 0x3 ;  /* 0x0000002504047c11 */ /* 0x000fc8000f8e18ff */
[----:B------:R1:W2:Y:S01]  /*1b00*/  SYNCS.PHASECHK.TRANS64.TRYWAIT P2, [R4+URZ+0x30830], R3 ;  /* 0x03083003040075a7 */ /* 0x0002a2000804017f */
[----:B------:R-:W-:Y:S05]  /*1b10*/  @!P0 BRA `(.L_x_175) ;  /* 0x0000000000048947 */ /* 0x000fea0003800000 */
[----:B------:R-:W-:Y:S01]  /*1b20*/  BPT.TRAP 0x1 ;  /* 0x000000040000795c */ /* 0x000fe20000300000 */
.L_x_175:
[----:B------:R-:W3:Y:S01]  /*1b30*/  S2R R0, SR_TID.X ;  /* 0x0000000000007919 */ /* 0x000ee20000002100 */
[----:B------:R-:W-:Y:S01]  /*1b40*/  IMAD.MOV.U32 R151, RZ, RZ, RZ ;  /* 0x000000ffff977224 */ /* 0x000fe200078e00ff */
[----:B---3--:R-:W-:Y:S01]  /*1b50*/  LOP3.LUT P1, RZ, R0, 0x7f, RZ, 0xc0, !PT ;  /* 0x0000007f00ff7812 */ /* 0x008fe2000782c0ff */
[----:B--2---:R-:W-:-:S12]  /*1b60*/  @P2 BRA `(.L_x_176) ;  /* 0x0000000000082947 */ /* 0x004fd80003800000 */
[----:B------:R-:W2:Y:S02]  /*1b70*/  SYNCS.PHASECHK.TRANS64.TRYWAIT P2, [R4+URZ+0x30830], R3 ;  /* 0x03083003040075a7 */ /* 0x000ea4000804017f */
[----:B--2---:R-:W-:Y:S05]  /*1b80*/  @!P2 BRA `(.L_x_177) ;  /* 0x000000dc00c0a947 */ /* 0x004fea0003800000 */
.L_x_176:
[----:B------:R-:W-:Y:S05]  /*1b90*/  WARPSYNC.ALL ;  /* 0x0000000000007948 */ /* 0x000fea0003800000 */
[----:B------:R-:W-:Y:S01]  /*1ba0*/  UIADD3 UR4, UR37, 0x12400, URZ ;  /* 0x0001240025047890 */ /* 0x000fe2000fffe03f */
[----:B------:R-:W3:Y:S01]  /*1bb0*/  LDL R0, [R1+0x30] ;  /* 0x0000300001007983 */ /* 0x000ee20000100800 */
[----:B------:R-:W-:Y:S01]  /*1bc0*/  WARPGROUP.ARRIVE ;  /* 0x00000000000079c5 */ /* 0x000fe20000000000 */
[----:B------:R-:W-:Y:S01]  /*1bd0*/  UMOV UR5, 0x40000040 ;  /* 0x4000004000057882 */ /* 0x000fe20000000000 */
[----:B------:R-:W-:Y:S01]  /*1be0*/  USHF.R.U32.HI UR4, URZ, 0x4, UR4 ;  /* 0x000000043f047899 */ /* 0x000fe20008011604 */
[----:B------:R-:W-:Y:S01]  /*1bf0*/  P2R R7, PR, RZ, 0x2 ;  /* 0x00000002ff077803 */ /* 0x000fe20000000000 */
[----:B------:R-:W-:Y:S01]  /*1c00*/  UMOV UR7, 0x40000040 ;  /* 0x4000004000077882 */ /* 0x000fe20000000000 */
[----:B------:R-:W-:Y:S01]  /*1c10*/  UMOV UR9, 0x40000040 ;  /* 0x4000004000097882 */ /* 0x000fe20000000000 */
[----:B------:R-:W-:Y:S01]  /*1c20*/  ULOP3.LUT UR4, UR4, 0x3fff, URZ, 0xc0, !UPT ;  /* 0x00003fff04047892 */ /* 0x000fe2000f8ec03f */
[----:B------:R-:W-:Y:S01]  /*1c30*/  P2R R6, PR, RZ, 0x1 ;  /* 0x00000001ff067803 */ /* 0x000fe20000000000 */
[----:B------:R-:W-:Y:S01]  /*1c40*/  UMOV UR11, 0x40000040 ;  /* 0x40000040000b7882 */ /* 0x000fe20000000000 */
[----:B------:R-:W-:Y:S01]  /*1c50*/  UMOV UR13, 0x40000040 ;  /* 0x40000040000d7882 */ /* 0x000fe20000000000 */
[----:B------:R-:W-:Y:S01]  /*1c60*/  ULOP3.LUT UR20, UR4, 0x10000, URZ, 0xfc, !UPT ;  /* 0x0001000004147892 */ /* 0x000fe2000f8efc3f */
[--C-:B------:R-:W-:Y:S01]  /*1c70*/  IMAD.MOV.U32 R150, RZ, RZ, R151.reuse ;  /* 0x000000ffff967224 */ /* 0x100fe200078e0097 */
[----:B------:R-:W-:Y:S01]  /*1c80*/  ULOP3.LUT UR4, UR42, 0x10000, URZ, 0xfc, !UPT ;  /* 0x000100002a047892 */ /* 0x000fe2000f8efc3f */
[--C-:B------:R-:W-:Y:S01]  /*1c90*/  IMAD.MOV.U32 R149, RZ, RZ, R151.reuse ;  /* 0x000000ffff957224 */ /* 0x100fe200078e0097 */
[----:B------:R-:W-:Y:S01]  /*1ca0*/  UIMAD UR6, UR36, 0x600, UR20 ;  /* 0x00000600240678a4 */ /* 0x000fe2000f8e0214 */
[--C-:B------:R-:W-:Y:S01]  /*1cb0*/  IMAD.MOV.U32 R148, RZ, RZ, R151.reuse ;  /* 0x000000ffff947224 */ /* 0x100fe200078e0097 */
[----:B------:R-:W-:Y:S01]  /*1cc0*/  UIADD3 UR8, UR4, 0x2, URZ ;  /* 0x0000000204087890 */ /* 0x000fe2000fffe03f */
[--C-:B------:R-:W-:Y:S01]  /*1cd0*/  IMAD.MOV.U32 R147, RZ, RZ, R151.reuse ;  /* 0x000000ffff937224 */ /* 0x100fe200078e0097 */
[----:B------:R-:W-:Y:S01]  /*1ce0*/  UIADD3 UR10, UR6, 0x2, URZ ;  /* 0x00000002060a7890 */ /* 0x000fe2000fffe03f */
[--C-:B------:R-:W-:Y:S01]  /*1cf0*/  IMAD.MOV.U32 R146, RZ, RZ, R151.reuse ;  /* 0x000000ffff927224 */ /* 0x100fe200078e0097 */
[----:B------:R-:W-:Y:S01]  /*1d00*/  UIADD3 UR12, UR4, 0x4, URZ ;  /* 0x00000004040c7890 */ /* 0x000fe2000fffe03f */
[----:B------:R-:W-:Y:S01]  /*1d10*/  IMAD.MOV.U32 R145, RZ, RZ, R151 ;  /* 0x000000ffff917224 */ /* 0x000fe200078e0097 */
[----:B------:R-:W-:-:S02]  /*1d20*/  UIADD3 UR14, UR6, 0x4, URZ ;  /* 0x00000004060e7890 */ /* 0x000fc4000fffe03f */
[----:B------:R-:W-:Y:S01]  /*1d30*/  HGMMA.64x192x16.F32.BF16 R24, gdesc[UR4], RZ, !UPT, gsb0 ;  /* 0x02e00000041879f0 */ /* 0x000fe2000c0018ff */
[----:B------:R-:W-:Y:S01]  /*1d40*/  UMOV UR15, 0x40000040 ;  /* 0x40000040000f7882 */ /* 0x000fe20000000000 */
[----:B------:R-:W-:Y:S01]  /*1d50*/  UIADD3 UR16, UR4, 0x6, URZ ;  /* 0x0000000604107890 */ /* 0x000fe2000fffe03f */
[--C-:B------:R-:W-:Y:S01]  /*1d60*/  IMAD.MOV.U32 R144, RZ, RZ, R151.reuse ;  /* 0x000000ffff907224 */ /* 0x100fe200078e0097 */
[----:B------:R-:W-:Y:S01]  /*1d70*/  UIADD3 UR18, UR6, 0x6, URZ ;  /* 0x0000000606127890 */ /* 0x000fe2000fffe03f */
[--C-:B------:R-:W-:Y:S01]  /*1d80*/  IMAD.MOV.U32 R143, RZ, RZ, R151.reuse ;  /* 0x000000ffff8f7224 */ /* 0x100fe200078e0097 */
[----:B------:R-:W-:Y:S01]  /*1d90*/  UMOV UR17, 0x40000040 ;  /* 0x4000004000117882 */ /* 0x000fe20000000000 */
[----:B------:R-:W-:Y:S01]  /*1da0*/  UMOV UR19, 0x40000040 ;  /* 0x4000004000137882 */ /* 0x000fe20000000000 */
[----:B------:R-:W-:Y:S01]  /*1db0*/  ULDC UR6, c[0x0][0x988] ;  /* 0x0002620000067ab9 */ /* 0x000fe20000000800 */
[--C-:B------:R-:W-:Y:S02]  /*1dc0*/  IMAD.MOV.U32 R142, RZ, RZ, R151.reuse ;  /* 0x000000ffff8e7224 */ /* 0x100fe400078e0097 */
[----:B------:R-:W-:-:S02]  /*1dd0*/  IMAD.MOV.U32 R141, RZ, RZ, R151 ;  /* 0x000000ffff8d7224 */ /* 0x000fc400078e0097 */
[--C-:B------:R-:W-:Y:S02]  /*1de0*/  IMAD.MOV.U32 R140, RZ, RZ, R151.reuse ;  /* 0x000000ffff8c7224 */ /* 0x100fe400078e0097 */
[--C-:B------:R-:W-:Y:S02]  /*1df0*/  IMAD.MOV.U32 R139, RZ, RZ, R151.reuse ;  /* 0x000000ffff8b7224 */ /* 0x100fe400078e0097 */
[--C-:B------:R-:W-:Y:S02]  /*1e00*/  IMAD.MOV.U32 R138, RZ, RZ, R151.reuse ;  /* 0x000000ffff8a7224 */ /* 0x100fe400078e0097 */
[--C-:B------:R-:W-:Y:S02]  /*1e10*/  IMAD.MOV.U32 R137, RZ, RZ, R151.reuse ;  /* 0x000000ffff897224 */ /* 0x100fe400078e0097 */
        /* <DEDUP_REMOVED lines=15> */
[----:B------:R-:W-:Y:S01]  /*1f10*/  IMAD.MOV.U32 R121, RZ, RZ, R151 ;  /* 0x000000ffff797224 */ /* 0x000fe200078e0097 */
[----:B------:R-:W-:Y:S02]  /*1f20*/  WARPGROUP.DEPBAR.LE gsb0, 0x0 ;  /* 0x00008000000079c5 */ /* 0x000fe40000010000 */
[----:B------:R-:W-:-:S06]  /*1f30*/  WARPGROUP.ARRIVE ;  /* 0x00000000000079c5 */ /* 0x000fcc0000000000 */
[----:B------:R-:W-:Y:S01]  /*1f40*/  HGMMA.64x192x16.F32.BF16 R24, gdesc[UR8], R24, gsb0 ;  /* 0x02e00000081879f0 */ /* 0x000fe20008001818 */
[----:B---3--:R-:W-:-:S05]  /*1f50*/  IADD3 R120, R120, 0xc0, -R0 ;  /* 0x000000c078787810 */ /* 0x008fca0007ffe800 */
[----:B------:R-:W-:Y:S02]  /*1f60*/  IMAD R5, R19, -0xc0, R120 ;  /* 0xffffff4013057824 */ /* 0x000fe400078e0278 */
[----:B------:R-:W-:-:S03]  /*1f70*/  IMAD.MOV.U32 R120, RZ, RZ, R151 ;  /* 0x000000ffff787224 */ /* 0x000fc600078e0097 */
[C---:B------:R-:W-:Y:S02]  /*1f80*/  ISETP.GT.AND P5, PT, R5.reuse, RZ, PT ;  /* 0x000000ff0500720c */ /* 0x040fe40003fa4270 */
[C---:B------:R-:W-:Y:S02]  /*1f90*/  ISETP.GT.AND P4, PT, R5.reuse, 0x1, PT ;  /* 0x000000010500780c */ /* 0x040fe40003f84270 */
[C---:B------:R-:W-:Y:S02]  /*1fa0*/  ISETP.GT.AND P3, PT, R5.reuse, 0x8, PT ;  /* 0x000000080500780c */ /* 0x040fe40003f64270 */
[C---:B------:R-:W-:Y:S02]  /*1fb0*/  ISETP.GT.AND P2, PT, R5.reuse, 0x9, PT ;  /* 0x000000090500780c */ /* 0x040fe40003f44270 */
[C---:B------:R-:W-:Y:S02]  /*1fc0*/  ISETP.GT.AND P6, PT, R5.reuse, 0x10, PT ;  /* 0x000000100500780c */ /* 0x040fe40003fc4270 */
[----:B------:R-:W-:-:S02]  /*1fd0*/  ISETP.GT.AND P1, PT, R5, 0x99, PT ;  /* 0x000000990500780c */ /* 0x000fc40003f24270 */
        /* <DEDUP_REMOVED lines=11> */
[----:B-12---:R-:W-:-:S02]  /*2090*/  FMNMX.FTZ R3, R24, R25, !PT ;  /* 0x0000001918037209 */ /* 0x006fc40007810000 */
        /* <DEDUP_REMOVED lines=168> */
[----:B------:R-:W-:Y:S02]  /*2b20*/  FMNMX.FTZ R0, R116, R3, !PT ;  /* 0x0000000374007209 */ /* 0x000fe40007810000 */
[----:B------:R-:W-:Y:S02]  /*2b30*/  FSEL R117, R117, -INF , P6 ;  /* 0xff80000075757808 */ /* 0x000fe40003000000 */
[----:B------:R-:W-:Y:S02]  /*2b40*/  P2R R11, PR, RZ, 0x4 ;  /* 0x00000004ff0b7803 */ /* 0x000fe40000000000 */
[----:B------:R-:W-:Y:S02]  /*2b50*/  FMNMX.FTZ R12, R117, R0, !PT ;  /* 0x00000000750c7209 */ /* 0x000fe40007810000 */
[----:B------:R-:W-:Y:S02]  /*2b60*/  P2R R9, PR, RZ, 0x2 ;  /* 0x00000002ff097803 */ /* 0x000fe40000000000 */
[----:B------:R-:W-:Y:S01]  /*2b70*/  ISETP.GT.AND P1, PT, R5, 0xa0, PT ;  /* 0x000000a00500780c */ /* 0x000fe20003f24270 */
[----:B------:R-:W1:Y:S01]  /*2b80*/  SHFL.BFLY PT, R3, R12, 0x2, 0x1f ;  /* 0x0c401f000c037f89 */ /* 0x000e6200000e0000 */
[----:B------:R-:W-:-:S02]  /*2b90*/  P2R R10, PR, RZ, 0x1 ;  /* 0x00000001ff0a7803 */ /* 0x000fc40000000000 */
[----:B------:R-:W-:Y:S02]  /*2ba0*/  FSEL R106, R106, -INF , P1 ;  /* 0xff8000006a6a7808 */ /* 0x000fe40000800000 */
[----:B------:R-:W-:Y:S02]  /*2bb0*/  ISETP.NE.AND P1, PT, R9, RZ, PT ;  /* 0x000000ff0900720c */ /* 0x000fe40003f25270 */
[----:B------:R-:W-:Y:S02]  /*2bc0*/  ISETP.GT.AND P0, PT, R5, 0x99, PT ;  /* 0x000000990500780c */ /* 0x000fe40003f04270 */
[----:B------:R-:W-:Y:S02]  /*2bd0*/  FSEL R107, R107, -INF , P1 ;  /* 0xff8000006b6b7808 */ /* 0x000fe40000800000 */
[----:B------:R-:W-:Y:S02]  /*2be0*/  ISETP.NE.AND P1, PT, R7, RZ, PT ;  /* 0x000000ff0700720c */ /* 0x000fe40003f25270 */
[----:B------:R-:W-:-:S02]  /*2bf0*/  FSEL R103, R103, -INF , P0 ;  /* 0xff80000067677808 */ /* 0x000fc40000000000 */
[----:B------:R-:W-:Y:S02]  /*2c00*/  ISETP.NE.AND P0, PT, R10, RZ, PT ;  /* 0x000000ff0a00720c */ /* 0x000fe40003f05270 */
[----:B------:R-:W-:Y:S02]  /*2c10*/  FSEL R114, R114, -INF , P3 ;  /* 0xff80000072727808 */ /* 0x000fe40001800000 */
[----:B------:R-:W-:Y:S02]  /*2c20*/  FSEL R110, R110, -INF , P0 ;  /* 0xff8000006e6e7808 */ /* 0x000fe40000000000 */
[----:B------:R-:W-:Y:S02]  /*2c30*/  ISETP.NE.AND P0, PT, R6, RZ, PT ;  /* 0x000000ff0600720c */ /* 0x000fe40003f05270 */
[----:B------:R-:W-:Y:S01]  /*2c40*/  FSEL R115, R115, -INF , P4 ;  /* 0xff80000073737808 */ /* 0x000fe20002000000 */
[----:B------:R-:W-:Y:S01]  /*2c50*/  @!P1 VIADD R4, R4, 0x30840 ;  /* 0x0003084004049836 */ /* 0x000fe20000000000 */
[----:B-1----:R-:W-:Y:S01]  /*2c60*/  FMNMX.FTZ R13, R12, R3, !PT ;  /* 0x000000030c0d7209 */ /* 0x002fe20007810000 */
[----:B------:R-:W-:Y:S01]  /*2c70*/  IMAD.U32 R3, RZ, RZ, UR6 ;  /* 0x00000006ff037e24 */ /* 0x000fe2000f8e00ff */
[----:B------:R-:W-:-:S02]  /*2c80*/  FSEL R118, R118, -INF , P5 ;  /* 0xff80000076767808 */ /* 0x000fc40002800000 */
[----:B------:R-:W-:Y:S01]  /*2c90*/  FSEL R119, R119, -INF , P6 ;  /* 0xff80000077777808 */ /* 0x000fe20003000000 */
[----:B------:R-:W1:Y:S01]  /*2ca0*/  SHFL.BFLY PT, R0, R13, 0x1, 0x1f ;  /* 0x0c201f000d007f89 */ /* 0x000e6200000e0000 */
[----:B------:R-:W-:-:S04]  /*2cb0*/  @!P1 PRMT R4, RZ, 0x654, R4 ;  /* 0x00000654ff049816 */ /* 0x000fc80000000004 */
[----:B------:R2:W-:Y:S01]  /*2cc0*/  @!P1 SYNCS.ARRIVE.TRANS64.RED.A1T0 RZ, [R4+URZ], RZ ;  /* 0x000000ff04ff99a7 */ /* 0x0005e2000810043f */
[----:B-1----:R-:W-:-:S04]  /*2cd0*/  FMNMX.FTZ R0, R13, R0, !PT ;  /* 0x000000000d007209 */ /* 0x002fc80007810000 */
[C---:B------:R-:W-:Y:S01]  /*2ce0*/  FSETP.NEU.FTZ.AND P2, PT, R0.reuse, -INF , PT ;  /* 0xff8000000000780b */ /* 0x040fe20003f5d000 */
[----:B------:R-:W-:-:S05]  /*2cf0*/  FMUL.FTZ R8, R0, R3 ;  /* 0x0000000300087220 */ /* 0x000fca0000410000 */
[----:B------:R-:W-:Y:S02]  /*2d00*/  FSEL R8, R8, RZ, P2 ;  /* 0x000000ff08087208 */ /* 0x000fe40001000000 */
[----:B------:R-:W-:Y:S02]  /*2d10*/  ISETP.NE.AND P2, PT, R11, RZ, PT ;  /* 0x000000ff0b00720c */ /* 0x000fe40003f45270 */
        /* <DEDUP_REMOVED lines=11> */
[--C-:B0-----:R-:W-:Y:S01]  /*2dd0*/  FFMA.FTZ R14, R33, R3, -R8.reuse ;  /* 0x00000003210e7223 */ /* 0x101fe20000010808 */
        /* <DEDUP_REMOVED lines=14> */
[--C-:B------:R-:W-:Y:S01]  /*2ec0*/  FFMA.FTZ R45, R72, R3, -R8.reuse ;  /* 0x00000003482d7223 */ /* 0x100fe20000010808 */
[----:B------:R-:W-:Y:S01]  /*2ed0*/  FSEL R111, R111, -INF , P2 ;  /* 0xff8000006f6f7808 */ /* 0x000fe20001000000 */
[----:B------:R-:W-:Y:S01]  /*2ee0*/  MUFU.EX2 R5, R5 ;  /* 0x0000000500057308 */ /* 0x000fe20000000800 */
[----:B------:R-:W-:Y:S01]  /*2ef0*/  FMNMX.FTZ R36, R42, R11, !PT ;  /* 0x0000000b2a247209 */ /* 0x000fe20007810000 */
[-CC-:B------:R-:W-:Y:S01]  /*2f00*/  FFMA.FTZ R32, R53, R3.reuse, -R8.reuse ;  /* 0x0000000335207223 */ /* 0x180fe20000010808 */
[-CC-:B------:R-:W-:Y:S01]  /*2f10*/  FFMA.FTZ R53, R77, R3.reuse, -R8.reuse ;  /* 0x000000034d357223 */ /* 0x180fe20000010808 */
[-CC-:B------:R-:W-:Y:S01]  /*2f20*/  FFMA.FTZ R77, R100, R3.reuse, -R8.reuse ;  /* 0x00000003644d7223 */ /* 0x180fe20000010808 */
[----:B------:R-:W-:Y:S01]  /*2f30*/  FMNMX.FTZ R11, R43, R36, !PT ;  /* 0x000000242b0b7209 */ /* 0x000fe20007810000 */
[-CC-:B------:R-:W-:Y:S01]  /*2f40*/  FFMA.FTZ R36, R57, R3.reuse, -R8.reuse ;  /* 0x0000000339247223 */ /* 0x180fe20000010808 */
[--C-:B------:R-:W-:Y:S01]  /*2f50*/  FFMA.FTZ R57, R81, R3, -R8.reuse ;  /* 0x0000000351397223 */ /* 0x100fe20000010808 */
[----:B------:R-:W2:Y:S01]  /*2f60*/  MUFU.EX2 R6, R6 ;  /* 0x0000000600067308 */ /* 0x000ea20000000800 */
[----:B------:R-:W-:Y:S01]  /*2f70*/  FMNMX.FTZ R40, R46, R11, !PT ;  /* 0x0000000b2e287209 */ /* 0x000fe20007810000 */
[-CC-:B------:R-:W-:Y:S01]  /*2f80*/  FFMA.FTZ R81, R108, R3.reuse, -R8.reuse ;  /* 0x000000036c517223 */ /* 0x180fe20000010808 */
[-CC-:B------:R-:W-:Y:S01]  /*2f90*/  FFMA.FTZ R61, R61, R3.reuse, -R8.reuse ;  /* 0x000000033d3d7223 */ /* 0x180fe20000010808 */
[----:B------:R-:W-:Y:S01]  /*2fa0*/  FFMA.FTZ R116, R116, R3, -R8 ;  /* 0x0000000374747223 */ /* 0x000fe20000010808 */
[----:B------:R-:W-:-:S03]  /*2fb0*/  FMNMX.FTZ R11, R47, R40, !PT ;  /* 0x000000282f0b7209 */ /* 0x000fc60007810000 */
[----:B------:R-:W0:Y:S01]  /*2fc0*/  MUFU.EX2 R7, R7 ;  /* 0x0000000700077308 */ /* 0x000e220000000800 */
[----:B------:R-:W-:-:S04]  /*2fd0*/  FMNMX.FTZ R40, R50, R11, !PT ;  /* 0x0000000b32287209 */ /* 0x000fc80007810000 */
[----:B------:R-:W-:-:S03]  /*2fe0*/  FMNMX.FTZ R11, R51, R40, !PT ;  /* 0x00000028330b7209 */ /* 0x000fc60007810000 */
[----:B------:R-:W1:Y:S01]  /*2ff0*/  MUFU.EX2 R13, R13 ;  /* 0x0000000d000d7308 */ /* 0x000e620000000800 */
[----:B------:R-:W-:Y:S02]  /*3000*/  FMNMX.FTZ R40, R54, R11, !PT ;  /* 0x0000000b36287209 */ /* 0x000fe40007810000 */
[----:B--2---:R-:W-:Y:S02]  /*3010*/  F2FP.BF16.F32.PACK_AB R4, R6, R5 ;  /* 0x000000050604723e */ /* 0x004fe400000010ff */
[----:B------:R-:W-:-:S03]  /*3020*/  FMNMX.FTZ R11, R55, R40, !PT ;  /* 0x00000028370b7209 */ /* 0x000fc60007810000 */
[----:B------:R-:W2:Y:S01]  /*3030*/  MUFU.EX2 R12, R12 ;  /* 0x0000000c000c7308 */ /* 0x000ea20000000800 */
[----:B------:R-:W-:-:S04]  /*3040*/  FMNMX.FTZ R40, R58, R11, !PT ;  /* 0x0000000b3a287209 */ /* 0x000fc80007810000 */
[----:B------:R-:W-:Y:S01]  /*3050*/  FMNMX.FTZ R11, R59, R40, !PT ;  /* 0x000000283b0b7209 */ /* 0x000fe20007810000 */
[-CC-:B------:R-:W-:Y:S01]  /*3060*/  FFMA.FTZ R40, R65, R3.reuse, -R8.reuse ;  /* 0x0000000341287223 */ /* 0x180fe20000010808 */
[--C-:B------:R-:W-:Y:S01]  /*3070*/  FFMA.FTZ R65, R88, R3, -R8.reuse ;  /* 0x0000000358417223 */ /* 0x100fe20000010808 */
[----:B------:R-:W3:Y:S01]  /*3080*/  MUFU.EX2 R14, R14 ;  /* 0x0000000e000e7308 */ /* 0x000ee20000000800 */
[----:B------:R-:W-:Y:S01]  /*3090*/  FMNMX.FTZ R44, R62, R11, !PT ;  /* 0x0000000b3e2c7209 */ /* 0x000fe20007810000 */
[----:B------:R-:W-:-:S03]  /*30a0*/  FFMA.FTZ R88, R113, R3, -R8 ;  /* 0x0000000371587223 */ /* 0x000fc60000010808 */
[----:B------:R-:W-:-:S03]  /*30b0*/  FMNMX.FTZ R11, R63, R44, !PT ;  /* 0x0000002c3f0b7209 */ /* 0x000fc60007810000 */
[----:B------:R-:W-:Y:S01]  /*30c0*/  MUFU.EX2 R15, R15 ;  /* 0x0000000f000f7308 */ /* 0x000fe20000000800 */
[----:B------:R-:W-:-:S04]  /*30d0*/  FMNMX.FTZ R44, R66, R11, !PT ;  /* 0x0000000b422c7209 */ /* 0x000fc80007810000 */
[----:B------:R-:W-:Y:S01]  /*30e0*/  FMNMX.FTZ R11, R67, R44, !PT ;  /* 0x0000002c430b7209 */ /* 0x000fe20007810000 */
[-CC-:B------:R-:W-:Y:S01]  /*30f0*/  FFMA.FTZ R44, R69, R3.reuse, -R8.reuse ;  /* 0x00000003452c7223 */ /* 0x180fe20000010808 */
[-CC-:B------:R-:W-:Y:S01]  /*3100*/  FFMA.FTZ R69, R92, R3.reuse, -R8.reuse ;  /* 0x000000035c457223 */ /* 0x180fe20000010808 */
[----:B------:R-:W-:Y:S01]  /*3110*/  FFMA.FTZ R92, R104, R3, -R8 ;  /* 0x00000003685c7223 */ /* 0x000fe20000010808 */
[----:B------:R-:W-:Y:S01]  /*3120*/  FMNMX.FTZ R48, R70, R11, !PT ;  /* 0x0000000b46307209 */ /* 0x000fe20007810000 */
[----:B------:R-:W-:Y:S03]  /*3130*/  MUFU.EX2 R25, R25 ;  /* 0x0000001900197308 */ /* 0x000fe60000000800 */
[----:B------:R-:W-:-:S04]  /*3140*/  FMNMX.FTZ R11, R71, R48, !PT ;  /* 0x00000030470b7209 */ /* 0x000fc80007810000 */
[----:B------:R-:W-:Y:S01]  /*3150*/  FMNMX.FTZ R48, R74, R11, !PT ;  /* 0x0000000b4a307209 */ /* 0x000fe20007810000 */
[----:B------:R-:W-:Y:S03]  /*3160*/  MUFU.EX2 R9, R9 ;  /* 0x0000000900097308 */ /* 0x000fe60000000800 */
[----:B------:R-:W-:Y:S01]  /*3170*/  FMNMX.FTZ R11, R75, R48, !PT ;  /* 0x000000304b0b7209 */ /* 0x000fe20007810000 */
[-CC-:B------:R-:W-:Y:S01]  /*3180*/  FFMA.FTZ R48, R73, R3.reuse, -R8.reuse ;  /* 0x0000000349307223 */ /* 0x180fe20000010808 */
[--C-:B------:R-:W-:Y:S02]  /*3190*/  FFMA.FTZ R73, R96, R3, -R8.reuse ;  /* 0x0000000360497223 */ /* 0x100fe40000010808 */
[----:B------:R-:W-:Y:S01]  /*31a0*/  FMNMX.FTZ R52, R78, R11, !PT ;  /* 0x0000000b4e347209 */ /* 0x000fe20007810000 */
[----:B------:R-:W-:Y:S03]  /*31b0*/  MUFU.EX2 R10, R10 ;  /* 0x0000000a000a7308 */ /* 0x000fe60000000800 */
[----:B------:R-:W-:Y:S01]  /*31c0*/  FMNMX.FTZ R11, R79, R52, !PT ;  /* 0x000000344f0b7209 */ /* 0x000fe20007810000 */
[----:B------:R-:W-:-:S03]  /*31d0*/  FFMA.FTZ R52, R76, R3, -R8 ;  /* 0x000000034c347223 */ /* 0x000fc60000010808 */
[----:B------:R-:W-:Y:S01]  /*31e0*/  FMNMX.FTZ R56, R82, R11, !PT ;  /* 0x0000000b52387209 */ /* 0x000fe20007810000 */
[----:B------:R-:W-:Y:S03]  /*31f0*/  MUFU.EX2 R20, R20 ;  /* 0x0000001400147308 */ /* 0x000fe60000000800 */
[----:B------:R-:W-:-:S04]  /*3200*/  FMNMX.FTZ R11, R83, R56, !PT ;  /* 0x00000038530b7209 */ /* 0x000fc80007810000 */
        /* <DEDUP_REMOVED lines=15> */
[-CC-:B------:R-:W-:Y:S01]  /*3300*/  FFMA.FTZ R64, R85, R3.reuse, -R8.reuse ;  /* 0x0000000355407223 */ /* 0x180fe20000010808 */
[----:B------:R-:W-:-:S02]  /*3310*/  FFMA.FTZ R85, R112, R3, -R8 ;  /* 0x0000000370557223 */ /* 0x000fc40000010808 */
        /* <DEDUP_REMOVED lines=18> */
[----:B------:R-:W-:-:S04]  /*3440*/  FFMA.FTZ R76, R97, R3, -R8 ;  /* 0x00000003614c7223 */ /* 0x000fc80000010808 */
[----:B------:R-:W4:Y:S01]  /*3450*/  SHFL.BFLY PT, R80, R11, 0x2, 0x1f ;  /* 0x0c401f000b507f89 */ /* 0x000f2200000e0000 */
[----:B------:R-:W-:Y:S08]  /*3460*/  MUFU.EX2 R37, R37 ;  /* 0x0000002500257308 */ /* 0x000ff00000000800 */
[----:B------:R-:W-:Y:S08]  /*3470*/  MUFU.EX2 R40, R40 ;  /* 0x0000002800287308 */ /* 0x000ff00000000800 */
[----:B------:R-:W-:Y:S01]  /*3480*/  MUFU.EX2 R41, R41 ;  /* 0x0000002900297308 */ /* 0x000fe20000000800 */
[----:B----4-:R-:W-:Y:S01]  /*3490*/  FMNMX.FTZ R89, R11, R80, !PT ;  /* 0x000000500b597209 */ /* 0x010fe20007810000 */
[----:B------:R-:W-:-:S06]  /*34a0*/  FFMA.FTZ R80, R105, R3, -R8 ;  /* 0x0000000369507223 */ /* 0x000fcc0000010808 */
[----:B------:R-:W-:Y:S01]  /*34b0*/  MUFU.EX2 R44, R44 ;  /* 0x0000002c002c7308 */ /* 0x000fe20000000800 */
[----:B------:R-:W-:Y:S01]  /*34c0*/  FFMA.FTZ R8, R117, R3, -R8 ;  /* 0x0000000375087223 */ /* 0x000fe20000010808 */
[----:B------:R-:W4:Y:S06]  /*34d0*/  SHFL.BFLY PT, R96, R89, 0x1, 0x1f ;  /* 0x0c201f0059607f89 */ /* 0x000f2c00000e0000 */
[----:B------:R-:W-:Y:S08]  /*34e0*/  MUFU.EX2 R45, R45 ;  /* 0x0000002d002d7308 */ /* 0x000ff00000000800 */
[----:B------:R-:W-:Y:S08]  /*34f0*/  MUFU.EX2 R48, R48 ;  /* 0x0000003000307308 */ /* 0x000ff00000000800 */
[----:B------:R-:W-:Y:S01]  /*3500*/  MUFU.EX2 R52, R52 ;  /* 0x0000003400347308 */ /* 0x000fe20000000800 */
[----:B----4-:R-:W-:-:S04]  /*3510*/  FMNMX.FTZ R11, R89, R96, !PT ;  /* 0x00000060590b7209 */ /* 0x010fc80007810000 */
[C---:B------:R-:W-:Y:S01]  /*3520*/  FSETP.NEU.FTZ.AND P2, PT, R11.reuse, -INF , PT ;  /* 0xff8000000b00780b */ /* 0x040fe20003f5d000 */
[----:B------:R-:W-:Y:S02]  /*3530*/  FMUL.FTZ R96, R11, R3 ;  /* 0x000000030b607220 */ /* 0x000fe40000410000 */
[----:B------:R-:W-:Y:S03]  /*3540*/  MUFU.EX2 R53, R53 ;  /* 0x0000003500357308 */ /* 0x000fe60000000800 */
[----:B------:R-:W-:-:S05]  /*3550*/  FSEL R96, R96, RZ, P2 ;  /* 0x000000ff60607208 */ /* 0x000fca0001000000 */
[----:B------:R-:W-:Y:S01]  /*3560*/  MUFU.EX2 R56, R56 ;  /* 0x0000003800387308 */ /* 0x000fe20000000800 */
[-CC-:B------:R-:W-:Y:S01]  /*3570*/  FFMA.FTZ R26, R26, R3.reuse, -R96.reuse ;  /* 0x000000031a1a7223 */ /* 0x180fe20000010860 */
[-CC-:B------:R-:W-:Y:S01]  /*3580*/  FFMA.FTZ R97, R27, R3.reuse, -R96.reuse ;  /* 0x000000031b617223 */ /* 0x180fe20000010860 */
[-CC-:B------:R-:W-:Y:S01]  /*3590*/  FFMA.FTZ R100, R30, R3.reuse, -R96.reuse ;  /* 0x000000031e647223 */ /* 0x180fe20000010860 */
[-CC-:B------:R-:W-:Y:S01]  /*35a0*/  FFMA.FTZ R101, R31, R3.reuse, -R96.reuse ;  /* 0x000000031f657223 */ /* 0x180fe20000010860 */
[-CC-:B------:R-:W-:Y:S01]  /*35b0*/  FFMA.FTZ R104, R34, R3.reuse, -R96.reuse ;  /* 0x0000000322687223 */ /* 0x180fe20000010860 */
[-CC-:B------:R-:W-:Y:S01]  /*35c0*/  FFMA.FTZ R105, R35, R3.reuse, -R96.reuse ;  /* 0x0000000323697223 */ /* 0x180fe20000010860 */
[-C--:B------:R-:W-:Y:S01]  /*35d0*/  FFMA.FTZ R35, R66, R3.reuse, -R96 ;  /* 0x0000000342237223 */ /* 0x080fe20000010860 */
[----:B------:R-:W-:Y:S01]  /*35e0*/  MUFU.EX2 R26, R26 ;  /* 0x0000001a001a7308 */ /* 0x000fe20000000800 */
[----:B------:R-:W-:Y:S01]  /*35f0*/  FADD.FTZ R66, R5, R6 ;  /* 0x0000000605427221 */ /* 0x000fe20000010000 */
[-CC-:B------:R-:W-:Y:S01]  /*3600*/  FFMA.FTZ R108, R38, R3.reuse, -R96.reuse ;  /* 0x00000003266c7223 */ /* 0x180fe20000010860 */
[-CC-:B------:R-:W-:Y:S01]  /*3610*/  FFMA.FTZ R30, R43, R3.reuse, -R96.reuse ;  /* 0x000000032b1e7223 */ /* 0x180fe20000010860 */
[-C--:B------:R-:W-:Y:S01]  /*3620*/  FFMA.FTZ R43, R67, R3.reuse, -R96 ;  /* 0x00000003432b7223 */ /* 0x080fe20000010860 */
[----:B0-----:R-:W-:Y:S01]  /*3630*/  FADD.FTZ R66, R7, R66 ;  /* 0x0000004207427221 */ /* 0x001fe20000010000 */
[----:B------:R-:W-:Y:S01]  /*3640*/  FFMA.FTZ R109, R39, R3, -R96 ;  /* 0x00000003276d7223 */ /* 0x000fe20000010860 */
[C---:B-1----:R-:W-:Y:S01]  /*3650*/  F2FP.BF16.F32.PACK_AB R6, R13.reuse, R7 ;  /* 0x000000070d06723e */ /* 0x042fe200000010ff */
[----:B------:R-:W0:Y:S01]  /*3660*/  MUFU.EX2 R97, R97 ;  /* 0x0000006100617308 */ /* 0x000e220000000800 */
[----:B------:R-:W-:Y:S01]  /*3670*/  FADD.FTZ R67, R13, R66 ;  /* 0x000000420d437221 */ /* 0x000fe20000010000 */
[-CC-:B------:R-:W-:Y:S01]  /*3680*/  FFMA.FTZ R27, R42, R3.reuse, -R96.reuse ;  /* 0x000000032a1b7223 */ /* 0x180fe20000010860 */
[-CC-:B------:R-:W-:Y:S01]  /*3690*/  FFMA.FTZ R31, R46, R3.reuse, -R96.reuse ;  /* 0x000000032e1f7223 */ /* 0x180fe20000010860 */
[-CC-:B------:R-:W-:Y:S01]  /*36a0*/  FFMA.FTZ R46, R70, R3.reuse, -R96.reuse ;  /* 0x00000003462e7223 */ /* 0x180fe20000010860 */
[----:B--2---:R-:W-:Y:S01]  /*36b0*/  FADD.FTZ R7, R12, R67 ;  /* 0x000000430c077221 */ /* 0x004fe20000010000 */
[----:B---3--:R-:W-:Y:S01]  /*36c0*/  F2FP.BF16.F32.PACK_AB R12, R14, R12 ;  /* 0x0000000c0e0c723e */ /* 0x008fe200000010ff */
[-CC-:B------:R-:W-:Y:S01]  /*36d0*/  FFMA.FTZ R34, R47, R3.reuse, -R96.reuse ;  /* 0x000000032f227223 */ /* 0x180fe20000010860 */
[----:B------:R-:W1:Y:S01]  /*36e0*/  MUFU.EX2 R100, R100 ;  /* 0x0000006400647308 */ /* 0x000e620000000800 */
[-CC-:B------:R-:W-:Y:S01]  /*36f0*/  FFMA.FTZ R38, R50, R3.reuse, -R96.reuse ;  /* 0x0000000332267223 */ /* 0x180fe20000010860 */
[-CC-:B------:R-:W-:Y:S01]  /*3700*/  FFMA.FTZ R42, R54, R3.reuse, -R96.reuse ;  /* 0x00000003362a7223 */ /* 0x180fe20000010860 */
[-CC-:B------:R-:W-:Y:S01]  /*3710*/  FFMA.FTZ R54, R62, R3.reuse, -R96.reuse ;  /* 0x000000033e367223 */ /* 0x180fe20000010860 */
[-CC-:B------:R-:W-:Y:S01]  /*3720*/  FFMA.FTZ R62, R75, R3.reuse, -R96.reuse ;  /* 0x000000034b3e7223 */ /* 0x180fe20000010860 */
[-CC-:B------:R-:W-:Y:S01]  /*3730*/  FFMA.FTZ R75, R87, R3.reuse, -R96.reuse ;  /* 0x00000003574b7223 */ /* 0x180fe20000010860 */
[-CC-:B------:R-:W-:Y:S01]  /*3740*/  FFMA.FTZ R39, R51, R3.reuse, -R96.reuse ;  /* 0x0000000333277223 */ /* 0x180fe20000010860 */
[-CC-:B------:R-:W-:Y:S01]  /*3750*/  FFMA.FTZ R47, R55, R3.reuse, -R96.reuse ;  /* 0x00000003372f7223 */ /* 0x180fe20000010860 */
[----:B------:R-:W2:Y:S01]  /*3760*/  MUFU.EX2 R101, R101 ;  /* 0x0000006500657308 */ /* 0x000ea20000000800 */
[----:B0-----:R-:W-:Y:S01]  /*3770*/  FADD.FTZ R5, R26, R97 ;  /* 0x000000611a057221 */ /* 0x001fe20000010000 */
[-CC-:B------:R-:W-:Y:S01]  /*3780*/  FFMA.FTZ R50, R58, R3.reuse, -R96.reuse ;  /* 0x000000033a327223 */ /* 0x180fe20000010860 */
[-CC-:B------:R-:W-:Y:S01]  /*3790*/  FFMA.FTZ R51, R59, R3.reuse, -R96.reuse ;  /* 0x000000033b337223 */ /* 0x180fe20000010860 */
[-CC-:B------:R-:W-:Y:S01]  /*37a0*/  FFMA.FTZ R59, R63, R3.reuse, -R96.reuse ;  /* 0x000000033f3b7223 */ /* 0x180fe20000010860 */
[-CC-:B------:R-:W-:Y:S01]  /*37b0*/  FFMA.FTZ R55, R71, R3.reuse, -R96.reuse ;  /* 0x0000000347377223 */ /* 0x180fe20000010860 */
[-CC-:B------:R-:W-:Y:S01]  /*37c0*/  FFMA.FTZ R58, R74, R3.reuse, -R96.reuse ;  /* 0x000000034a3a7223 */ /* 0x180fe20000010860 */
[-CC-:B------:R-:W-:Y:S01]  /*37d0*/  FFMA.FTZ R63, R78, R3.reuse, -R96.reuse ;  /* 0x000000034e3f7223 */ /* 0x180fe20000010860 */
        /* <DEDUP_REMOVED lines=9> */
[----:B--2---:R-:W-:Y:S01]  /*3870*/  FADD.FTZ R5, R101, R66 ;  /* 0x0000004265057221 */ /* 0x004fe20000010000 */
[----:B------:R-:W-:Y:S01]  /*3880*/  FADD.FTZ R66, R14, R7 ;  /* 0x000000070e427221 */ /* 0x000fe20000010000 */
[-CC-:B------:R-:W-:Y:S01]  /*3890*/  FFMA.FTZ R98, R98, R3.reuse, -R96.reuse ;  /* 0x0000000362627223 */ /* 0x180fe20000010860 */
[-CC-:B------:R-:W-:Y:S01]  /*38a0*/  FFMA.FTZ R99, R99, R3.reuse, -R96.reuse ;  /* 0x0000000363637223 */ /* 0x180fe20000010860 */
[-C--:B------:R-:W-:Y:S01]  /*38b0*/  FFMA.FTZ R102, R102, R3.reuse, -R96 ;  /* 0x0000000366667223 */ /* 0x080fe20000010860 */
[----:B------:R-:W-:Y:S01]  /*38c0*/  FADD.FTZ R70, R15, R66 ;  /* 0x000000420f467221 */ /* 0x000fe20000010000 */
[-C--:B------:R-:W-:Y:S01]  /*38d0*/  FFMA.FTZ R66, R82, R3.reuse, -R96 ;  /* 0x0000000352427223 */ /* 0x080fe20000010860 */
[----:B------:R-:W2:Y:S01]  /*38e0*/  MUFU.EX2 R108, R108 ;  /* 0x0000006c006c7308 */ /* 0x000ea20000000800 */
[----:B0-----:R-:W-:Y:S01]  /*38f0*/  FADD.FTZ R14, R104, R5 ;  /* 0x00000005680e7221 */ /* 0x001fe20000010000 */
[----:B------:R-:W-:Y:S01]  /*3900*/  FADD.FTZ R70, R25, R70 ;  /* 0x0000004619467221 */ /* 0x000fe20000010000 */
[----:B------:R-:W-:Y:S01]  /*3910*/  F2FP.BF16.F32.PACK_AB R5, R97, R26 ;  /* 0x0000001a6105723e */ /* 0x000fe200000010ff */
[-CC-:B------:R-:W-:Y:S01]  /*3920*/  FFMA.FTZ R82, R94, R3.reuse, -R96.reuse ;  /* 0x000000035e527223 */ /* 0x180fe20000010860 */
[-CC-:B------:R-:W-:Y:S01]  /*3930*/  FFMA.FTZ R103, R103, R3.reuse, -R96.reuse ;  /* 0x0000000367677223 */ /* 0x180fe20000010860 */
[-CC-:B------:R-:W-:Y:S01]  /*3940*/  FFMA.FTZ R106, R106, R3.reuse, -R96.reuse ;  /* 0x000000036a6a7223 */ /* 0x180fe20000010860 */
[----:B------:R-:W-:Y:S01]  /*3950*/  FFMA.FTZ R107, R107, R3, -R96 ;  /* 0x000000036b6b7223 */ /* 0x000fe20000010860 */
[----:B------:R-:W0:Y:S01]  /*3960*/  MUFU.EX2 R109, R109 ;  /* 0x0000006d006d7308 */ /* 0x000e220000000800 */
[----:B-1----:R-:W-:Y:S01]  /*3970*/  FADD.FTZ R7, R105, R14 ;  /* 0x0000000e69077221 */ /* 0x002fe20000010000 */
[----:B------:R-:W-:Y:S01]  /*3980*/  F2FP.BF16.F32.PACK_AB R14, R25, R15 ;  /* 0x0000000f190e723e */ /* 0x000fe200000010ff */
[----:B------:R-:W-:Y:S01]  /*3990*/  FADD.FTZ R25, R9, R70 ;  /* 0x0000004609197221 */ /* 0x000fe20000010000 */
[----:B------:R-:W-:Y:S01]  /*39a0*/  F2FP.BF16.F32.PACK_AB R13, R105, R104 ;  /* 0x00000068690d723e */ /* 0x000fe200000010ff */
[-CC-:B------:R-:W-:Y:S01]  /*39b0*/  FFMA.FTZ R110, R110, R3.reuse, -R96.reuse ;  /* 0x000000036e6e7223 */ /* 0x180fe20000010860 */
[-CC-:B------:R-:W-:Y:S01]  /*39c0*/  FFMA.FTZ R111, R111, R3.reuse, -R96.reuse ;  /* 0x000000036f6f7223 */ /* 0x180fe20000010860 */
[----:B------:R-:W-:Y:S01]  /*39d0*/  FADD.FTZ R87, R10, R25 ;  /* 0x000000190a577221 */ /* 0x000fe20000010000 */
[----:B------:R-:W1:Y:S01]  /*39e0*/  MUFU.EX2 R27, R27 ;  /* 0x0000001b001b7308 */ /* 0x000e620000000800 */
[----:B--2---:R-:W-:Y:S01]  /*39f0*/  FADD.FTZ R26, R108, R7 ;  /* 0x000000076c1a7221 */ /* 0x004fe20000010000 */
[----:B------:R-:W-:Y:S01]  /*3a00*/  F2FP.BF16.F32.PACK_AB R7, R101, R100 ;  /* 0x000000646507723e */ /* 0x000fe200000010ff */
[----:B------:R-:W-:Y:S01]  /*3a10*/  FADD.FTZ R70, R20, R87 ;  /* 0x0000005714467221 */ /* 0x000fe20000010000 */
[-CC-:B------:R-:W-:Y:S01]  /*3a20*/  FFMA.FTZ R114, R114, R3.reuse, -R96.reuse ;  /* 0x0000000372727223 */ /* 0x180fe20000010860 */
[-CC-:B------:R-:W-:Y:S01]  /*3a30*/  FFMA.FTZ R118, R118, R3.reuse, -R96.reuse ;  /* 0x0000000376767223 */ /* 0x180fe20000010860 */
[-C--:B------:R-:W-:Y:S01]  /*3a40*/  FFMA.FTZ R115, R115, R3.reuse, -R96 ;  /* 0x0000000373737223 */ /* 0x080fe20000010860 */
[----:B------:R-:W-:Y:S01]  /*3a50*/  FADD.FTZ R87, R21, R70 ;  /* 0x0000004615577221 */ /* 0x000fe20000010000 */
[----:B------:R-:W2:Y:S01]  /*3a60*/  MUFU.EX2 R30, R30 ;  /* 0x0000001e001e7308 */ /* 0x000ea20000000800 */
[C---:B0-----:R-:W-:Y:S01]  /*3a70*/  FADD.FTZ R26, R109.reuse, R26 ;  /* 0x0000001a6d1a7221 */ /* 0x041fe20000010000 */
[----:B------:R0:W-:Y:S01]  /*3a80*/  STSM.16.M88.4 [R16+0x1e800], R4 ;  /* 0x01e8000410007844 */ /* 0x0001e20000000200 */
[----:B------:R-:W-:Y:S01]  /*3a90*/  FADD.FTZ R87, R24, R87 ;  /* 0x0000005718577221 */ /* 0x000fe20000010000 */
[----:B------:R-:W-:Y:S01]  /*3aa0*/  F2FP.BF16.F32.PACK_AB R15, R109, R108 ;  /* 0x0000006c6d0f723e */ /* 0x000fe200000010ff */
[----:B------:R-:W-:Y:S01]  /*3ab0*/  FFMA.FTZ R96, R119, R3, -R96 ;  /* 0x0000000377607223 */ /* 0x000fe20000010860 */
[C---:B------:R-:W-:Y:S01]  /*3ac0*/  F2FP.BF16.F32.PACK_AB R24, R28.reuse, R24 ;  /* 0x000000181c18723e */ /* 0x040fe200000010ff */
[----:B------:R-:W-:Y:S01]  /*3ad0*/  FADD.FTZ R70, R28, R87 ;  /* 0x000000571c467221 */ /* 0x000fe20000010000 */
[----:B------:R-:W3:Y:S01]  /*3ae0*/  MUFU.EX2 R31, R31 ;  /* 0x0000001f001f7308 */ /* 0x000ee20000000800 */
[----:B-1----:R-:W-:Y:S01]  /*3af0*/  FADD.FTZ R25, R27, R26 ;  /* 0x0000001a1b197221 */ /* 0x002fe20000010000 */
[----:B------:R1:W-:Y:S01]  /*3b00*/  STSM.16.M88.4 [R23], R12 ;  /* 0x0000000c17007844 */ /* 0x0003e20000000200 */
[----:B------:R-:W-:-:S04]  /*3b10*/  FADD.FTZ R87, R29, R70 ;  /* 0x000000461d577221 */ /* 0x000fc80000010000 */
[----:B------:R-:W-:Y:S01]  /*3b20*/  FADD.FTZ R70, R32, R87 ;  /* 0x0000005720467221 */ /* 0x000fe20000010000 */
[----:B------:R-:W4:Y:S01]  /*3b30*/  MUFU.EX2 R34, R34 ;  /* 0x0000002200227308 */ /* 0x000f220000000800 */
[----:B--2---:R-:W-:Y:S01]  /*3b40*/  FADD.FTZ R26, R30, R25 ;  /* 0x000000191e1a7221 */ /* 0x004fe20000010000 */
[----:B0-----:R-:W-:Y:S01]  /*3b50*/  F2FP.BF16.F32.PACK_AB R4, R10, R9 ;  /* 0x000000090a04723e */ /* 0x001fe200000010ff */
[----:B------:R-:W-:Y:S01]  /*3b60*/  FADD.FTZ R87, R33, R70 ;  /* 0x0000004621577221 */ /* 0x000fe20000010000 */
[----:B------:R-:W-:-:S03]  /*3b70*/  F2FP.BF16.F32.PACK_AB R6, R21, R20 ;  /* 0x000000141506723e */ /* 0x000fc600000010ff */
[C---:B------:R-:W-:Y:S01]  /*3b80*/  FADD.FTZ R70, R36.reuse, R87 ;  /* 0x0000005724467221 */ /* 0x040fe20000010000 */
[----:B------:R-:W0:Y:S01]  /*3b90*/  MUFU.EX2 R38, R38 ;  /* 0x0000002600267308 */ /* 0x000e220000000800 */
[----:B---3--:R-:W-:Y:S01]  /*3ba0*/  FADD.FTZ R25, R31, R26 ;  /* 0x0000001a1f197221 */ /* 0x008fe20000010000 */
[----:B-1----:R-:W-:Y:S01]  /*3bb0*/  F2FP.BF16.F32.PACK_AB R12, R36, R33 ;  /* 0x00000021240c723e */ /* 0x002fe200000010ff */
[----:B------:R-:W-:Y:S01]  /*3bc0*/  FADD.FTZ R70, R49, R70 ;  /* 0x0000004631467221 */ /* 0x000fe20000010000 */
[----:B------:R-:W-:-:S03]  /*3bd0*/  F2FP.BF16.F32.PACK_AB R14, R61, R49 ;  /* 0x000000313d0e723e */ /* 0x000fc600000010ff */
[----:B------:R-:W-:Y:S01]  /*3be0*/  FADD.FTZ R70, R61, R70 ;  /* 0x000000463d467221 */ /* 0x000fe20000010000 */
[----:B------:R-:W1:Y:S01]  /*3bf0*/  MUFU.EX2 R39, R39 ;  /* 0x0000002700277308 */ /* 0x000e620000000800 */
[----:B----4-:R-:W-:Y:S02]  /*3c00*/  FADD.FTZ R25, R34, R25 ;  /* 0x0000001922197221 */ /* 0x010fe40000010000 */
[----:B------:R-:W-:-:S04]  /*3c10*/  FADD.FTZ R9, R37, R70 ;  /* 0x0000004625097221 */ /* 0x000fc80000010000 */
[----:B------:R-:W-:Y:S01]  /*3c20*/  FADD.FTZ R20, R40, R9 ;  /* 0x0000000928147221 */ /* 0x000fe20000010000 */
[----:B------:R-:W2:Y:S01]  /*3c30*/  MUFU.EX2 R42, R42 ;  /* 0x0000002a002a7308 */ /* 0x000ea20000000800 */
[----:B0-----:R-:W-:Y:S01]  /*3c40*/  FADD.FTZ R26, R38, R25 ;  /* 0x00000019261a7221 */ /* 0x001fe20000010000 */
[----:B------:R-:W-:Y:S01]  /*3c50*/  F2FP.BF16.F32.PACK_AB R40, R40, R37 ;  /* 0x000000252828723e */ /* 0x000fe200000010ff */
[----:B------:R-:W-:-:S04]  /*3c60*/  FADD.FTZ R5, R41, R20 ;  /* 0x0000001429057221 */ /* 0x000fc80000010000 */
[----:B------:R-:W-:Y:S01]  /*3c70*/  FADD.FTZ R28, R44, R5 ;  /* 0x000000052c1c7221 */ /* 0x000fe20000010000 */
[----:B------:R-:W0:Y:S01]  /*3c80*/  MUFU.EX2 R47, R47 ;  /* 0x0000002f002f7308 */ /* 0x000e220000000800 */
[----:B-1----:R-:W-:Y:S01]  /*3c90*/  FADD.FTZ R25, R39, R26 ;  /* 0x0000001a27197221 */ /* 0x002fe20000010000 */
[----:B------:R-:W-:Y:S01]  /*3ca0*/  F2FP.BF16.F32.PACK_AB R5, R30, R27 ;  /* 0x0000001b1e05723e */ /* 0x000fe200000010ff */
[----:B------:R-:W-:-:S04]  /*3cb0*/  FADD.FTZ R15, R45, R28 ;  /* 0x0000001c2d0f7221 */ /* 0x000fc80000010000 */
[----:B------:R-:W-:Y:S01]  /*3cc0*/  FADD.FTZ R15, R48, R15 ;  /* 0x0000000f300f7221 */ /* 0x000fe20000010000 */
[----:B------:R-:W1:Y:S01]  /*3cd0*/  MUFU.EX2 R50, R50 ;  /* 0x0000003200327308 */ /* 0x000e620000000800 */
[----:B--2---:R-:W-:Y:S01]  /*3ce0*/  FADD.FTZ R26, R42, R25 ;  /* 0x000000192a1a7221 */ /* 0x004fe20000010000 */
[----:B------:R-:W-:Y:S01]  /*3cf0*/  F2FP.BF16.F32.PACK_AB R48, R48, R45 ;  /* 0x0000002d3030723e */ /* 0x000fe200000010ff */
[----:B------:R-:W-:-:S05]  /*3d00*/  FADD.FTZ R28, R52, R15 ;  /* 0x0000000f341c7221 */ /* 0x000fca0000010000 */
[----:B------:R-:W2:Y:S01]  /*3d10*/  MUFU.EX2 R51, R51 ;  /* 0x0000003300337308 */ /* 0x000ea20000000800 */
[C---:B0-----:R-:W-:Y:S01]  /*3d20*/  FADD.FTZ R25, R47.reuse, R26 ;  /* 0x0000001a2f197221 */ /* 0x041fe20000010000 */
[----:B------:R-:W-:Y:S02]  /*3d30*/  F2FP.BF16.F32.PACK_AB R27, R47, R42 ;  /* 0x0000002a2f1b723e */ /* 0x000fe400000010ff */
[----:B------:R-:W-:-:S04]  /*3d40*/  F2FP.BF16.F32.PACK_AB R42, R44, R41 ;  /* 0x000000292c2a723e */ /* 0x000fc800000010ff */
[----:B------:R-:W0:Y:S01]  /*3d50*/  MUFU.EX2 R54, R54 ;  /* 0x0000003600367308 */ /* 0x000e220000000800 */
[----:B-1----:R-:W-:-:S07]  /*3d60*/  FADD.FTZ R26, R50, R25 ;  /* 0x00000019321a7221 */ /* 0x002fce0000010000 */
[----:B------:R-:W1:Y:S01]  /*3d70*/  MUFU.EX2 R59, R59 ;  /* 0x0000003b003b7308 */ /* 0x000e620000000800 */
[----:B--2---:R-:W-:Y:S01]  /*3d80*/  FADD.FTZ R25, R51, R26 ;  /* 0x0000001a33197221 */ /* 0x004fe20000010000 */
[----:B------:R-:W-:-:S06]  /*3d90*/  F2FP.BF16.F32.PACK_AB R26, R32, R29 ;  /* 0x0000001d201a723e */ /* 0x000fcc00000010ff */
[----:B------:R-:W2:Y:S01]  /*3da0*/  MUFU.EX2 R35, R35 ;  /* 0x0000002300237308 */ /* 0x000ea20000000800 */
[----:B0-----:R-:W-:Y:S01]  /*3db0*/  FADD.FTZ R10, R54, R25 ;  /* 0x00000019360a7221 */ /* 0x001fe20000010000 */
[----:B------:R-:W-:-:S06]  /*3dc0*/  F2FP.BF16.F32.PACK_AB R25, R39, R38 ;  /* 0x000000262719723e */ /* 0x000fcc00000010ff */
[----:B------:R-:W0:Y:S01]  /*3dd0*/  MUFU.EX2 R43, R43 ;  /* 0x0000002b002b7308 */ /* 0x000e220000000800 */
[C---:B-1----:R-:W-:Y:S01]  /*3de0*/  FADD.FTZ R10, R59.reuse, R10 ;  /* 0x0000000a3b0a7221 */ /* 0x042fe20000010000 */
[----:B------:R-:W-:-:S06]  /*3df0*/  F2FP.BF16.F32.PACK_AB R15, R59, R54 ;  /* 0x000000363b0f723e */ /* 0x000fcc00000010ff */
[----:B------:R-:W1:Y:S01]  /*3e00*/  MUFU.EX2 R46, R46 ;  /* 0x0000002e002e7308 */ /* 0x000e620000000800 */
[----:B--2---:R-:W-:-:S07]  /*3e10*/  FADD.FTZ R10, R35, R10 ;  /* 0x0000000a230a7221 */ /* 0x004fce0000010000 */
[----:B------:R-:W2:Y:S01]  /*3e20*/  MUFU.EX2 R55, R55 ;  /* 0x0000003700377308 */ /* 0x000ea20000000800 */
[C---:B0-----:R-:W-:Y:S01]  /*3e30*/  FADD.FTZ R7, R43.reuse, R10 ;  /* 0x0000000a2b077221 */ /* 0x041fe20000010000 */
[----:B------:R-:W-:-:S06]  /*3e40*/  F2FP.BF16.F32.PACK_AB R41, R43, R35 ;  /* 0x000000232b29723e */ /* 0x000fcc00000010ff */
[----:B------:R-:W0:Y:S01]  /*3e50*/  MUFU.EX2 R58, R58 ;  /* 0x0000003a003a7308 */ /* 0x000e220000000800 */
[----:B-1----:R-:W-:Y:S01]  /*3e60*/  FADD.FTZ R20, R46, R7 ;  /* 0x000000072e147221 */ /* 0x002fe20000010000 */
[----:B------:R-:W-:-:S05]  /*3e70*/  F2FP.BF16.F32.PACK_AB R7, R34, R31 ;  /* 0x0000001f2207723e */ /* 0x000fca00000010ff */
[----:B------:R1:W-:Y:S01]  /*3e80*/  STSM.16.M88.4 [R18], R4 ;  /* 0x0000000412007844 */ /* 0x0003e20000000200 */
[----:B------:R-:W3:Y:S01]  /*3e90*/  MUFU.EX2 R62, R62 ;  /* 0x0000003e003e7308 */ /* 0x000ee20000000800 */
[C---:B--2---:R-:W-:Y:S01]  /*3ea0*/  FADD.FTZ R13, R55.reuse, R20 ;  /* 0x00000014370d7221 */ /* 0x044fe20000010000 */
[----:B------:R-:W-:Y:S01]  /*3eb0*/  F2FP.BF16.F32.PACK_AB R43, R55, R46 ;  /* 0x0000002e372b723e */ /* 0x000fe200000010ff */
[----:B------:R-:W-:Y:S05]  /*3ec0*/  STSM.16.M88.4 [R17], R24 ;  /* 0x0000001811007844 */ /* 0x000fea0000000200 */
[----:B------:R-:W2:Y:S01]  /*3ed0*/  MUFU.EX2 R63, R63 ;  /* 0x0000003f003f7308 */ /* 0x000ea20000000800 */
[----:B0-----:R-:W-:Y:S01]  /*3ee0*/  FADD.FTZ R21, R58, R13 ;  /* 0x0000000d3a157221 */ /* 0x001fe20000010000 */
[----:B------:R-:W-:-:S02]  /*3ef0*/  F2FP.BF16.F32.PACK_AB R13, R51, R50 ;  /* 0x00000032330d723e */ /* 0x000fc400000010ff */
[----:B------:R-:W-:-:S03]  /*3f00*/  F2FP.BF16.F32.PACK_AB R50, R53, R52 ;  /* 0x000000343532723e */ /* 0x000fc600000010ff */
[----:B------:R0:W-:Y:S01]  /*3f10*/  STSM.16.M88.4 [R16+0x24800], R12 ;  /* 0x0248000c10007844 */ /* 0x0001e20000000200 */
[----:B------:R-:W4:Y:S01]  /*3f20*/  MUFU.EX2 R67, R67 ;  /* 0x0000004300437308 */ /* 0x000f220000000800 */
[C---:B---3--:R-:W-:Y:S01]  /*3f30*/  FADD.FTZ R20, R62.reuse, R21 ;  /* 0x000000153e147221 */ /* 0x048fe20000010000 */
[----:B------:R-:W-:Y:S01]  /*3f40*/  FADD.FTZ R21, R53, R28 ;  /* 0x0000001c35157221 */ /* 0x000fe20000010000 */
[----:B------:R-:W-:Y:S01]  /*3f50*/  F2FP.BF16.F32.PACK_AB R49, R62, R58 ;  /* 0x0000003a3e31723e */ /* 0x000fe200000010ff */
[----:B------:R-:W-:Y:S02]  /*3f60*/  STSM.16.M88.4 [R153], R40 ;  /* 0x0000002899007844 */ /* 0x000fe40000000200 */
[----:B------:R-:W-:Y:S02]  /*3f70*/  FADD.FTZ R28, R56, R21 ;  /* 0x00000015381c7221 */ /* 0x000fe40000010000 */
[----:B------:R-:W3:Y:S01]  /*3f80*/  MUFU.EX2 R57, R57 ;  /* 0x0000003900397308 */ /* 0x000ee20000000800 */
[----:B--2---:R-:W-:-:S07]  /*3f90*/  FADD.FTZ R20, R63, R20 ;  /* 0x000000143f147221 */ /* 0x004fce0000010000 */
[----:B------:R-:W2:Y:S01]  /*3fa0*/  MUFU.EX2 R66, R66 ;  /* 0x0000004200427308 */ /* 0x000ea20000000800 */
[C---:B----4-:R-:W-:Y:S01]  /*3fb0*/  FADD.FTZ R21, R67.reuse, R20 ;  /* 0x0000001443157221 */ /* 0x050fe20000010000 */
[----:B------:R-:W-:-:S05]  /*3fc0*/  F2FP.BF16.F32.PACK_AB R51, R67, R63 ;  /* 0x0000003f4333723e */ /* 0x000fca00000010ff */
[----:B------:R-:W-:Y:S01]  /*3fd0*/  STSM.16.M88.4 [R18+0x6000], R48 ;  /* 0x0060003012007844 */ /* 0x000fe20000000200 */
[----:B------:R-:W4:Y:S01]  /*3fe0*/  MUFU.EX2 R60, R60 ;  /* 0x0000003c003c7308 */ /* 0x000f220000000800 */
[C---:B---3--:R-:W-:Y:S01]  /*3ff0*/  FADD.FTZ R29, R57.reuse, R28 ;  /* 0x0000001c391d7221 */ /* 0x048fe20000010000 */
[----:B------:R-:W-:-:S06]  /*4000*/  F2FP.BF16.F32.PACK_AB R56, R57, R56 ;  /* 0x000000383938723e */ /* 0x000fcc00000010ff */
[----:B------:R-:W1:Y:S01]  /*4010*/  MUFU.EX2 R71, R71 ;  /* 0x0000004700477308 */ /* 0x000e620000000800 */
[----:B--2---:R-:W-:-:S07]  /*4020*/  FADD.FTZ R20, R66, R21 ;  /* 0x0000001542147221 */ /* 0x004fce0000010000 */
[----:B------:R-:W2:Y:S01]  /*4030*/  MUFU.EX2 R64, R64 ;  /* 0x0000004000407308 */ /* 0x000ea20000000800 */
[----:B----4-:R-:W-:-:S07]  /*4040*/  FADD.FTZ R29, R60, R29 ;  /* 0x0000001d3c1d7221 */ /* 0x010fce0000010000 */
[----:B------:R-:W3:Y:S01]  /*4050*/  MUFU.EX2 R74, R74 ;  /* 0x0000004a004a7308 */ /* 0x000ee20000000800 */
[C---:B-1----:R-:W-:Y:S01]  /*4060*/  FADD.FTZ R5, R71.reuse, R20 ;  /* 0x0000001447057221 */ /* 0x042fe20000010000 */
[----:B------:R-:W-:-:S06]  /*4070*/  F2FP.BF16.F32.PACK_AB R57, R71, R66 ;  /* 0x000000424739723e */ /* 0x000fcc00000010ff */
[----:B------:R-:W1:Y:S01]  /*4080*/  MUFU.EX2 R65, R65 ;  /* 0x0000004100417308 */ /* 0x000e620000000800 */
[C---:B--2---:R-:W-:Y:S01]  /*4090*/  FADD.FTZ R6, R64.reuse, R29 ;  /* 0x0000001d40067221 */ /* 0x044fe20000010000 */
[----:B------:R-:W-:-:S06]  /*40a0*/  F2FP.BF16.F32.PACK_AB R58, R64, R60 ;  /* 0x0000003c403a723e */ /* 0x000fcc00000010ff */
[----:B------:R-:W2:Y:S01]  /*40b0*/  MUFU.EX2 R75, R75 ;  /* 0x0000004b004b7308 */ /* 0x000ea20000000800 */
[----:B---3--:R-:W-:-:S07]  /*40c0*/  FADD.FTZ R4, R74, R5 ;  /* 0x000000054a047221 */ /* 0x008fce0000010000 */
[----:B------:R-:W3:Y:S01]  /*40d0*/  MUFU.EX2 R68, R68 ;  /* 0x0000004400447308 */ /* 0x000ee20000000800 */
[----:B-1----:R-:W-:-:S07]  /*40e0*/  FADD.FTZ R7, R65, R6 ;  /* 0x0000000641077221 */ /* 0x002fce0000010000 */
[----:B------:R-:W1:Y:S01]  /*40f0*/  MUFU.EX2 R78, R78 ;  /* 0x0000004e004e7308 */ /* 0x000e620000000800 */
[C---:B--2---:R-:W-:Y:S01]  /*4100*/  FADD.FTZ R5, R75.reuse, R4 ;  /* 0x000000044b057221 */ /* 0x044fe20000010000 */
[----:B------:R-:W-:-:S05]  /*4110*/  F2FP.BF16.F32.PACK_AB R59, R75, R74 ;  /* 0x0000004a4b3b723e */ /* 0x000fca00000010ff */
[----:B------:R-:W-:Y:S01]  /*4120*/  STSM.16.M88.4 [R17+0x6000], R56 ;  /* 0x0060003811007844 */ /* 0x000fe20000000200 */
[----:B------:R-:W2:Y:S01]  /*4130*/  MUFU.EX2 R69, R69 ;  /* 0x0000004500457308 */ /* 0x000ea20000000800 */
[C---:B---3--:R-:W-:Y:S01]  /*4140*/  FADD.FTZ R6, R68.reuse, R7 ;  /* 0x0000000744067221 */ /* 0x048fe20000010000 */
[----:B------:R-:W-:-:S06]  /*4150*/  F2FP.BF16.F32.PACK_AB R68, R68, R65 ;  /* 0x000000414444723e */ /* 0x000fcc00000010ff */
[----:B------:R-:W3:Y:S01]  /*4160*/  MUFU.EX2 R79, R79 ;  /* 0x0000004f004f7308 */ /* 0x000ee20000000800 */
[----:B-1----:R-:W-:-:S07]  /*4170*/  FADD.FTZ R4, R78, R5 ;  /* 0x000000054e047221 */ /* 0x002fce0000010000 */
[----:B------:R-:W1:Y:S01]  /*4180*/  MUFU.EX2 R72, R72 ;  /* 0x0000004800487308 */ /* 0x000e620000000800 */
[----:B--2---:R-:W-:-:S07]  /*4190*/  FADD.FTZ R7, R69, R6 ;  /* 0x0000000645077221 */ /* 0x004fce0000010000 */
[----:B------:R-:W2:Y:S01]  /*41a0*/  MUFU.EX2 R82, R82 ;  /* 0x0000005200527308 */ /* 0x000ea20000000800 */
[----:B---3--:R-:W-:-:S07]  /*41b0*/  FADD.FTZ R5, R79, R4 ;  /* 0x000000044f057221 */ /* 0x008fce0000010000 */
[----:B------:R-:W3:Y:S01]  /*41c0*/  MUFU.EX2 R73, R73 ;  /* 0x0000004900497308 */ /* 0x000ee20000000800 */
[C---:B-1----:R-:W-:Y:S01]  /*41d0*/  FADD.FTZ R6, R72.reuse, R7 ;  /* 0x0000000748067221 */ /* 0x042fe20000010000 */
[----:B------:R-:W-:Y:S02]  /*41e0*/  F2FP.BF16.F32.PACK_AB R70, R72, R69 ;  /* 0x000000454846723e */ /* 0x000fe400000010ff */
[----:B------:R-:W-:-:S04]  /*41f0*/  F2FP.BF16.F32.PACK_AB R69, R79, R78 ;  /* 0x0000004e4f45723e */ /* 0x000fc800000010ff */
[----:B------:R-:W1:Y:S01]  /*4200*/  MUFU.EX2 R76, R76 ;  /* 0x0000004c004c7308 */ /* 0x000e620000000800 */
[----:B--2---:R-:W-:-:S07]  /*4210*/  FADD.FTZ R4, R82, R5 ;  /* 0x0000000552047221 */ /* 0x004fce0000010000 */
[----:B------:R-:W2:Y:S01]  /*4220*/  MUFU.EX2 R83, R83 ;  /* 0x0000005300537308 */ /* 0x000ea20000000800 */
[----:B---3--:R-:W-:-:S07]  /*4230*/  FADD.FTZ R5, R73, R6 ;  /* 0x0000000649057221 */ /* 0x008fce0000010000 */
[----:B------:R-:W3:Y:S01]  /*4240*/  MUFU.EX2 R77, R77 ;  /* 0x0000004d004d7308 */ /* 0x000ee20000000800 */
[C---:B-1----:R-:W-:Y:S01]  /*4250*/  FADD.FTZ R6, R76.reuse, R5 ;  /* 0x000000054c067221 */ /* 0x042fe20000010000 */
[----:B------:R-:W-:-:S06]  /*4260*/  F2FP.BF16.F32.PACK_AB R76, R76, R73 ;  /* 0x000000494c4c723e */ /* 0x000fcc00000010ff */
[----:B------:R-:W1:Y:S01]  /*4270*/  MUFU.EX2 R9, R98 ;  /* 0x0000006200097308 */ /* 0x000e620000000800 */
[C---:B--2---:R-:W-:Y:S01]  /*4280*/  FADD.FTZ R4, R83.reuse, R4 ;  /* 0x0000000453047221 */ /* 0x044fe20000010000 */
[----:B------:R-:W-:-:S05]  /*4290*/  F2FP.BF16.F32.PACK_AB R71, R83, R82 ;  /* 0x000000525347723e */ /* 0x000fca00000010ff */
[----:B------:R-:W-:Y:S01]  /*42a0*/  STSM.16.M88.4 [R16+0x2a800], R68 ;  /* 0x02a8004410007844 */ /* 0x000fe20000000200 */
[----:B------:R-:W0:Y:S01]  /*42b0*/  MUFU.EX2 R93, R93 ;  /* 0x0000005d005d7308 */ /* 0x000e220000000800 */
[----:B---3--:R-:W-:-:S07]  /*42c0*/  FADD.FTZ R6, R77, R6 ;  /* 0x000000064d067221 */ /* 0x008fce0000010000 */
[----:B------:R-:W2:Y:S01]  /*42d0*/  MUFU.EX2 R10, R99 ;  /* 0x00000063000a7308 */ /* 0x000ea20000000800 */
[----:B-1----:R-:W-:-:S07]  /*42e0*/  FADD.FTZ R7, R9, R4 ;  /* 0x0000000409077221 */ /* 0x002fce0000010000 */
[----:B------:R-:W1:Y:S01]  /*42f0*/  MUFU.EX2 R92, R92 ;  /* 0x0000005c005c7308 */ /* 0x000e620000000800 */
[C---:B0-----:R-:W-:Y:S01]  /*4300*/  FADD.FTZ R13, R93.reuse, R6 ;  /* 0x000000065d0d7221 */ /* 0x041fe20000010000 */
[----:B------:R-:W-:-:S06]  /*4310*/  F2FP.BF16.F32.PACK_AB R78, R93, R77 ;  /* 0x0000004d5d4e723e */ /* 0x000fcc00000010ff */
[----:B------:R-:W0:Y:S01]  /*4320*/  MUFU.EX2 R102, R102 ;  /* 0x0000006600667308 */ /* 0x000e220000000800 */
[C---:B--2---:R-:W-:Y:S01]  /*4330*/  FADD.FTZ R7, R10.reuse, R7 ;  /* 0x000000070a077221 */ /* 0x044fe20000010000 */
[----:B------:R-:W-:-:S06]  /*4340*/  F2FP.BF16.F32.PACK_AB R77, R10, R9 ;  /* 0x000000090a4d723e */ /* 0x000fcc00000010ff */
[----:B------:R-:W2:Y:S01]  /*4350*/  MUFU.EX2 R80, R80 ;  /* 0x0000005000507308 */ /* 0x000ea20000000800 */
[----:B-1----:R-:W-:-:S07]  /*4360*/  FADD.FTZ R13, R92, R13 ;  /* 0x0000000d5c0d7221 */ /* 0x002fce0000010000 */
[----:B------:R-:W1:Y:S01]  /*4370*/  MUFU.EX2 R103, R103 ;  /* 0x0000006700677308 */ /* 0x000e620000000800 */
[----:B0-----:R-:W-:-:S07]  /*4380*/  FADD.FTZ R4, R102, R7 ;  /* 0x0000000766047221 */ /* 0x001fce0000010000 */
[----:B------:R-:W0:Y:S01]  /*4390*/  MUFU.EX2 R81, R81 ;  /* 0x0000005100517308 */ /* 0x000e220000000800 */
[C---:B--2---:R-:W-:Y:S01]  /*43a0*/  FADD.FTZ R12, R80.reuse, R13 ;  /* 0x0000000d500c7221 */ /* 0x044fe20000010000 */
[----:B------:R-:W-:-:S06]  /*43b0*/  F2FP.BF16.F32.PACK_AB R80, R80, R92 ;  /* 0x0000005c5050723e */ /* 0x000fcc00000010ff */
[----:B------:R-:W2:Y:S01]  /*43c0*/  MUFU.EX2 R106, R106 ;  /* 0x0000006a006a7308 */ /* 0x000ea20000000800 */
[C---:B-1----:R-:W-:Y:S01]  /*43d0*/  FADD.FTZ R7, R103.reuse, R4 ;  /* 0x0000000467077221 */ /* 0x042fe20000010000 */
[----:B------:R-:W-:-:S05]  /*43e0*/  F2FP.BF16.F32.PACK_AB R79, R103, R102 ;  /* 0x00000066674f723e */ /* 0x000fca00000010ff */
[----:B------:R-:W-:Y:S01]  /*43f0*/  STSM.16.M88.4 [R152], R76 ;  /* 0x0000004c98007844 */ /* 0x000fe20000000200 */
[----:B------:R-:W1:Y:S01]  /*4400*/  MUFU.EX2 R84, R84 ;  /* 0x0000005400547308 */ /* 0x000e620000000800 */
[----:B0-----:R-:W-:-:S07]  /*4410*/  FADD.FTZ R13, R81, R12 ;  /* 0x0000000c510d7221 */ /* 0x001fce0000010000 */
[----:B------:R-:W0:Y:S01]  /*4420*/  MUFU.EX2 R107, R107 ;  /* 0x0000006b006b7308 */ /* 0x000e220000000800 */
[----:B--2---:R-:W-:-:S07]  /*4430*/  FADD.FTZ R4, R106, R7 ;  /* 0x000000076a047221 */ /* 0x004fce0000010000 */
[----:B------:R-:W2:Y:S01]  /*4440*/  MUFU.EX2 R110, R110 ;  /* 0x0000006e006e7308 */ /* 0x000ea20000000800 */
[C---:B-1----:R-:W-:Y:S01]  /*4450*/  FADD.FTZ R12, R84.reuse, R13 ;  /* 0x0000000d540c7221 */ /* 0x042fe20000010000 */
[----:B------:R-:W-:-:S06]  /*4460*/  F2FP.BF16.F32.PACK_AB R82, R84, R81 ;  /* 0x000000515452723e */ /* 0x000fcc00000010ff */
[----:B------:R-:W1:Y:S01]  /*4470*/  MUFU.EX2 R85, R85 ;  /* 0x0000005500557308 */ /* 0x000e620000000800 */
[C---:B0-----:R-:W-:Y:S01]  /*4480*/  FADD.FTZ R7, R107.reuse, R4 ;  /* 0x000000046b077221 */ /* 0x041fe20000010000 */
[----:B------:R-:W-:-:S06]  /*4490*/  F2FP.BF16.F32.PACK_AB R81, R107, R106 ;  /* 0x0000006a6b51723e */ /* 0x000fcc00000010ff */
[----:B------:R-:W0:Y:S01]  /*44a0*/  MUFU.EX2 R111, R111 ;  /* 0x0000006f006f7308 */ /* 0x000e220000000800 */
[----:B--2---:R-:W-:-:S07]  /*44b0*/  FADD.FTZ R4, R110, R7 ;  /* 0x000000076e047221 */ /* 0x004fce0000010000 */
[----:B------:R-:W2:Y:S01]  /*44c0*/  MUFU.EX2 R88, R88 ;  /* 0x0000005800587308 */ /* 0x000ea20000000800 */
[----:B-1----:R-:W-:-:S07]  /*44d0*/  FADD.FTZ R7, R85, R12 ;  /* 0x0000000c55077221 */ /* 0x002fce0000010000 */
[----:B------:R-:W1:Y:S01]  /*44e0*/  MUFU.EX2 R5, R114 ;  /* 0x0000007200057308 */ /* 0x000e620000000800 */
[C---:B0-----:R-:W-:Y:S01]  /*44f0*/  FADD.FTZ R12, R111.reuse, R4 ;  /* 0x000000046f0c7221 */ /* 0x041fe20000010000 */
[----:B------:R-:W-:-:S05]  /*4500*/  F2FP.BF16.F32.PACK_AB R83, R111, R110 ;  /* 0x0000006e6f53723e */ /* 0x000fca00000010ff */
[----:B------:R-:W-:Y:S01]  /*4510*/  STSM.16.M88.4 [R18+0xc000], R80 ;  /* 0x00c0005012007844 */ /* 0x000fe20000000200 */
[----:B------:R-:W0:Y:S01]  /*4520*/  MUFU.EX2 R6, R115 ;  /* 0x0000007300067308 */ /* 0x000e220000000800 */
[C---:B--2---:R-:W-:Y:S01]  /*4530*/  FADD.FTZ R14, R88.reuse, R7 ;  /* 0x00000007580e7221 */ /* 0x044fe20000010000 */
[----:B------:R-:W-:-:S06]  /*4540*/  F2FP.BF16.F32.PACK_AB R4, R88, R85 ;  /* 0x000000555804723e */ /* 0x000fcc00000010ff */
[----:B------:R-:W-:Y:S01]  /*4550*/  MUFU.EX2 R89, R116 ;  /* 0x0000007400597308 */ /* 0x000fe20000000800 */
[----:B-1----:R-:W-:-:S07]  /*4560*/  FADD.FTZ R7, R5, R12 ;  /* 0x0000000c05077221 */ /* 0x002fce0000010000 */
[----:B------:R-:W1:Y:S01]  /*4570*/  MUFU.EX2 R8, R8 ;  /* 0x0000000800087308 */ /* 0x000e620000000800 */
[C---:B0-----:R-:W-:Y:S01]  /*4580*/  FADD.FTZ R9, R6.reuse, R7 ;  /* 0x0000000706097221 */ /* 0x041fe20000010000 */
[----:B------:R-:W-:-:S06]  /*4590*/  F2FP.BF16.F32.PACK_AB R5, R6, R5 ;  /* 0x000000050605723e */ /* 0x000fcc00000010ff */
[----:B------:R-:W-:Y:S08]  /*45a0*/  MUFU.EX2 R118, R118 ;  /* 0x0000007600767308 */ /* 0x000ff00000000800 */
[----:B------:R-:W0:Y:S01]  /*45b0*/  MUFU.EX2 R13, R96 ;  /* 0x00000060000d7308 */ /* 0x000e220000000800 */
[----:B-1----:R-:W-:Y:S01]  /*45c0*/  F2FP.BF16.F32.PACK_AB R6, R8, R89 ;  /* 0x000000590806723e */ /* 0x002fe200000010ff */
[----:B------:R-:W-:Y:S01]  /*45d0*/  FADD.FTZ R89, R89, R14 ;  /* 0x0000000e59597221 */ /* 0x000fe20000010000 */
[----:B0-----:R-:W-:Y:S01]  /*45e0*/  F2FP.BF16.F32.PACK_AB R7, R13, R118 ;  /* 0x000000760d07723e */ /* 0x001fe200000010ff */
[----:B------:R-:W-:-:S02]  /*45f0*/  FADD.FTZ R118, R118, R9 ;  /* 0x0000000976767221 */ /* 0x000fc40000010000 */
[----:B------:R-:W-:Y:S01]  /*4600*/  FADD.FTZ R9, R8, R89 ;  /* 0x0000005908097221 */ /* 0x000fe20000010000 */
[----:B------:R-:W-:Y:S01]  /*4610*/  VIADD R8, R19, 0xfffffffe ;  /* 0xfffffffe13087836 */ /* 0x000fe20000000000 */
[----:B------:R0:W-:Y:S04]  /*4620*/  STSM.16.M88.4 [R17+0xc000], R4 ;  /* 0x00c0000411007844 */ /* 0x0001e80000000200 */
[----:B------:R-:W-:Y:S01]  /*4630*/  ISETP.GE.AND P2, PT, R8, R22, PT ;  /* 0x000000160800720c */ /* 0x000fe20003f46270 */
[----:B------:R1:W-:Y:S06]  /*4640*/  MEMBAR.ALL.CTA ;  /* 0x0000000000007992 */ /* 0x0003ec0000008000 */
[----:B-1----:R-:W1:Y:S01]  /*4650*/  FENCE.VIEW.ASYNC.S ;  /* 0x00000000000073c6 */ /* 0x002e620000000000 */
[----:B0-----:R-:W-:Y:S01]  /*4660*/  FADD.FTZ R5, R13, R118 ;  /* 0x000000760d057221 */ /* 0x001fe20000010000 */
[----:B-1----:R-:W-:-:S04]  /*4670*/  NOP ;  /* 0x0000000000007918 */ /* 0x002fc80000000000 */
[----:B------:R-:W-:Y:S05]  /*4680*/  @!P2 BRA `(.L_x_178) ;  /* 0x0000002800c8a947 */ /* 0x000fea0003800000 */
[----:B------:R-:W-:Y:S01]  /*4690*/  IMAD.MOV.U32 R7, RZ, RZ, R11 ;  /* 0x000000ffff077224 */ /* 0x000fe200078e000b */
[----:B------:R-:W-:Y:S01]  /*46a0*/  CS2R R150, SRZ ;  /* 0x0000000000967805 */ /* 0x000fe2000001ff00 */
[----:B------:R-:W-:Y:S01]  /*46b0*/  IMAD.MOV.U32 R6, RZ, RZ, R0 ;  /* 0x000000ffff067224 */ /* 0x000fe200078e0000 */
[----:B------:R-:W-:Y:S01]  /*46c0*/  CS2R R148, SRZ ;  /* 0x0000000000947805 */ /* 0x000fe2000001ff00 */
[----:B------:R-:W-:Y:S01]  /*46d0*/  IMAD.MOV.U32 R4, RZ, RZ, R2 ;  /* 0x000000ffff047224 */ /* 0x000fe200078e0002 */
        /* <DEDUP_REMOVED lines=14> */
[----:B------:R-:W-:-:S06]  /*47c0*/  UMOV UR6, UR36 ;  /* 0x0000002400067c82 */ /* 0x000fcc0008000000 */
.L_x_187:
[----:B------:R-:W-:Y:S01]  /*47d0*/  UIADD3 UR36, UR6, 0x1, URZ ;  /* 0x0000000106247890 */ /* 0x000fe2000fffe03f */
[----:B------:R-:W-:-:S03]  /*47e0*/  ISETP.NE.AND P3, PT, RZ, UR39, PT ;  /* 0x00000027ff007c0c */ /* 0x000fc6000bf65270 */
[----:B------:R-:W-:-:S04]  /*47f0*/  UISETP.NE.AND UP0, UPT, UR36, 0x2, UPT ;  /* 0x000000022400788c */ /* 0x000fc8000bf05270 */
[----:B------:R-:W-:Y:S02]  /*4800*/  USEL UR7, URZ, 0x1, UP0 ;  /* 0x000000013f077887 */ /* 0x000fe40008000000 */
[----:B------:R-:W-:-:S04]  /*4810*/  USEL UR36, UR36, URZ, UP0 ;  /* 0x0000003f24247287 */ /* 0x000fc80008000000 */
[----:B------:R-:W-:Y:S01]  /*4820*/  LOP3.LUT R2, R4, UR7, RZ, 0x3c, !PT ;  /* 0x0000000704027c12 */ /* 0x000fe2000f8e3cff */
[----:B----4-:R-:W-:Y:S07]  /*4830*/  @P3 BRA `(.L_x_179) ;  /* 0x0000000000283947 */ /* 0x010fee0003800000 */
[----:B------:R-:W-:Y:S05]  /*4840*/  @!P0 BRA `(.L_x_180) ;  /* 0x0000000000048947 */ /* 0x000fea0003800000 */
[----:B------:R-:W-:Y:S01]  /*4850*/  BPT.TRAP 0x1 ;  /* 0x000000040000795c */ /* 0x000fe20000300000 */
.L_x_180:
[----:B------:R-:W-:Y:S01]  /*4860*/  ULEA UR7, UR36, UR37, 0x3 ;  /* 0x0000002524077291 */ /* 0x000fe2000f8e183f */
[----:B------:R-:W-:-:S08]  /*4870*/  SHF.L.U32 R0, R2, 0x1f, RZ ;  /* 0x0000001f02007819 */ /* 0x000fd000000006ff */
[----:B------:R0:W1:Y:S01]  /*4880*/  SYNCS.PHASECHK.TRANS64.TRYWAIT P2, [UR7+0x30830], R0 ;  /* 0x03083000ff0075a7 */ /* 0x0000620008040147 */
[----:B------:R-:W-:Y:S05]  /*4890*/  @!P0 BRA `(.L_x_181) ;  /* 0x0000000000048947 */ /* 0x000fea0003800000 */
[----:B------:R-:W-:Y:S01]  /*48a0*/  BPT.TRAP 0x1 ;  /* 0x000000040000795c */ /* 0x000fe20000300000 */
.L_x_181:
[----:B-1----:R-:W-:Y:S05]  /*48b0*/  @P2 BRA `(.L_x_179) ;  /* 0x0000000000082947 */ /* 0x002fea0003800000 */
[----:B------:R-:W1:Y:S02]  /*48c0*/  SYNCS.PHASECHK.TRANS64.TRYWAIT P2, [UR7+0x30830], R0 ;  /* 0x03083000ff0075a7 */ /* 0x000e640008040147 */
[----:B-1----:R-:W-:Y:S05]  /*48d0*/  @!P2 BRA `(.L_x_182) ;  /* 0x000000b00080a947 */ /* 0x002fea0003800000 */
.L_x_179:
[----:B-1----:R-:W1:Y:S01]  /*48e0*/  S2R R3, SR_TID.X ;  /* 0x0000000000037919 */ /* 0x002e620000002100 */
[----:B------:R-:W-:Y:S01]  /*48f0*/  UIMAD UR26, UR36, 0x600, UR20 ;  /* 0x00000600241a78a4 */ /* 0x000fe2000f8e0214 */
[----:B------:R-:W-:Y:S01]  /*4900*/  UMOV UR24, UR4 ;  /* 0x0000000400187c82 */ /* 0x000fe20008000000 */
[----:B------:R-:W-:Y:S01]  /*4910*/  UMOV UR25, UR5 ;  /* 0x0000000500197c82 */ /* 0x000fe20008000000 */
[----:B------:R-:W-:Y:S01]  /*4920*/  UMOV UR27, 0x40000040 ;  /* 0x40000040001b7882 */ /* 0x000fe20000000000 */
[----:B------:R-:W-:Y:S01]  /*4930*/  UIADD3 UR10, UR26, 0x2, URZ ;  /* 0x000000021a0a7890 */ /* 0x000fe2000fffe03f */
[----:B------:R-:W-:Y:S01]  /*4940*/  UMOV UR11, 0x40000040 ;  /* 0x40000040000b7882 */ /* 0x000fe20000000000 */
[----:B------:R-:W-:Y:S01]  /*4950*/  UIADD3 UR14, UR26, 0x4, URZ ;  /* 0x000000041a0e7890 */ /* 0x000fe2000fffe03f */
[----:B------:R-:W-:Y:S01]  /*4960*/  UMOV UR15, 0x40000040 ;  /* 0x40000040000f7882 */ /* 0x000fe20000000000 */
[----:B------:R-:W-:Y:S01]  /*4970*/  UIADD3 UR18, UR26, 0x6, URZ ;  /* 0x000000061a127890 */ /* 0x000fe2000fffe03f */
[----:B------:R-:W-:Y:S01]  /*4980*/  UMOV UR19, 0x40000040 ;  /* 0x4000004000137882 */ /* 0x000fe20000000000 */
[----:B-1----:R-:W-:-:S05]  /*4990*/  SHF.R.U32.HI R3, RZ, 0x7, R3 ;  /* 0x00000007ff037819 */ /* 0x002fca0000011603 */
[----:B0-----:R-:W-:-:S05]  /*49a0*/  VIADD R0, R3, 0x8 ;  /* 0x0000000803007836 */ /* 0x001fca0000000000 */
[----:B------:R0:W-:Y:S06]  /*49b0*/  BAR.SYNC.DEFER_BLOCKING R0, 0x100 ;  /* 0x000400000000751d */ /* 0x0001ec0000010000 */
[----:B------:R-:W-:-:S06]  /*49c0*/  WARPGROUP.ARRIVE ;  /* 0x00000000000079c5 */ /* 0x000fcc0000000000 */
        /* <DEDUP_REMOVED lines=11> */
[----:B0-----:R-:W-:Y:S05]  /*4a80*/  @P3 BRA `(.L_x_183) ;  /* 0x0000000000283947 */ /* 0x001fea0003800000 */
[----:B------:R-:W-:Y:S05]  /*4a90*/  @!P0 BRA `(.L_x_184) ;  /* 0x0000000000048947 */ /* 0x000fea0003800000 */
[----:B------:R-:W-:Y:S01]  /*4aa0*/  BPT.TRAP 0x1 ;  /* 0x000000040000795c */ /* 0x000fe20000300000 */
.L_x_184:
[----:B------:R-:W-:Y:S01]  /*4ab0*/  ULEA UR7, UR6, UR37, 0x3 ;  /* 0x0000002506077291 */ /* 0x000fe2000f8e183f */
[----:B------:R-:W-:-:S08]  /*4ac0*/  SHF.L.U32 R0, R4, 0x1f, RZ ;  /* 0x0000001f04007819 */ /* 0x000fd000000006ff */
[----:B------:R0:W1:Y:S01]  /*4ad0*/  SYNCS.PHASECHK.TRANS64.TRYWAIT P2, [UR7+0x30850], R0 ;  /* 0x03085000ff0075a7 */ /* 0x0000620008040147 */
[----:B------:R-:W-:Y:S05]  /*4ae0*/  @!P0 BRA `(.L_x_185) ;  /* 0x0000000000048947 */ /* 0x000fea0003800000 */
[----:B------:R-:W-:Y:S01]  /*4af0*/  BPT.TRAP 0x1 ;  /* 0x000000040000795c */ /* 0x000fe20000300000 */
.L_x_185:
[----:B-1----:R-:W-:Y:S05]  /*4b00*/  @P2 BRA `(.L_x_183) ;  /* 0x0000000000082947 */ /* 0x002fea0003800000 */
[----:B------:R-:W1:Y:S02]  /*4b10*/  SYNCS.PHASECHK.TRANS64.TRYWAIT P2, [UR7+0x30850], R0 ;  /* 0x03085000ff0075a7 */ /* 0x000e640008040147 */
[----:B-1----:R-:W-:Y:S05]  /*4b20*/  @!P2 BRA `(.L_x_186) ;  /* 0x000000b00004a947 */ /* 0x002fea0003800000 */
.L_x_183:
[----:B------:R-:W-:Y:S01]  /*4b30*/  ULEA UR10, UR38, UR37, 0xd ;  /* 0x00000025260a7291 */ /* 0x000fe2000f8e683f */
[----:B------:R-:W-:Y:S01]  /*4b40*/  WARPGROUP.ARRIVE ;  /* 0x00000000000079c5 */ /* 0x000fe20000000000 */
[----:B------:R-:W-:Y:S01]  /*4b50*/  UIADD3 UR7, UR37, 0x400, URZ ;  /* 0x0000040025077890 */ /* 0x000fe2000fffe03f */
[----:B01----:R-:W-:Y:S01]  /*4b60*/  FMNMX.FTZ R0, R24, R6, !PT ;  /* 0x0000000618007209 */ /* 0x003fe20007810000 */
[----:B------:R-:W-:Y:S01]  /*4b70*/  UIADD3 UR10, UR10, 0x1e800, URZ ;  /* 0x0001e8000a0a7890 */ /* 0x000fe2000fffe03f */
[----:B------:R-:W-:Y:S01]  /*4b80*/  FMNMX.FTZ R11, R26, R7, !PT ;  /* 0x000000071a0b7209 */ /* 0x000fe20007810000 */
[----:B------:R-:W-:Y:S01]  /*4b90*/  USHF.R.U32.HI UR7, URZ, 0x4, UR7 ;  /* 0x000000043f077899 */ /* 0x000fe20008011607 */
[----:B------:R-:W-:Y:S01]  /*4ba0*/  FMNMX.FTZ R0, R25, R0, !PT ;  /* 0x0000000019007209 */ /* 0x000fe20007810000 */
[----:B------:R-:W-:Y:S01]  /*4bb0*/  USHF.R.U32.HI UR10, URZ, 0x4, UR10 ;  /* 0x000000043f0a7899 */ /* 0x000fe2000801160a */
[----:B------:R-:W-:Y:S01]  /*4bc0*/  FMNMX.FTZ R11, R27, R11, !PT ;  /* 0x0000000b1b0b7209 */ /* 0x000fe20007810000 */
[----:B------:R-:W-:Y:S01]  /*4bd0*/  ULOP3.LUT UR7, UR7, 0x3fff, URZ, 0xc0, !UPT ;  /* 0x00003fff07077892 */ /* 0x000fe2000f8ec03f */
[----:B------:R-:W-:Y:S01]  /*4be0*/  FMNMX.FTZ R0, R28, R0, !PT ;  /* 0x000000001c007209 */ /* 0x000fe20007810000 */
[----:B------:R-:W-:Y:S01]  /*4bf0*/  ULOP3.LUT UR10, UR10, 0x3fff, URZ, 0xc0, !UPT ;  /* 0x00003fff0a0a7892 */ /* 0x000fe2000f8ec03f */
[----:B------:R-:W-:Y:S01]  /*4c00*/  FMNMX.FTZ R11, R30, R11, !PT ;  /* 0x0000000b1e0b7209 */ /* 0x000fe20007810000 */
[----:B------:R-:W-:Y:S01]  /*4c10*/  UIMAD UR14, UR6, 0x600, UR7 ;  /* 0x00000600060e78a4 */ /* 0x000fe2000f8e0207 */
[----:B------:R-:W-:Y:S01]  /*4c20*/  FMNMX.FTZ R0, R29, R0, !PT ;  /* 0x000000001d007209 */ /* 0x000fe20007810000 */
[----:B------:R-:W-:Y:S01]  /*4c30*/  ULOP3.LUT UR10, UR10, 0x10000, URZ, 0xfc, !UPT ;  /* 0x000100000a0a7892 */ /* 0x000fe2000f8efc3f */
[----:B------:R-:W-:Y:S01]  /*4c40*/  FMNMX.FTZ R11, R31, R11, !PT ;  /* 0x0000000b1f0b7209 */ /* 0x000fe20007810000 */
[----:B------:R-:W-:Y:S01]  /*4c50*/  UMOV UR27, 0x40000040 ;  /* 0x40000040001b7882 */ /* 0x000fe20000000000 */
[----:B------:R-:W-:Y:S01]  /*4c60*/  UMOV UR25, 0x40000040 ;  /* 0x4000004000197882 */ /* 0x000fe20000000000 */
[----:B------:R-:W-:Y:S01]  /*4c70*/  FMNMX.FTZ R0, R32, R0, !PT ;  /* 0x0000000020007209 */ /* 0x000fe20007810000 */
[----:B------:R-:W-:Y:S01]  /*4c80*/  UMOV UR26, UR14 ;  /* 0x0000000e001a7c82 */ /* 0x000fe20008000000 */
[----:B------:R-:W-:Y:S01]  /*4c90*/  FMNMX.FTZ R11, R34, R11, !PT ;  /* 0x0000000b220b7209 */ /* 0x000fe20007810000 */
        /* <DEDUP_REMOVED lines=9> */
[----:B------:R-:W-:Y:S01]  /*4d30*/  FMNMX.FTZ R11, R38, R11, !PT ;  /* 0x0000000b260b7209 */ /* 0x000fe20007810000 */
[----:B------:R-:W0:Y:S01]  /*4d40*/  S2R R19, SR_TID.X ;  /* 0x0000000000137919 */ /* 0x000e220000002100 */
        /* <DEDUP_REMOVED lines=96> */
[----:B0-----:R-:W-:Y:S01]  /*5350*/  SHF.R.U32.HI R15, RZ, 0x7, R19 ;  /* 0x00000007ff0f7819 */ /* 0x001fe20000011613 */
[----:B------:R-:W0:Y:S01]  /*5360*/  SHFL.BFLY PT, R3, R0, 0x2, 0x1f ;  /* 0x0c401f0000037f89 */ /* 0x000e2200000e0000 */
[----:B------:R-:W-:-:S03]  /*5370*/  ISETP.GE.U32.AND P2, PT, R19, 0x180, PT ;  /* 0x000001801300780c */ /* 0x000fc60003f46070 */
[----:B------:R-:W1:Y:S01]  /*5380*/  SHFL.BFLY PT, R13, R11, 0x2, 0x1f ;  /* 0x0c401f000b0d7f89 */ /* 0x000e6200000e0000 */
[----:B0-----:R-:W-:Y:S02]  /*5390*/  FMNMX.FTZ R0, R0, R3, !PT ;  /* 0x0000000300007209 */ /* 0x001fe40007810000 */
[----:B-1----:R-:W-:-:S03]  /*53a0*/  FMNMX.FTZ R11, R11, R13, !PT ;  /* 0x0000000d0b0b7209 */ /* 0x002fc60007810000 */
[----:B------:R-:W0:Y:S04]  /*53b0*/  SHFL.BFLY PT, R3, R0, 0x1, 0x1f ;  /* 0x0c201f0000037f89 */ /* 0x000e2800000e0000 */
[----:B------:R-:W1:Y:S01]  /*53c0*/  SHFL.BFLY PT, R13, R11, 0x1, 0x1f ;  /* 0x0c201f000b0d7f89 */ /* 0x000e6200000e0000 */
[----:B0-----:R-:W-:Y:S02]  /*53d0*/  FMNMX.FTZ R0, R0, R3, !PT ;  /* 0x0000000300007209 */ /* 0x001fe40007810000 */
[----:B------:R-:W0:Y:S01]  /*53e0*/  LDC R3, c[0x0][0x988] ;  /* 0x00026200ff037b82 */ /* 0x000e220000000800 */
[----:B-1----:R-:W-:Y:S02]  /*53f0*/  FMNMX.FTZ R11, R11, R13, !PT ;  /* 0x0000000d0b0b7209 */ /* 0x002fe40007810000 */
[----:B------:R-:W-:Y:S01]  /*5400*/  FADD.FTZ R6, -R0, R6 ;  /* 0x0000000600067221 */ /* 0x000fe20000010100 */
[----:B------:R-:W-:-:S02]  /*5410*/  WARPGROUP.DEPBAR.LE gsb0, 0x0 ;  /* 0x00008000000079c5 */ /* 0x000fc40000010000 */
[----:B------:R-:W-:Y:S01]  /*5420*/  WARPGROUP.ARRIVE ;  /* 0x00000000000079c5 */ /* 0x000fe20000000000 */
[----:B------:R-:W-:-:S05]  /*5430*/  FADD.FTZ R7, -R11, R7 ;  /* 0x000000070b077221 */ /* 0x000fca0000010100 */
[----:B------:R-:W-:Y:S01]  /*5440*/  HGMMA.64x64x16.F32.BF16 R120, gdesc[UR24].tnspB, R120, gsb0 ;  /* 0x40e00000187879f0 */ /* 0x000fe20008001878 */
[----:B------:R-:W-:Y:S02]  /*5450*/  UIADD3 UR26, UR14, 0x200, URZ ;  /* 0x000002000e1a7890 */ /* 0x000fe4000fffe03f */
[----:B------:R-:W-:Y:S01]  /*5460*/  UIADD3 UR24, UR10, 0x600, URZ ;  /* 0x000006000a187890 */ /* 0x000fe2000fffe03f */
[----:B------:R-:W-:Y:S01]  /*5470*/  UMOV UR27, 0x40000040 ;  /* 0x40000040001b7882 */ /* 0x000fe20000000000 */
[----:B------:R-:W-:Y:S01]  /*5480*/  UMOV UR25, 0x40000040 ;  /* 0x4000004000197882 */ /* 0x000fe20000000000 */
[-C--:B0-----:R-:W-:Y:S01]  /*5490*/  FMUL.FTZ R7, R7, R3.reuse ;  /* 0x0000000307077220 */ /* 0x081fe20000410000 */
[-C--:B------:R-:W-:Y:S01]  /*54a0*/  FMUL.FTZ R4, R0, R3.reuse ;  /* 0x0000000300047220 */ /* 0x080fe20000410000 */
[-C--:B------:R-:W-:Y:S01]  /*54b0*/  FMUL.FTZ R14, R11, R3.reuse ;  /* 0x000000030b0e7220 */ /* 0x080fe20000410000 */
[-C--:B------:R-:W-:Y:S01]  /*54c0*/  FMUL.FTZ R6, R6, R3.reuse ;  /* 0x0000000306067220 */ /* 0x080fe20000410000 */
[----:B------:R0:W-:Y:S01]  /*54d0*/  MUFU.EX2 R19, R7 ;  /* 0x0000000700137308 */ /* 0x0001e20000000800 */
        /* <DEDUP_REMOVED lines=8> */
[----:B0-----:R-:W-:-:S02]  /*5560*/  VIADD R7, R15, 0x9 ;  /* 0x000000090f077836 */ /* 0x001fc40000000000 */
[-CC-:B------:R-:W-:Y:S01]  /*5570*/  FFMA.FTZ R40, R40, R3.reuse, -R4.reuse ;  /* 0x0000000328287223 */ /* 0x180fe20000010804 */
[-CC-:B------:R-:W-:Y:S01]  /*5580*/  FFMA.FTZ R41, R41, R3.reuse, -R4.reuse ;  /* 0x0000000329297223 */ /* 0x180fe20000010804 */
[-CC-:B------:R-:W-:Y:S01]  /*5590*/  FFMA.FTZ R44, R44, R3.reuse, -R4.reuse ;  /* 0x000000032c2c7223 */ /* 0x180fe20000010804 */
[-CC-:B------:R-:W-:Y:S01]  /*55a0*/  FFMA.FTZ R45, R45, R3.reuse, -R4.reuse ;  /* 0x000000032d2d7223 */ /* 0x180fe20000010804 */
[----:B------:R-:W-:Y:S01]  /*55b0*/  SEL R7, R7, 0x9, !P2 ;  /* 0x0000000907077807 */ /* 0x000fe20005000000 */
        /* <DEDUP_REMOVED lines=35> */
[-C--:B------:R-:W-:Y:S01]  /*57f0*/  FFMA.FTZ R117, R117, R3.reuse, -R4 ;  /* 0x0000000375757223 */ /* 0x080fe20000010804 */
[-CC-:B------:R-:W-:Y:S01]  /*5800*/  FFMA.FTZ R26, R26, R3.reuse, -R14.reuse ;  /* 0x000000031a1a7223 */ /* 0x180fe2000001080e */
        /* <DEDUP_REMOVED lines=10> */
[----:B------:R-:W-:Y:S01]  /*58b0*/  FFMA.FTZ R43, R43, R3, -R14 ;  /* 0x000000032b2b7223 */ /* 0x000fe2000001080e */
[----:B------:R-:W-:-:S02]  /*58c0*/  WARPGROUP.DEPBAR.LE gsb0, 0x0 ;  /* 0x00008000000079c5 */ /* 0x000fc40000010000 */
[----:B------:R-:W-:Y:S01]  /*58d0*/  WARPGROUP.ARRIVE ;  /* 0x00000000000079c5 */ /* 0x000fe20000000000 */
[-CC-:B------:R-:W-:Y:S01]  /*58e0*/  FFMA.FTZ R46, R46, R3.reuse, -R14.reuse ;  /* 0x000000032e2e7223 */ /* 0x180fe2000001080e */
[-CC-:B------:R-:W-:Y:S01]  /*58f0*/  FFMA.FTZ R47, R47, R3.reuse, -R14.reuse ;  /* 0x000000032f2f7223 */ /* 0x180fe2000001080e */
[----:B------:R-:W1:Y:S01]  /*5900*/  MUFU.EX2 R25, R25 ;  /* 0x0000001900197308 */ /* 0x000e620000000800 */
[-CC-:B------:R-:W-:Y:S01]  /*5910*/  FFMA.FTZ R50, R50, R3.reuse, -R14.reuse ;  /* 0x0000000332327223 */ /* 0x180fe2000001080e */
[-CC-:B------:R-:W-:Y:S01]  /*5920*/  FFMA.FTZ R51, R51, R3.reuse, -R14.reuse ;  /* 0x0000000333337223 */ /* 0x180fe2000001080e */
[----:B------:R-:W-:Y:S01]  /*5930*/  HGMMA.64x64x16.F32.BF16 R120, gdesc[UR24].tnspB, R120, gsb0 ;  /* 0x40e00000187879f0 */ /* 0x000fe20008001878 */
[----:B------:R-:W-:Y:S01]  /*5940*/  UIADD3 UR26, UR14, 0x280, URZ ;  /* 0x000002800e1a7890 */ /* 0x000fe2000fffe03f */
[-CC-:B------:R-:W-:Y:S01]  /*5950*/  FFMA.FTZ R54, R54, R3.reuse, -R14.reuse ;  /* 0x0000000336367223 */ /* 0x180fe2000001080e */
[----:B------:R-:W-:Y:S01]  /*5960*/  UIADD3 UR24, UR10, 0x602, URZ ;  /* 0x000006020a187890 */ /* 0x000fe2000fffe03f */
[----:B------:R-:W-:Y:S01]  /*5970*/  FFMA.FTZ R55, R55, R3, -R14 ;  /* 0x0000000337377223 */ /* 0x000fe2000001080e */
[----:B------:R-:W-:Y:S01]  /*5980*/  UMOV UR27, 0x40000040 ;  /* 0x40000040001b7882 */ /* 0x000fe20000000000 */
[----:B------:R-:W-:Y:S01]  /*5990*/  UMOV UR25, 0x40000040 ;  /* 0x4000004000197882 */ /* 0x000fe20000000000 */
[----:B------:R-:W2:Y:S01]  /*59a0*/  MUFU.EX2 R26, R26 ;  /* 0x0000001a001a7308 */ /* 0x000ea20000000800 */
[----:B0-----:R-:W-:Y:S01]  /*59b0*/  FFMA.FTZ R6, R10, R9, R4 ;  /* 0x000000090a067223 */ /* 0x001fe20000010004 */
[-CC-:B------:R-:W-:Y:S01]  /*59c0*/  FFMA.FTZ R58, R58, R3.reuse, -R14.reuse ;  /* 0x000000033a3a7223 */ /* 0x180fe2000001080e */
[-CC-:B------:R-:W-:Y:S01]  /*59d0*/  FFMA.FTZ R59, R59, R3.reuse, -R14.reuse ;  /* 0x000000033b3b7223 */ /* 0x180fe2000001080e */
[-CC-:B------:R-:W-:Y:S01]  /*59e0*/  FFMA.FTZ R62, R62, R3.reuse, -R14.reuse ;  /* 0x000000033e3e7223 */ /* 0x180fe2000001080e */
[-CC-:B------:R-:W-:Y:S01]  /*59f0*/  FFMA.FTZ R63, R63, R3.reuse, -R14.reuse ;  /* 0x000000033f3f7223 */ /* 0x180fe2000001080e */
[-C--:B------:R-:W-:Y:S01]  /*5a00*/  FFMA.FTZ R66, R66, R3.reuse, -R14 ;  /* 0x0000000342427223 */ /* 0x080fe2000001080e */
[----:B-1----:R-:W-:Y:S01]  /*5a10*/  FADD.FTZ R6, R25, R6 ;  /* 0x0000000619067221 */ /* 0x002fe20000010000 */
[----:B------:R-:W0:Y:S01]  /*5a20*/  MUFU.EX2 R28, R28 ;  /* 0x0000001c001c7308 */ /* 0x000e220000000800 */
[-CC-:B------:R-:W-:Y:S01]  /*5a30*/  FFMA.FTZ R67, R67, R3.reuse, -R14.reuse ;  /* 0x0000000343437223 */ /* 0x180fe2000001080e */
[-CC-:B------:R-:W-:Y:S01]  /*5a40*/  FFMA.FTZ R70, R70, R3.reuse, -R14.reuse ;  /* 0x0000000346467223 */ /* 0x180fe2000001080e */
[-CC-:B------:R-:W-:Y:S01]  /*5a50*/  FFMA.FTZ R71, R71, R3.reuse, -R14.reuse ;  /* 0x0000000347477223 */ /* 0x180fe2000001080e */
[-CC-:B------:R-:W-:Y:S01]  /*5a60*/  FFMA.FTZ R74, R74, R3.reuse, -R14.reuse ;  /* 0x000000034a4a7223 */ /* 0x180fe2000001080e */
[-CC-:B------:R-:W-:Y:S01]  /*5a70*/  FFMA.FTZ R75, R75, R3.reuse, -R14.reuse ;  /* 0x000000034b4b7223 */ /* 0x180fe2000001080e */
[-CC-:B------:R-:W-:Y:S01]  /*5a80*/  FFMA.FTZ R78, R78, R3.reuse, -R14.reuse ;  /* 0x000000034e4e7223 */ /* 0x180fe2000001080e */
[----:B------:R-:W-:Y:S01]  /*5a90*/  FFMA.FTZ R79, R79, R3, -R14 ;  /* 0x000000034f4f7223 */ /* 0x000fe2000001080e */
[----:B------:R-:W1:Y:S01]  /*5aa0*/  MUFU.EX2 R27, R27 ;  /* 0x0000001b001b7308 */ /* 0x000e620000000800 */
[----:B--2---:R-:W-:Y:S01]  /*5ab0*/  FFMA.FTZ R13, R19, R5, R26 ;  /* 0x00000005130d7223 */ /* 0x004fe2000001001a */
[-CC-:B------:R-:W-:Y:S01]  /*5ac0*/  FFMA.FTZ R82, R82, R3.reuse, -R14.reuse ;  /* 0x0000000352527223 */ /* 0x180fe2000001080e */
[-CC-:B------:R-:W-:Y:S01]  /*5ad0*/  FFMA.FTZ R83, R83, R3.reuse, -R14.reuse ;  /* 0x0000000353537223 */ /* 0x180fe2000001080e */
[-CC-:B------:R-:W-:Y:S01]  /*5ae0*/  FFMA.FTZ R86, R86, R3.reuse, -R14.reuse ;  /* 0x0000000356567223 */ /* 0x180fe2000001080e */
[-CC-:B------:R-:W-:Y:S01]  /*5af0*/  FFMA.FTZ R87, R87, R3.reuse, -R14.reuse ;  /* 0x0000000357577223 */ /* 0x180fe2000001080e */
[-CC-:B------:R-:W-:Y:S01]  /*5b00*/  FFMA.FTZ R90, R90, R3.reuse, -R14.reuse ;  /* 0x000000035a5a7223 */ /* 0x180fe2000001080e */
[-C--:B------:R-:W-:Y:S01]  /*5b10*/  FFMA.FTZ R91, R91, R3.reuse, -R14 ;  /* 0x000000035b5b7223 */ /* 0x080fe2000001080e */
        /* <DEDUP_REMOVED lines=15> */
[-CC-:B------:R-:W-:Y:S01]  /*5c10*/  FFMA.FTZ R115, R115, R3.reuse, -R14.reuse ;  /* 0x0000000373737223 */ /* 0x180fe2000001080e */
[----:B------:R-:W1:Y:S01]  /*5c20*/  MUFU.EX2 R31, R31 ;  /* 0x0000001f001f7308 */ /* 0x000e620000000800 */
[-CC-:B------:R-:W-:Y:S01]  /*5c30*/  FFMA.FTZ R118, R118, R3.reuse, -R14.reuse ;  /* 0x0000000376767223 */ /* 0x180fe2000001080e */
[----:B------:R-:W-:Y:S01]  /*5c40*/  FFMA.FTZ R119, R119, R3, -R14 ;  /* 0x0000000377777223 */ /* 0x000fe2000001080e */
[----:B--2---:R-:W-:Y:S01]  /*5c50*/  FADD.FTZ R9, R29, R6 ;  /* 0x000000061d097221 */ /* 0x004fe20000010000 */
[----:B------:R-:W-:-:S02]  /*5c60*/  F2FP.BF16.F32.PACK_AB R4, R25, R4 ;  /* 0x000000041904723e */ /* 0x000fc400000010ff */
[----:B------:R-:W-:Y:S02]  /*5c70*/  F2FP.BF16.F32.PACK_AB R6, R29, R28 ;  /* 0x0000001c1d06723e */ /* 0x000fe400000010ff */
[----:B------:R-:W2:Y:S01]  /*5c80*/  MUFU.EX2 R12, R32 ;  /* 0x00000020000c7308 */ /* 0x000ea20000000800 */
[----:B------:R-:W-:Y:S01]  /*5c90*/  F2FP.BF16.F32.PACK_AB R5, R27, R26 ;  /* 0x0000001a1b05723e */ /* 0x000fe200000010ff */
[----:B0-----:R-:W-:Y:S01]  /*5ca0*/  FADD.FTZ R13, R30, R13 ;  /* 0x0000000d1e0d7221 */ /* 0x001fe20000010000 */
[C---:B------:R-:W-:Y:S01]  /*5cb0*/  ISETP.GT.AND P2, PT, R8.reuse, R22, PT ;  /* 0x000000160800720c */ /* 0x040fe20003f44270 */
[----:B------:R-:W-:-:S04]  /*5cc0*/  VIADD R8, R8, 0xffffffff ;  /* 0xffffffff08087836 */ /* 0x000fc80000000000 */
[----:B------:R-:W0:Y:S01]  /*5cd0*/  MUFU.EX2 R33, R33 ;  /* 0x0000002100217308 */ /* 0x000e220000000800 */
[----:B-1----:R-:W-:-:S07]  /*5ce0*/  FADD.FTZ R13, R31, R13 ;  /* 0x0000000d1f0d7221 */ /* 0x002fce0000010000 */
[----:B------:R-:W1:Y:S01]  /*5cf0*/  MUFU.EX2 R34, R34 ;  /* 0x0000002200227308 */ /* 0x000e620000000800 */
[----:B--2---:R-:W-:Y:S01]  /*5d00*/  FADD.FTZ R9, R12, R9 ;  /* 0x000000090c097221 */ /* 0x004fe20000010000 */
[----:B------:R-:W-:Y:S02]  /*5d10*/  WARPGROUP.DEPBAR.LE gsb0, 0x0 ;  /* 0x00008000000079c5 */ /* 0x000fe40000010000 */
[----:B------:R-:W-:-:S04]  /*5d20*/  WARPGROUP.ARRIVE ;  /* 0x00000000000079c5 */ /* 0x000fc80000000000 */
[----:B------:R-:W2:Y:S01]  /*5d30*/  MUFU.EX2 R36, R36 ;  /* 0x0000002400247308 */ /* 0x000ea20000000800 */
[C---:B0-----:R-:W-:Y:S01]  /*5d40*/  FADD.FTZ R9, R33.reuse, R9 ;  /* 0x0000000921097221 */ /* 0x041fe20000010000 */
[----:B------:R-:W-:Y:S01]  /*5d50*/  F2FP.BF16.F32.PACK_AB R12, R33, R12 ;  /* 0x0000000c210c723e */ /* 0x000fe200000010ff */
[----:B------:R-:W-:Y:S01]  /*5d60*/  HGMMA.64x64x16.F32.BF16 R120, gdesc[UR24].tnspB, R120, gsb0 ;  /* 0x40e00000187879f0 */ /* 0x000fe20008001878 */
[----:B------:R-:W-:Y:S02]  /*5d70*/  UIADD3 UR26, UR14, 0x300, URZ ;  /* 0x000003000e1a7890 */ /* 0x000fe4000fffe03f */
[----:B------:R-:W-:Y:S02]  /*5d80*/  UIADD3 UR24, UR10, 0x604, URZ ;  /* 0x000006040a187890 */ /* 0x000fe4000fffe03f */
[----:B------:R-:W0:Y:S01]  /*5d90*/  MUFU.EX2 R35, R35 ;  /* 0x0000002300237308 */ /* 0x000e220000000800 */
[----:B------:R-:W-:Y:S01]  /*5da0*/  UMOV UR27, 0x40000040 ;  /* 0x40000040001b7882 */ /* 0x000fe20000000000 */
[----:B------:R-:W-:Y:S01]  /*5db0*/  UMOV UR25, 0x40000040 ;  /* 0x4000004000197882 */ /* 0x000fe20000000000 */
[----:B-1----:R-:W-:-:S05]  /*5dc0*/  FADD.FTZ R13, R34, R13 ;  /* 0x0000000d220d7221 */ /* 0x002fca0000010000 */
[----:B------:R-:W1:Y:S01]  /*5dd0*/  MUFU.EX2 R14, R37 ;  /* 0x00000025000e7308 */ /* 0x000e620000000800 */
[----:B--2---:R-:W-:-:S07]  /*5de0*/  FADD.FTZ R26, R36, R9 ;  /* 0x00000009241a7221 */ /* 0x004fce0000010000 */
[----:B------:R-:W2:Y:S01]  /*5df0*/  MUFU.EX2 R15, R38 ;  /* 0x00000026000f7308 */ /* 0x000ea20000000800 */
[C---:B0-----:R-:W-:Y:S01]  /*5e00*/  FADD.FTZ R9, R35.reuse, R13 ;  /* 0x0000000d23097221 */ /* 0x041fe20000010000 */
[----:B------:R-:W-:-:S06]  /*5e10*/  F2FP.BF16.F32.PACK_AB R13, R35, R34 ;  /* 0x00000022230d723e */ /* 0x000fcc00000010ff */
[----:B------:R-:W0:Y:S01]  /*5e20*/  MUFU.EX2 R40, R40 ;  /* 0x0000002800287308 */ /* 0x000e220000000800 */
[C---:B-1----:R-:W-:Y:S01]  /*5e30*/  FADD.FTZ R26, R14.reuse, R26 ;  /* 0x0000001a0e1a7221 */ /* 0x042fe20000010000 */
[----:B------:R-:W-:-:S06]  /*5e40*/  F2FP.BF16.F32.PACK_AB R14, R14, R36 ;  /* 0x000000240e0e723e */ /* 0x000fcc00000010ff */
[----:B------:R-:W1:Y:S01]  /*5e50*/  MUFU.EX2 R39, R39 ;  /* 0x0000002700277308 */ /* 0x000e620000000800 */
[----:B--2---:R-:W-:-:S07]  /*5e60*/  FADD.FTZ R9, R15, R9 ;  /* 0x000000090f097221 */ /* 0x004fce0000010000 */
[----:B------:R-:W-:Y:S01]  /*5e70*/  MUFU.EX2 R43, R43 ;  /* 0x0000002b002b7308 */ /* 0x000fe20000000800 */
[----:B0-----:R-:W-:-:S07]  /*5e80*/  FADD.FTZ R26, R40, R26 ;  /* 0x0000001a281a7221 */ /* 0x001fce0000010000 */
[----:B------:R-:W-:Y:S01]  /*5e90*/  MUFU.EX2 R45, R45 ;  /* 0x0000002d002d7308 */ /* 0x000fe20000000800 */
[C---:B-1----:R-:W-:Y:S01]  /*5ea0*/  FADD.FTZ R9, R39.reuse, R9 ;  /* 0x0000000927097221 */ /* 0x042fe20000010000 */
[----:B------:R-:W-:-:S06]  /*5eb0*/  F2FP.BF16.F32.PACK_AB R15, R39, R15 ;  /* 0x0000000f270f723e */ /* 0x000fcc00000010ff */
[----:B------:R-:W-:Y:S08]  /*5ec0*/  MUFU.EX2 R48, R48 ;  /* 0x0000003000307308 */ /* 0x000ff00000000800 */
[----:B------:R-:W-:Y:S01]  /*5ed0*/  MUFU.EX2 R47, R47 ;  /* 0x0000002f002f7308 */ /* 0x000fe20000000800 */
[----:B------:R-:W-:Y:S02]  /*5ee0*/  WARPGROUP.DEPBAR.LE gsb0, 0x0 ;  /* 0x00008000000079c5 */ /* 0x000fe40000010000 */
        /* <DEDUP_REMOVED lines=87> */
[----:B------:R-:W-:Y:S07]  /*6460*/  HGMMA.64x64x16.F32.BF16 R120, gdesc[UR24].tnspB, R120, gsb0 ;  /* 0x40e00000187879f0 */ /* 0x000fee0008001878 */
[----:B------:R-:W-:Y:S08]  /*6470*/  MUFU.EX2 R101, R101 ;  /* 0x0000006500657308 */ /* 0x000ff00000000800 */
        /* <DEDUP_REMOVED lines=10> */
[----:B------:R0:W-:Y:S06]  /*6520*/  BAR.ARV R7, 0x100 ;  /* 0x000400070000751d */ /* 0x0001ec0000002000 */
[----:B------:R-:W-:Y:S01]  /*6530*/  MUFU.EX2 R112, R112 ;  /* 0x0000007000707308 */ /* 0x000fe20000000800 */
[-C--:B------:R-:W-:Y:S01]  /*6540*/  FMUL.FTZ R120, R120, R10.reuse ;  /* 0x0000000a78787220 */ /* 0x080fe20000410000 */
[----:B0-----:R-:W-:Y:S02]  /*6550*/  IMAD.U32 R7, RZ, RZ, UR36 ;  /* 0x00000024ff077e24 */ /* 0x001fe4000f8e00ff */
[-C--:B------:R-:W-:Y:S01]  /*6560*/  FMUL.FTZ R121, R121, R10.reuse ;  /* 0x0000000a79797220 */ /* 0x080fe20000410000 */
[-C--:B------:R-:W-:Y:S01]  /*6570*/  FMUL.FTZ R124, R124, R10.reuse ;  /* 0x0000000a7c7c7220 */ /* 0x080fe20000410000 */
[-C--:B------:R-:W-:Y:S01]  /*6580*/  FMUL.FTZ R125, R125, R10.reuse ;  /* 0x0000000a7d7d7220 */ /* 0x080fe20000410000 */
[-C--:B------:R-:W-:Y:S01]  /*6590*/  FMUL.FTZ R128, R128, R10.reuse ;  /* 0x0000000a80807220 */ /* 0x080fe20000410000 */
[----:B------:R-:W-:Y:S01]  /*65a0*/  @!P1 LEA R7, R7, UR37, 0x3 ;  /* 0x0000002507079c11 */ /* 0x000fe2000f8e18ff */
[----:B------:R-:W-:Y:S01]  /*65b0*/  MUFU.EX2 R114, R114 ;  /* 0x0000007200727308 */ /* 0x000fe20000000800 */
[-C--:B------:R-:W-:Y:S01]  /*65c0*/  FMUL.FTZ R129, R129, R10.reuse ;  /* 0x0000000a81817220 */ /* 0x080fe20000410000 */
[-C--:B------:R-:W-:Y:S01]  /*65d0*/  FMUL.FTZ R132, R132, R10.reuse ;  /* 0x0000000a84847220 */ /* 0x080fe20000410000 */
[----:B------:R-:W-:Y:S01]  /*65e0*/  FMUL.FTZ R133, R133, R10 ;  /* 0x0000000a85857220 */ /* 0x000fe20000410000 */
[----:B------:R-:W-:-:S02]  /*65f0*/  @!P1 VIADD R7, R7, 0x30840 ;  /* 0x0003084007079836 */ /* 0x000fc40000000000 */
[-C--:B------:R-:W-:Y:S01]  /*6600*/  FMUL.FTZ R136, R136, R10.reuse ;  /* 0x0000000a88887220 */ /* 0x080fe20000410000 */
[-C--:B------:R-:W-:Y:S01]  /*6610*/  FMUL.FTZ R137, R137, R10.reuse ;  /* 0x0000000a89897220 */ /* 0x080fe20000410000 */
[-C--:B------:R-:W-:Y:S01]  /*6620*/  FMUL.FTZ R140, R140, R10.reuse ;  /* 0x0000000a8c8c7220 */ /* 0x080fe20000410000 */
[----:B------:R-:W-:Y:S01]  /*6630*/  MUFU.EX2 R113, R113 ;  /* 0x0000007100717308 */ /* 0x000fe20000000800 */
[----:B------:R-:W-:Y:S01]  /*6640*/  @!P1 PRMT R7, RZ, 0x654, R7 ;  /* 0x00000654ff079816 */ /* 0x000fe20000000007 */
[-C--:B------:R-:W-:Y:S01]  /*6650*/  FMUL.FTZ R141, R141, R10.reuse ;  /* 0x0000000a8d8d7220 */ /* 0x080fe20000410000 */
[-C--:B------:R-:W-:Y:S01]  /*6660*/  FMUL.FTZ R144, R144, R10.reuse ;  /* 0x0000000a90907220 */ /* 0x080fe20000410000 */
[-C--:B------:R-:W-:Y:S01]  /*6670*/  FMUL.FTZ R145, R145, R10.reuse ;  /* 0x0000000a91917220 */ /* 0x080fe20000410000 */
[----:B------:R0:W-:Y:S01]  /*6680*/  @!P1 SYNCS.ARRIVE.TRANS64.RED.A1T0 RZ, [R7+URZ], RZ ;  /* 0x000000ff07ff99a7 */ /* 0x0001e2000810043f */
[-C--:B------:R-:W-:Y:S01]  /*6690*/  FMUL.FTZ R148, R148, R10.reuse ;  /* 0x0000000a94947220 */ /* 0x080fe20000410000 */
[----:B------:R-:W-:Y:S01]  /*66a0*/  FMUL.FTZ R149, R149, R10 ;  /* 0x0000000a95957220 */ /* 0x000fe20000410000 */
[----:B------:R-:W-:Y:S01]  /*66b0*/  MUFU.EX2 R115, R115 ;  /* 0x0000007300737308 */ /* 0x000fe20000000800 */
[-C--:B------:R-:W-:Y:S01]  /*66c0*/  FMUL.FTZ R122, R122, R19.reuse ;  /* 0x000000137a7a7220 */ /* 0x080fe20000410000 */
[-C--:B------:R-:W-:Y:S01]  /*66d0*/  FMUL.FTZ R123, R123, R19.reuse ;  /* 0x000000137b7b7220 */ /* 0x080fe20000410000 */
[-C--:B------:R-:W-:Y:S01]  /*66e0*/  FMUL.FTZ R126, R126, R19.reuse ;  /* 0x000000137e7e7220 */ /* 0x080fe20000410000 */
[-C--:B------:R-:W-:Y:S01]  /*66f0*/  FMUL.FTZ R127, R127, R19.reuse ;  /* 0x000000137f7f7220 */ /* 0x080fe20000410000 */
[----:B0-----:R-:W-:Y:S01]  /*6700*/  IMAD.U32 R7, RZ, RZ, UR6 ;  /* 0x00000006ff077e24 */ /* 0x001fe2000f8e00ff */
[----:B------:R-:W-:Y:S01]  /*6710*/  UMOV UR6, UR36 ;  /* 0x0000002400067c82 */ /* 0x000fe20008000000 */
[-C--:B------:R-:W-:Y:S01]  /*6720*/  FMUL.FTZ R130, R130, R19.reuse ;  /* 0x0000001382827220 */ /* 0x080fe20000410000 */
[----:B------:R-:W-:Y:S01]  /*6730*/  MUFU.EX2 R116, R116 ;  /* 0x0000007400747308 */ /* 0x000fe20000000800 */
[-C--:B------:R-:W-:Y:S01]  /*6740*/  FMUL.FTZ R131, R131, R19.reuse ;  /* 0x0000001383837220 */ /* 0x080fe20000410000 */
[----:B------:R-:W-:Y:S01]  /*6750*/  @!P1 LEA R7, R7, UR37, 0x3 ;  /* 0x0000002507079c11 */ /* 0x000fe2000f8e18ff */
[-C--:B------:R-:W-:Y:S01]  /*6760*/  FMUL.FTZ R134, R134, R19.reuse ;  /* 0x0000001386867220 */ /* 0x080fe20000410000 */
[-C--:B------:R-:W-:Y:S01]  /*6770*/  FMUL.FTZ R135, R135, R19.reuse ;  /* 0x0000001387877220 */ /* 0x080fe20000410000 */
[-C--:B------:R-:W-:Y:S01]  /*6780*/  FMUL.FTZ R138, R138, R19.reuse ;  /* 0x000000138a8a7220 */ /* 0x080fe20000410000 */
[-C--:B------:R-:W-:Y:S01]  /*6790*/  FMUL.FTZ R139, R139, R19.reuse ;  /* 0x000000138b8b7220 */ /* 0x080fe20000410000 */
[----:B------:R-:W-:Y:S01]  /*67a0*/  @!P1 VIADD R7, R7, 0x30860 ;  /* 0x0003086007079836 */ /* 0x000fe20000000000 */
[----:B------:R-:W-:Y:S01]  /*67b0*/  MUFU.EX2 R117, R117 ;  /* 0x0000007500757308 */ /* 0x000fe20000000800 */
[-C--:B------:R-:W-:Y:S01]  /*67c0*/  FMUL.FTZ R142, R142, R19.reuse ;  /* 0x000000138e8e7220 */ /* 0x080fe20000410000 */
[-C--:B------:R-:W-:Y:S01]  /*67d0*/  FMUL.FTZ R143, R143, R19.reuse ;  /* 0x000000138f8f7220 */ /* 0x080fe20000410000 */
[-C--:B------:R-:W-:Y:S01]  /*67e0*/  FMUL.FTZ R146, R146, R19.reuse ;  /* 0x0000001392927220 */ /* 0x080fe20000410000 */
[----:B------:R-:W-:Y:S01]  /*67f0*/  @!P1 PRMT R7, RZ, 0x654, R7 ;  /* 0x00000654ff079816 */ /* 0x000fe20000000007 */
[-C--:B------:R-:W-:Y:S01]  /*6800*/  FMUL.FTZ R147, R147, R19.reuse ;  /* 0x0000001393937220 */ /* 0x080fe20000410000 */
[-C--:B------:R-:W-:Y:S01]  /*6810*/  FMUL.FTZ R150, R150, R19.reuse ;  /* 0x0000001396967220 */ /* 0x080fe20000410000 */
[----:B------:R-:W-:Y:S01]  /*6820*/  FMUL.FTZ R151, R151, R19 ;  /* 0x0000001397977220 */ /* 0x000fe20000410000 */
[----:B------:R0:W-:Y:S01]  /*6830*/  @!P1 SYNCS.ARRIVE.TRANS64.RED.A1T0 RZ, [R7+URZ], RZ ;  /* 0x000000ff07ff99a7 */ /* 0x0001e2000810043f */
[----:B------:R-:W-:Y:S01]  /*6840*/  MUFU.EX2 R118, R118 ;  /* 0x0000007600767308 */ /* 0x000fe20000000800 */
[----:B0-----:R-:W-:-:S07]  /*6850*/  F2FP.BF16.F32.PACK_AB R7, R31, R30 ;  /* 0x0000001e1f07723e */ /* 0x001fce00000010ff */
[----:B------:R-:W-:Y:S01]  /*6860*/  MUFU.EX2 R119, R119 ;  /* 0x0000007700777308 */ /* 0x000fe20000000800 */
[----:B------:R0:W-:Y:S04]  /*6870*/  STSM.16.M88.4 [R16+0x1e800], R4 ;  /* 0x01e8000410007844 */ /* 0x0001e80000000200 */
[----:B------:R1:W-:Y:S03]  /*6880*/  STSM.16.M88.4 [R23], R12 ;  /* 0x0000000c17007844 */ /* 0x0003e60000000200 */
[----:B0-----:R-:W0:Y:S08]  /*6890*/  MUFU.EX2 R4, R41 ;  /* 0x0000002900047308 */ /* 0x001e300000000800 */
[----:B------:R-:W2:Y:S08]  /*68a0*/  MUFU.EX2 R5, R42 ;  /* 0x0000002a00057308 */ /* 0x000eb00000000800 */
[----:B------:R-:W3:Y:S01]  /*68b0*/  MUFU.EX2 R6, R44 ;  /* 0x0000002c00067308 */ /* 0x000ee20000000800 */
[C---:B0-----:R-:W-:Y:S01]  /*68c0*/  FADD.FTZ R26, R4.reuse, R26 ;  /* 0x0000001a041a7221 */ /* 0x041fe20000010000 */
[----:B------:R-:W-:-:S06]  /*68d0*/  F2FP.BF16.F32.PACK_AB R4, R4, R40 ;  /* 0x000000280404723e */ /* 0x000fcc00000010ff */
[----:B------:R-:W0:Y:S01]  /*68e0*/  MUFU.EX2 R7, R46 ;  /* 0x0000002e00077308 */ /* 0x000e220000000800 */
[----:B--2---:R-:W-:Y:S01]  /*68f0*/  FADD.FTZ R9, R5, R9 ;  /* 0x0000000905097221 */ /* 0x004fe20000010000 */
[----:B------:R-:W-:-:S03]  /*6900*/  F2FP.BF16.F32.PACK_AB R5, R43, R5 ;  /* 0x000000052b05723e */ /* 0x000fc600000010ff */
[----:B------:R-:W-:Y:S01]  /*6910*/  FADD.FTZ R9, R43, R9 ;  /* 0x000000092b097221 */ /* 0x000fe20000010000 */
[----:B---3--:R-:W-:Y:S01]  /*6920*/  FADD.FTZ R26, R6, R26 ;  /* 0x0000001a061a7221 */ /* 0x008fe20000010000 */
[----:B------:R-:W-:-:S03]  /*6930*/  F2FP.BF16.F32.PACK_AB R6, R45, R6 ;  /* 0x000000062d06723e */ /* 0x000fc600000010ff */
[----:B------:R-:W-:Y:S01]  /*6940*/  FADD.FTZ R26, R45, R26 ;  /* 0x0000001a2d1a7221 */ /* 0x000fe20000010000 */
[----:B0-----:R-:W-:-:S03]  /*6950*/  FADD.FTZ R9, R7, R9 ;  /* 0x0000000907097221 */ /* 0x001fc60000010000 */
[----:B------:R-:W-:Y:S01]  /*6960*/  FADD.FTZ R26, R48, R26 ;  /* 0x0000001a301a7221 */ /* 0x000fe20000010000 */
[----:B------:R-:W-:Y:S01]  /*6970*/  F2FP.BF16.F32.PACK_AB R48, R49, R48 ;  /* 0x000000303130723e */ /* 0x000fe200000010ff */
[----:B------:R-:W-:Y:S02]  /*6980*/  FADD.FTZ R9, R47, R9 ;  /* 0x000000092f097221 */ /* 0x000fe40000010000 */
[----:B------:R-:W-:Y:S01]  /*6990*/  FADD.FTZ R26, R49, R26 ;  /* 0x0000001a311a7221 */ /* 0x000fe20000010000 */
[----:B------:R-:W-:Y:S01]  /*69a0*/  F2FP.BF16.F32.PACK_AB R49, R25, R50 ;  /* 0x000000321931723e */ /* 0x000fe200000010ff */
[----:B------:R-:W-:Y:S02]  /*69b0*/  FADD.FTZ R9, R50, R9 ;  /* 0x0000000932097221 */ /* 0x000fe40000010000 */
[----:B------:R-:W-:Y:S01]  /*69c0*/  FADD.FTZ R27, R52, R26 ;  /* 0x0000001a341b7221 */ /* 0x000fe20000010000 */
[----:B------:R-:W-:Y:S01]  /*69d0*/  F2FP.BF16.F32.PACK_AB R7, R47, R7 ;  /* 0x000000072f07723e */ /* 0x000fe200000010ff */
[----:B------:R-:W-:-:S02]  /*69e0*/  FADD.FTZ R26, R25, R9 ;  /* 0x00000009191a7221 */ /* 0x000fc40000010000 */
[----:B------:R-:W-:Y:S01]  /*69f0*/  FADD.FTZ R27, R53, R27 ;  /* 0x0000001b351b7221 */ /* 0x000fe20000010000 */
[----:B------:R-:W0:Y:S01]  /*6a00*/  MUFU.EX2 R9, R91 ;  /* 0x0000005b00097308 */ /* 0x000e220000000800 */
[----:B------:R2:W-:Y:S01]  /*6a10*/  STSM.16.M88.4 [R18], R4 ;  /* 0x0000000412007844 */ /* 0x0005e20000000200 */
[----:B------:R-:W-:Y:S01]  /*6a20*/  FADD.FTZ R26, R51, R26 ;  /* 0x0000001a331a7221 */ /* 0x000fe20000010000 */
[----:B------:R-:W-:Y:S01]  /*6a30*/  FADD.FTZ R27, R56, R27 ;  /* 0x0000001b381b7221 */ /* 0x000fe20000010000 */
[----:B------:R-:W-:Y:S02]  /*6a40*/  F2FP.BF16.F32.PACK_AB R56, R57, R56 ;  /* 0x000000383938723e */ /* 0x000fe400000010ff */
[----:B------:R-:W-:Y:S01]  /*6a50*/  FADD.FTZ R26, R55, R26 ;  /* 0x0000001a371a7221 */ /* 0x000fe20000010000 */
[----:B------:R-:W-:Y:S01]  /*6a60*/  FADD.FTZ R27, R57, R27 ;  /* 0x0000001b391b7221 */ /* 0x000fe20000010000 */
[----:B------:R-:W3:Y:S01]  /*6a70*/  MUFU.EX2 R91, R94 ;  /* 0x0000005e005b7308 */ /* 0x000ee20000000800 */
[----:B------:R-:W-:Y:S01]  /*6a80*/  F2FP.BF16.F32.PACK_AB R50, R53, R52 ;  /* 0x000000343532723e */ /* 0x000fe200000010ff */
[----:B------:R-:W-:Y:S01]  /*6a90*/  FADD.FTZ R26, R58, R26 ;  /* 0x0000001a3a1a7221 */ /* 0x000fe20000010000 */
[----:B------:R-:W-:Y:S01]  /*6aa0*/  FADD.FTZ R28, R60, R27 ;  /* 0x0000001b3c1c7221 */ /* 0x000fe20000010000 */
[----:B------:R-:W-:-:S02]  /*6ab0*/  F2FP.BF16.F32.PACK_AB R51, R55, R51 ;  /* 0x000000333733723e */ /* 0x000fc400000010ff */
[C---:B------:R-:W-:Y:S01]  /*6ac0*/  FADD.FTZ R27, R24.reuse, R26 ;  /* 0x0000001a181b7221 */ /* 0x040fe20000010000 */
[----:B------:R-:W-:Y:S01]  /*6ad0*/  FADD.FTZ R26, R61, R28 ;  /* 0x0000001c3d1a7221 */ /* 0x000fe20000010000 */
[----:B------:R-:W-:Y:S01]  /*6ae0*/  F2FP.BF16.F32.PACK_AB R57, R24, R58 ;  /* 0x0000003a1839723e */ /* 0x000fe200000010ff */
[----:B------:R4:W-:Y:S01]  /*6af0*/  STSM.16.M88.4 [R17], R48 ;  /* 0x0000003011007844 */ /* 0x0009e20000000200 */
[----:B------:R-:W-:Y:S01]  /*6b00*/  FADD.FTZ R27, R59, R27 ;  /* 0x0000001b3b1b7221 */ /* 0x000fe20000010000 */
[----:B------:R-:W-:Y:S01]  /*6b10*/  FADD.FTZ R26, R64, R26 ;  /* 0x0000001a401a7221 */ /* 0x000fe20000010000 */
[----:B------:R-:W-:Y:S02]  /*6b20*/  F2FP.BF16.F32.PACK_AB R64, R65, R64 ;  /* 0x000000404140723e */ /* 0x000fe400000010ff */
[----:B------:R-:W-:Y:S01]  /*6b30*/  FADD.FTZ R27, R63, R27 ;  /* 0x0000001b3f1b7221 */ /* 0x000fe20000010000 */
[----:B------:R-:W-:Y:S01]  /*6b40*/  FADD.FTZ R26, R65, R26 ;  /* 0x0000001a411a7221 */ /* 0x000fe20000010000 */
[----:B------:R-:W-:-:S02]  /*6b50*/  F2FP.BF16.F32.PACK_AB R58, R61, R60 ;  /* 0x0000003c3d3a723e */ /* 0x000fc400000010ff */
[----:B------:R-:W-:Y:S01]  /*6b60*/  FADD.FTZ R27, R66, R27 ;  /* 0x0000001b421b7221 */ /* 0x000fe20000010000 */
[----:B------:R-:W-:Y:S01]  /*6b70*/  FADD.FTZ R26, R68, R26 ;  /* 0x0000001a441a7221 */ /* 0x000fe20000010000 */
[----:B------:R-:W-:Y:S02]  /*6b80*/  F2FP.BF16.F32.PACK_AB R59, R63, R59 ;  /* 0x0000003b3f3b723e */ /* 0x000fe400000010ff */
[----:B------:R-:W-:Y:S01]  /*6b90*/  FADD.FTZ R27, R21, R27 ;  /* 0x0000001b151b7221 */ /* 0x000fe20000010000 */
[----:B------:R-:W-:Y:S01]  /*6ba0*/  FADD.FTZ R26, R69, R26 ;  /* 0x0000001a451a7221 */ /* 0x000fe20000010000 */
[----:B------:R-:W-:Y:S01]  /*6bb0*/  F2FP.BF16.F32.PACK_AB R65, R21, R66 ;  /* 0x000000421541723e */ /* 0x000fe200000010ff */
[----:B------:R4:W-:Y:S01]  /*6bc0*/  STSM.16.M88.4 [R16+0x24800], R56 ;  /* 0x0248003810007844 */ /* 0x0009e20000000200 */
        /* <DEDUP_REMOVED lines=8> */
[----:B------:R-:W-:Y:S02]  /*6c50*/  F2FP.BF16.F32.PACK_AB R67, R71, R67 ;  /* 0x000000434743723e */ /* 0x000fe400000010ff */
[C---:B-1----:R-:W-:Y:S01]  /*6c60*/  FADD.FTZ R12, R20.reuse, R27 ;  /* 0x0000001b140c7221 */ /* 0x042fe20000010000 */
[----:B--2---:R-:W-:Y:S01]  /*6c70*/  FADD.FTZ R5, R77, R26 ;  /* 0x0000001a4d057221 */ /* 0x004fe20000010000 */
[----:B------:R-:W-:Y:S01]  /*6c80*/  F2FP.BF16.F32.PACK_AB R73, R20, R74 ;  /* 0x0000004a1449723e */ /* 0x000fe200000010ff */
[----:B------:R4:W-:Y:S01]  /*6c90*/  STSM.16.M88.4 [R153], R64 ;  /* 0x0000004099007844 */ /* 0x0009e20000000200 */
        /* <DEDUP_REMOVED lines=22> */
[----:B0-----:R-:W-:Y:S01]  /*6e00*/  FADD.FTZ R4, R9, R4 ;  /* 0x0000000409047221 */ /* 0x001fe20000010000 */
[----:B------:R-:W-:Y:S01]  /*6e10*/  FADD.FTZ R5, R93, R6 ;  /* 0x000000065d057221 */ /* 0x000fe20000010000 */
[----:B------:R-:W-:Y:S01]  /*6e20*/  F2FP.BF16.F32.PACK_AB R89, R9, R90 ;  /* 0x0000005a0959723e */ /* 0x000fe200000010ff */
[----:B------:R4:W-:Y:S01]  /*6e30*/  STSM.16.M88.4 [R17+0x6000], R80 ;  /* 0x0060005011007844 */ /* 0x0009e20000000200 */
[----:B---3--:R-:W-:Y:S01]  /*6e40*/  FADD.FTZ R4, R91, R4 ;  /* 0x000000045b047221 */ /* 0x008fe20000010000 */
        /* <DEDUP_REMOVED lines=24> */
[----:B------:R4:W-:Y:S01]  /*6fd0*/  STSM.16.M88.4 [R152], R96 ;  /* 0x0000006098007844 */ /* 0x0009e20000000200 */
[----:B------:R-:W-:Y:S01]  /*6fe0*/  FADD.FTZ R4, R110, R5 ;  /* 0x000000056e047221 */ /* 0x000fe20000010000 */
[----:B------:R-:W-:Y:S01]  /*6ff0*/  FADD.FTZ R6, R112, R7 ;  /* 0x0000000770067221 */ /* 0x000fe20000010000 */
[----:B------:R-:W-:-:S02]  /*7000*/  F2FP.BF16.F32.PACK_AB R112, R113, R112 ;  /* 0x000000707170723e */ /* 0x000fc400000010ff */
[----:B------:R-:W-:Y:S01]  /*7010*/  FADD.FTZ R5, R111, R4 ;  /* 0x000000046f057221 */ /* 0x000fe20000010000 */
[----:B------:R-:W-:Y:S01]  /*7020*/  FADD.FTZ R7, R113, R6 ;  /* 0x0000000671077221 */ /* 0x000fe20000010000 */
[----:B------:R-:W-:Y:S01]  /*7030*/  F2FP.BF16.F32.PACK_AB R106, R109, R108 ;  /* 0x0000006c6d6a723e */ /* 0x000fe200000010ff */
[----:B------:R-:W-:Y:S02]  /*7040*/  IMAD.MOV.U32 R6, RZ, RZ, R0 ;  /* 0x000000ffff067224 */ /* 0x000fe400078e0000 */
[----:B------:R-:W-:Y:S01]  /*7050*/  FADD.FTZ R5, R114, R5 ;  /* 0x0000000572057221 */ /* 0x000fe20000010000 */
[----:B------:R-:W-:Y:S01]  /*7060*/  F2FP.BF16.F32.PACK_AB R107, R111, R110 ;  /* 0x0000006e6f6b723e */ /* 0x000fe200000010ff */
[----:B------:R-:W-:Y:S01]  /*7070*/  FADD.FTZ R4, R116, R7 ;  /* 0x0000000774047221 */ /* 0x000fe20000010000 */
[C---:B------:R-:W-:Y:S01]  /*7080*/  F2FP.BF16.F32.PACK_AB R113, R115.reuse, R114 ;  /* 0x000000727371723e */ /* 0x040fe200000010ff */
[----:B------:R-:W-:Y:S01]  /*7090*/  FADD.FTZ R5, R115, R5 ;  /* 0x0000000573057221 */ /* 0x000fe20000010000 */
[----:B------:R-:W-:Y:S01]  /*70a0*/  F2FP.BF16.F32.PACK_AB R114, R117, R116 ;  /* 0x000000747572723e */ /* 0x000fe200000010ff */
[----:B------:R4:W-:Y:S01]  /*70b0*/  STSM.16.M88.4 [R18+0xc000], R104 ;  /* 0x00c0006812007844 */ /* 0x0009e20000000200 */
[----:B------:R-:W-:Y:S01]  /*70c0*/  F2FP.BF16.F32.PACK_AB R115, R119, R118 ;  /* 0x000000767773723e */ /* 0x000fe200000010ff */
[----:B------:R-:W-:Y:S01]  /*70d0*/  FADD.FTZ R5, R118, R5 ;  /* 0x0000000576057221 */ /* 0x000fe20000010000 */
[----:B------:R-:W-:Y:S01]  /*70e0*/  FADD.FTZ R9, R117, R4 ;  /* 0x0000000475097221 */ /* 0x000fe20000010000 */
[----:B------:R-:W-:-:S02]  /*70f0*/  IMAD.MOV.U32 R4, RZ, RZ, R2 ;  /* 0x000000ffff047224 */ /* 0x000fc400078e0002 */
[----:B------:R4:W-:Y:S01]  /*7100*/  STSM.16.M88.4 [R17+0xc000], R112 ;  /* 0x00c0007011007844 */ /* 0x0009e20000000200 */
[----:B------:R-:W-:Y:S01]  /*7110*/  FADD.FTZ R5, R119, R5 ;  /* 0x0000000577057221 */ /* 0x000fe20000010000 */
[----:B------:R-:W-:Y:S01]  /*7120*/  IMAD.MOV.U32 R7, RZ, RZ, R11 ;  /* 0x000000ffff077224 */ /* 0x000fe200078e000b */
[----:B------:R-:W-:Y:S01]  /*7130*/  @!PT LDS RZ, [RZ] ;  /* 0x00000000fffff984 */ /* 0x000fe20000000800 */
[----:B------:R-:W-:Y:S01]  /*7140*/  @!PT LDS RZ, [RZ] ;  /* 0x00000000fffff984 */ /* 0x000fe20000000800 */
[----:B------:R-:W-:Y:S01]  /*7150*/  @!PT LDS RZ, [RZ] ;  /* 0x00000000fffff984 */ /* 0x000fe20000000800 */
[----:B------:R-:W-:Y:S01]  /*7160*/  @!PT LDS RZ, [RZ] ;  /* 0x00000000fffff984 */ /* 0x000fe20000000800 */
[----:B------:R0:W-:Y:S06]  /*7170*/  MEMBAR.ALL.CTA ;  /* 0x0000000000007992 */ /* 0x0001ec0000008000 */
[----:B0-----:R-:W0:Y:S02]  /*7180*/  FENCE.VIEW.ASYNC.S ;  /* 0x00000000000073c6 */ /* 0x001e240000000000 */
[----:B0-----:R-:W-:Y:S01]  /*7190*/  NOP ;  /* 0x0000000000007918 */ /* 0x001fe20000000000 */
[----:B------:R-:W-:Y:S05]  /*71a0*/  @P2 BRA `(.L_x_187) ;  /* 0xffffffd400882947 */ /* 0x000fea000383ffff */
.L_x_178:
[----:B------:R-:W-:Y:S06]  /*71b0*/  BAR.ARV 0x8, 0x200 ;  /* 0x0208000000007b1d */ /* 0x000fec0000002000 */
[----:B------:R-:W-:Y:S05]  /*71c0*/  @!P0 BRA `(.L_x_188) ;  /* 0x0000000000048947 */ /* 0x000fea0003800000 */
[----:B------:R-:W-:Y:S01]  /*71d0*/  BPT.TRAP 0x1 ;  /* 0x000000040000795c */ /* 0x000fe20000300000 */
.L_x_188:
[----:B------:R-:W-:Y:S01]  /*71e0*/  ULEA UR12, UR36, UR37, 0x3 ;  /* 0x00000025240c7291 */ /* 0x000fe2000f8e183f */
[----:B------:R-:W-:-:S08]  /*71f0*/  SHF.L.U32 R4, R2, 0x1f, RZ ;  /* 0x0000001f02047819 */ /* 0x000fd000000006ff */
[----:B------:R0:W1:Y:S01]  /*7200*/  SYNCS.PHASECHK.TRANS64.TRYWAIT P2, [UR12+0x30850], R4 ;  /* 0x03085004ff0075a7 */ /* 0x000062000804014c */
[----:B------:R-:W-:Y:S05]  /*7210*/  @!P0 BRA `(.L_x_189) ;  /* 0x0000000000048947 */ /* 0x000fea0003800000 */
[----:B------:R-:W-:Y:S01]  /*7220*/  BPT.TRAP 0x1 ;  /* 0x000000040000795c */ /* 0x000fe20000300000 */
.L_x_189:
[----:B-1----:R-:W-:Y:S05]  /*7230*/  @P2 BRA `(.L_x_190) ;  /* 0x0000000000082947 */ /* 0x002fea0003800000 */
[----:B------:R-:W1:Y:S02]  /*7240*/  SYNCS.PHASECHK.TRANS64.TRYWAIT P0, [UR12+0x30850], R4 ;  /* 0x03085004ff0075a7 */ /* 0x000e64000800014c */
[----:B-1----:R-:W-:Y:S05]  /*7250*/  @!P0 BRA `(.L_x_191) ;  /* 0x0000008800508947 */ /* 0x002fea0003800000 */
.L_x_190:
[----:B------:R-:W-:Y:S01]  /*7260*/  ULEA UR38, UR38, UR37, 0xd ;  /* 0x0000002526267291 */ /* 0x000fe2000f8e683f */
[----:B------:R-:W2:Y:S01]  /*7270*/  LDL.LU R14, [R1+0x38] ;  /* 0x00003800010e7983 */ /* 0x000ea20000300800 */
[----:B------:R-:W-:Y:S01]  /*7280*/  UIADD3 UR37, UR37, 0x400, URZ ;  /* 0x0000040025257890 */ /* 0x000fe2000fffe03f */
[----:B------:R-:W-:Y:S01]  /*7290*/  WARPGROUP.ARRIVE ;  /* 0x00000000000079c5 */ /* 0x000fe20000000000 */
[----:B------:R-:W-:Y:S01]  /*72a0*/  UIADD3 UR38, UR38, 0x1e800, URZ ;  /* 0x0001e80026267890 */ /* 0x000fe2000fffe03f */
[----:B01----:R-:W0:Y:S01]  /*72b0*/  SHFL.BFLY PT, R4, R9, 0x2, 0x1f ;  /* 0x0c401f0009047f89 */ /* 0x003e2200000e0000 */
[----:B------:R-:W-:Y:S01]  /*72c0*/  USHF.R.U32.HI UR37, URZ, 0x4, UR37 ;  /* 0x000000043f257899 */ /* 0x000fe20008011625 */
[----:B------:R-:W-:Y:S01]  /*72d0*/  IMAD.U32 R10, RZ, RZ, UR12 ;  /* 0x0000000cff0a7e24 */ /* 0x000fe2000f8e00ff */
[----:B------:R-:W-:Y:S01]  /*72e0*/  USHF.R.U32.HI UR38, URZ, 0x4, UR38 ;  /* 0x000000043f267899 */ /* 0x000fe20008011626 */
[----:B------:R-:W1:Y:S01]  /*72f0*/  SHFL.BFLY PT, R6, R5, 0x2, 0x1f ;  /* 0x0c401f0005067f89 */ /* 0x000e6200000e0000 */
[----:B------:R-:W-:Y:S01]  /*7300*/  ULOP3.LUT UR6, UR37, 0x3fff, URZ, 0xc0, !UPT ;  /* 0x00003fff25067892 */ /* 0x000fe2000f8ec03f */
[----:B------:R-:W-:Y:S01]  /*7310*/  @!P1 VIADD R10, R10, 0x30860 ;  /* 0x000308600a0a9836 */ /* 0x000fe20000000000 */
[----:B------:R-:W-:Y:S01]  /*7320*/  ULOP3.LUT UR4, UR38, 0x3fff, URZ, 0xc0, !UPT ;  /* 0x00003fff26047892 */ /* 0x000fe2000f8ec03f */
[----:B------:R-:W-:Y:S01]  /*7330*/  IMAD.MOV.U32 R41, RZ, RZ, RZ ;  /* 0x000000ffff297224 */ /* 0x000fe200078e00ff */
[----:B------:R-:W-:Y:S01]  /*7340*/  UIMAD UR6, UR36, 0x600, UR6 ;  /* 0x00000600240678a4 */ /* 0x000fe2000f8e0206 */
[----:B------:R-:W-:Y:S01]  /*7350*/  IMAD.MOV.U32 R8, RZ, RZ, RZ ;  /* 0x000000ffff087224 */ /* 0x000fe200078e00ff */
[----:B------:R-:W-:Y:S01]  /*7360*/  ULOP3.LUT UR4, UR4, 0x10000, URZ, 0xfc, !UPT ;  /* 0x0001000004047892 */ /* 0x000fe2000f8efc3f */
[----:B------:R-:W-:Y:S01]  /*7370*/  @!P1 PRMT R10, RZ, 0x654, R10 ;  /* 0x00000654ff0a9816 */ /* 0x000fe2000000000a */
[----:B------:R-:W-:Y:S01]  /*7380*/  UMOV UR7, 0x40000040 ;  /* 0x4000004000077882 */ /* 0x000fe20000000000 */
[----:B------:R-:W-:Y:S01]  /*7390*/  UMOV UR5, 0x40000040 ;  /* 0x4000004000057882 */ /* 0x000fe20000000000 */
[----:B------:R-:W-:Y:S01]  /*73a0*/  UIADD3 UR10, UR6, 0x80, URZ ;  /* 0x00000080060a7890 */ /* 0x000fe2000fffe03f */
[----:B----4-:R-:W-:Y:S01]  /*73b0*/  IMAD.MOV.U32 R59, RZ, RZ, -0x800000 ;  /* 0xff800000ff3b7424 */ /* 0x010fe200078e00ff */
[----:B------:R-:W-:Y:S01]  /*73c0*/  UIADD3 UR8, UR4, 0x2, URZ ;  /* 0x0000000204087890 */ /* 0x000fe2000fffe03f */
[----:B------:R-:W-:Y:S01]  /*73d0*/  IMAD.MOV.U32 R58, RZ, RZ, -0x800000 ;  /* 0xff800000ff3a7424 */ /* 0x000fe200078e00ff */
[----:B------:R-:W-:Y:S01]  /*73e0*/  UMOV UR11, 0x40000040 ;  /* 0x40000040000b7882 */ /* 0x000fe20000000000 */
[----:B------:R-:W-:Y:S01]  /*73f0*/  HGMMA.64x64x16.F32.BF16 R120, gdesc[UR4].tnspB, R120, gsb0 ;  /* 0x40e00000047879f0 */ /* 0x000fe20008001878 */
[----:B------:R-:W-:Y:S01]  /*7400*/  UMOV UR9, 0x40000040 ;  /* 0x4000004000097882 */ /* 0x000fe20000000000 */
[----:B------:R-:W-:Y:S01]  /*7410*/  UMOV UR7, 0x40000040 ;  /* 0x4000004000077882 */ /* 0x000fe20000000000 */
[----:B------:R-:W-:Y:S01]  /*7420*/  UMOV UR5, 0x40000040 ;  /* 0x4000004000057882 */ /* 0x000fe20000000000 */
[----:B0-----:R-:W-:Y:S01]  /*7430*/  FADD.FTZ R4, R4, R9 ;  /* 0x0000000904047221 */ /* 0x001fe20000010000 */
[----:B------:R-:W-:Y:S01]  /*7440*/  UIADD3 UR36, UR36, 0x1, URZ ;  /* 0x0000000124247890 */ /* 0x000fe2000fffe03f */
[----:B-1----:R-:W-:-:S03]  /*7450*/  FADD.FTZ R6, R6, R5 ;  /* 0x0000000506067221 */ /* 0x002fc60000010000 */
[----:B------:R-:W0:Y:S01]  /*7460*/  SHFL.BFLY PT, R7, R4, 0x1, 0x1f ;  /* 0x0c201f0004077f89 */ /* 0x000e2200000e0000 */
[----:B------:R-:W-:-:S03]  /*7470*/  UISETP.NE.AND UP0, UPT, UR36, 0x2, UPT ;  /* 0x000000022400788c */ /* 0x000fc6000bf05270 */
[----:B------:R-:W1:Y:S01]  /*7480*/  SHFL.BFLY PT, R13, R6, 0x1, 0x1f ;  /* 0x0c201f00060d7f89 */ /* 0x000e6200000e0000 */
[----:B------:R-:W-:Y:S01]  /*7490*/  USEL UR36, UR36, URZ, UP0 ;  /* 0x0000003f24247287 */ /* 0x000fe20008000000 */
[----:B0-----:R-:W-:Y:S01]  /*74a0*/  FADD.FTZ R12, R4, R7 ;  /* 0x00000007040c7221 */ /* 0x001fe20000010000 */
[----:B-1----:R-:W-:-:S04]  /*74b0*/  FADD.FTZ R13, R6, R13 ;  /* 0x0000000d060d7221 */ /* 0x002fc80000010000 */
[----:B------:R-:W-:Y:S02]  /*74c0*/  FSETP.NE.FTZ.AND P0, PT, R12, RZ, PT ;  /* 0x000000ff0c00720b */ /* 0x000fe40003f15000 */
[----:B------:R-:W-:-:S11]  /*74d0*/  FSETP.NE.FTZ.AND P2, PT, R13, RZ, PT ;  /* 0x000000ff0d00720b */ /* 0x000fd60003f55000 */
[----:B------:R-:W0:Y:S01]  /*74e0*/  @P0 MUFU.LG2 R7, R12 ;  /* 0x0000000c00070308 */ /* 0x000e220000000c00 */
[C---:B------:R-:W-:Y:S01]  /*74f0*/  @P0 FMUL.FTZ R5, R3.reuse, 0.69314718246459960938 ;  /* 0x3f31721803050820 */ /* 0x040fe20000410000 */
[----:B------:R-:W-:-:S06]  /*7500*/  @P2 FMUL.FTZ R3, R3, 0.69314718246459960938 ;  /* 0x3f31721803032820 */ /* 0x000fcc0000410000 */
[----:B------:R-:W1:Y:S08]  /*7510*/  @P2 MUFU.LG2 R9, R13 ;  /* 0x0000000d00092308 */ /* 0x000e700000000c00 */
[----:B------:R-:W3:Y:S01]  /*7520*/  @P0 MUFU.RCP R41, R12 ;  /* 0x0000000c00290308 */ /* 0x000ee20000001000 */
[----:B0-----:R-:W-:-:S04]  /*7530*/  @P0 FMUL.FTZ R4, R7, 0.69314718246459960938 ;  /* 0x3f31721807040820 */ /* 0x001fc80000410000 */
[----:B------:R-:W-:Y:S01]  /*7540*/  @P0 FFMA.FTZ R59, R5, R0, R4 ;  /* 0x00000000053b0223 */ /* 0x000fe20000010004 */
[----:B------:R-:W-:Y:S02]  /*7550*/  PLOP3.LUT P0, PT, PT, PT, PT, 0x8, 0x0 ;  /* 0x000000000000781c */ /* 0x000fe40003f0e170 */
[----:B------:R-:W0:Y:S01]  /*7560*/  @P2 MUFU.RCP R8, R13 ;  /* 0x0000000d00082308 */ /* 0x000e220000001000 */
[----:B------:R-:W-:Y:S02]  /*7570*/  WARPGROUP.DEPBAR.LE gsb0, 0x0 ;  /* 0x00008000000079c5 */ /* 0x000fe40000010000 */
[----:B------:R-:W-:Y:S01]  /*7580*/  WARPGROUP.ARRIVE ;  /* 0x00000000000079c5 */ /* 0x000fe20000000000 */
[----:B-1----:R-:W-:-:S04]  /*7590*/  @P2 FMUL.FTZ R6, R9, 0.69314718246459960938 ;  /* 0x3f31721809062820 */ /* 0x002fc80000410000 */
[----:B------:R-:W-:Y:S01]  /*75a0*/  @P2 FFMA.FTZ R58, R3, R11, R6 ;  /* 0x0000000b033a2223 */ /* 0x000fe20000010006 */
        /* <DEDUP_REMOVED lines=19> */
[----:B--2---:R-:W-:-:S05]  /*76e0*/  VIADD R14, R14, 0x1 ;  /* 0x000000010e0e7836 */ /* 0x004fca0000000000 */
[----:B------:R1:W-:Y:S01]  /*76f0*/  STL [R1+0x38], R14 ;  /* 0x0000380e01007387 */ /* 0x0003e20000100800 */
        /* <DEDUP_REMOVED lines=49> */
[----:B------:R-:W-:Y:S01]  /*7a10*/  HGMMA.64x64x16.F32.BF16 R120, gdesc[UR4].tnspB, R120, gsb0 ;  /* 0x40e00000047879f0 */ /* 0x000fe20008001878 */
[----:B------:R-:W-:-:S06]  /*7a20*/  USEL UR4, URZ, 0x1, UP0 ;  /* 0x000000013f047887 */ /* 0x000fcc0008000000 */
[----:B------:R-:W-:Y:S01]  /*7a30*/  LOP3.LUT R2, R2, UR4, RZ, 0x3c, !PT ;  /* 0x0000000402027c12 */ /* 0x000fe2000f8e3cff */
[----:B------:R-:W-:Y:S02]  /*7a40*/  WARPGROUP.DEPBAR.LE gsb0, 0x0 ;  /* 0x00008000000079c5 */ /* 0x000fe40000010000 */
[----:B------:R1:W-:Y:S01]  /*7a50*/  @!P1 SYNCS.ARRIVE.TRANS64.RED.A1T0 RZ, [R10+URZ], RZ ;  /* 0x000000ff0aff99a7 */ /* 0x0003e2000810043f */
[-C--:B---3--:R-:W-:Y:S01]  /*7a60*/  FMUL.FTZ R20, R120, R41.reuse ;  /* 0x0000002978147220 */ /* 0x088fe20000410000 */
        /* <DEDUP_REMOVED lines=15> */
[-C--:B0-----:R-:W-:Y:S01]  /*7b60*/  FMUL.FTZ R42, R122, R8.reuse ;  /* 0x000000087a2a7220 */ /* 0x081fe20000410000 */
        /* <DEDUP_REMOVED lines=14> */
[----:B-1----:R-:W-:-:S07]  /*7c50*/  FMUL.FTZ R151, R151, R8 ;  /* 0x0000000897977220 */ /* 0x002fce0000410000 */
.L_x_171:
[----:B------:R-:W1:Y:S08]  /*7c60*/  S2UR UR4, SR_CgaCtaId ;  /* 0x00000000000479c3 */ /* 0x000e700000008800 */
[----:B------:R-:W-:Y:S06]  /*7c70*/  BAR.SYNC.DEFER_BLOCKING 0x5, 0x200 ;  /* 0x0148000000007b1d */ /* 0x000fec0000010000 */
[----:B------:R-:W-:Y:S01]  /*7c80*/  UMOV UR37, 0x400 ;  /* 0x0000040000257882 */ /* 0x000fe20000000000 */
[----:B------:R-:W-:Y:S01]  /*7c90*/  BSSY B0, `(.L_x_192) ;  /* 0x0000238000007945 */ /* 0x000fe20003800000 */
[----:B-1----:R-:W-:-:S09]  /*7ca0*/  ULEA UR37, UR4, UR37, 0x18 ;  /* 0x0000002504257291 */ /* 0x002fd2000f8ec03f */
[----:B------:R-:W1:Y:S01]  /*7cb0*/  LDS.128 R4, [UR37+0x308d0] ;  /* 0x0308d025ff047984 */ /* 0x000e620008000c00 */
[----:B------:R-:W-:Y:S06]  /*7cc0*/  BAR.ARV 0x4, 0x200 ;  /* 0x0108000000007b1d */ /* 0x000fec0000002000 */
[----:B------:R-:W-:Y:S05]  /*7cd0*/  @P0 BRA `(.L_x_193) ;  /* 0x0000001800300947 */ /* 0x000fea0003800000 */
[----:B------:R-:W0:Y:S01]  /*7ce0*/  LDL R0, [R1+0x60] ;  /* 0x0000600001007983 */ /* 0x000e220000100800 */
[----:B------:R-:W2:Y:S03]  /*7cf0*/  S2UR UR6, SR_SWINHI ;  /* 0x00000000000679c3 */ /* 0x000ea60000002f00 */
[----:B------:R-:W3:Y:S01]  /*7d00*/  LDL.LU R70, [R1+0x2c] ;  /* 0x00002c0001467983 */ /* 0x000ee20000300800 */
[----:B------:R-:W-:-:S04]  /*7d10*/  F2FP.BF16.F32.PACK_AB R24, R21, R20 ;  /* 0x000000141518723e */ /* 0x000fc800000010ff */
[----:B------:R-:W4:Y:S01]  /*7d20*/  LDC.64 R60, c[0x0][0xc00] ;  /* 0x00030000ff3c7b82 */ /* 0x000f220000000a00 */
[----:B------:R-:W-:Y:S02]  /*7d30*/  F2FP.BF16.F32.PACK_AB R25, R43, R42 ;  /* 0x0000002a2b19723e */ /* 0x000fe400000010ff */
[----:B------:R-:W-:Y:S02]  /*7d40*/  F2FP.BF16.F32.PACK_AB R26, R29, R28 ;  /* 0x0000001c1d1a723e */ /* 0x000fe400000010ff */
[----:B------:R-:W-:Y:S01]  /*7d50*/  F2FP.BF16.F32.PACK_AB R27, R45, R44 ;  /* 0x0000002c2d1b723e */ /* 0x000fe200000010ff */
[----:B------:R-:W-:Y:S01]  /*7d60*/  IMAD.SHL.U32 R65, R155, 0x4, RZ ;  /* 0x000000049b417824 */ /* 0x000fe200078e00ff */
[----:B------:R-:W3:Y:S04]  /*7d70*/  LDL R69, [R1+0x5c] ;  /* 0x00005c0001457983 */ /* 0x000ee80000100800 */
[----:B------:R-:W3:Y:S04]  /*7d80*/  LDL R68, [R1+0x4] ;  /* 0x0000040001447983 */ /* 0x000ee80000100800 */
[----:B------:R-:W3:Y:S01]  /*7d90*/  LDL R66, [R1+0x28] ;  /* 0x0000280001427983 */ /* 0x000ee20000100800 */
[----:B------:R-:W-:Y:S01]  /*7da0*/  UMOV UR4, UR37 ;  /* 0x0000002500047c82 */ /* 0x000fe20008000000 */
[----:B--2---:R-:W-:Y:S01]  /*7db0*/  UMOV UR5, UR6 ;  /* 0x0000000600057c82 */ /* 0x004fe20008000000 */
[----:B------:R-:W-:-:S02]  /*7dc0*/  IMAD.U32 R56, RZ, RZ, UR4 ;  /* 0x00000004ff387e24 */ /* 0x000fc4000f8e00ff */
[----:B------:R-:W-:Y:S01]  /*7dd0*/  IMAD.U32 R57, RZ, RZ, UR5 ;  /* 0x00000005ff397e24 */ /* 0x000fe2000f8e00ff */
[----:B------:R-:W-:Y:S01]  /*7de0*/  ULDC.64 UR4, c[0x0][0xc08] ;  /* 0x0003020000047ab9 */ /* 0x000fe20000000a00 */
[----:B------:R-:W-:Y:S01]  /*7df0*/  BAR.SYNC.DEFER_BLOCKING 0x1, 0x180 ;  /* 0x0046000000007b1d */ /* 0x000fe20000010000 */
[----:B0-----:R-:W-:-:S03]  /*7e00*/  IMAD.WIDE R14, R0, 0x2, R56 ;  /* 0x00000002000e7825 */ /* 0x001fc600078e0238 */
[C---:B------:R-:W-:Y:S02]  /*7e10*/  LOP3.LUT R3, R14.reuse, 0x380, RZ, 0xc0, !PT ;  /* 0x000003800e037812 */ /* 0x040fe400078ec0ff */
[C---:B------:R-:W-:Y:S02]  /*7e20*/  IADD3 R63, P0, R14.reuse, 0x60, RZ ;  /* 0x000000600e3f7810 */ /* 0x040fe40007f1e0ff */
[----:B------:R-:W-:Y:S02]  /*7e30*/  SHF.R.U64 R3, R3, 0x3, RZ ;  /* 0x0000000303037819 */ /* 0x000fe400000012ff */
[C---:B-1----:R-:W-:Y:S02]  /*7e40*/  IADD3 R4, P1, R14.reuse, 0x40, RZ ;  /* 0x000000400e047810 */ /* 0x042fe40007f3e0ff */
[----:B------:R-:W-:Y:S02]  /*7e50*/  IADD3 R19, P2, R14, 0x20, RZ ;  /* 0x000000200e137810 */ /* 0x000fe40007f5e0ff */
[----:B------:R-:W-:-:S02]  /*7e60*/  LOP3.LUT R14, R3, R14, RZ, 0x3c, !PT ;  /* 0x0000000e030e7212 */ /* 0x000fc400078e3cff */
[----:B------:R-:W-:Y:S02]  /*7e70*/  LOP3.LUT R8, R63, 0x380, RZ, 0xc0, !PT ;  /* 0x000003803f087812 */ /* 0x000fe400078ec0ff */
[----:B------:R-:W-:Y:S02]  /*7e80*/  LOP3.LUT R3, R4, 0x380, RZ, 0xc0, !PT ;  /* 0x0000038004037812 */ /* 0x000fe400078ec0ff */
[----:B------:R-:W-:Y:S02]  /*7e90*/  LOP3.LUT R0, R19, 0x380, RZ, 0xc0, !PT ;  /* 0x0000038013007812 */ /* 0x000fe400078ec0ff */
[----:B------:R-:W-:Y:S02]  /*7ea0*/  SHF.R.U64 R8, R8, 0x3, RZ ;  /* 0x0000000308087819 */ /* 0x000fe400000012ff */
[----:B------:R-:W-:Y:S02]  /*7eb0*/  SHF.R.U64 R3, R3, 0x3, RZ ;  /* 0x0000000303037819 */ /* 0x000fe400000012ff */
[----:B------:R-:W-:Y:S01]  /*7ec0*/  SHF.R.U64 R0, R0, 0x3, RZ ;  /* 0x0000000300007819 */ /* 0x000fe200000012ff */
[--C-:B------:R-:W-:Y:S01]  /*7ed0*/  IMAD.X R11, RZ, RZ, R15.reuse, P1 ;  /* 0x000000ffff0b7224 */ /* 0x100fe200008e060f */
[----:B------:R-:W-:Y:S01]  /*7ee0*/  LOP3.LUT R12, R8, R63, RZ, 0x3c, !PT ;  /* 0x0000003f080c7212 */ /* 0x000fe200078e3cff */
[--C-:B------:R-:W-:Y:S01]  /*7ef0*/  IMAD.X R9, RZ, RZ, R15.reuse, P2 ;  /* 0x000000ffff097224 */ /* 0x100fe200010e060f */
[----:B------:R-:W-:Y:S01]  /*7f00*/  MOV R14, R14 ;  /* 0x0000000e000e7202 */ /* 0x000fe20000000f00 */
[----:B------:R-:W-:Y:S01]  /*7f10*/  IMAD.X R13, RZ, RZ, R15, P0 ;  /* 0x000000ffff0d7224 */ /* 0x000fe200000e060f */
[----:B------:R-:W-:-:S02]  /*7f20*/  LOP3.LUT R10, R3, R4, RZ, 0x3c, !PT ;  /* 0x00000004030a7212 */ /* 0x000fc400078e3cff */
[----:B------:R-:W-:Y:S01]  /*7f30*/  LOP3.LUT R8, R0, R19, RZ, 0x3c, !PT ;  /* 0x0000001300087212 */ /* 0x000fe200078e3cff */
[----:B------:R0:W-:Y:S01]  /*7f40*/  STSM.16.M88.4 [R14], R24 ;  /* 0x000000180e007844 */ /* 0x0001e20000000200 */
[----:B------:R-:W-:Y:S02]  /*7f50*/  MOV R19, R10 ;  /* 0x0000000a00137202 */ /* 0x000fe40000000f00 */
[----:B------:R-:W-:Y:S02]  /*7f60*/  MOV R3, R8 ;  /* 0x0000000800037202 */ /* 0x000fe40000000f00 */
[----:B------:R-:W-:Y:S02]  /*7f70*/  MOV R0, R12 ;  /* 0x0000000c00007202 */ /* 0x000fe40000000f00 */
[----:B------:R-:W-:Y:S02]  /*7f80*/  F2FP.BF16.F32.PACK_AB R8, R31, R30 ;  /* 0x0000001e1f08723e */ /* 0x000fe400000010ff */
[----:B------:R-:W-:-:S02]  /*7f90*/  F2FP.BF16.F32.PACK_AB R9, R47, R46 ;  /* 0x0000002e2f09723e */ /* 0x000fc400000010ff */
[----:B------:R-:W-:Y:S02]  /*7fa0*/  F2FP.BF16.F32.PACK_AB R10, R33, R32 ;  /* 0x00000020210a723e */ /* 0x000fe400000010ff */
[----:B------:R-:W-:Y:S02]  /*7fb0*/  F2FP.BF16.F32.PACK_AB R11, R49, R48 ;  /* 0x00000030310b723e */ /* 0x000fe400000010ff */
[----:B------:R-:W-:Y:S02]  /*7fc0*/  F2FP.BF16.F32.PACK_AB R12, R35, R34 ;  /* 0x00000022230c723e */ /* 0x000fe400000010ff */
[----:B------:R-:W-:Y:S02]  /*7fd0*/  F2FP.BF16.F32.PACK_AB R13, R51, R50 ;  /* 0x00000032330d723e */ /* 0x000fe400000010ff */
[----:B0-----:R-:W-:Y:S02]  /*7fe0*/  F2FP.BF16.F32.PACK_AB R14, R37, R36 ;  /* 0x00000024250e723e */ /* 0x001fe400000010ff */
[----:B------:R-:W-:-:S02]  /*7ff0*/  F2FP.BF16.F32.PACK_AB R15, R53, R52 ;  /* 0x00000034350f723e */ /* 0x000fc400000010ff */
[----:B------:R-:W-:Y:S02]  /*8000*/  F2FP.BF16.F32.PACK_AB R24, R39, R38 ;  /* 0x000000262718723e */ /* 0x000fe400000010ff */
[----:B------:R-:W-:Y:S02]  /*8010*/  F2FP.BF16.F32.PACK_AB R25, R55, R54 ;  /* 0x000000363719723e */ /* 0x000fe400000010ff */
[----:B------:R-:W-:Y:S02]  /*8020*/  F2FP.BF16.F32.PACK_AB R26, R41, R40 ;  /* 0x00000028291a723e */ /* 0x000fe400000010ff */
[----:B------:R-:W-:Y:S01]  /*8030*/  F2FP.BF16.F32.PACK_AB R27, R151, R150 ;  /* 0x00000096971b723e */ /* 0x000fe200000010ff */
[----:B------:R0:W-:Y:S04]  /*8040*/  STSM.16.M88.4 [R3], R8 ;  /* 0x0000000803007844 */ /* 0x0001e80000000200 */
[----:B------:R-:W-:Y:S04]  /*8050*/  STSM.16.M88.4 [R19], R12 ;  /* 0x0000000c13007844 */ /* 0x000fe80000000200 */
[----:B------:R1:W-:Y:S01]  /*8060*/  STSM.16.M88.4 [R0], R24 ;  /* 0x0000001800007844 */ /* 0x0003e20000000200 */
[----:B------:R-:W-:Y:S01]  /*8070*/  BAR.SYNC.DEFER_BLOCKING 0x1, 0x180 ;  /* 0x0046000000007b1d */ /* 0x000fe20000010000 */
[----:B----4-:R-:W-:-:S04]  /*8080*/  ISETP.NE.U32.AND P0, PT, R60, RZ, PT ;  /* 0x000000ff3c00720c */ /* 0x010fc80003f05070 */
[----:B------:R-:W-:Y:S02]  /*8090*/  ISETP.NE.AND.EX P0, PT, R61, RZ, PT, P0 ;  /* 0x000000ff3d00720c */ /* 0x000fe40003f05300 */
[----:B---3--:R-:W-:Y:S02]  /*80a0*/  SHF.L.U64.HI R22, R155, 0x2, R70 ;  /* 0x000000029b167819 */ /* 0x008fe40000010246 */
[----:B------:R-:W-:Y:S01]  /*80b0*/  IADD3 R62, P1, R65, R60, RZ ;  /* 0x0000003c413e7210 */ /* 0x000fe20007f3e0ff */
[----:B------:R-:W-:Y:S01]  /*80c0*/  IMAD.MOV.U32 R4, RZ, RZ, RZ ;  /* 0x000000ffff047224 */ /* 0x000fe200078e00ff */
[----:B0-----:R-:W0:Y:S03]  /*80d0*/  LDC R8, c[0x0][0xad4] ;  /* 0x0002b500ff087b82 */ /* 0x001e260000000800 */
[----:B------:R-:W-:-:S05]  /*80e0*/  IMAD.X R63, R22, 0x1, R61, P1 ;  /* 0x00000001163f7824 */ /* 0x000fca00008e063d */
[----:B-1----:R-:W1:Y:S01]  /*80f0*/  LDC R0, c[0x0][0xbe8] ;  /* 0x0002fa00ff007b82 */ /* 0x002e620000000800 */
[----:B------:R-:W2:Y:S01]  /*8100*/  @P0 LDG.E R4, desc[UR40][R62.64] ;  /* 0x000000283e040981 */ /* 0x000ea2000c1e1900 */
[----:B------:R-:W-:-:S04]  /*8110*/  ISETP.NE.U32.AND P1, PT, RZ, UR4, PT ;  /* 0x00000004ff007c0c */ /* 0x000fc8000bf25070 */
[----:B------:R-:W-:-:S13]  /*8120*/  ISETP.NE.AND.EX P1, PT, RZ, UR5, PT, P1 ;  /* 0x00000005ff007c0c */ /* 0x000fda000bf25310 */
[----:B------:R-:W-:-:S04]  /*8130*/  @P1 IADD3 R64, P2, R65, UR4, RZ ;  /* 0x0000000441401c10 */ /* 0x000fc8000ff5e0ff */
[----:B------:R-:W-:Y:S02]  /*8140*/  @P1 IADD3.X R65, R22, UR5, RZ, P2, !PT ;  /* 0x0000000516411c10 */ /* 0x000fe400097fe4ff */
[----:B------:R-:W-:Y:S01]  /*8150*/  ISETP.NE.AND P2, PT, R157, RZ, PT ;  /* 0x000000ff9d00720c */ /* 0x000fe20003f45270 */
[----:B------:R-:W-:-:S03]  /*8160*/  IMAD.MOV.U32 R22, RZ, RZ, 0x9b8 ;  /* 0x000009b8ff167424 */ /* 0x000fc600078e00ff */
[----:B0-----:R-:W-:-:S04]  /*8170*/  SEL R8, R157, R8, P2 ;  /* 0x000000089d087207 */ /* 0x001fc80001000000 */
[----:B------:R-:W-:Y:S02]  /*8180*/  ISETP.GT.AND P3, PT, R8, 0x1, PT ;  /* 0x000000010800780c */ /* 0x000fe40003f64270 */
[----:B-1----:R-:W-:Y:S01]  /*8190*/  ISETP.NE.AND P4, PT, R0, 0x1, PT ;  /* 0x000000010000780c */ /* 0x002fe20003f85270 */
[----:B------:R-:W0:Y:S01]  /*81a0*/  LDC.64 R8, c[0x0][0xba8] ;  /* 0x0002ea00ff087b82 */ /* 0x000e220000000a00 */
[----:B------:R-:W-:-:S07]  /*81b0*/  SEL R22, R22, 0x978, P3 ;  /* 0x0000097816167807 */ /* 0x000fce0001800000 */
[----:B------:R-:W1:Y:S01]  /*81c0*/  LDC.64 R12, c[0x0][R22+0x220] ;  /* 0x00008800160c7b82 */ /* 0x000e620000000a00 */
[----:B------:R-:W-:-:S07]  /*81d0*/  ISETP.NE.U32.AND P2, PT, R60, RZ, PT ;  /* 0x000000ff3c00720c */ /* 0x000fce0003f45070 */
[----:B------:R-:W3:Y:S01]  /*81e0*/  LDC.64 R14, c[0x0][R22+0x218] ;  /* 0x00008600160e7b82 */ /* 0x000ee20000000a00 */
[----:B------:R-:W-:-:S07]  /*81f0*/  ISETP.NE.AND.EX P2, PT, R61, RZ, PT, P2 ;  /* 0x000000ff3d00720c */ /* 0x000fce0003f45320 */
[----:B------:R-:W4:Y:S01]  /*8200*/  @P4 LDC R26, c[0x0][0xbec] ;  /* 0x0002fb00ff1a4b82 */ /* 0x000f220000000800 */
[----:B------:R-:W-:Y:S01]  /*8210*/  ULDC UR4, c[0x0][0xa88] ;  /* 0x0002a20000047ab9 */ /* 0x000fe20000000800 */
[----:B------:R-:W-:Y:S01]  /*8220*/  SEL R155, R155, RZ, !P2 ;  /* 0x000000ff9b9b7207 */ /* 0x000fe20005000000 */
[----:B------:R-:W-:-:S05]  /*8230*/  IMAD.U32 R3, RZ, RZ, UR4 ;  /* 0x00000004ff037e24 */ /* 0x000fca000f8e00ff */
[----:B------:R-:W4:Y:S01]  /*8240*/  @P4 LDC R67, c[0x0][0xbf0] ;  /* 0x0002fc00ff434b82 */ /* 0x000f220000000800 */
[----:B------:R-:W-:Y:S01]  /*8250*/  SEL R19, R70, RZ, !P2 ;  /* 0x000000ff46137207 */ /* 0x000fe20005000000 */
[-C--:B-1----:R-:W-:Y:S01]  /*8260*/  IMAD R13, R13, R155.reuse, RZ ;  /* 0x0000009b0d0d7224 */ /* 0x082fe200078e02ff */
[----:B------:R1:W5:Y:S05]  /*8270*/  @P1 LDG.E R3, desc[UR40][R64.64] ;  /* 0x0000002840031981 */ /* 0x00036a000c1e1900 */
[----:B------:R-:W4:Y:S01]  /*8280*/  LDC.64 R10, c[0x0][R22+0x228] ;  /* 0x00008a00160a7b82 */ /* 0x000f220000000a00 */
[----:B------:R-:W-:-:S04]  /*8290*/  IMAD.WIDE.U32 R24, R12, R155, RZ ;  /* 0x0000009b0c187225 */ /* 0x000fc800078e00ff */
[----:B-1----:R-:W-:Y:S02]  /*82a0*/  IMAD R65, R12, R19, R13 ;  /* 0x000000130c417224 */ /* 0x002fe400078e020d */
[-C--:B---3--:R-:W-:Y:S01]  /*82b0*/  IMAD R19, R15, R156.reuse, RZ ;  /* 0x0000009c0f137224 */ /* 0x088fe200078e02ff */
[----:B0-----:R-:W0:Y:S01]  /*82c0*/  @!P3 LDC R8, c[0x0][0xb50] ;  /* 0x0002d400ff08bb82 */ /* 0x001e220000000800 */
[----:B------:R-:W-:-:S04]  /*82d0*/  IMAD.WIDE.U32 R14, R14, R156, RZ ;  /* 0x0000009c0e0e7225 */ /* 0x000fc800078e00ff */
[----:B------:R-:W-:-:S03]  /*82e0*/  IMAD R27, R68, 0xc0, R69 ;  /* 0x000000c0441b7824 */ /* 0x000fc600078e0245 */
[----:B------:R1:W3:Y:S01]  /*82f0*/  LDC.64 R12, c[0x0][R22+0x210] ;  /* 0x00008400160c7b82 */ /* 0x0002e20000000a00 */
[----:B------:R-:W-:Y:S01]  /*8300*/  SEL R61, R66, RZ, P3 ;  /* 0x000000ff423d7207 */ /* 0x000fe20001800000 */
[----:B------:R-:W-:Y:S02]  /*8310*/  IMAD.IADD R60, R15, 0x1, R19 ;  /* 0x000000010f3c7824 */ /* 0x000fe400078e0213 */
[----:B------:R-:W-:Y:S02]  /*8320*/  IMAD.MOV.U32 R15, RZ, RZ, R27 ;  /* 0x000000ffff0f7224 */ /* 0x000fe400078e001b */
[----:B------:R-:W-:Y:S02]  /*8330*/  IMAD.IADD R65, R25, 0x1, R65 ;  /* 0x0000000119417824 */ /* 0x000fe400078e0241 */
[-C--:B----4-:R-:W-:Y:S01]  /*8340*/  IMAD R25, R11, R61.reuse, RZ ;  /* 0x0000003d0b197224 */ /* 0x090fe200078e02ff */
[----:B------:R-:W4:Y:S01]  /*8350*/  @!P3 LDC R9, c[0x0][0xb54] ;  /* 0x0002d500ff09bb82 */ /* 0x000f220000000800 */
[----:B------:R-:W-:-:S04]  /*8360*/  IMAD.WIDE.U32 R10, R10, R61, RZ ;  /* 0x0000003d0a0a7225 */ /* 0x000fc800078e00ff */
[----:B------:R-:W-:Y:S01]  /*8370*/  IMAD.IADD R25, R11, 0x1, R25 ;  /* 0x000000010b197824 */ /* 0x000fe200078e0219 */
[--C-:B--2---:R-:W-:Y:S01]  /*8380*/  IADD3 R24, P2, P5, R24, R14, R4.reuse ;  /* 0x0000000e18187210 */ /* 0x104fe20007d5e004 */
[----:B------:R-:W-:Y:S01]  /*8390*/  @P4 IMAD.HI.U32 R14, R27, R26, RZ ;  /* 0x0000001a1b0e4227 */ /* 0x000fe200078e00ff */
[----:B------:R-:W-:-:S04]  /*83a0*/  SHF.R.S32.HI R19, RZ, 0x1f, R4 ;  /* 0x0000001fff137819 */ /* 0x000fc80000011404 */
[----:B------:R-:W-:Y:S02]  /*83b0*/  @P4 SHF.R.U32.HI R15, RZ, R67, R14 ;  /* 0x00000043ff0f4219 */ /* 0x000fe4000001160e */
[----:B------:R-:W-:-:S03]  /*83c0*/  IADD3.X R14, R65, R60, R19, P2, P5 ;  /* 0x0000003c410e7210 */ /* 0x000fc600017ea413 */
[--C-:B-1----:R-:W-:Y:S01]  /*83d0*/  IMAD.MOV R22, RZ, RZ, -R15.reuse ;  /* 0x000000ffff167224 */ /* 0x102fe200078e0a0f */
[----:B------:R-:W-:Y:S02]  /*83e0*/  IADD3 R10, P2, P5, R15, R24, R10 ;  /* 0x000000180f0a7210 */ /* 0x000fe40007d5e00a */
[----:B------:R-:W-:Y:S01]  /*83f0*/  SHF.R.S32.HI R11, RZ, 0x1f, R15 ;  /* 0x0000001fff0b7819 */ /* 0x000fe2000001140f */
[----:B------:R-:W-:-:S03]  /*8400*/  IMAD R15, R0, R22, R27 ;  /* 0x00000016000f7224 */ /* 0x000fc600078e021b */
[----:B------:R-:W-:Y:S01]  /*8410*/  IADD3.X R11, R11, R14, R25, P2, P5 ;  /* 0x0000000e0b0b7210 */ /* 0x000fe200017ea419 */
[-C--:B---3--:R-:W-:Y:S01]  /*8420*/  IMAD R13, R13, R15.reuse, RZ ;  /* 0x0000000f0d0d7224 */ /* 0x088fe200078e02ff */
[----:B------:R-:W-:Y:S01]  /*8430*/  SHF.R.S32.HI R25, RZ, 0x1f, R15 ;  /* 0x0000001fff197819 */ /* 0x000fe2000001140f */
[----:B------:R-:W-:-:S04]  /*8440*/  IMAD.WIDE.U32 R10, R12, R15, R10 ;  /* 0x0000000f0c0a7225 */ /* 0x000fc800078e000a */
[----:B------:R-:W-:Y:S01]  /*8450*/  IMAD R13, R12, R25, R13 ;  /* 0x000000190c0d7224 */ /* 0x000fe200078e020d */
[----:B0-----:R-:W-:-:S03]  /*8460*/  LEA R12, P2, R10, R8, 0x2 ;  /* 0x000000080a0c7211 */ /* 0x001fc600078410ff */
[----:B------:R-:W-:-:S05]  /*8470*/  IMAD.IADD R11, R11, 0x1, R13 ;  /* 0x000000010b0b7824 */ /* 0x000fca00078e020d */
[----:B----4-:R-:W-:Y:S01]  /*8480*/  LEA.HI.X R13, R10, R9, R11, 0x2, P2 ;  /* 0x000000090a0d7211 */ /* 0x010fe200010f140b */
[----:B------:R-:W-:Y:S06]  /*8490*/  @P1 BRA `(.L_x_194) ;  /* 0x0000000000101947 */ /* 0x000fec0003800000 */
[----:B------:R-:W-:Y:S05]  /*84a0*/  @!P0 BRA `(.L_x_194) ;  /* 0x00000000000c8947 */ /* 0x000fea0003800000 */
[----:B------:R-:W2:Y:S04]  /*84b0*/  LDG.E R8, desc[UR40][R62.64] ;  /* 0x000000283e087981 */ /* 0x000ea8000c1e1900 */
[----:B-----5:R-:W2:Y:S02]  /*84c0*/  LDG.E R3, desc[UR40][R62.64+0x4] ;  /* 0x000004283e037981 */ /* 0x020ea4000c1e1900 */
[----:B--2---:R-:W-:-:S07]  /*84d0*/  IMAD.IADD R3, R3, 0x1, -R8 ;  /* 0x0000000103037824 */ /* 0x004fce00078e0a08 */
.L_x_194:
[----:B------:R-:W2:Y:S01]  /*84e0*/  LDL R14, [R1+0x58] ;  /* 0x00005800010e7983 */ /* 0x000ea20000100800 */
[----:B------:R-:W0:Y:S03]  /*84f0*/  S2R R8, SR_TID.X ;  /* 0x0000000000087919 */ /* 0x000e260000002100 */
[----:B------:R-:W-:Y:S04]  /*8500*/  SHFL.IDX PT, R9, R13, RZ, 0x1c1f ;  /* 0x001c1fff0d097589 */ /* 0x000fe800000e0000 */
[----:B------:R-:W-:Y:S04]  /*8510*/  SHFL.IDX PT, R10, R12, 0x1, 0x1c1f ;  /* 0x003c1f000c0a7f89 */ /* 0x000fe800000e0000 */
[----:B------:R-:W-:Y:S01]  /*8520*/  SHFL.IDX PT, R11, R13, 0x1, 0x1c1f ;  /* 0x003c1f000d0b7f89 */ /* 0x000fe200000e0000 */
[----:B0-----:R-:W-:-:S05]  /*8530*/  VIADD R22, R8, 0xffffff80 ;  /* 0xffffff8008167836 */ /* 0x001fca0000000000 */
[----:B------:R-:W-:-:S04]  /*8540*/  SHF.R.S32.HI R15, RZ, 0x1f, R22 ;  /* 0x0000001fff0f7819 */ /* 0x000fc80000011416 */
[----:B------:R-:W-:Y:S01]  /*8550*/  LEA.HI R15, R15, R22, RZ, 0x7 ;  /* 0x000000160f0f7211 */ /* 0x000fe200078f38ff */
[----:B------:R-:W0:Y:S03]  /*8560*/  SHFL.IDX PT, R8, R12, RZ, 0x1c1f ;  /* 0x001c1fff0c087589 */ /* 0x000e2600000e0000 */
[----:B------:R-:W-:Y:S01]  /*8570*/  LOP3.LUT R15, R15, 0xffffff80, RZ, 0xc0, !PT ;  /* 0xffffff800f0f7812 */ /* 0x000fe200078ec0ff */
[----:B-----5:R-:W-:-:S04]  /*8580*/  IMAD R3, R3, R0, RZ ;  /* 0x0000000003037224 */ /* 0x020fc800078e02ff */
[----:B------:R-:W-:-:S05]  /*8590*/  IMAD.IADD R15, R22, 0x1, -R15 ;  /* 0x00000001160f7824 */ /* 0x000fca00078e0a0f */
[----:B------:R-:W-:Y:S01]  /*85a0*/  LOP3.LUT P0, RZ, R15, 0x3, RZ, 0xc0, !PT ;  /* 0x000000030fff7812 */ /* 0x000fe2000780c0ff */
[----:B--2---:R-:W-:-:S04]  /*85b0*/  IMAD R14, R68, 0xc0, R14 ;  /* 0x000000c0440e7824 */ /* 0x004fc800078e020e */
[C---:B------:R-:W-:Y:S01]  /*85c0*/  VIADD R22, R14.reuse, 0x8 ;  /* 0x000000080e167836 */ /* 0x040fe20000000000 */
[----:B------:R-:W-:-:S04]  /*85d0*/  ISETP.GE.OR P1, PT, R14, R3, P0 ;  /* 0x000000030e00720c */ /* 0x000fc80000726670 */
[----:B------:R-:W-:-:S09]  /*85e0*/  ISETP.GE.OR P0, PT, R22, R3, P0 ;  /* 0x000000031600720c */ /* 0x000fd20000706670 */
[----:B0-----:R0:W-:Y:S04]  /*85f0*/  @!P1 ST.E desc[UR40][R8.64], R59 ;  /* 0x0000003b08009985 */ /* 0x0011e8000c101928 */
[----:B------:R0:W-:Y:S01]  /*8600*/  @!P0 ST.E desc[UR40][R10.64], R58 ;  /* 0x0000003a0a008985 */ /* 0x0001e2000c101928 */
[----:B------:R-:W-:Y:S05]  /*8610*/  @P3 BRA `(.L_x_195) ;  /* 0x0000000400cc3947 */ /* 0x000fea0003800000 */
[----:B------:R-:W0:Y:S01]  /*8620*/  LDL R60, [R1+0x8] ;  /* 0x00000800013c7983 */ /* 0x000e220000100800 */
[----:B------:R-:W1:Y:S01]  /*8630*/  @P4 LDC R33, c[0x0][0xbec] ;  /* 0x0002fb00ff214b82 */ /* 0x000e620000000800 */
[----:B------:R-:W-:Y:S01]  /*8640*/  ULDC.64 UR4, c[0x0][0xaa0] ;  /* 0x0002a80000047ab9 */ /* 0x000fe20000000a00 */
[----:B------:R-:W2:Y:S01]  /*8650*/  S2R R15, SR_TID.X ;  /* 0x00000000000f7919 */ /* 0x000ea20000002100 */
[----:B------:R-:W3:Y:S05]  /*8660*/  LDL R37, [R1+0x64] ;  /* 0x0000640001257983 */ /* 0x000eea0000100800 */
[----:B------:R-:W4:Y:S01]  /*8670*/  @P4 LDC R35, c[0x0][0xbf0] ;  /* 0x0002fc00ff234b82 */ /* 0x000f220000000800 */
[----:B--2---:R-:W-:-:S05]  /*8680*/  VIADD R62, R15, 0xffffff80 ;  /* 0xffffff800f3e7836 */ /* 0x004fca0000000000 */
[----:B------:R-:W-:-:S04]  /*8690*/  SHF.R.S32.HI R61, RZ, 0x1f, R62 ;  /* 0x0000001fff3d7819 */ /* 0x000fc8000001143e */
[----:B------:R-:W-:-:S04]  /*86a0*/  LEA.HI R61, R61, R62, RZ, 0x3 ;  /* 0x0000003e3d3d7211 */ /* 0x000fc800078f18ff */
[----:B------:R-:W-:Y:S02]  /*86b0*/  SHF.R.S32.HI R61, RZ, 0x3, R61 ;  /* 0x00000003ff3d7819 */ /* 0x000fe4000001143d */
[----:B------:R-:W-:-:S04]  /*86c0*/  SHF.R.S32.HI R22, RZ, 0x1f, R62 ;  /* 0x0000001fff167819 */ /* 0x000fc8000001143e */
[----:B------:R-:W-:Y:S01]  /*86d0*/  LEA.HI R22, R22, R62, RZ, 0x3 ;  /* 0x0000003e16167211 */ /* 0x000fe200078f18ff */
[----:B------:R-:W-:-:S03]  /*86e0*/  IMAD R19, R19, UR4, RZ ;  /* 0x0000000413137c24 */ /* 0x000fc6000f8e02ff */
[----:B------:R-:W-:Y:S01]  /*86f0*/  LOP3.LUT R22, R22, 0xfffffff8, RZ, 0xc0, !PT ;  /* 0xfffffff816167812 */ /* 0x000fe200078ec0ff */
[----:B0-----:R-:W-:-:S04]  /*8700*/  IMAD R9, R61, 0x40, R60 ;  /* 0x000000403d097824 */ /* 0x001fc800078e023c */
[----:B------:R-:W-:-:S03]  /*8710*/  IMAD.WIDE R56, R9, 0x2, R56 ;  /* 0x0000000209387825 */ /* 0x000fc600078e0238 */
[C---:B------:R-:W-:Y:S02]  /*8720*/  IADD3 R25, P0, R56.reuse, 0x1800, RZ ;  /* 0x0000180038197810 */ /* 0x040fe40007f1e0ff */
[C---:B------:R-:W-:Y:S02]  /*8730*/  IADD3 R29, P1, R56.reuse, 0x3000, RZ ;  /* 0x00003000381d7810 */ /* 0x040fe40007f3e0ff */
[----:B------:R-:W-:Y:S02]  /*8740*/  LOP3.LUT R13, R56, 0x380, RZ, 0xc0, !PT ;  /* 0x00000380380d7812 */ /* 0x000fe400078ec0ff */
[----:B------:R-:W-:Y:S02]  /*8750*/  LOP3.LUT R24, R25, 0x380, RZ, 0xc0, !PT ;  /* 0x0000038019187812 */ /* 0x000fe400078ec0ff */
[----:B------:R-:W-:Y:S02]  /*8760*/  LOP3.LUT R28, R29, 0x380, RZ, 0xc0, !PT ;  /* 0x000003801d1c7812 */ /* 0x000fe400078ec0ff */
[----:B------:R-:W-:-:S02]  /*8770*/  SHF.R.U64 R13, R13, 0x3, RZ ;  /* 0x000000030d0d7819 */ /* 0x000fc400000012ff */
[----:B------:R-:W-:Y:S02]  /*8780*/  SHF.R.U64 R24, R24, 0x3, RZ ;  /* 0x0000000318187819 */ /* 0x000fe400000012ff */
[----:B------:R-:W-:Y:S02]  /*8790*/  SHF.R.U64 R28, R28, 0x3, RZ ;  /* 0x000000031c1c7819 */ /* 0x000fe400000012ff */
[----:B------:R-:W-:Y:S01]  /*87a0*/  LOP3.LUT R12, R13, R56, RZ, 0x3c, !PT ;  /* 0x000000380d0c7212 */ /* 0x000fe200078e3cff */
[--C-:B------:R-:W-:Y:S01]  /*87b0*/  IMAD.MOV.U32 R13, RZ, RZ, R57.reuse ;  /* 0x000000ffff0d7224 */ /* 0x100fe200078e0039 */
[----:B------:R-:W-:Y:S01]  /*87c0*/  LOP3.LUT R24, R24, R25, RZ, 0x3c, !PT ;  /* 0x0000001918187212 */ /* 0x000fe200078e3cff */
[--C-:B------:R-:W-:Y:S01]  /*87d0*/  IMAD.X R25, RZ, RZ, R57.reuse, P0 ;  /* 0x000000ffff197224 */ /* 0x100fe200000e0639 */
[----:B------:R-:W-:Y:S01]  /*87e0*/  LOP3.LUT R28, R28, R29, RZ, 0x3c, !PT ;  /* 0x0000001d1c1c7212 */ /* 0x000fe200078e3cff */
[----:B------:R-:W-:Y:S02]  /*87f0*/  IMAD.X R29, RZ, RZ, R57, P1 ;  /* 0x000000ffff1d7224 */ /* 0x000fe400008e0639 */
[----:B------:R-:W2:Y:S04]  /*8800*/  LD.E.128 R12, desc[UR40][R12.64] ;  /* 0x000000280c0c7980 */ /* 0x000ea8000c101d00 */
[----:B------:R-:W2:Y:S04]  /*8810*/  LD.E.128 R24, desc[UR40][R24.64] ;  /* 0x0000002818187980 */ /* 0x000ea8000c101d00 */
[----:B------:R-:W2:Y:S01]  /*8820*/  LD.E.128 R28, desc[UR40][R28.64] ;  /* 0x000000281c1c7980 */ /* 0x000ea2000c101d00 */
[----:B------:R-:W-:-:S02]  /*8830*/  IMAD.IADD R22, R62, 0x1, -R22 ;  /* 0x000000013e167824 */ /* 0x000fc400078e0a16 */
[C---:B------:R-:W-:Y:S02]  /*8840*/  IMAD R19, R4.reuse, UR5, R19 ;  /* 0x0000000504137c24 */ /* 0x040fe4000f8e0213 */
[----:B------:R-:W-:Y:S01]  /*8850*/  IMAD.WIDE.U32 R20, R4, UR4, RZ ;  /* 0x0000000404147c25 */ /* 0x000fe2000f8e00ff */
[----:B------:R-:W-:-:S03]  /*8860*/  ULDC.64 UR4, c[0x0][0xae8] ;  /* 0x0002ba0000047ab9 */ /* 0x000fc60000000a00 */
[----:B------:R-:W-:Y:S02]  /*8870*/  IMAD R4, R22, 0x30, R61 ;  /* 0x0000003016047824 */ /* 0x000fe400078e023d */
[----:B------:R-:W-:Y:S02]  /*8880*/  IMAD.IADD R21, R21, 0x1, R19 ;  /* 0x0000000115157824 */ /* 0x000fe400078e0213 */
[----:B------:R-:W-:Y:S02]  /*8890*/  IMAD R32, R68, 0xc0, R4 ;  /* 0x000000c044207824 */ /* 0x000fe400078e0204 */
[----:B------:R-:W-:Y:S01]  /*88a0*/  IMAD.WIDE.U32 R20, R156, UR4, R20 ;  /* 0x000000049c147c25 */ /* 0x000fe2000f8e0014 */
[----:B------:R-:W-:-:S03]  /*88b0*/  SHF.R.S32.HI R22, RZ, 0x1f, R155 ;  /* 0x0000001fff167819 */ /* 0x000fc6000001149b */
[----:B-1----:R-:W-:-:S04]  /*88c0*/  @P4 IMAD.HI.U32 R4, R32, R33, RZ ;  /* 0x0000002120044227 */ /* 0x002fc800078e00ff */
[----:B------:R-:W-:Y:S01]  /*88d0*/  IMAD R21, R156, UR5, R21 ;  /* 0x000000059c157c24 */ /* 0x000fe2000f8e0215 */
[----:B------:R-:W-:Y:S01]  /*88e0*/  ULDC.64 UR4, c[0x0][0xaf0] ;  /* 0x0002bc0000047ab9 */ /* 0x000fe20000000a00 */
[----:B------:R-:W-:Y:S01]  /*88f0*/  IMAD.MOV.U32 R19, RZ, RZ, R32 ;  /* 0x000000ffff137224 */ /* 0x000fe200078e0020 */
[----:B----4-:R-:W-:Y:S01]  /*8900*/  @P4 SHF.R.U32.HI R19, RZ, R35, R4 ;  /* 0x00000023ff134219 */ /* 0x010fe20000011604 */
[----:B------:R-:W-:Y:S02]  /*8910*/  IMAD R22, R22, UR4, RZ ;  /* 0x0000000416167c24 */ /* 0x000fe4000f8e02ff */
[----:B------:R-:W-:Y:S01]  /*8920*/  IMAD.WIDE.U32 R20, R155, UR4, R20 ;  /* 0x000000049b147c25 */ /* 0x000fe2000f8e0014 */
[----:B------:R-:W-:-:S03]  /*8930*/  SHF.R.S32.HI R4, RZ, 0x1f, R19 ;  /* 0x0000001fff047819 */ /* 0x000fc60000011413 */
[----:B------:R-:W-:Y:S01]  /*8940*/  IMAD R33, R155, UR5, R22 ;  /* 0x000000059b217c24 */ /* 0x000fe2000f8e0216 */
[----:B------:R-:W-:Y:S01]  /*8950*/  ULDC.64 UR4, c[0x0][0xae0] ;  /* 0x0002b80000047ab9 */ /* 0x000fe20000000a00 */
[----:B------:R-:W-:Y:S02]  /*8960*/  IMAD.MOV R35, RZ, RZ, -R19 ;  /* 0x000000ffff237224 */ /* 0x000fe400078e0a13 */
[----:B------:R-:W-:Y:S02]  /*8970*/  IMAD.IADD R21, R21, 0x1, R33 ;  /* 0x0000000115157824 */ /* 0x000fe400078e0221 */
[----:B------:R-:W-:Y:S02]  /*8980*/  IMAD R33, R0, R35, R32 ;  /* 0x0000002300217224 */ /* 0x000fe400078e0220 */
[----:B------:R-:W-:Y:S02]  /*8990*/  IMAD R4, R4, UR4, RZ ;  /* 0x0000000404047c24 */ /* 0x000fe4000f8e02ff */
[----:B------:R-:W-:Y:S01]  /*89a0*/  IMAD.WIDE.U32 R20, R19, UR4, R20 ;  /* 0x0000000413147c25 */ /* 0x000fe2000f8e0014 */
[----:B------:R-:W-:-:S03]  /*89b0*/  SHF.R.S32.HI R0, RZ, 0x1f, R33 ;  /* 0x0000001fff007819 */ /* 0x000fc60000011421 */
[----:B------:R-:W-:Y:S01]  /*89c0*/  IMAD R35, R19, UR5, R4 ;  /* 0x0000000513237c24 */ /* 0x000fe2000f8e0204 */
[----:B------:R-:W-:Y:S02]  /*89d0*/  ULDC.64 UR4, c[0x0][0xad8] ;  /* 0x0002b60000047ab9 */ /* 0x000fe40000000a00 */
[----:B------:R-:W-:Y:S02]  /*89e0*/  IMAD R0, R0, UR4, RZ ;  /* 0x0000000400007c24 */ /* 0x000fe4000f8e02ff */
[----:B------:R-:W-:Y:S01]  /*89f0*/  IMAD.IADD R21, R21, 0x1, R35 ;  /* 0x0000000115157824 */ /* 0x000fe200078e0223 */
[----:B------:R-:W-:Y:S01]  /*8a00*/  IADD3 R11, P0, R56, 0x4800, RZ ;  /* 0x00004800380b7810 */ /* 0x000fe20007f1e0ff */
[C---:B------:R-:W-:Y:S02]  /*8a10*/  IMAD R19, R33.reuse, UR5, R0 ;  /* 0x0000000521137c24 */ /* 0x040fe4000f8e0200 */
[----:B------:R-:W-:Y:S01]  /*8a20*/  IMAD.WIDE.U32 R20, R33, UR4, R20 ;  /* 0x0000000421147c25 */ /* 0x000fe2000f8e0014 */
[----:B------:R-:W-:Y:S01]  /*8a30*/  LOP3.LUT R8, R11, 0x380, RZ, 0xc0, !PT ;  /* 0x000003800b087812 */ /* 0x000fe200078ec0ff */
[----:B------:R-:W-:-:S02]  /*8a40*/  ULDC.64 UR4, c[0x0][0xa80] ;  /* 0x0002a00000047ab9 */ /* 0x000fc40000000a00 */
[----:B------:R-:W-:Y:S01]  /*8a50*/  IMAD.X R9, RZ, RZ, R57, P0 ;  /* 0x000000ffff097224 */ /* 0x000fe200000e0639 */
[----:B------:R-:W-:Y:S01]  /*8a60*/  LEA R22, P0, R20, UR4, 0x1 ;  /* 0x0000000414167c11 */ /* 0x000fe2000f8008ff */
[----:B------:R-:W-:Y:S01]  /*8a70*/  IMAD.IADD R19, R21, 0x1, R19 ;  /* 0x0000000115137824 */ /* 0x000fe200078e0213 */
[----:B------:R-:W-:Y:S01]  /*8a80*/  SHF.R.U64 R8, R8, 0x3, RZ ;  /* 0x0000000308087819 */ /* 0x000fe200000012ff */
[----:B------:R-:W-:Y:S01]  /*8a90*/  IMAD R36, R68, 0xc0, R61 ;  /* 0x000000c044247824 */ /* 0x000fe200078e023d */
[----:B------:R-:W-:Y:S02]  /*8aa0*/  ULDC UR4, c[0x0][0xac8] ;  /* 0x0002b20000047ab9 */ /* 0x000fe40000000800 */
[----:B------:R-:W-:Y:S01]  /*8ab0*/  LEA.HI.X R19, R20, UR5, R19, 0x1, P0 ;  /* 0x0000000514137c11 */ /* 0x000fe200080f0c13 */
[----:B------:R-:W-:Y:S01]  /*8ac0*/  SHFL.IDX PT, R32, R22, 0x1, 0x181f ;  /* 0x00381f0016207f89 */ /* 0x000fe200000e0000 */
[----:B------:R-:W-:-:S03]  /*8ad0*/  LOP3.LUT R8, R8, R11, RZ, 0x3c, !PT ;  /* 0x0000000b08087212 */ /* 0x000fc600078e3cff */
[----:B------:R-:W0:Y:S04]  /*8ae0*/  SHFL.IDX PT, R20, R22, RZ, 0x181f ;  /* 0x00181fff16147589 */ /* 0x000e2800000e0000 */
[----:B------:R-:W1:Y:S01]  /*8af0*/  SHFL.IDX PT, R34, R22, 0x2, 0x181f ;  /* 0x00581f0016227f89 */ /* 0x000e6200000e0000 */
[----:B------:R-:W-:-:S03]  /*8b00*/  ISETP.GE.AND P0, PT, R60, UR4, PT ;  /* 0x000000043c007c0c */ /* 0x000fc6000bf06270 */
[----:B------:R-:W3:Y:S01]  /*8b10*/  SHFL.IDX PT, R21, R19, RZ, 0x181f ;  /* 0x00181fff13157589 */ /* 0x000ee200000e0000 */
[----:B------:R-:W-:-:S03]  /*8b20*/  VIADD R0, R36, 0x30 ;  /* 0x0000003024007836 */ /* 0x000fc60000000000 */
[----:B------:R-:W4:Y:S01]  /*8b30*/  SHFL.IDX PT, R33, R19, 0x1, 0x181f ;  /* 0x00381f0013217f89 */ /* 0x000f2200000e0000 */
[----:B------:R-:W-:-:S03]  /*8b40*/  VIADD R4, R36, 0x60 ;  /* 0x0000006024047836 */ /* 0x000fc60000000000 */
[----:B------:R-:W4:Y:S04]  /*8b50*/  SHFL.IDX PT, R35, R19, 0x2, 0x181f ;  /* 0x00581f0013237f89 */ /* 0x000f2800000e0000 */
[----:B------:R-:W5:Y:S01]  /*8b60*/  LD.E.128 R8, desc[UR40][R8.64] ;  /* 0x0000002808087980 */ /* 0x000f62000c101d00 */
[-C--:B------:R-:W-:Y:S01]  /*8b70*/  ISETP.GE.OR P1, PT, R36, R3.reuse, P0 ;  /* 0x000000032400720c */ /* 0x080fe20000726670 */
[----:B------:R-:W-:Y:S01]  /*8b80*/  @!PT LDS RZ, [RZ] ;  /* 0x00000000fffff984 */ /* 0x000fe20000000800 */
[----:B------:R-:W-:Y:S01]  /*8b90*/  @!PT LDS RZ, [RZ] ;  /* 0x00000000fffff984 */ /* 0x000fe20000000800 */
[----:B------:R-:W-:Y:S01]  /*8ba0*/  @!PT LDS RZ, [RZ] ;  /* 0x00000000fffff984 */ /* 0x000fe20000000800 */
[----:B------:R-:W-:Y:S01]  /*8bb0*/  @!PT LDS RZ, [RZ] ;  /* 0x00000000fffff984 */ /* 0x000fe20000000800 */
[----:B------:R0:W-:Y:S06]  /*8bc0*/  MEMBAR.ALL.CTA ;  /* 0x0000000000007992 */ /* 0x0001ec0000008000 */
[----:B0-----:R-:W0:Y:S01]  /*8bd0*/  FENCE.VIEW.ASYNC.S ;  /* 0x00000000000073c6 */ /* 0x001e220000000000 */
[----:B------:R-:W-:-:S02]  /*8be0*/  ISETP.GE.OR P2, PT, R0, R3, P0 ;  /* 0x000000030000720c */ /* 0x000fc40000746670 */
[----:B------:R-:W-:Y:S01]  /*8bf0*/  ISETP.GE.OR P3, PT, R4, R3, P0 ;  /* 0x000000030400720c */ /* 0x000fe20000766670 */
[----:B------:R-:W-:-:S04]  /*8c00*/  UIADD3 UR4, UR37, 0x30820, URZ ;  /* 0x0003082025047890 */ /* 0x000fc8000fffe03f */
[----:B------:R-:W-:Y:S01]  /*8c10*/  UPRMT UR4, URZ, 0x654, UR4 ;  /* 0x000006543f047896 */ /* 0x000fe20008000004 */
[----:B------:R-:W-:-:S05]  /*8c20*/  @!P1 LEA R20, P4, R60, R20, 0x1 ;  /* 0x000000143c149211 */ /* 0x000fca00078808ff */
[C---:B------:R-:W-:Y:S02]  /*8c30*/  @!P2 LEA R32, P5, R60.reuse, R32, 0x1 ;  /* 0x000000203c20a211 */ /* 0x040fe400078a08ff */
[C---:B-1----:R-:W-:Y:S02]  /*8c40*/  @!P3 LEA R34, P6, R60.reuse, R34, 0x1 ;  /* 0x000000223c22b211 */ /* 0x042fe400078c08ff */
[C-C-:B---3--:R-:W-:Y:S02]  /*8c50*/  @!P1 LEA.HI.X R21, R60.reuse, R21, R37.reuse, 0x1, P4 ;  /* 0x000000153c159211 */ /* 0x148fe400020f0c25 */
[C-C-:B----4-:R-:W-:Y:S02]  /*8c60*/  @!P2 LEA.HI.X R33, R60.reuse, R33, R37.reuse, 0x1, P5 ;  /* 0x000000213c21a211 */ /* 0x150fe400028f0c25 */
[----:B------:R-:W-:Y:S01]  /*8c70*/  @!P3 LEA.HI.X R35, R60, R35, R37, 0x1, P6 ;  /* 0x000000233c23b211 */ /* 0x000fe200030f0c25 */
[----:B0-----:R-:W-:Y:S01]  /*8c80*/  SYNCS.ARRIVE.TRANS64.RED.A1T0 RZ, [UR4], RZ ;  /* 0x000000ffffff79a7 */ /* 0x001fe20008100404 */
[----:B------:R-:W-:-:S05]  /*8c90*/  VIADD R0, R36, 0x90 ;  /* 0x0000009024007836 */ /* 0x000fca0000000000 */
[----:B------:R-:W-:Y:S01]  /*8ca0*/  ISETP.GE.OR P0, PT, R0, R3, P0 ;  /* 0x000000030000720c */ /* 0x000fe20000706670 */
[----:B------:R-:W0:Y:S04]  /*8cb0*/  SHFL.IDX PT, R22, R22, 0x3, 0x181f ;  /* 0x00781f0016167f89 */ /* 0x000e2800000e0000 */
[----:B------:R-:W1:Y:S04]  /*8cc0*/  SHFL.IDX PT, R19, R19, 0x3, 0x181f ;  /* 0x00781f0013137f89 */ /* 0x000e6800000e0000 */
[----:B--2---:R2:W-:Y:S04]  /*8cd0*/  @!P1 ST.E.128 desc[UR40][R20.64], R12 ;  /* 0x0000000c14009985 */ /* 0x0045e8000c101d28 */
[----:B------:R2:W-:Y:S04]  /*8ce0*/  @!P2 ST.E.128 desc[UR40][R32.64], R24 ;  /* 0x000000182000a985 */ /* 0x0005e8000c101d28 */
[----:B------:R2:W-:Y:S01]  /*8cf0*/  @!P3 ST.E.128 desc[UR40][R34.64], R28 ;  /* 0x0000001c2200b985 */ /* 0x0005e2000c101d28 */
[----:B01----:R-:W-:Y:S05]  /*8d00*/  @P0 BRA `(.L_x_196) ;  /* 0x0000001000c00947 */ /* 0x003fea0003800000 */
[----:B--2---:R-:W-:-:S04]  /*8d10*/  LEA R12, P0, R60, R22, 0x1 ;  /* 0x000000163c0c7211 */ /* 0x004fc800078008ff */
[----:B------:R-:W-:-:S05]  /*8d20*/  LEA.HI.X R13, R60, R19, R37, 0x1, P0 ;  /* 0x000000133c0d7211 */ /* 0x000fca00000f0c25 */
[----:B-----5:R0:W-:Y:S01]  /*8d30*/  ST.E.128 desc[UR40][R12.64], R8 ;  /* 0x000000080c007985 */ /* 0x0201e2000c101d28 */
[----:B------:R-:W-:Y:S05]  /*8d40*/  BRA `(.L_x_196) ;  /* 0x0000001000b07947 */ /* 0x000fea0003800000 */
.L_x_195:
[----:B0-----:R-:W0:Y:S01]  /*8d50*/  @P4 LDC R10, c[0x0][0xbec] ;  /* 0x0002fb00ff0a4b82 */ /* 0x001e220000000800 */
[----:B------:R-:W-:Y:S01]  /*8d60*/  ULDC.64 UR4, c[0x0][0xb08] ;  /* 0x0002c20000047ab9 */ /* 0x000fe20000000a00 */
[----:B------:R-:W-:Y:S01]  /*8d70*/  IMAD.MOV.U32 R11, RZ, RZ, R27 ;  /* 0x000000ffff0b7224 */ /* 0x000fe200078e001b */
[----:B------:R1:W5:Y:S01]  /*8d80*/  LDL R67, [R1+0x30] ;  /* 0x0000300001437983 */ /* 0x0003620000100800 */
[----:B------:R-:W-:Y:S01]  /*8d90*/  IMAD R19, R19, UR4, RZ ;  /* 0x0000000413137c24 */ /* 0x000fe2000f8e02ff */
[----:B------:R-:W-:Y:S01]  /*8da0*/  ULDC.64 UR6, c[0x0][0xb30] ;  /* 0x0002cc0000067ab9 */ /* 0x000fe20000000a00 */
[C---:B------:R-:W-:Y:S01]  /*8db0*/  IMAD.WIDE.U32 R8, R4.reuse, UR4, RZ ;  /* 0x0000000404087c25 */ /* 0x040fe2000f8e00ff */
[----:B------:R1:W5:Y:S01]  /*8dc0*/  LDL R65, [R1+0x24] ;  /* 0x0000240001417983 */ /* 0x0003620000100800 */
[----:B------:R-:W2:Y:S02]  /*8dd0*/  @P4 LDC R15, c[0x0][0xbf0] ;  /* 0x0002fc00ff0f4b82 */ /* 0x000ea40000000800 */
[----:B------:R-:W-:Y:S01]  /*8de0*/  IMAD R19, R4, UR5, R19 ;  /* 0x0000000504137c24 */ /* 0x000fe2000f8e0213 */
[----:B------:R-:W-:Y:S01]  /*8df0*/  ULDC.64 UR4, c[0x0][0xb38] ;  /* 0x0002ce0000047ab9 */ /* 0x000fe20000000a00 */
[----:B------:R-:W-:Y:S01]  /*8e00*/  SHF.R.S32.HI R4, RZ, 0x1f, R155 ;  /* 0x0000001fff047819 */ /* 0x000fe2000001149b */
[----:B------:R1:W5:Y:S01]  /*8e10*/  LDL R64, [R1+0x50] ;  /* 0x0000500001407983 */ /* 0x0003620000100800 */
[----:B------:R-:W-:-:S03]  /*8e20*/  IMAD.IADD R9, R9, 0x1, R19 ;  /* 0x0000000109097824 */ /* 0x000fc600078e0213 */
[----:B------:R1:W5:Y:S01]  /*8e30*/  LDL R63, [R1+0x20] ;  /* 0x00002000013f7983 */ /* 0x0003620000100800 */
[----:B------:R-:W-:-:S03]  /*8e40*/  IMAD.WIDE.U32 R8, R156, UR4, R8 ;  /* 0x000000049c087c25 */ /* 0x000fc6000f8e0008 */
[----:B------:R1:W5:Y:S01]  /*8e50*/  LDL R26, [R1+0x1c] ;  /* 0x00001c00011a7983 */ /* 0x0003620000100800 */
[----:B------:R-:W-:Y:S01]  /*8e60*/  IMAD R9, R156, UR5, R9 ;  /* 0x000000059c097c24 */ /* 0x000fe2000f8e0209 */
[----:B------:R-:W-:Y:S01]  /*8e70*/  ULDC.64 UR4, c[0x0][0xb40] ;  /* 0x0002d00000047ab9 */ /* 0x000fe20000000a00 */
[----:B0-----:R-:W-:Y:S01]  /*8e80*/  @P4 IMAD.HI.U32 R10, R27, R10, RZ ;  /* 0x0000000a1b0a4227 */ /* 0x001fe200078e00ff */
[----:B------:R1:W5:Y:S03]  /*8e90*/  LDL R62, [R1+0x48] ;  /* 0x00004800013e7983 */ /* 0x0003660000100800 */
[----:B------:R-:W-:Y:S01]  /*8ea0*/  IMAD R4, R4, UR4, RZ ;  /* 0x0000000404047c24 */ /* 0x000fe2000f8e02ff */
[----:B------:R1:W5:Y:S01]  /*8eb0*/  LDL R61, [R1+0x18] ;  /* 0x00001800013d7983 */ /* 0x0003620000100800 */
[----:B------:R-:W-:Y:S01]  /*8ec0*/  IMAD.WIDE.U32 R8, R155, UR4, R8 ;  /* 0x000000049b087c25 */ /* 0x000fe2000f8e0008 */
[----:B--2---:R-:W-:-:S02]  /*8ed0*/  @P4 SHF.R.U32.HI R11, RZ, R15, R10 ;  /* 0x0000000fff0b4219 */ /* 0x004fc4000001160a */
[----:B------:R1:W5:Y:S01]  /*8ee0*/  LDL R60, [R1+0x44] ;  /* 0x00004400013c7983 */ /* 0x0003620000100800 */
[----:B------:R-:W-:Y:S01]  /*8ef0*/  IMAD R13, R155, UR5, R4 ;  /* 0x000000059b0d7c24 */ /* 0x000fe2000f8e0204 */
[----:B------:R-:W-:Y:S01]  /*8f00*/  ULDC.64 UR4, c[0x0][0xb48] ;  /* 0x0002d20000047ab9 */ /* 0x000fe20000000a00 */
[----:B------:R-:W-:Y:S01]  /*8f10*/  SHF.R.S32.HI R4, RZ, 0x1f, R11 ;  /* 0x0000001fff047819 */ /* 0x000fe2000001140b */
[----:B------:R1:W5:Y:S01]  /*8f20*/  LDL R59, [R1+0x14] ;  /* 0x00001400013b7983 */ /* 0x0003620000100800 */
[----:B------:R-:W-:Y:S02]  /*8f30*/  IMAD.IADD R9, R9, 0x1, R13 ;  /* 0x0000000109097824 */ /* 0x000fe400078e020d */
[----:B------:R-:W-:Y:S01]  /*8f40*/  IMAD.MOV R13, RZ, RZ, -R11 ;  /* 0x000000ffff0d7224 */ /* 0x000fe200078e0a0b */
[----:B------:R1:W5:Y:S01]  /*8f50*/  LDL R58, [R1+0x40] ;  /* 0x00004000013a7983 */ /* 0x0003620000100800 */
[----:B------:R-:W-:-:S03]  /*8f60*/  IMAD.WIDE.U32 R8, R66, UR4, R8 ;  /* 0x0000000442087c25 */ /* 0x000fc6000f8e0008 */
[----:B------:R1:W5:Y:S01]  /*8f70*/  LDL R57, [R1+0x10] ;  /* 0x0000100001397983 */ /* 0x0003620000100800 */
[----:B------:R-:W-:Y:S02]  /*8f80*/  IMAD R13, R0, R13, R27 ;  /* 0x0000000d000d7224 */ /* 0x000fe400078e021b */
[----:B------:R-:W-:Y:S01]  /*8f90*/  IMAD R9, R66, UR5, R9 ;  /* 0x0000000542097c24 */ /* 0x000fe2000f8e0209 */
[----:B------:R1:W5:Y:S01]  /*8fa0*/  LDL R27, [R1+0x4c] ;  /* 0x00004c00011b7983 */ /* 0x0003620000100800 */
[----:B------:R-:W-:-:S03]  /*8fb0*/  IMAD R4, R4, UR6, RZ ;  /* 0x0000000604047c24 */ /* 0x000fc6000f8e02ff */
[----:B------:R1:W5:Y:S04]  /*8fc0*/  LDL R66, [R1+0x54] ;  /* 0x0000540001427983 */ /* 0x0003680000100800 */
[----:B------:R1:W5:Y:S04]  /*8fd0*/  LDL R56, [R1+0x3c] ;  /* 0x00003c0001387983 */ /* 0x0003680000100800 */
[----:B------:R1:W5:Y:S01]  /*8fe0*/  LDL R19, [R1+0xc] ;  /* 0x00000c0001137983 */ /* 0x0003620000100800 */
[----:B------:R-:W-:Y:S01]  /*8ff0*/  SHF.R.S32.HI R0, RZ, 0x1f, R13 ;  /* 0x0000001fff007819 */ /* 0x000fe2000001140d */
[----:B------:R-:W-:-:S02]  /*9000*/  IMAD R15, R11, UR7, R4 ;  /* 0x000000070b0f7c24 */ /* 0x000fc4000f8e0204 */
[----:B------:R-:W-:Y:S01]  /*9010*/  IMAD.WIDE.U32 R8, R11, UR6, R8 ;  /* 0x000000060b087c25 */ /* 0x000fe2000f8e0008 */
[----:B------:R-:W-:-:S03]  /*9020*/  ULDC.64 UR6, c[0x0][0xb28] ;  /* 0x0002ca0000067ab9 */ /* 0x000fc60000000a00 */
[----:B------:R-:W-:Y:S02]  /*9030*/  IMAD R0, R0, UR6, RZ ;  /* 0x0000000600007c24 */ /* 0x000fe4000f8e02ff */
[----:B------:R-:W-:Y:S01]  /*9040*/  IMAD.IADD R9, R9, 0x1, R15 ;  /* 0x0000000109097824 */ /* 0x000fe200078e020f */
[----:B------:R-:W-:Y:S01]  /*9050*/  UIADD3 UR4, UR37, 0x30820, URZ ;  /* 0x0003082025047890 */ /* 0x000fe2000fffe03f */
[C---:B------:R-:W-:Y:S02]  /*9060*/  IMAD R11, R13.reuse, UR7, R0 ;  /* 0x000000070d0b7c24 */ /* 0x040fe4000f8e0200 */
[----:B------:R-:W-:Y:S01]  /*9070*/  IMAD.WIDE.U32 R8, R13, UR6, R8 ;  /* 0x000000060d087c25 */ /* 0x000fe2000f8e0008 */
[----:B------:R-:W-:Y:S01]  /*9080*/  ISETP.GE.AND P0, PT, R14, R3, PT ;  /* 0x000000030e00720c */ /* 0x000fe20003f06270 */
[----:B------:R-:W-:Y:S01]  /*9090*/  ULDC.64 UR6, c[0x0][0xb00] ;  /* 0x0002c00000067ab9 */ /* 0x000fe20000000a00 */
[----:B------:R-:W-:Y:S01]  /*90a0*/  UPRMT UR4, URZ, 0x654, UR4 ;  /* 0x000006543f047896 */ /* 0x000fe20008000004 */
[----:B------:R-:W-:Y:S01]  /*90b0*/  IMAD.IADD R9, R9, 0x1, R11 ;  /* 0x0000000109097824 */ /* 0x000fe200078e020b */
[----:B------:R-:W-:-:S04]  /*90c0*/  LEA R0, P1, R8, UR6, 0x2 ;  /* 0x0000000608007c11 */ /* 0x000fc8000f8210ff */
[----:B------:R-:W-:Y:S01]  /*90d0*/  LEA.HI.X R4, R8, UR7, R9, 0x2, P1 ;  /* 0x0000000708047c11 */ /* 0x000fe200088f1409 */
[----:B------:R1:W0:Y:S01]  /*90e0*/  SHFL.IDX PT, R10, R0, RZ, 0x1c1f ;  /* 0x001c1fff000a7589 */ /* 0x00022200000e0000 */
[----:B------:R-:W-:Y:S01]  /*90f0*/  BSSY B1, `(.L_x_197) ;  /* 0x0000024000017945 */ /* 0x000fe20003800000 */
[----:B------:R-:W-:Y:S02]  /*9100*/  SYNCS.ARRIVE.TRANS64.RED.A1T0 RZ, [UR4], RZ ;  /* 0x000000ffffff79a7 */ /* 0x000fe40008100404 */
[----:B------:R1:W2:Y:S01]  /*9110*/  SHFL.IDX PT, R11, R4, RZ, 0x1c1f ;  /* 0x001c1fff040b7589 */ /* 0x0002a200000e0000 */
[----:B------:R-:W-:Y:S05]  /*9120*/  @P0 BRA `(.L_x_198) ;  /* 0x0000000000800947 */ /* 0x000fea0003800000 */
[----:B------:R-:W-:Y:S02]  /*9130*/  ULDC UR4, c[0x0][0xac8] ;  /* 0x0002b20000047ab9 */ /* 0x000fe40000000800 */
[----:B-----5:R-:W-:Y:S02]  /*9140*/  ISETP.GE.AND P1, PT, R65, UR4, PT ;  /* 0x0000000441007c0c */ /* 0x020fe4000bf26270 */
[----:B------:R-:W-:Y:S02]  /*9150*/  ISETP.GE.AND P0, PT, R67, UR4, PT ;  /* 0x0000000443007c0c */ /* 0x000fe4000bf06270 */
[----:B------:R-:W-:Y:S02]  /*9160*/  ISETP.GE.AND P5, PT, R63, UR4, PT ;  /* 0x000000043f007c0c */ /* 0x000fe4000bfa6270 */
[----:B------:R-:W-:-:S07]  /*9170*/  ISETP.GE.AND P3, PT, R26, UR4, PT ;  /* 0x000000041a007c0c */ /* 0x000fce000bf66270 */
[-C--:B0-----:R-:W-:Y:S02]  /*9180*/  @!P1 LEA R12, P2, R65, R10.reuse, 0x2 ;  /* 0x0000000a410c9211 */ /* 0x081fe400078410ff */
[----:B--2---:R-:W-:Y:S02]  /*9190*/  @!P0 IMAD.WIDE R8, R67, 0x4, R10 ;  /* 0x0000000443088825 */ /* 0x004fe400078e020a */
[----:B------:R-:W-:Y:S02]  /*91a0*/  @!P1 LEA.HI.X R13, R65, R11, R66, 0x2, P2 ;  /* 0x0000000b410d9211 */ /* 0x000fe400010f1442 */
[----:B------:R-:W-:Y:S01]  /*91b0*/  ISETP.GE.AND P2, PT, R61, UR4, PT ;  /* 0x000000043d007c0c */ /* 0x000fe2000bf46270 */
[----:B------:R0:W-:Y:S01]  /*91c0*/  @!P0 ST.E.64 desc[UR40][R8.64], R20 ;  /* 0x0000001408008985 */ /* 0x0001e2000c101b28 */
[----:B------:R-:W-:Y:S02]  /*91d0*/  @!P5 LEA R14, P4, R63, R10, 0x2 ;  /* 0x0000000a3f0ed211 */ /* 0x000fe400078810ff */
[----:B------:R-:W-:Y:S01]  /*91e0*/  ISETP.GE.AND P0, PT, R57, UR4, PT ;  /* 0x0000000439007c0c */ /* 0x000fe2000bf06270 */
[----:B------:R2:W-:Y:S01]  /*91f0*/  @!P1 ST.E.64 desc[UR40][R12.64], R28 ;  /* 0x0000001c0c009985 */ /* 0x0005e2000c101b28 */
[----:B------:R-:W-:-:S02]  /*9200*/  ISETP.GE.AND P1, PT, R59, UR4, PT ;  /* 0x000000043b007c0c */ /* 0x000fc4000bf26270 */
[-C--:B------:R-:W-:Y:S02]  /*9210*/  @!P5 LEA.HI.X R15, R63, R11.reuse, R64, 0x2, P4 ;  /* 0x0000000b3f0fd211 */ /* 0x080fe400020f1440 */
[----:B------:R-:W-:Y:S02]  /*9220*/  ISETP.GE.AND P4, PT, R19, UR4, PT ;  /* 0x0000000413007c0c */ /* 0x000fe4000bf86270 */
[CC--:B------:R-:W-:Y:S01]  /*9230*/  @!P3 LEA R24, P6, R26.reuse, R10.reuse, 0x2 ;  /* 0x0000000a1a18b211 */ /* 0x0c0fe200078c10ff */
[----:B------:R3:W-:Y:S01]  /*9240*/  @!P5 ST.E.64 desc[UR40][R14.64], R30 ;  /* 0x0000001e0e00d985 */ /* 0x0007e2000c101b28 */
[----:B0-----:R-:W-:Y:S02]  /*9250*/  @!P2 LEA R8, P5, R61, R10, 0x2 ;  /* 0x0000000a3d08a211 */ /* 0x001fe400078a10ff */
[----:B------:R-:W-:-:S03]  /*9260*/  @!P3 LEA.HI.X R25, R26, R11, R27, 0x2, P6 ;  /* 0x0000000b1a19b211 */ /* 0x000fc600030f141b */
[-C--:B--2---:R-:W-:Y:S02]  /*9270*/  @!P1 LEA R12, P6, R59, R10.reuse, 0x2 ;  /* 0x0000000a3b0c9211 */ /* 0x084fe400078c10ff */
[-C--:B------:R-:W-:Y:S01]  /*9280*/  @!P2 LEA.HI.X R9, R61, R11.reuse, R62, 0x2, P5 ;  /* 0x0000000b3d09a211 */ /* 0x080fe200028f143e */
[----:B------:R3:W-:Y:S01]  /*9290*/  @!P3 ST.E.64 desc[UR40][R24.64], R32 ;  /* 0x000000201800b985 */ /* 0x0007e2000c101b28 */
[-C--:B------:R-:W-:Y:S02]  /*92a0*/  @!P0 LEA R20, P3, R57, R10.reuse, 0x2 ;  /* 0x0000000a39148211 */ /* 0x080fe400078610ff */
[----:B------:R-:W-:Y:S01]  /*92b0*/  @!P4 LEA R10, P5, R19, R10, 0x2 ;  /* 0x0000000a130ac211 */ /* 0x000fe200078a10ff */
[----:B------:R3:W-:Y:S01]  /*92c0*/  @!P2 ST.E.64 desc[UR40][R8.64], R34 ;  /* 0x000000220800a985 */ /* 0x0007e2000c101b28 */
[-C--:B------:R-:W-:Y:S02]  /*92d0*/  @!P1 LEA.HI.X R13, R59, R11.reuse, R60, 0x2, P6 ;  /* 0x0000000b3b0d9211 */ /* 0x080fe400030f143c */
[----:B------:R-:W-:-:S02]  /*92e0*/  @!P0 LEA.HI.X R21, R57, R11, R58, 0x2, P3 ;  /* 0x0000000b39158211 */ /* 0x000fc400018f143a */
[----:B------:R-:W-:Y:S01]  /*92f0*/  @!P4 LEA.HI.X R11, R19, R11, R56, 0x2, P5 ;  /* 0x0000000b130bc211 */ /* 0x000fe200028f1438 */
[----:B------:R3:W-:Y:S04]  /*9300*/  @!P1 ST.E.64 desc[UR40][R12.64], R36 ;  /* 0x000000240c009985 */ /* 0x0007e8000c101b28 */
[----:B------:R3:W-:Y:S04]  /*9310*/  @!P0 ST.E.64 desc[UR40][R20.64], R38 ;  /* 0x0000002614008985 */ /* 0x0007e8000c101b28 */
[----:B------:R3:W-:Y:S02]  /*9320*/  @!P4 ST.E.64 desc[UR40][R10.64], R40 ;  /* 0x000000280a00c985 */ /* 0x0007e4000c101b28 */
.L_x_198:
[----:B------:R-:W-:Y:S05]  /*9330*/  BSYNC B1 ;  /* 0x0000000000017941 */ /* 0x000fea0003800000 */
.L_x_197:
[----:B------:R-:W-:Y:S01]  /*9340*/  ISETP.GE.AND P0, PT, R22, R3, PT ;  /* 0x000000031600720c */ /* 0x000fe20003f06270 */
[----:B--23--:R2:W3:Y:S04]  /*9350*/  SHFL.IDX PT, R11, R4, 0x1, 0x1c1f ;  /* 0x003c1f00040b7f89 */ /* 0x00c4e800000e0000 */
[----:B0-----:R2:W0:Y:S08]  /*9360*/  SHFL.IDX PT, R10, R0, 0x1, 0x1c1f ;  /* 0x003c1f00000a7f89 */ /* 0x00143000000e0000 */
[----:B--2---:R-:W-:Y:S05]  /*9370*/  @P0 BRA `(.L_x_196) ;  /* 0x0000000c00240947 */ /* 0x004fea0003800000 */
[----:B------:R-:W-:Y:S02]  /*9380*/  ULDC UR4, c[0x0][0xac8] ;  /* 0x0002b20000047ab9 */ /* 0x000fe40000000800 */
[----:B-----5:R-:W-:Y:S02]  /*9390*/  ISETP.GE.AND P0, PT, R67, UR4, PT ;  /* 0x0000000443007c0c */ /* 0x020fe4000bf06270 */
[----:B------:R-:W-:Y:S02]  /*93a0*/  ISETP.GE.AND P5, PT, R65, UR4, PT ;  /* 0x0000000441007c0c */ /* 0x000fe4000bfa6270 */
[----:B------:R-:W-:Y:S02]  /*93b0*/  ISETP.GE.AND P3, PT, R63, UR4, PT ;  /* 0x000000043f007c0c */ /* 0x000fe4000bf66270 */
[----:B------:R-:W-:Y:S02]  /*93c0*/  ISETP.GE.AND P2, PT, R26, UR4, PT ;  /* 0x000000041a007c0c */ /* 0x000fe4000bf46270 */
[----:B------:R-:W-:-:S05]  /*93d0*/  ISETP.GE.AND P1, PT, R61, UR4, PT ;  /* 0x000000043d007c0c */ /* 0x000fca000bf26270 */
[----:B0--3--:R-:W-:Y:S02]  /*93e0*/  @!P0 IMAD.WIDE R8, R67, 0x4, R10 ;  /* 0x0000000443088825 */ /* 0x009fe400078e020a */
[-C--:B------:R-:W-:Y:S02]  /*93f0*/  @!P5 LEA R12, P4, R65, R10.reuse, 0x2 ;  /* 0x0000000a410cd211 */ /* 0x080fe400078810ff */
[----:B------:R-:W-:Y:S01]  /*9400*/  @!P3 LEA R14, P6, R63, R10, 0x2 ;  /* 0x0000000a3f0eb211 */ /* 0x000fe200078c10ff */
[----:B------:R0:W-:Y:S01]  /*9410*/  @!P0 ST.E.64 desc[UR40][R8.64], R42 ;  /* 0x0000002a08008985 */ /* 0x0001e2000c101b28 */
[----:B------:R-:W-:Y:S02]  /*9420*/  ISETP.GE.AND P0, PT, R59, UR4, PT ;  /* 0x000000043b007c0c */ /* 0x000fe4000bf06270 */
[----:B------:R-:W-:Y:S02]  /*9430*/  @!P5 LEA.HI.X R13, R65, R11, R66, 0x2, P4 ;  /* 0x0000000b410dd211 */ /* 0x000fe400020f1442 */
[----:B------:R-:W-:-:S02]  /*9440*/  ISETP.GE.AND P4, PT, R57, UR4, PT ;  /* 0x0000000439007c0c */ /* 0x000fc4000bf86270 */
[----:B------:R-:W-:Y:S01]  /*9450*/  @!P3 LEA.HI.X R15, R63, R11, R64, 0x2, P6 ;  /* 0x0000000b3f0fb211 */ /* 0x000fe200030f1440 */
[----:B------:R2:W-:Y:S01]  /*9460*/  @!P5 ST.E.64 desc[UR40][R12.64], R44 ;  /* 0x0000002c0c00d985 */ /* 0x0005e2000c101b28 */
[----:B------:R-:W-:-:S03]  /*9470*/  @!P2 LEA R20, P5, R26, R10, 0x2 ;  /* 0x0000000a1a14a211 */ /* 0x000fc600078a10ff */
[----:B------:R2:W-:Y:S01]  /*9480*/  @!P3 ST.E.64 desc[UR40][R14.64], R46 ;  /* 0x0000002e0e00b985 */ /* 0x0005e2000c101b28 */
[-C--:B------:R-:W-:Y:S02]  /*9490*/  @!P2 LEA.HI.X R21, R26, R11.reuse, R27, 0x2, P5 ;  /* 0x0000000b1a15a211 */ /* 0x080fe400028f141b */
[-C--:B0-----:R-:W-:Y:S02]  /*94a0*/  @!P1 LEA R8, P6, R61, R10.reuse, 0x2 ;  /* 0x0000000a3d089211 */ /* 0x081fe400078c10ff */
[-C--:B------:R-:W-:Y:S01]  /*94b0*/  @!P0 LEA R24, P3, R59, R10.reuse, 0x2 ;  /* 0x0000000a3b188211 */ /* 0x080fe200078610ff */
[----:B------:R2:W-:Y:S01]  /*94c0*/  @!P2 ST.E.64 desc[UR40][R20.64], R48 ;  /* 0x000000301400a985 */ /* 0x0005e2000c101b28 */
[----:B------:R-:W-:Y:S02]  /*94d0*/  @!P4 LEA R26, P5, R57, R10, 0x2 ;  /* 0x0000000a391ac211 */ /* 0x000fe400078a10ff */
[-C--:B------:R-:W-:Y:S02]  /*94e0*/  @!P1 LEA.HI.X R9, R61, R11.reuse, R62, 0x2, P6 ;  /* 0x0000000b3d099211 */ /* 0x080fe400030f143e */
[----:B------:R-:W-:-:S02]  /*94f0*/  @!P0 LEA.HI.X R25, R59, R11, R60, 0x2, P3 ;  /* 0x0000000b3b198211 */ /* 0x000fc400018f143c */
[----:B------:R-:W-:Y:S01]  /*9500*/  @!P4 LEA.HI.X R27, R57, R11, R58, 0x2, P5 ;  /* 0x0000000b391bc211 */ /* 0x000fe200028f143a */
[----:B------:R2:W-:Y:S04]  /*9510*/  @!P1 ST.E.64 desc[UR40][R8.64], R50 ;  /* 0x0000003208009985 */ /* 0x0005e8000c101b28 */
[----:B------:R2:W-:Y:S01]  /*9520*/  @!P0 ST.E.64 desc[UR40][R24.64], R52 ;  /* 0x0000003418008985 */ /* 0x0005e2000c101b28 */
[----:B------:R-:W-:-:S03]  /*9530*/  ISETP.GE.AND P0, PT, R19, UR4, PT ;  /* 0x0000000413007c0c */ /* 0x000fc6000bf06270 */
[----:B------:R2:W-:Y:S10]  /*9540*/  @!P4 ST.E.64 desc[UR40][R26.64], R54 ;  /* 0x000000361a00c985 */ /* 0x0005f4000c101b28 */
[----:B------:R-:W-:Y:S05]  /*9550*/  @P0 BRA `(.L_x_196) ;  /* 0x0000000800ac0947 */ /* 0x000fea0003800000 */
[----:B--2---:R-:W-:-:S04]  /*9560*/  LEA R8, P0, R19, R10, 0x2 ;  /* 0x0000000a13087211 */ /* 0x004fc800078010ff */
[----:B------:R-:W-:-:S05]  /*9570*/  LEA.HI.X R9, R19, R11, R56, 0x2, P0 ;  /* 0x0000000b13097211 */ /* 0x000fca00000f1438 */
[----:B------:R4:W-:Y:S01]  /*9580*/  ST.E.64 desc[UR40][R8.64], R150 ;  /* 0x0000009608007985 */ /* 0x0009e2000c101b28 */
[----:B------:R-:W-:Y:S05]  /*9590*/  BRA `(.L_x_196) ;  /* 0x00000008009c7947 */ /* 0x000fea0003800000 */
.L_x_193:
[----:B------:R-:W2:Y:S01]  /*95a0*/  LDC.64 R10, c[0x0][0xc00] ;  /* 0x00030000ff0a7b82 */ /* 0x000ea20000000a00 */
[----:B------:R-:W-:Y:S01]  /*95b0*/  ULDC.64 UR4, c[0x0][0xc08] ;  /* 0x0003020000047ab9 */ /* 0x000fe20000000a00 */
[----:B------:R-:W-:Y:S01]  /*95c0*/  IMAD.MOV.U32 R3, RZ, RZ, RZ ;  /* 0x000000ffff037224 */ /* 0x000fe200078e00ff */
[----:B------:R-:W-:-:S04]  /*95d0*/  ISETP.NE.U32.AND P0, PT, RZ, UR4, PT ;  /* 0x00000004ff007c0c */ /* 0x000fc8000bf05070 */
[----:B------:R-:W-:Y:S01]  /*95e0*/  ISETP.NE.AND.EX P1, PT, RZ, UR5, PT, P0 ;  /* 0x00000005ff007c0c */ /* 0x000fe2000bf25300 */
[----:B------:R-:W3:Y:S01]  /*95f0*/  LDC.64 R8, c[0x0][0xc00] ;  /* 0x00030000ff087b82 */ /* 0x000ee20000000a00 */
[----:B--2---:R-:W-:-:S04]  /*9600*/  ISETP.NE.U32.AND P0, PT, R10, RZ, PT ;  /* 0x000000ff0a00720c */ /* 0x004fc80003f05070 */
[----:B------:R-:W-:-:S07]  /*9610*/  ISETP.NE.AND.EX P0, PT, R11, RZ, PT, P0 ;  /* 0x000000ff0b00720c */ /* 0x000fce0003f05300 */
[----:B------:R-:W2:Y:S01]  /*9620*/  @P1 LDC.64 R10, c[0x0][0xc08] ;  /* 0x00030200ff0a1b82 */ /* 0x000ea20000000a00 */
[----:B------:R-:W-:Y:S01]  /*9630*/  ULDC UR4, c[0x0][0xa88] ;  /* 0x0002a20000047ab9 */ /* 0x000fe20000000800 */
[----:B---3--:R-:W-:-:S04]  /*9640*/  IMAD.WIDE R12, R155, 0x4, R8 ;  /* 0x000000049b0c7825 */ /* 0x008fc800078e0208 */
[----:B------:R-:W-:Y:S01]  /*9650*/  IMAD.U32 R0, RZ, RZ, UR4 ;  /* 0x00000004ff007e24 */ /* 0x000fe2000f8e00ff */
[----:B------:R3:W5:Y:S01]  /*9660*/  @P0 LDG.E R3, desc[UR40][R12.64] ;  /* 0x000000280c030981 */ /* 0x000762000c1e1900 */
[----:B0-----:R-:W0:Y:S01]  /*9670*/  S2R R14, SR_TID.X ;  /* 0x00000000000e7919 */ /* 0x001e220000002100 */
[----:B--2---:R-:W-:-:S05]  /*9680*/  @P1 IMAD.WIDE R8, R155, 0x4, R10 ;  /* 0x000000049b081825 */ /* 0x004fca00078e020a */
[----:B------:R3:W5:Y:S01]  /*9690*/  @P1 LDG.E R0, desc[UR40][R8.64] ;  /* 0x0000002808001981 */ /* 0x000762000c1e1900 */
[----:B------:R-:W-:-:S13]  /*96a0*/  ISETP.NE.AND P2, PT, R157, RZ, PT ;  /* 0x000000ff9d00720c */ /* 0x000fda0003f45270 */
[----:B------:R-:W2:Y:S01]  /*96b0*/  @!P2 LDC R157, c[0x0][0xad4] ;  /* 0x0002b500ff9dab82 */ /* 0x000ea20000000800 */
[----:B0-----:R-:W-:-:S05]  /*96c0*/  VIADD R30, R14, 0xffffff80 ;  /* 0xffffff800e1e7836 */ /* 0x001fca0000000000 */
[----:B------:R-:W-:Y:S02]  /*96d0*/  ISETP.GT.AND P3, PT, R30, 0xbf, PT ;  /* 0x000000bf1e00780c */ /* 0x000fe40003f64270 */
[----:B--2---:R-:W-:Y:S01]  /*96e0*/  ISETP.GT.AND P2, PT, R157, 0x1, PT ;  /* 0x000000019d00780c */ /* 0x004fe20003f44270 */
[----:B---3--:R-:W-:-:S12]  /*96f0*/  @P1 BRA `(.L_x_199) ;  /* 0x0000000000101947 */ /* 0x008fd80003800000 */
[----:B------:R-:W-:Y:S05]  /*9700*/  @!P0 BRA `(.L_x_199) ;  /* 0x00000000000c8947 */ /* 0x000fea0003800000 */
[----:B------:R-:W2:Y:S04]  /*9710*/  LDG.E R9, desc[UR40][R12.64] ;  /* 0x000000280c097981 */ /* 0x000ea8000c1e1900 */
[----:B-----5:R-:W2:Y:S02]  /*9720*/  LDG.E R0, desc[UR40][R12.64+0x4] ;  /* 0x000004280c007981 */ /* 0x020ea4000c1e1900 */
[----:B--2---:R-:W-:-:S07]  /*9730*/  IMAD.IADD R0, R0, 0x1, -R9 ;  /* 0x0000000100007824 */ /* 0x004fce00078e0a09 */
.L_x_199:
[----:B-1----:R-:W2:Y:S01]  /*9740*/  LDL.LU R4, [R1+0x2c] ;  /* 0x00002c0001047983 */ /* 0x002ea20000300800 */
[----:B------:R-:W-:Y:S01]  /*9750*/  BSSY B1, `(.L_x_200) ;  /* 0x0000038000017945 */ /* 0x000fe20003800000 */
[----:B------:R-:W-:Y:S02]  /*9760*/  SEL R155, R155, RZ, !P0 ;  /* 0x000000ff9b9b7207 */ /* 0x000fe40004000000 */
[----:B-----5:R-:W-:Y:S02]  /*9770*/  SHF.R.S32.HI R26, RZ, 0x1f, R3 ;  /* 0x0000001fff1a7819 */ /* 0x020fe40000011403 */
[----:B--2---:R-:W-:Y:S01]  /*9780*/  SEL R28, R4, RZ, !P0 ;  /* 0x000000ff041c7207 */ /* 0x004fe20004000000 */
[----:B------:R-:W-:Y:S06]  /*9790*/  @P3 BRA `(.L_x_201) ;  /* 0x0000000000cc3947 */ /* 0x000fec0003800000 */
[----:B------:R-:W2:Y:S01]  /*97a0*/  LDL R4, [R1+0x4] ;  /* 0x0000040001047983 */ /* 0x000ea20000100800 */
[----:B------:R-:W0:Y:S02]  /*97b0*/  LDC R33, c[0x0][0xbe8] ;  /* 0x0002fa00ff217b82 */ /* 0x000e240000000800 */
[----:B0-----:R-:W-:Y:S02]  /*97c0*/  IMAD R8, R0, R33, RZ ;  /* 0x0000002100087224 */ /* 0x001fe400078e02ff */
[----:B--2---:R-:W-:-:S04]  /*97d0*/  IMAD R4, R4, 0xc0, R14 ;  /* 0x000000c004047824 */ /* 0x004fc800078e020e */
[----:B------:R-:W-:-:S05]  /*97e0*/  VIADD R31, R4, 0xffffff80 ;  /* 0xffffff80041f7836 */ /* 0x000fca0000000000 */
[----:B------:R-:W-:-:S13]  /*97f0*/  ISETP.GE.AND P0, PT, R31, R8, PT ;  /* 0x000000081f00720c */ /* 0x000fda0003f06270 */
[----:B------:R-:W-:Y:S05]  /*9800*/  @P0 BRA `(.L_x_201) ;  /* 0x0000000000b00947 */ /* 0x000fea0003800000 */
[----:B------:R-:W2:Y:S01]  /*9810*/  LDL.LU R32, [R1+0x28] ;  /* 0x0000280001207983 */ /* 0x000ea20000300800 */
[----:B------:R-:W-:Y:S01]  /*9820*/  ISETP.NE.AND P1, PT, R33, 0x1, PT ;  /* 0x000000012100780c */ /* 0x000fe20003f25270 */
[----:B------:R-:W-:Y:S01]  /*9830*/  IMAD.MOV.U32 R22, RZ, RZ, 0x9b8 ;  /* 0x000009b8ff167424 */ /* 0x000fe200078e00ff */
[----:B------:R-:W-:Y:S01]  /*9840*/  ISETP.GT.AND P0, PT, R157, 0x1, PT ;  /* 0x000000019d00780c */ /* 0x000fe20003f04270 */
[----:B------:R-:W0:Y:S01]  /*9850*/  LDC.64 R8, c[0x0][0xba8] ;  /* 0x0002ea00ff087b82 */ /* 0x000e220000000a00 */
[----:B------:R-:W-:Y:S02]  /*9860*/  IMAD.MOV.U32 R19, RZ, RZ, R31 ;  /* 0x000000ffff137224 */ /* 0x000fe400078e001f */
[----:B------:R-:W-:-:S05]  /*9870*/  SEL R22, R22, 0x978, P0 ;  /* 0x0000097816167807 */ /* 0x000fca0000000000 */
[----:B------:R-:W1:Y:S08]  /*9880*/  LDC.64 R12, c[0x0][R22+0x220] ;  /* 0x00008800160c7b82 */ /* 0x000e700000000a00 */
[----:B------:R-:W3:Y:S08]  /*9890*/  @P1 LDC R4, c[0x0][0xbec] ;  /* 0x0002fb00ff041b82 */ /* 0x000ef00000000800 */
[----:B------:R-:W4:Y:S08]  /*98a0*/  LDC.64 R10, c[0x0][R22+0x218] ;  /* 0x00008600160a7b82 */ /* 0x000f300000000a00 */
[----:B------:R-:W5:Y:S01]  /*98b0*/  @P1 LDC R29, c[0x0][0xbf0] ;  /* 0x0002fc00ff1d1b82 */ /* 0x000f620000000800 */
[----:B-1----:R-:W-:-:S02]  /*98c0*/  IMAD R13, R13, R155, RZ ;  /* 0x0000009b0d0d7224 */ /* 0x002fc400078e02ff */
[----:B------:R-:W-:-:S05]  /*98d0*/  IMAD.WIDE.U32 R24, R12, R155, RZ ;  /* 0x0000009b0c187225 */ /* 0x000fca00078e00ff */
[----:B------:R-:W1:Y:S01]  /*98e0*/  LDC.64 R14, c[0x0][R22+0x228] ;  /* 0x00008a00160e7b82 */ /* 0x000e620000000a00 */
[----:B---3--:R-:W-:-:S07]  /*98f0*/  @P1 IMAD.HI.U32 R4, R31, R4, RZ ;  /* 0x000000041f041227 */ /* 0x008fce00078e00ff */
[----:B------:R-:W3:Y:S01]  /*9900*/  LDC.64 R20, c[0x0][R22+0x210] ;  /* 0x0000840016147b82 */ /* 0x000ee20000000a00 */
[-C--:B----4-:R-:W-:Y:S02]  /*9910*/  IMAD R27, R11, R156.reuse, RZ ;  /* 0x0000009c0b1b7224 */ /* 0x090fe400078e02ff */
[----:B------:R-:W-:-:S04]  /*9920*/  IMAD.WIDE.U32 R10, R10, R156, RZ ;  /* 0x0000009c0a0a7225 */ /* 0x000fc800078e00ff */
[----:B------:R-:W-:Y:S01]  /*9930*/  IMAD.IADD R27, R11, 0x1, R27 ;  /* 0x000000010b1b7824 */ /* 0x000fe200078e021b */
[----:B-----5:R-:W-:Y:S01]  /*9940*/  @P1 SHF.R.U32.HI R19, RZ, R29, R4 ;  /* 0x0000001dff131219 */ /* 0x020fe20000011604 */
[----:B------:R-:W-:Y:S01]  /*9950*/  IMAD R29, R12, R28, R13 ;  /* 0x0000001c0c1d7224 */ /* 0x000fe200078e020d */
[----:B0-----:R-:W0:Y:S01]  /*9960*/  @!P0 LDC R8, c[0x0][0xb50] ;  /* 0x0002d400ff088b82 */ /* 0x001e220000000800 */
[----:B------:R-:W-:Y:S02]  /*9970*/  IADD3 R4, P1, P3, R24, R10, R3 ;  /* 0x0000000a18047210 */ /* 0x000fe40007b3e003 */
[----:B------:R-:W-:Y:S02]  /*9980*/  IMAD.MOV R12, RZ, RZ, -R19 ;  /* 0x000000ffff0c7224 */ /* 0x000fe400078e0a13 */
[----:B------:R-:W-:-:S03]  /*9990*/  IMAD.IADD R29, R25, 0x1, R29 ;  /* 0x00000001191d7824 */ /* 0x000fc600078e021d */
[----:B------:R-:W4:Y:S01]  /*99a0*/  @!P0 LDC R9, c[0x0][0xb54] ;  /* 0x0002d500ff098b82 */ /* 0x000f220000000800 */
[----:B--2---:R-:W-:-:S05]  /*99b0*/  SEL R13, R32, RZ, P0 ;  /* 0x000000ff200d7207 */ /* 0x004fca0000000000 */
[----:B-1----:R-:W-:-:S04]  /*99c0*/  IMAD.WIDE.U32 R10, R14, R13, RZ ;  /* 0x0000000d0e0a7225 */ /* 0x002fc800078e00ff */
[----:B------:R-:W-:Y:S02]  /*99d0*/  IMAD R15, R15, R13, RZ ;  /* 0x0000000d0f0f7224 */ /* 0x000fe400078e02ff */
[----:B------:R-:W-:Y:S01]  /*99e0*/  IMAD R13, R33, R12, R31 ;  /* 0x0000000c210d7224 */ /* 0x000fe200078e021f */
[----:B------:R-:W-:Y:S01]  /*99f0*/  IADD3.X R12, R29, R27, R26, P1, P3 ;  /* 0x0000001b1d0c7210 */ /* 0x000fe20000fe641a */
[----:B------:R-:W-:Y:S01]  /*9a00*/  IMAD.IADD R15, R11, 0x1, R15 ;  /* 0x000000010b0f7824 */ /* 0x000fe200078e020f */
[----:B------:R-:W-:Y:S01]  /*9a10*/  IADD3 R10, P0, P1, R19, R4, R10 ;  /* 0x00000004130a7210 */ /* 0x000fe2000791e00a */
[----:B---3--:R-:W-:Y:S01]  /*9a20*/  IMAD R4, R21, R13, RZ ;  /* 0x0000000d15047224 */ /* 0x008fe200078e02ff */
[----:B------:R-:W-:-:S04]  /*9a30*/  SHF.R.S32.HI R19, RZ, 0x1f, R19 ;  /* 0x0000001fff137819 */ /* 0x000fc80000011413 */
[----:B------:R-:W-:Y:S02]  /*9a40*/  IADD3.X R11, R19, R12, R15, P0, P1 ;  /* 0x0000000c130b7210 */ /* 0x000fe400007e240f */
[----:B------:R-:W-:Y:S01]  /*9a50*/  SHF.R.S32.HI R15, RZ, 0x1f, R13 ;  /* 0x0000001fff0f7819 */ /* 0x000fe2000001140d */
[----:B------:R-:W-:-:S04]  /*9a60*/  IMAD.WIDE.U32 R10, R20, R13, R10 ;  /* 0x0000000d140a7225 */ /* 0x000fc800078e000a */
[----:B------:R-:W-:Y:S01]  /*9a70*/  IMAD R15, R20, R15, R4 ;  /* 0x0000000f140f7224 */ /* 0x000fe200078e0204 */
[----:B0-----:R-:W-:-:S03]  /*9a80*/  LEA R8, P0, R10, R8, 0x2 ;  /* 0x000000080a087211 */ /* 0x001fc600078010ff */
[----:B------:R-:W-:Y:S02]  /*9a90*/  IMAD.IADD R4, R11, 0x1, R15 ;  /* 0x000000010b047824 */ /* 0x000fe400078e020f */
[----:B------:R-:W-:-:S03]  /*9aa0*/  IMAD.MOV.U32 R11, RZ, RZ, -0x800000 ;  /* 0xff800000ff0b7424 */ /* 0x000fc600078e00ff */
[----:B----4-:R-:W-:-:S05]  /*9ab0*/  LEA.HI.X R9, R10, R9, R4, 0x2, P0 ;  /* 0x000000090a097211 */ /* 0x010fca00000f1404 */
[----:B------:R0:W-:Y:S02]  /*9ac0*/  STG.E desc[UR40][R8.64], R11 ;  /* 0x0000000b08007986 */ /* 0x0001e4000c101928 */
.L_x_201:
[----:B------:R-:W-:Y:S05]  /*9ad0*/  BSYNC B1 ;  /* 0x0000000000017941 */ /* 0x000fea0003800000 */
.L_x_200:
[----:B------:R-:W-:Y:S05]  /*9ae0*/  @P2 BRA `(.L_x_196) ;  /* 0x0000000400482947 */ /* 0x000fea0003800000 */
[----:B------:R-:W2:Y:S01]  /*9af0*/  LDL R12, [R1+0x8] ;  /* 0x00000800010c7983 */ /* 0x000ea20000100800 */
[----:B------:R-:W1:Y:S03]  /*9b00*/  LDC R15, c[0x0][0xbe8] ;  /* 0x0002fa00ff0f7b82 */ /* 0x000e660000000800 */
[----:B------:R-:W3:Y:S01]  /*9b10*/  LDL R10, [R1+0x64] ;  /* 0x00006400010a7983 */ /* 0x000ee20000100800 */
[--C-:B------:R-:W-:Y:S01]  /*9b20*/  SHF.R.S32.HI R14, RZ, 0x1f, R30.reuse ;  /* 0x0000001fff0e7819 */ /* 0x100fe2000001141e */
[----:B------:R-:W-:Y:S01]  /*9b30*/  ULDC.64 UR4, c[0x0][0xaa0] ;  /* 0x0002a80000047ab9 */ /* 0x000fe20000000a00 */
[----:B------:R-:W-:Y:S01]  /*9b40*/  SHF.R.S32.HI R25, RZ, 0x1f, R30 ;  /* 0x0000001fff197819 */ /* 0x000fe2000001141e */
[----:B------:R-:W4:Y:S01]  /*9b50*/  LDL.LU R20, [R1+0x4] ;  /* 0x0000040001147983 */ /* 0x000f220000300800 */
[-C--:B------:R-:W-:Y:S01]  /*9b60*/  LEA.HI R14, R14, R30.reuse, RZ, 0x3 ;  /* 0x0000001e0e0e7211 */ /* 0x080fe200078f18ff */
[----:B------:R-:W-:Y:S01]  /*9b70*/  IMAD R4, R26, UR4, RZ ;  /* 0x000000041a047c24 */ /* 0x000fe2000f8e02ff */
[----:B------:R-:W-:Y:S01]  /*9b80*/  LEA.HI R25, R25, R30, RZ, 0x3 ;  /* 0x0000001e19197211 */ /* 0x000fe200078f18ff */
[C---:B0-----:R-:W-:Y:S01]  /*9b90*/  IMAD.WIDE.U32 R8, R3.reuse, UR4, RZ ;  /* 0x0000000403087c25 */ /* 0x041fe2000f8e00ff */
[----:B------:R-:W-:Y:S01]  /*9ba0*/  LOP3.LUT R14, R14, 0xfffffff8, RZ, 0xc0, !PT ;  /* 0xfffffff80e0e7812 */ /* 0x000fe200078ec0ff */
[----:B------:R-:W-:Y:S01]  /*9bb0*/  ULDC.64 UR6, c[0x0][0xaf0] ;  /* 0x0002bc0000067ab9 */ /* 0x000fe20000000a00 */
[----:B------:R-:W-:Y:S01]  /*9bc0*/  SHF.R.S32.HI R25, RZ, 0x3, R25 ;  /* 0x00000003ff197819 */ /* 0x000fe20000011419 */
[----:B------:R-:W-:Y:S01]  /*9bd0*/  IMAD R11, R3, UR5, R4 ;  /* 0x00000005030b7c24 */ /* 0x000fe2000f8e0204 */
[----:B------:R-:W-:Y:S01]  /*9be0*/  ULDC.64 UR4, c[0x0][0xae8] ;  /* 0x0002ba0000047ab9 */ /* 0x000fe20000000a00 */
[----:B------:R-:W-:-:S02]  /*9bf0*/  IMAD.IADD R14, R30, 0x1, -R14 ;  /* 0x000000011e0e7824 */ /* 0x000fc400078e0a0e */
[----:B------:R-:W-:Y:S02]  /*9c00*/  IMAD.IADD R9, R9, 0x1, R11 ;  /* 0x0000000109097824 */ /* 0x000fe400078e020b */
[----:B------:R-:W-:Y:S02]  /*9c10*/  IMAD R3, R14, 0x30, R25 ;  /* 0x000000300e037824 */ /* 0x000fe400078e0219 */
[----:B------:R-:W-:Y:S01]  /*9c20*/  IMAD.WIDE.U32 R8, R156, UR4, R8 ;  /* 0x000000049c087c25 */ /* 0x000fe2000f8e0008 */
[----:B-1----:R-:W-:-:S03]  /*9c30*/  ISETP.NE.AND P0, PT, R15, 0x1, PT ;  /* 0x000000010f00780c */ /* 0x002fc60003f05270 */
[----:B------:R-:W-:Y:S01]  /*9c40*/  IMAD R9, R156, UR5, R9 ;  /* 0x000000059c097c24 */ /* 0x000fe2000f8e0209 */
[----:B------:R-:W-:Y:S01]  /*9c50*/  ULDC.64 UR4, c[0x0][0xae0] ;  /* 0x0002b80000047ab9 */ /* 0x000fe20000000a00 */
[----:B------:R-:W-:Y:S02]  /*9c60*/  IMAD R21, R0, R15, RZ ;  /* 0x0000000f00157224 */ /* 0x000fe400078e02ff */
[----:B------:R-:W-:-:S06]  /*9c70*/  IMAD.WIDE.U32 R8, R155, UR6, R8 ;  /* 0x000000069b087c25 */ /* 0x000fcc000f8e0008 */
[----:B------:R-:W0:Y:S08]  /*9c80*/  @P0 LDC R13, c[0x0][0xbec] ;  /* 0x0002fb00ff0d0b82 */ /* 0x000e300000000800 */
[----:B------:R-:W1:Y:S01]  /*9c90*/  @P0 LDC R19, c[0x0][0xbf0] ;  /* 0x0002fc00ff130b82 */ /* 0x000e620000000800 */
[----:B--2---:R-:W-:Y:S02]  /*9ca0*/  IMAD.MOV.U32 R22, RZ, RZ, R12 ;  /* 0x000000ffff167224 */ /* 0x004fe400078e000c */
[----:B---3--:R-:W-:-:S02]  /*9cb0*/  IMAD.MOV.U32 R24, RZ, RZ, R10 ;  /* 0x000000ffff187224 */ /* 0x008fc400078e000a */
[----:B------:R-:W-:Y:S02]  /*9cc0*/  IMAD R10, R28, UR6, RZ ;  /* 0x000000061c0a7c24 */ /* 0x000fe4000f8e02ff */
[----:B----4-:R-:W-:-:S04]  /*9cd0*/  IMAD R12, R20, 0xc0, R3 ;  /* 0x000000c0140c7824 */ /* 0x010fc800078e0203 */
[----:B0-----:R-:W-:-:S04]  /*9ce0*/  @P0 IMAD.HI.U32 R4, R12, R13, RZ ;  /* 0x0000000d0c040227 */ /* 0x001fc800078e00ff */
[----:B------:R-:W-:Y:S01]  /*9cf0*/  IMAD.MOV.U32 R3, RZ, RZ, R12 ;  /* 0x000000ffff037224 */ /* 0x000fe200078e000c */
[----:B-1----:R-:W-:Y:S01]  /*9d00*/  @P0 SHF.R.U32.HI R3, RZ, R19, R4 ;  /* 0x00000013ff030219 */ /* 0x002fe20000011604 */
[----:B------:R-:W-:-:S03]  /*9d10*/  IMAD R13, R155, UR7, R10 ;  /* 0x000000079b0d7c24 */ /* 0x000fc6000f8e020a */
[--C-:B------:R-:W-:Y:S01]  /*9d20*/  SHF.R.S32.HI R4, RZ, 0x1f, R3.reuse ;  /* 0x0000001fff047819 */ /* 0x100fe20000011403 */
[----:B------:R-:W-:Y:S02]  /*9d30*/  IMAD.MOV R11, RZ, RZ, -R3 ;  /* 0x000000ffff0b7224 */ /* 0x000fe400078e0a03 */
[----:B------:R-:W-:Y:S02]  /*9d40*/  IMAD.IADD R9, R9, 0x1, R13 ;  /* 0x0000000109097824 */ /* 0x000fe400078e020d */
[----:B------:R-:W-:Y:S02]  /*9d50*/  IMAD R11, R15, R11, R12 ;  /* 0x0000000b0f0b7224 */ /* 0x000fe400078e020c */
[----:B------:R-:W-:Y:S02]  /*9d60*/  IMAD R4, R4, UR4, RZ ;  /* 0x0000000404047c24 */ /* 0x000fe4000f8e02ff */
[----:B------:R-:W-:-:S04]  /*9d70*/  IMAD.WIDE.U32 R8, R3, UR4, R8 ;  /* 0x0000000403087c25 */ /* 0x000fc8000f8e0008 */
[----:B------:R-:W-:Y:S01]  /*9d80*/  IMAD R13, R3, UR5, R4 ;  /* 0x00000005030d7c24 */ /* 0x000fe2000f8e0204 */
[----:B------:R-:W-:Y:S01]  /*9d90*/  SHF.R.S32.HI R4, RZ, 0x1f, R11 ;  /* 0x0000001fff047819 */ /* 0x000fe2000001140b */
[----:B------:R-:W-:Y:S02]  /*9da0*/  ULDC.64 UR4, c[0x0][0xad8] ;  /* 0x0002b60000047ab9 */ /* 0x000fe40000000a00 */
[----:B------:R-:W-:Y:S02]  /*9db0*/  IMAD.IADD R9, R9, 0x1, R13 ;  /* 0x0000000109097824 */ /* 0x000fe400078e020d */
[----:B------:R-:W-:Y:S02]  /*9dc0*/  IMAD R4, R4, UR4, RZ ;  /* 0x0000000404047c24 */ /* 0x000fe4000f8e02ff */
[----:B------:R-:W-:-:S04]  /*9dd0*/  IMAD.WIDE.U32 R8, R11, UR4, R8 ;  /* 0x000000040b087c25 */ /* 0x000fc8000f8e0008 */
[----:B------:R-:W-:Y:S01]  /*9de0*/  IMAD R3, R11, UR5, R4 ;  /* 0x000000050b037c24 */ /* 0x000fe2000f8e0204 */
[----:B------:R-:W-:Y:S01]  /*9df0*/  ULDC.64 UR4, c[0x0][0xa80] ;  /* 0x0002a00000047ab9 */ /* 0x000fe20000000a00 */
[----:B------:R-:W-:Y:S02]  /*9e00*/  IMAD R4, R20, 0xc0, R25 ;  /* 0x000000c014047824 */ /* 0x000fe400078e0219 */
[----:B------:R-:W-:Y:S01]  /*9e10*/  IMAD.IADD R3, R9, 0x1, R3 ;  /* 0x0000000109037824 */ /* 0x000fe200078e0203 */
[----:B------:R-:W-:Y:S01]  /*9e20*/  LEA R9, P0, R8, UR4, 0x1 ;  /* 0x0000000408097c11 */ /* 0x000fe2000f8008ff */
[----:B------:R-:W-:Y:S01]  /*9e30*/  ULDC UR4, c[0x0][0xac8] ;  /* 0x0002b20000047ab9 */ /* 0x000fe20000000800 */
[----:B------:R-:W-:Y:S02]  /*9e40*/  VIADD R0, R4, 0x30 ;  /* 0x0000003004007836 */ /* 0x000fe40000000000 */
[----:B------:R-:W-:Y:S01]  /*9e50*/  LEA.HI.X R14, R8, UR5, R3, 0x1, P0 ;  /* 0x00000005080e7c11 */ /* 0x000fe200080f0c03 */
[----:B------:R-:W0:Y:S01]  /*9e60*/  SHFL.IDX PT, R10, R9, 0x1, 0x181f ;  /* 0x00381f00090a7f89 */ /* 0x000e2200000e0000 */
[----:B------:R-:W-:Y:S01]  /*9e70*/  ISETP.GE.AND P0, PT, R22, UR4, PT ;  /* 0x0000000416007c0c */ /* 0x000fe2000bf06270 */
[----:B------:R-:W-:-:S02]  /*9e80*/  VIADD R3, R4, 0x60 ;  /* 0x0000006004037836 */ /* 0x000fc40000000000 */
[----:B------:R-:W1:Y:S01]  /*9e90*/  SHFL.IDX PT, R8, R9, RZ, 0x181f ;  /* 0x00181fff09087589 */ /* 0x000e6200000e0000 */
[CC--:B------:R-:W-:Y:S01]  /*9ea0*/  ISETP.GE.OR P3, PT, R4.reuse, R21.reuse, P0 ;  /* 0x000000150400720c */ /* 0x0c0fe20000766670 */
[----:B------:R-:W-:Y:S01]  /*9eb0*/  VIADD R4, R4, 0x90 ;  /* 0x0000009004047836 */ /* 0x000fe20000000000 */
[-C--:B------:R-:W-:Y:S01]  /*9ec0*/  ISETP.GE.OR P2, PT, R0, R21.reuse, P0 ;  /* 0x000000150000720c */ /* 0x080fe20000746670 */
[----:B------:R-:W2:Y:S01]  /*9ed0*/  SHFL.IDX PT, R12, R9, 0x2, 0x181f ;  /* 0x00581f00090c7f89 */ /* 0x000ea200000e0000 */
[-C--:B------:R-:W-:Y:S02]  /*9ee0*/  ISETP.GE.OR P1, PT, R3, R21.reuse, P0 ;  /* 0x000000150300720c */ /* 0x080fe40000726670 */
[----:B------:R-:W-:Y:S01]  /*9ef0*/  ISETP.GE.OR P0, PT, R4, R21, P0 ;  /* 0x000000150400720c */ /* 0x000fe20000706670 */
[----:B------:R-:W3:Y:S04]  /*9f00*/  SHFL.IDX PT, R11, R14, RZ, 0x181f ;  /* 0x00181fff0e0b7589 */ /* 0x000ee800000e0000 */
[----:B------:R3:W4:Y:S04]  /*9f10*/  SHFL.IDX PT, R20, R9, 0x3, 0x181f ;  /* 0x00781f0009147f89 */ /* 0x00072800000e0000 */
[----:B------:R-:W5:Y:S04]  /*9f20*/  SHFL.IDX PT, R13, R14, 0x1, 0x181f ;  /* 0x00381f000e0d7f89 */ /* 0x000f6800000e0000 */
[----:B------:R-:W5:Y:S01]  /*9f30*/  SHFL.IDX PT, R15, R14, 0x2, 0x181f ;  /* 0x00581f000e0f7f89 */ /* 0x000f6200000e0000 */
[----:B0-----:R-:W-:-:S03]  /*9f40*/  @!P2 LEA R10, P5, R22, R10, 0x1 ;  /* 0x0000000a160aa211 */ /* 0x001fc600078a08ff */
[----:B------:R4:W0:Y:S01]  /*9f50*/  SHFL.IDX PT, R19, R14, 0x3, 0x181f ;  /* 0x00781f000e137f89 */ /* 0x00082200000e0000 */
[C---:B-1----:R-:W-:Y:S02]  /*9f60*/  @!P3 LEA R8, P6, R22.reuse, R8, 0x1 ;  /* 0x000000081608b211 */ /* 0x042fe400078c08ff */
[C---:B--2---:R-:W-:Y:S02]  /*9f70*/  @!P1 LEA R12, P4, R22.reuse, R12, 0x1 ;  /* 0x0000000c160c9211 */ /* 0x044fe400078808ff */
[C---:B---3--:R-:W-:Y:S02]  /*9f80*/  @!P3 LEA.HI.X R9, R22.reuse, R11, R24, 0x1, P6 ;  /* 0x0000000b1609b211 */ /* 0x048fe400030f0c18 */
[----:B----4-:R-:W-:-:S03]  /*9f90*/  @!P0 LEA R14, P6, R22, R20, 0x1 ;  /* 0x00000014160e8211 */ /* 0x010fc600078c08ff */
[----:B------:R1:W-:Y:S01]  /*9fa0*/  @!P3 ST.E.128 desc[UR40][R8.64], RZ ;  /* 0x000000ff0800b985 */ /* 0x0003e2000c101d28 */
[C-C-:B-----5:R-:W-:Y:S02]  /*9fb0*/  @!P2 LEA.HI.X R11, R22.reuse, R13, R24.reuse, 0x1, P5 ;  /* 0x0000000d160ba211 */ /* 0x160fe400028f0c18 */
[----:B------:R-:W-:-:S03]  /*9fc0*/  @!P1 LEA.HI.X R13, R22, R15, R24, 0x1, P4 ;  /* 0x0000000f160d9211 */ /* 0x000fc600020f0c18 */
[----:B------:R1:W-:Y:S01]  /*9fd0*/  @!P2 ST.E.128 desc[UR40][R10.64], RZ ;  /* 0x000000ff0a00a985 */ /* 0x0003e2000c101d28 */
[----:B0-----:R-:W-:-:S03]  /*9fe0*/  @!P0 LEA.HI.X R15, R22, R19, R24, 0x1, P6 ;  /* 0x00000013160f8211 */ /* 0x001fc600030f0c18 */
[----:B------:R1:W-:Y:S04]  /*9ff0*/  @!P1 ST.E.128 desc[UR40][R12.64], RZ ;  /* 0x000000ff0c009985 */ /* 0x0003e8000c101d28 */
[----:B------:R1:W-:Y:S02]  /*a000*/  @!P0 ST.E.128 desc[UR40][R14.64], RZ ;  /* 0x000000ff0e008985 */ /* 0x0003e4000c101d28 */
.L_x_196:
[----:B------:R-:W-:Y:S05]  /*a010*/  BSYNC B0 ;  /* 0x0000000000007941 */ /* 0x000fea0003800000 */
.L_x_192:
[----:B------:R-:W-:Y:S02]  /*a020*/  ULDC UR4, c[0x0][0xc3c] ;  /* 0x00030f0000047ab9 */ /* 0x000fe40000000800 */
[----:B------:R-:W-:-:S13]  /*a030*/  ISETP.GE.AND P0, PT, R7, UR4, PT ;  /* 0x0000000407007c0c */ /* 0x000fda000bf06270 */
[----:B------:R-:W-:Y:S05]  /*a040*/  @!P0 BRA `(.L_x_202) ;  /* 0xffffff7000548947 */ /* 0x000fea000383ffff */
[----:B------:R-:W-:Y:S05]  /*a050*/  EXIT ;  /* 0x000000000000794d */ /* 0x000fea0003800000 */
.L_x_167:
[----:B------:R-:W-:-:S08]  /*a060*/  NOP ;  /* 0x0000000000007918 */ /* 0x000fd00000000000 */
[----:B--2---:R-:W0:-:S00]  /*a070*/  USETMAXREG.DEALLOC.CTAPOOL 0x20 ;  /* 0x00000020000079c8 */ /* 0x004e0000080e0500 */
[----:B0-----:R-:W-:Y:S01]  /*a080*/  LOP3.LUT R0, R0, 0x3, RZ, 0xc0, !PT ;  /* 0x0000000300007812 */ /* 0x001fe200078ec0ff */
[----:B------:R-:W-:Y:S01]  /*a090*/  IMAD.MOV.U32 R6, RZ, RZ, RZ ;  /* 0x000000ffff067224 */ /* 0x000fe200078e00ff */
[----:B------:R-:W-:-:S04]  /*a0a0*/  LOP3.LUT R29, R29, 0xfffffffd, RZ, 0xc0, !PT ;  /* 0xfffffffd1d1d7812 */ /* 0x000fc800078ec0ff */
[----:B------:R-:W0:Y:S02]  /*a0b0*/  SHFL.IDX PT, R0, R0, RZ, 0x1f ;  /* 0x00001fff00007589 */ /* 0x000e2400000e0000 */
[----:B0-----:R-:W-:-:S13]  /*a0c0*/  ISETP.NE.AND P0, PT, R0, RZ, PT ;  /* 0x000000ff0000720c */ /* 0x001fda0003f05270 */
[----:B------:R-:W-:Y:S01]  /*a0d0*/  @P0 LOP3.LUT R29, R29, 0x2, RZ, 0xfc, !PT ;  /* 0x000000021d1d0812 */ /* 0x000fe200078efcff */
[----:B------:R-:W-:Y:S06]  /*a0e0*/  @!P0 BRA `(.L_x_203) ;  /* 0x00000000001c8947 */ /* 0x000fec0003800000 */
[----:B------:R-:W0:Y:S08]  /*a0f0*/  S2UR UR5, SR_CgaCtaId ;  /* 0x00000000000579c3 */ /* 0x000e300000008800 */
[----:B------:R-:W-:Y:S06]  /*a100*/  BAR.SYNC.DEFER_BLOCKING 0x5, 0x200 ;  /* 0x0148000000007b1d */ /* 0x000fec0000010000 */
[----:B------:R-:W-:-:S02]  /*a110*/  UMOV UR4, 0x400 ;  /* 0x0000040000047882 */ /* 0x000fc40000000000 */
[----:B0-----:R-:W-:-:S09]  /*a120*/  ULEA UR4, UR5, UR4, 0x18 ;  /* 0x0000000405047291 */ /* 0x001fd2000f8ec03f */
[----:B------:R-:W0:Y:S01]  /*a130*/  LDS.128 R24, [UR4+0x308d0] ;  /* 0x0308d004ff187984 */ /* 0x000e220008000c00 */
[----:B------:R-:W-:Y:S06]  /*a140*/  BAR.ARV 0x4, 0x200 ;  /* 0x0108000000007b1d */ /* 0x000fec0000002000 */
[----:B------:R-:W-:Y:S05]  /*a150*/  BRA `(.L_x_204) ;  /* 0x0000000800887947 */ /* 0x000fea0003800000 */
.L_x_203:
[----:B------:R-:W0:Y:S01]  /*a160*/  S2R R0, SR_TID.X ;  /* 0x0000000000007919 */ /* 0x000e220000002100 */
[----:B------:R-:W-:Y:S01]  /*a170*/  ULDC UR4, c[0x0][0xc3c] ;  /* 0x00030f0000047ab9 */ /* 0x000fe20000000800 */
[----:B------:R-:W-:Y:S01]  /*a180*/  IMAD.MOV.U32 R7, RZ, RZ, RZ ;  /* 0x000000ffff077224 */ /* 0x000fe200078e00ff */
[----:B------:R-:W1:Y:S01]  /*a190*/  S2UR UR6, SR_CTAID.X ;  /* 0x00000000000679c3 */ /* 0x000e620000002500 */
[----:B------:R-:W-:Y:S01]  /*a1a0*/  ULDC UR5, c[0x0][0xc38] ;  /* 0x00030e0000057ab9 */ /* 0x000fe20000000800 */
[----:B0-----:R-:W-:-:S04]  /*a1b0*/  LOP3.LUT R0, R0, 0x1f, RZ, 0xc0, !PT ;  /* 0x0000001f00007812 */ /* 0x001fc800078ec0ff */
[----:B------:R-:W-:-:S04]  /*a1c0*/  ISETP.NE.AND P0, PT, R0, 0x1f, PT ;  /* 0x0000001f0000780c */ /* 0x000fc80003f05270 */
[----:B------:R-:W-:-:S13]  /*a1d0*/  ISETP.GE.OR P1, PT, R0, UR4, !P0 ;  /* 0x0000000400007c0c */ /* 0x000fda000c726670 */
[----:B------:R-:W0:Y:S08]  /*a1e0*/  @!P1 LDC.64 R4, c[0x0][0xc80] ;  /* 0x00032000ff049b82 */ /* 0x000e300000000a00 */
[----:B------:R-:W2:Y:S01]  /*a1f0*/  @!P1 LDC.64 R2, c[0x0][0xc78] ;  /* 0x00031e00ff029b82 */ /* 0x000ea20000000a00 */
[----:B0-----:R-:W-:-:S05]  /*a200*/  @!P1 IMAD.WIDE.U32 R4, R0, 0x4, R4 ;  /* 0x0000000400049825 */ /* 0x001fca00078e0004 */
[----:B------:R-:W3:Y:S01]  /*a210*/  @!P1 LDG.E R6, desc[UR40][R4.64] ;  /* 0x0000002804069981 */ /* 0x000ee2000c1e1900 */
[----:B--2---:R-:W-:-:S05]  /*a220*/  @!P1 IMAD.WIDE.U32 R2, R0, 0x4, R2 ;  /* 0x0000000400029825 */ /* 0x004fca00078e0002 */
[----:B------:R-:W3:Y:S01]  /*a230*/  @!P1 LDG.E R7, desc[UR40][R2.64] ;  /* 0x0000002802079981 */ /* 0x000ee2000c1e1900 */
[C---:B------:R-:W-:Y:S02]  /*a240*/  ISETP.NE.AND P1, PT, R0.reuse, RZ, PT ;  /* 0x000000ff0000720c */ /* 0x040fe40003f25270 */
[C---:B------:R-:W-:Y:S02]  /*a250*/  ISETP.GE.U32.AND P2, PT, R0.reuse, 0x2, PT ;  /* 0x000000020000780c */ /* 0x040fe40003f46070 */
[C---:B------:R-:W-:Y:S02]  /*a260*/  ISETP.GE.U32.AND P3, PT, R0.reuse, 0x4, PT ;  /* 0x000000040000780c */ /* 0x040fe40003f66070 */
[C---:B------:R-:W-:Y:S02]  /*a270*/  ISETP.GE.U32.AND P4, PT, R0.reuse, 0x8, PT ;  /* 0x000000080000780c */ /* 0x040fe40003f86070 */
[----:B------:R-:W-:Y:S01]  /*a280*/  ISETP.GE.U32.AND P5, PT, R0, 0x10, PT ;  /* 0x000000100000780c */ /* 0x000fe20003fa6070 */
[----:B------:R-:W-:Y:S01]  /*a290*/  UMOV UR4, URZ ;  /* 0x0000003f00047c82 */ /* 0x000fe20008000000 */
[----:B---3--:R-:W-:-:S05]  /*a2a0*/  IMAD R8, R6, R7, RZ ;  /* 0x0000000706087224 */ /* 0x008fca00078e02ff */
[----:B------:R-:W0:Y:S02]  /*a2b0*/  SHFL.UP PT, R9, R8, 0x1, RZ ;  /* 0x0420000008097989 */ /* 0x000e2400000e00ff */
[----:B0-----:R-:W-:-:S05]  /*a2c0*/  SEL R9, R9, RZ, P1 ;  /* 0x000000ff09097207 */ /* 0x001fca0000800000 */
[----:B------:R-:W-:-:S05]  /*a2d0*/  IMAD.IADD R9, R8, 0x1, R9 ;  /* 0x0000000108097824 */ /* 0x000fca00078e0209 */
        /* <DEDUP_REMOVED lines=12> */
[----:B------:R-:W0:Y:S02]  /*a3a0*/  SHFL.IDX PT, R8, R2, 0x1f, 0x1f ;  /* 0x03e01f0002087f89 */ /* 0x000e2400000e0000 */
[----:B0-----:R-:W-:-:S05]  /*a3b0*/  IMAD R8, R8, UR5, RZ ;  /* 0x0000000508087c24 */ /* 0x001fca000f8e02ff */
[----:B-1----:R-:W-:Y:S01]  /*a3c0*/  ISETP.GT.AND P6, PT, R8, UR6, PT ;  /* 0x0000000608007c0c */ /* 0x002fe2000bfc4270 */
[----:B------:R-:W-:-:S12]  /*a3d0*/  IMAD.MOV.U32 R3, RZ, RZ, R8 ;  /* 0x000000ffff037224 */ /* 0x000fd800078e0008 */
[----:B------:R-:W-:Y:S05]  /*a3e0*/  @P6 BRA `(.L_x_205) ;  /* 0x00000000009c6947 */ /* 0x000fea0003800000 */
[----:B------:R-:W-:Y:S01]  /*a3f0*/  IMAD.MOV.U32 R8, RZ, RZ, R3 ;  /* 0x000000ffff087224 */ /* 0x000fe200078e0003 */
[----:B------:R-:W-:Y:S01]  /*a400*/  UMOV UR4, URZ ;  /* 0x0000003f00047c82 */ /* 0x000fe20008000000 */
[----:B------:R-:W-:-:S05]  /*a410*/  ULDC UR5, c[0x0][0xc38] ;  /* 0x00030e0000057ab9 */ /* 0x000fca0000000800 */
.L_x_207:
[----:B------:R-:W0:Y:S01]  /*a420*/  LDC R2, c[0x0][0xc3c] ;  /* 0x00030f00ff027b82 */ /* 0x000e220000000800 */
[----:B------:R-:W-:Y:S01]  /*a430*/  UIADD3 UR4, UR4, 0x1f, URZ ;  /* 0x0000001f04047890 */ /* 0x000fe2000fffe03f */
[----:B------:R-:W-:Y:S02]  /*a440*/  ULDC UR7, c[0x0][0xc3c] ;  /* 0x00030f0000077ab9 */ /* 0x000fe40000000800 */
[----:B------:R-:W-:-:S03]  /*a450*/  IMAD.U32 R27, RZ, RZ, UR7 ;  /* 0x00000007ff1b7e24 */ /* 0x000fc6000f8e00ff */
[----:B0-----:R-:W-:-:S13]  /*a460*/  ISETP.LE.AND P6, PT, R2, UR4, PT ;  /* 0x0000000402007c0c */ /* 0x001fda000bfc3270 */
[----:B------:R-:W-:Y:S05]  /*a470*/  @P6 BRA `(.L_x_206) ;  /* 0x00000004009c6947 */ /* 0x000fea0003800000 */
[----:B------:R-:W-:-:S05]  /*a480*/  VIADD R7, R0, UR4 ;  /* 0x0000000400077c36 */ /* 0x000fca0008000000 */
[----:B------:R-:W-:-:S13]  /*a490*/  ISETP.GE.OR P6, PT, R7, R2, !P0 ;  /* 0x000000020700720c */ /* 0x000fda00047c6670 */
[----:B------:R-:W0:Y:S08]  /*a4a0*/  @!P6 LDC.64 R4, c[0x0][0xc80] ;  /* 0x00032000ff04eb82 */ /* 0x000e300000000a00 */
[----:B------:R-:W1:Y:S01]  /*a4b0*/  @!P6 LDC.64 R2, c[0x0][0xc78] ;  /* 0x00031e00ff02eb82 */ /* 0x000e620000000a00 */
[----:B0-----:R-:W-:-:S04]  /*a4c0*/  @!P6 IMAD.WIDE R4, R7, 0x4, R4 ;  /* 0x000000040704e825 */ /* 0x001fc800078e0204 */
[----:B-1----:R-:W-:Y:S01]  /*a4d0*/  @!P6 IMAD.WIDE R2, R7, 0x4, R2 ;  /* 0x000000040702e825 */ /* 0x002fe200078e0202 */
[----:B------:R-:W-:-:S06]  /*a4e0*/  CS2R R6, SRZ ;  /* 0x0000000000067805 */ /* 0x000fcc000001ff00 */
[----:B------:R-:W2:Y:S04]  /*a4f0*/  @!P6 LDG.E R6, desc[UR40][R4.64] ;  /* 0x000000280406e981 */ /* 0x000ea8000c1e1900 */
[----:B------:R-:W2:Y:S02]  /*a500*/  @!P6 LDG.E R7, desc[UR40][R2.64] ;  /* 0x000000280207e981 */ /* 0x000ea4000c1e1900 */
[----:B--2---:R-:W-:-:S05]  /*a510*/  IMAD R12, R6, R7, RZ ;  /* 0x00000007060c7224 */ /* 0x004fca00078e02ff */
        /* <DEDUP_REMOVED lines=16> */
[----:B0-----:R-:W-:-:S04]  /*a620*/  IMAD R3, R3, UR5, RZ ;  /* 0x0000000503037c24 */ /* 0x001fc8000f8e02ff */
[----:B------:R-:W-:-:S05]  /*a630*/  IMAD.IADD R8, R3, 0x1, R8 ;  /* 0x0000000103087824 */ /* 0x000fca00078e0208 */
[----:B------:R-:W-:-:S13]  /*a640*/  ISETP.GT.AND P6, PT, R8, UR6, PT ;  /* 0x0000000608007c0c */ /* 0x000fda000bfc4270 */
[----:B------:R-:W-:Y:S05]  /*a650*/  @!P6 BRA `(.L_x_207) ;  /* 0xfffffffc0070e947 */ /* 0x000fea000383ffff */
.L_x_205:
[----:B------:R-:W-:Y:S02]  /*a660*/  IMAD.IADD R9, R8, 0x1, -R3 ;  /* 0x0000000108097824 */ /* 0x000fe400078e0a03 */
[----:B------:R-:W-:Y:S02]  /*a670*/  IMAD.MOV.U32 R24, RZ, RZ, RZ ;  /* 0x000000ffff187224 */ /* 0x000fe400078e00ff */
[----:B------:R-:W-:-:S05]  /*a680*/  IMAD R3, R2, UR5, R9 ;  /* 0x0000000502037c24 */ /* 0x000fca000f8e0209 */
[----:B------:R-:W-:-:S13]  /*a690*/  ISETP.GT.AND P0, PT, R3, UR6, PT ;  /* 0x0000000603007c0c */ /* 0x000fda000bf04270 */
[----:B------:R-:W-:-:S04]  /*a6a0*/  VOTE.ANY R5, PT, !P0 ;  /* 0x0000000000057806 */ /* 0x000fc800040e0100 */
[----:B------:R-:W0:Y:S01]  /*a6b0*/  POPC R27, R5 ;  /* 0x00000005001b7309 */ /* 0x000e220000000000 */
[----:B------:R-:W-:Y:S01]  /*a6c0*/  ISETP.NE.AND P0, PT, R5, RZ, PT ;  /* 0x000000ff0500720c */ /* 0x000fe20003f05270 */
[----:B0-----:R-:W0:Y:S04]  /*a6d0*/  SHFL.IDX PT, R6, R6, R27, 0x1f ;  /* 0x00001f1b06067589 */ /* 0x001e2800000e0000 */
[----:B------:R-:W1:Y:S01]  /*a6e0*/  SHFL.IDX PT, R7, R7, R27, 0x1f ;  /* 0x00001f1b07077589 */ /* 0x000e6200000e0000 */
[----:B0-----:R-:W-:-:S04]  /*a6f0*/  IABS R4, R6 ;  /* 0x0000000600047213 */ /* 0x001fc80000000000 */
[----:B------:R-:W0:Y:S01]  /*a700*/  I2F.RP R8, R4 ;  /* 0x0000000400087306 */ /* 0x000e220000209400 */
[----:B-1----:R-:W-:-:S07]  /*a710*/  IABS R10, R7 ;  /* 0x00000007000a7213 */ /* 0x002fce0000000000 */
[----:B0-----:R-:W0:Y:S02]  /*a720*/  MUFU.RCP R8, R8 ;  /* 0x0000000800087308 */ /* 0x001e240000001000 */
[----:B0-----:R-:W-:-:S06]  /*a730*/  VIADD R3, R8, 0xffffffe ;  /* 0x0ffffffe08037836 */ /* 0x001fcc0000000000 */
[----:B------:R-:W0:Y:S02]  /*a740*/  F2I.FTZ.U32.TRUNC.NTZ R3, R3 ;  /* 0x0000000300037305 */ /* 0x000e24000021f000 */
[----:B0-----:R-:W-:Y:S01]  /*a750*/  IMAD.MOV R11, RZ, RZ, -R3 ;  /* 0x000000ffff0b7224 */ /* 0x001fe200078e0a03 */
[----:B------:R-:W-:Y:S06]  /*a760*/  @!P0 BRA `(.L_x_208) ;  /* 0x0000000000088947 */ /* 0x000fec0003800000 */
[----:B------:R-:W-:-:S05]  /*a770*/  VIADD R5, R27, 0xffffffff ;  /* 0xffffffff1b057836 */ /* 0x000fca0000000000 */
[----:B------:R0:W1:Y:S02]  /*a780*/  SHFL.IDX PT, R24, R2, R5, 0x1f ;  /* 0x00001f0502187589 */ /* 0x00006400000e0000 */
.L_x_208:
[----:B0-----:R-:W-:Y:S02]  /*a790*/  IMAD.MOV.U32 R5, RZ, RZ, R10 ;  /* 0x000000ffff057224 */ /* 0x001fe400078e000a */
[----:B-1----:R-:W-:Y:S02]  /*a7a0*/  IMAD R24, R24, UR5, R9 ;  /* 0x0000000518187c24 */ /* 0x002fe4000f8e0209 */
[----:B------:R-:W0:Y:S01]  /*a7b0*/  I2F.RP R8, R5 ;  /* 0x0000000500087306 */ /* 0x000e220000209400 */
[----:B------:R-:W-:Y:S02]  /*a7c0*/  IMAD R9, R11, R4, RZ ;  /* 0x000000040b097224 */ /* 0x000fe400078e02ff */
[----:B------:R-:W-:Y:S01]  /*a7d0*/  IMAD.MOV.U32 R2, RZ, RZ, RZ ;  /* 0x000000ffff027224 */ /* 0x000fe200078e00ff */
[----:B------:R-:W-:Y:S01]  /*a7e0*/  IADD3 R25, -R24, UR6, RZ ;  /* 0x0000000618197c10 */ /* 0x000fe2000fffe1ff */
[----:B------:R-:W-:Y:S02]  /*a7f0*/  VIADD R27, R27, UR4 ;  /* 0x000000041b1b7c36 */ /* 0x000fe40008000000 */
[----:B------:R-:W-:Y:S01]  /*a800*/  IMAD.HI.U32 R2, R3, R9, R2 ;  /* 0x0000000903027227 */ /* 0x000fe200078e0002 */
[----:B------:R-:W-:-:S02]  /*a810*/  IABS R3, R6 ;  /* 0x0000000600037213 */ /* 0x000fc40000000000 */
[----:B------:R-:W-:-:S03]  /*a820*/  IABS R9, R25 ;  /* 0x0000001900097213 */ /* 0x000fc60000000000 */
[----:B------:R-:W-:Y:S02]  /*a830*/  IMAD.MOV R3, RZ, RZ, -R3 ;  /* 0x000000ffff037224 */ /* 0x000fe400078e0a03 */
[----:B------:R-:W-:Y:S01]  /*a840*/  IMAD.HI.U32 R2, R2, R9, RZ ;  /* 0x0000000902027227 */ /* 0x000fe200078e00ff */
[----:B0-----:R-:W0:Y:S03]  /*a850*/  MUFU.RCP R8, R8 ;  /* 0x0000000800087308 */ /* 0x001e260000001000 */
[----:B------:R-:W-:-:S05]  /*a860*/  IMAD R9, R2, R3, R9 ;  /* 0x0000000302097224 */ /* 0x000fca00078e0209 */
[----:B------:R-:W-:Y:S01]  /*a870*/  ISETP.GT.U32.AND P1, PT, R4, R9, PT ;  /* 0x000000090400720c */ /* 0x000fe20003f24070 */
[----:B0-----:R-:W-:-:S12]  /*a880*/  VIADD R3, R8, 0xffffffe ;  /* 0x0ffffffe08037836 */ /* 0x001fd80000000000 */
[----:B------:R-:W-:Y:S01]  /*a890*/  @!P1 IMAD.IADD R9, R9, 0x1, -R4 ;  /* 0x0000000109099824 */ /* 0x000fe200078e0a04 */
[----:B------:R-:W0:Y:S01]  /*a8a0*/  F2I.FTZ.U32.TRUNC.NTZ R3, R3 ;  /* 0x0000000300037305 */ /* 0x000e22000021f000 */
[----:B------:R-:W-:Y:S01]  /*a8b0*/  @!P1 VIADD R2, R2, 0x1 ;  /* 0x0000000102029836 */ /* 0x000fe20000000000 */
[----:B------:R-:W-:Y:S02]  /*a8c0*/  ISETP.NE.AND P1, PT, R6, RZ, PT ;  /* 0x000000ff0600720c */ /* 0x000fe40003f25270 */
[----:B------:R-:W-:Y:S02]  /*a8d0*/  ISETP.GE.U32.AND P0, PT, R9, R4, PT ;  /* 0x000000040900720c */ /* 0x000fe40003f06070 */
[----:B------:R-:W-:-:S04]  /*a8e0*/  LOP3.LUT R4, R25, R6, RZ, 0x3c, !PT ;  /* 0x0000000619047212 */ /* 0x000fc800078e3cff */
[----:B------:R-:W-:Y:S01]  /*a8f0*/  ISETP.GE.AND P2, PT, R4, RZ, PT ;  /* 0x000000ff0400720c */ /* 0x000fe20003f46270 */
[----:B0-----:R-:W-:-:S06]  /*a900*/  IMAD.MOV R8, RZ, RZ, -R3 ;  /* 0x000000ffff087224 */ /* 0x001fcc00078e0a03 */
[----:B------:R-:W-:-:S04]  /*a910*/  @P0 VIADD R2, R2, 0x1 ;  /* 0x0000000102020836 */ /* 0x000fc80000000000 */
[----:B------:R-:W-:Y:S02]  /*a920*/  IMAD.MOV.U32 R4, RZ, RZ, R2 ;  /* 0x000000ffff047224 */ /* 0x000fe400078e0002 */
[----:B------:R-:W-:Y:S01]  /*a930*/  IMAD.MOV.U32 R2, RZ, RZ, R8 ;  /* 0x000000ffff027224 */ /* 0x000fe200078e0008 */
[----:B------:R-:W-:Y:S01]  /*a940*/  IABS R8, R7 ;  /* 0x0000000700087213 */ /* 0x000fe20000000000 */
[----:B------:R-:W-:Y:S01]  /*a950*/  @!P2 IMAD.MOV R4, RZ, RZ, -R4 ;  /* 0x000000ffff04a224 */ /* 0x000fe200078e0a04 */
[----:B------:R-:W-:Y:S01]  /*a960*/  @!P1 LOP3.LUT R4, RZ, R6, RZ, 0x33, !PT ;  /* 0x00000006ff049212 */ /* 0x000fe200078e33ff */
[----:B------:R-:W-:Y:S02]  /*a970*/  IMAD R9, R2, R5, RZ ;  /* 0x0000000502097224 */ /* 0x000fe400078e02ff */
[----:B------:R-:W-:Y:S02]  /*a980*/  IMAD.MOV.U32 R2, RZ, RZ, RZ ;  /* 0x000000ffff027224 */ /* 0x000fe400078e00ff */
[----:B------:R-:W-:-:S02]  /*a990*/  IMAD.MOV R8, RZ, RZ, -R8 ;  /* 0x000000ffff087224 */ /* 0x000fc400078e0a08 */
[----:B------:R-:W-:Y:S01]  /*a9a0*/  IMAD.HI.U32 R2, R3, R9, R2 ;  /* 0x0000000903027227 */ /* 0x000fe200078e0002 */
[----:B------:R-:W-:-:S03]  /*a9b0*/  IABS R3, R4 ;  /* 0x0000000400037213 */ /* 0x000fc60000000000 */
[----:B------:R-:W-:Y:S02]  /*a9c0*/  IMAD R6, R6, R4, RZ ;  /* 0x0000000406067224 */ /* 0x000fe400078e02ff */
[----:B------:R-:W-:-:S04]  /*a9d0*/  IMAD.HI.U32 R2, R2, R3, RZ ;  /* 0x0000000302027227 */ /* 0x000fc800078e00ff */
[----:B------:R-:W-:Y:S01]  /*a9e0*/  IMAD R8, R2, R8, R3 ;  /* 0x0000000802087224 */ /* 0x000fe200078e0203 */
[----:B------:R-:W-:Y:S01]  /*a9f0*/  LOP3.LUT R3, R4, R7, RZ, 0x3c, !PT ;  /* 0x0000000704037212 */ /* 0x000fe200078e3cff */
[----:B------:R-:W-:-:S03]  /*aa00*/  IMAD.IADD R25, R25, 0x1, -R6 ;  /* 0x0000000119197824 */ /* 0x000fc600078e0a06 */
[----:B------:R-:W-:Y:S02]  /*aa10*/  ISETP.GT.U32.AND P1, PT, R5, R8, PT ;  /* 0x000000080500720c */ /* 0x000fe40003f24070 */
[----:B------:R-:W-:-:S11]  /*aa20*/  ISETP.GE.AND P2, PT, R3, RZ, PT ;  /* 0x000000ff0300720c */ /* 0x000fd60003f46270 */
[----:B------:R-:W-:Y:S02]  /*aa30*/  @!P1 IMAD.IADD R8, R8, 0x1, -R5 ;  /* 0x0000000108089824 */ /* 0x000fe400078e0a05 */
[----:B------:R-:W-:Y:S01]  /*aa40*/  @!P1 VIADD R2, R2, 0x1 ;  /* 0x0000000102029836 */ /* 0x000fe20000000000 */
[----:B------:R-:W-:Y:S02]  /*aa50*/  ISETP.NE.AND P1, PT, R7, RZ, PT ;  /* 0x000000ff0700720c */ /* 0x000fe40003f25270 */
[----:B------:R-:W-:-:S13]  /*aa60*/  ISETP.GE.U32.AND P0, PT, R8, R5, PT ;  /* 0x000000050800720c */ /* 0x000fda0003f06070 */
[----:B------:R-:W-:-:S04]  /*aa70*/  @P0 VIADD R2, R2, 0x1 ;  /* 0x0000000102020836 */ /* 0x000fc80000000000 */
[----:B------:R-:W-:Y:S01]  /*aa80*/  @!P2 IMAD.MOV R2, RZ, RZ, -R2 ;  /* 0x000000ffff02a224 */ /* 0x000fe200078e0a02 */
[----:B------:R-:W-:-:S05]  /*aa90*/  @!P1 LOP3.LUT R2, RZ, R7, RZ, 0x33, !PT ;  /* 0x00000007ff029212 */ /* 0x000fca00078e33ff */
[----:B------:R-:W-:-:S04]  /*aaa0*/  IMAD.MOV R3, RZ, RZ, -R2 ;  /* 0x000000ffff037224 */ /* 0x000fc800078e0a02 */
[C---:B------:R-:W-:Y:S02]  /*aab0*/  IMAD R4, R7.reuse, R3, R4 ;  /* 0x0000000307047224 */ /* 0x040fe400078e0204 */
[----:B------:R-:W-:-:S04]  /*aac0*/  IMAD R7, R7, 0x1000000, R2 ;  /* 0x0100000007077824 */ /* 0x000fc800078e0202 */
[----:B------:R-:W-:Y:S01]  /*aad0*/  IMAD R26, R4, 0x10000, R7 ;  /* 0x00010000041a7824 */ /* 0x000fe200078e0207 */
[----:B------:R-:W-:Y:S06]  /*aae0*/  BRA `(.L_x_209) ;  /* 0x00000000000c7947 */ /* 0x000fec0003800000 */
.L_x_206:
[----:B------:R-:W-:Y:S02]  /*aaf0*/  IMAD.MOV.U32 R25, RZ, RZ, RZ ;  /* 0x000000ffff197224 */ /* 0x000fe400078e00ff */
[----:B------:R-:W-:Y:S02]  /*ab00*/  IMAD.U32 R24, RZ, RZ, UR6 ;  /* 0x00000006ff187e24 */ /* 0x000fe4000f8e00ff */
[----:B------:R-:W-:-:S07]  /*ab10*/  IMAD.MOV.U32 R26, RZ, RZ, RZ ;  /* 0x000000ffff1a7224 */ /* 0x000fce00078e00ff */
.L_x_209:
[----:B------:R-:W-:-:S13]  /*ab20*/  ISETP.NE.AND P0, PT, R0, RZ, PT ;  /* 0x000000ff0000720c */ /* 0x000fda0003f05270 */
[----:B------:R-:W0:Y:S01]  /*ab30*/  @!P0 S2R R3, SR_CgaCtaId ;  /* 0x0000000000038919 */ /* 0x000e220000008800 */
[----:B------:R-:W-:-:S04]  /*ab40*/  @!P0 MOV R0, 0x400 ;  /* 0x0000040000008802 */ /* 0x000fc80000000f00 */
[----:B0-----:R-:W-:-:S05]  /*ab50*/  @!P0 LEA R0, R3, R0, 0x18 ;  /* 0x0000000003008211 */ /* 0x001fca00078ec0ff */
[----:B------:R1:W-:Y:S01]  /*ab60*/  @!P0 STS.128 [R0+0x308d0], R24 ;  /* 0x0308d01800008388 */ /* 0x0003e20000000c00 */
[----:B------:R-:W-:Y:S06]  /*ab70*/  BAR.ARV 0x5, 0x200 ;  /* 0x0148000000007b1d */ /* 0x000fec0000002000 */
.L_x_204:
[----:B------:R2:W-:Y:S01]  /*ab80*/  STL [R1+0x34], RZ ;  /* 0x000034ff01007387 */ /* 0x0005e20000100800 */
[----:B------:R-:W-:Y:S01]  /*ab90*/  ULDC UR4, c[0x0][0xc3c] ;  /* 0x00030f0000047ab9 */ /* 0x000fe20000000800 */
[----:B------:R-:W-:Y:S01]  /*aba0*/  IMAD.MOV.U32 R28, RZ, RZ, 0x1 ;  /* 0x00000001ff1c7424 */ /* 0x000fe200078e00ff */
[----:B0-----:R-:W-:Y:S01]  /*abb0*/  ISETP.GE.AND P0, PT, R27, UR4, PT ;  /* 0x000000041b007c0c */ /* 0x001fe2000bf06270 */
[----:B------:R-:W-:-:S12]  /*abc0*/  IMAD.MOV.U32 R18, RZ, RZ, RZ ;  /* 0x000000ffff127224 */ /* 0x000fd800078e00ff */
[----:B--2---:R-:W-:Y:S05]  /*abd0*/  @P0 BRA `(.L_x_210) ;  /* 0x0000004800ac0947 */ /* 0x004fea0003800000 */
[----:B------:R-:W0:Y:S01]  /*abe0*/  S2R R5, SR_TID.X ;  /* 0x0000000000057919 */ /* 0x000e220000002100 */
[----:B------:R-:W2:Y:S01]  /*abf0*/  S2UR UR5, SR_CgaCtaId ;  /* 0x00000000000579c3 */ /* 0x000ea20000008800 */
[----:B------:R-:W-:Y:S01]  /*ac00*/  UMOV UR4, 0x400 ;  /* 0x0000040000047882 */ /* 0x000fe20000000000 */
[----:B------:R-:W-:Y:S01]  /*ac10*/  BSSY B8, `(.L_x_210) ;  /* 0x00004a7000087945 */ /* 0x000fe20003800000 */
[----:B------:R3:W-:Y:S01]  /*ac20*/  STL [R1+0x34], RZ ;  /* 0x000034ff01007387 */ /* 0x0007e20000100800 */
[----:B------:R-:W-:Y:S01]  /*ac30*/  IMAD.MOV.U32 R28, RZ, RZ, 0x1 ;  /* 0x00000001ff1c7424 */ /* 0x000fe200078e00ff */
[----:B------:R-:W-:Y:S01]  /*ac40*/  ULDC UR36, c[0x0][0xc] ;  /* 0x0000030000247ab9 */ /* 0x000fe20000000800 */
[----:B------:R-:W-:Y:S01]  /*ac50*/  IMAD.MOV.U32 R18, RZ, RZ, RZ ;  /* 0x000000ffff127224 */ /* 0x000fe200078e00ff */
[----:B------:R-:W-:Y:S01]  /*ac60*/  ULDC.64 UR38, c[0x0][0x198] ;  /* 0x0000660000267ab9 */ /* 0x000fe20000000a00 */
[----:B--2---:R-:W-:-:S06]  /*ac70*/  ULEA UR4, UR5, UR4, 0x18 ;  /* 0x0000000405047291 */ /* 0x004fcc000f8ec03f */
[----:B------:R-:W-:Y:S01]  /*ac80*/  IMAD.U32 R17, RZ, RZ, UR4 ;  /* 0x00000004ff117e24 */ /* 0x000fe2000f8e00ff */
[C---:B0-----:R-:W-:Y:S01]  /*ac90*/  LOP3.LUT R4, R5.reuse, 0x7f, RZ, 0xc0, !PT ;  /* 0x0000007f05047812 */ /* 0x041fe200078ec0ff */
[----:B-1----:R-:W-:-:S04]  /*aca0*/  IMAD.SHL.U32 R0, R5, 0x8, RZ ;  /* 0x0000000805007824 */ /* 0x002fc800078e00ff */
[----:B------:R-:W-:Y:S01]  /*acb0*/  IMAD.SHL.U32 R3, R4, 0x8, RZ ;  /* 0x0000000804037824 */ /* 0x000fe200078e00ff */
[----:B------:R-:W-:Y:S02]  /*acc0*/  LOP3.LUT R2, R0, 0x1f8, RZ, 0xc0, !PT ;  /* 0x000001f800027812 */ /* 0x000fe400078ec0ff */
[----:B------:R-:W-:Y:S02]  /*acd0*/  SHF.R.U32.HI R4, RZ, 0x3, R4 ;  /* 0x00000003ff047819 */ /* 0x000fe40000011604 */
[----:B------:R-:W-:-:S04]  /*ace0*/  LOP3.LUT R2, R2, 0x38, R5, 0x78, !PT ;  /* 0x0000003802027812 */ /* 0x000fc800078e7805 */
[----:B------:R-:W-:Y:S01]  /*acf0*/  LOP3.LUT R2, R2, 0x200, R3, 0xf8, !PT ;  /* 0x0000020002027812 */ /* 0x000fe200078ef803 */
[----:B------:R-:W-:-:S04]  /*ad00*/  IMAD.SHL.U32 R3, R5, 0x10, RZ ;  /* 0x0000001005037824 */ /* 0x000fc800078e00ff */
[----:B------:R-:W-:Y:S01]  /*ad10*/  IMAD R0, R2, 0x2, R17 ;  /* 0x0000000202007824 */ /* 0x000fe200078e0211 */
[----:B------:R-:W-:-:S04]  /*ad20*/  LOP3.LUT R3, R4, 0x70, R3, 0xf8, !PT ;  /* 0x0000007004037812 */ /* 0x000fc800078ef803 */
[----:B------:R3:W-:Y:S03]  /*ad30*/  STL [R1+0x8], R0 ;  /* 0x0000080001007387 */ /* 0x0007e60000100800 */
.L_x_300:
[----:B0-----:R-:W0:Y:S02]  /*ad40*/  LDC.64 R2, c[0x0][0xc88] ;  /* 0x00032200ff027b82 */ /* 0x001e240000000a00 */
[----:B0-----:R-:W-:-:S05]  /*ad50*/  IMAD.WIDE R2, R27, 0x4, R2 ;  /* 0x000000041b027825 */ /* 0x001fca00078e0202 */
[----:B--2---:R-:W2:Y:S01]  /*ad60*/  LDG.E R10, desc[UR40][R2.64] ;  /* 0x00000028020a7981 */ /* 0x004ea2000c1e1900 */
[----:B------:R-:W-:Y:S05]  /*ad70*/  YIELD ;  /* 0x0000000000007946 */ /* 0x000fea0003800000 */
[----:B------:R-:W-:Y:S01]  /*ad80*/  ULDC.64 UR4, c[0x0][0xa28] ;  /* 0x00028a0000047ab9 */ /* 0x000fe20000000a00 */
[----:B---3--:R-:W-:Y:S01]  /*ad90*/  IMAD.MOV.U32 R0, RZ, RZ, RZ ;  /* 0x000000ffff007224 */ /* 0x008fe200078e00ff */
[----:B------:R-:W-:Y:S01]  /*ada0*/  ISETP.NE.U32.AND P0, PT, RZ, UR4, PT ;  /* 0x00000004ff007c0c */ /* 0x000fe2000bf05070 */
[----:B------:R-:W-:Y:S01]  /*adb0*/  IMAD.MOV.U32 R6, RZ, RZ, RZ ;  /* 0x000000ffff067224 */ /* 0x000fe200078e00ff */
[----:B------:R-:W-:Y:S01]  /*adc0*/  ULDC.64 UR8, c[0x0][0xa08] ;  /* 0x0002820000087ab9 */ /* 0x000fe20000000a00 */
[----:B------:R-:W-:Y:S01]  /*add0*/  ULDC.64 UR6, c[0x0][0xa18] ;  /* 0x0002860000067ab9 */ /* 0x000fe20000000a00 */
[----:B------:R-:W-:-:S02]  /*ade0*/  ISETP.NE.AND.EX P0, PT, RZ, UR5, PT, P0 ;  /* 0x00000005ff007c0c */ /* 0x000fc4000bf05300 */
[----:B------:R-:W-:Y:S02]  /*adf0*/  ISETP.NE.U32.AND P2, PT, RZ, UR8, PT ;  /* 0x00000008ff007c0c */ /* 0x000fe4000bf45070 */
[----:B--2---:R-:W-:Y:S01]  /*ae00*/  SHF.R.S32.HI R4, RZ, 0x1f, R10 ;  /* 0x0000001fff047819 */ /* 0x004fe2000001140a */
[----:B------:R-:W-:-:S08]  /*ae10*/  IMAD.SHL.U32 R19, R10, 0x4, RZ ;  /* 0x000000040a137824 */ /* 0x000fd000078e00ff */
[C---:B------:R-:W-:Y:S01]  /*ae20*/  @P0 LEA R2, P1, R10.reuse, UR4, 0x2 ;  /* 0x000000040a020c11 */ /* 0x040fe2000f8210ff */
[----:B------:R-:W-:Y:S03]  /*ae30*/  STL [R1+0xc], R10 ;  /* 0x00000c0a01007387 */ /* 0x000fe60000100800 */
[C-C-:B------:R-:W-:Y:S01]  /*ae40*/  @P0 LEA.HI.X R3, R10.reuse, UR5, R4.reuse, 0x2, P1 ;  /* 0x000000050a030c11 */ /* 0x140fe200088f1404 */
[----:B------:R-:W-:Y:S01]  /*ae50*/  ULDC.64 UR4, c[0x0][0xa00] ;  /* 0x0002800000047ab9 */ /* 0x000fe20000000a00 */
[----:B------:R-:W-:Y:S01]  /*ae60*/  SHF.L.U64.HI R22, R10, 0x2, R4 ;  /* 0x000000020a167819 */ /* 0x000fe20000010204 */
[----:B------:R0:W-:Y:S01]  /*ae70*/  STL [R1+0x20], R4 ;  /* 0x0000200401007387 */ /* 0x0001e20000100800 */
[----:B------:R-:W-:-:S03]  /*ae80*/  ISETP.NE.U32.AND P1, PT, RZ, UR4, PT ;  /* 0x00000004ff007c0c */ /* 0x000fc6000bf25070 */
[----:B-1----:R1:W5:Y:S01]  /*ae90*/  @P0 LDG.E R0, desc[UR40][R2.64] ;  /* 0x0000002802000981 */ /* 0x002362000c1e1900 */
[----:B------:R-:W-:Y:S01]  /*aea0*/  ISETP.NE.AND.EX P1, PT, RZ, UR5, PT, P1 ;  /* 0x00000005ff007c0c */ /* 0x000fe2000bf25310 */
[----:B------:R-:W-:Y:S01]  /*aeb0*/  IMAD.MOV.U32 R8, RZ, RZ, RZ ;  /* 0x000000ffff087224 */ /* 0x000fe200078e00ff */
[----:B------:R-:W-:Y:S02]  /*aec0*/  ISETP.NE.AND.EX P0, PT, RZ, UR9, PT, P2 ;  /* 0x00000009ff007c0c */ /* 0x000fe4000bf05320 */
[----:B------:R-:W-:Y:S02]  /*aed0*/  ISETP.NE.U32.AND P2, PT, RZ, UR6, PT ;  /* 0x00000006ff007c0c */ /* 0x000fe4000bf45070 */
[C---:B0-----:R-:W-:Y:S02]  /*aee0*/  IADD3 R4, P4, R19.reuse, UR8, RZ ;  /* 0x0000000813047c10 */ /* 0x041fe4000ff9e0ff */
[----:B-1----:R-:W-:Y:S02]  /*aef0*/  IADD3 R2, P3, R19, UR4, RZ ;  /* 0x0000000413027c10 */ /* 0x002fe4000ff7e0ff */
[----:B------:R-:W-:-:S02]  /*af00*/  ISETP.NE.AND.EX P2, PT, RZ, UR7, PT, P2 ;  /* 0x00000007ff007c0c */ /* 0x000fc4000bf45320 */
[C---:B------:R-:W-:Y:S02]  /*af10*/  IADD3.X R3, R22.reuse, UR5, RZ, P3, !PT ;  /* 0x0000000516037c10 */ /* 0x040fe40009ffe4ff */
[----:B------:R-:W-:-:S03]  /*af20*/  IADD3.X R5, R22, UR9, RZ, P4, !PT ;  /* 0x0000000916057c10 */ /* 0x000fc6000a7fe4ff */
[----:B------:R-:W2:Y:S01]  /*af30*/  @P1 LDG.E R6, desc[UR40][R2.64] ;  /* 0x0000002802061981 */ /* 0x000ea2000c1e1900 */
[----:B------:R-:W-:Y:S02]  /*af40*/  ULDC UR4, c[0x0][0x288] ;  /* 0x0000a20000047ab9 */ /* 0x000fe40000000800 */
[----:B------:R-:W-:Y:S01]  /*af50*/  IMAD.U32 R9, RZ, RZ, UR4 ;  /* 0x00000004ff097e24 */ /* 0x000fe2000f8e00ff */
[----:B------:R-:W5:Y:S01]  /*af60*/  @P0 LDG.E R8, desc[UR40][R4.64] ;  /* 0x0000002804080981 */ /* 0x000f62000c1e1900 */
[----:B------:R-:W-:-:S03]  /*af70*/  ULDC.64 UR4, c[0x0][0x418] ;  /* 0x0001060000047ab9 */ /* 0x000fc60000000a00 */
[----:B--2---:R0:W-:Y:S02]  /*af80*/  STL [R1+0x10], R6 ;  /* 0x0000100601007387 */ /* 0x0041e40000100800 */
[----:B0-----:R-:W-:-:S04]  /*af90*/  @P2 IADD3 R6, P3, R19, UR6, RZ ;  /* 0x0000000613062c10 */ /* 0x001fc8000ff7e0ff */
[----:B------:R-:W-:-:S05]  /*afa0*/  @P2 IADD3.X R7, R22, UR7, RZ, P3, !PT ;  /* 0x0000000716072c10 */ /* 0x000fca0009ffe4ff */
[----:B------:R0:W2:Y:S01]  /*afb0*/  @P2 LDG.E R9, desc[UR40][R6.64] ;  /* 0x0000002806092981 */ /* 0x0000a2000c1e1900 */
[----:B------:R-:W-:-:S03]  /*afc0*/  UISETP.NE.U32.AND UP0, UPT, UR4, URZ, UPT ;  /* 0x0000003f0400728c */ /* 0x000fc6000bf05070 */
[----:B------:R-:W-:Y:S01]  /*afd0*/  ULDC UR4, c[0x0][0x424] ;  /* 0x0001090000047ab9 */ /* 0x000fe20000000800 */
[----:B------:R-:W-:-:S03]  /*afe0*/  UISETP.NE.AND.EX UP0, UPT, UR5, URZ, UPT, UP0 ;  /* 0x0000003f0500728c */ /* 0x000fc6000bf05300 */
[----:B------:R-:W-:Y:S01]  /*aff0*/  ULDC UR5, c[0x0][0x2f0] ;  /* 0x0000bc0000057ab9 */ /* 0x000fe20000000800 */
[----:B------:R-:W-:-:S04]  /*b000*/  USEL UR4, UR4, 0x1, UP0 ;  /* 0x0000000104047887 */ /* 0x000fc80008000000 */
[----:B------:R-:W-:-:S06]  /*b010*/  UIMAD UR4, UR4, UR5, URZ ;  /* 0x00000005040472a4 */ /* 0x000fcc000f8e023f */
[----:B0-----:R-:W-:Y:S01]  /*b020*/  IMAD.U32 R7, RZ, RZ, UR4 ;  /* 0x00000004ff077e24 */ /* 0x001fe2000f8e00ff */
[----:B--2---:R0:W-:Y:S01]  /*b030*/  STL [R1+0x30], R9 ;  /* 0x0000300901007387 */ /* 0x0041e20000100800 */
[----:B------:R-:W-:Y:S05]  /*b040*/  @P2 BRA `(.L_x_211) ;  /* 0x0000000000142947 */ /* 0x000fea0003800000 */
[----:B------:R-:W-:Y:S05]  /*b050*/  @!P1 BRA `(.L_x_211) ;  /* 0x0000000000109947 */ /* 0x000fea0003800000 */
[----:B------:R-:W2:Y:S04]  /*b060*/  LDG.E R6, desc[UR40][R2.64] ;  /* 0x0000002802067981 */ /* 0x000ea8000c1e1900 */
[----:B0-----:R-:W2:Y:S02]  /*b070*/  LDG.E R9, desc[UR40][R2.64+0x4] ;  /* 0x0000042802097981 */ /* 0x001ea4000c1e1900 */
[----:B--2---:R-:W-:-:S05]  /*b080*/  IMAD.IADD R2, R9, 0x1, -R6 ;  /* 0x0000000109027824 */ /* 0x004fca00078e0a06 */
[----:B------:R1:W-:Y:S02]  /*b090*/  STL [R1+0x30], R2 ;  /* 0x0000300201007387 */ /* 0x0003e40000100800 */
.L_x_211:
[----:B------:R-:W-:Y:S01]  /*b0a0*/  ULDC.64 UR4, c[0x0][0xa20] ;  /* 0x0002880000047ab9 */ /* 0x000fe20000000a00 */
[C---:B------:R-:W-:Y:S01]  /*b0b0*/  LOP3.LUT R6, R26.reuse, 0xff000000, RZ, 0xc0, !PT ;  /* 0xff0000001a067812 */ /* 0x040fe200078ec0ff */
[----:B------:R-:W-:Y:S01]  /*b0c0*/  IMAD.MOV.U32 R23, RZ, RZ, R10 ;  /* 0x000000ffff177224 */ /* 0x000fe200078e000a */
[----:B------:R-:W-:Y:S02]  /*b0d0*/  ISETP.NE.U32.AND P1, PT, RZ, UR4, PT ;  /* 0x00000004ff007c0c */ /* 0x000fe4000bf25070 */
[----:B------:R-:W-:Y:S02]  /*b0e0*/  SHF.R.U32.HI R6, RZ, 0x8, R6 ;  /* 0x00000008ff067819 */ /* 0x000fe40000011606 */
[----:B------:R-:W-:Y:S02]  /*b0f0*/  ISETP.NE.AND.EX P1, PT, RZ, UR5, PT, P1 ;  /* 0x00000005ff007c0c */ /* 0x000fe4000bf25310 */
[C---:B-1----:R-:W-:Y:S02]  /*b100*/  LOP3.LUT R2, R26.reuse, 0xff0000, RZ, 0xc0, !PT ;  /* 0x00ff00001a027812 */ /* 0x042fe400078ec0ff */
[----:B------:R-:W-:Y:S01]  /*b110*/  LOP3.LUT R16, R26, 0xffff, RZ, 0xc0, !PT ;  /* 0x0000ffff1a107812 */ /* 0x000fe200078ec0ff */
[----:B-----5:R-:W-:Y:S01]  /*b120*/  IMAD.IADD R26, R8, 0x1, R0 ;  /* 0x00000001081a7824 */ /* 0x020fe200078e0200 */
[----:B------:R-:W-:-:S07]  /*b130*/  LEA.HI R6, R2, R6, RZ, 0x10 ;  /* 0x0000000602067211 */ /* 0x000fce00078f80ff */
[----:B------:R-:W-:Y:S05]  /*b140*/  @!P1 BRA `(.L_x_212) ;  /* 0x0000000000109947 */ /* 0x000fea0003800000 */
[----:B------:R-:W-:-:S04]  /*b150*/  IADD3 R2, P0, R19, UR4, RZ ;  /* 0x0000000413027c10 */ /* 0x000fc8000ff1e0ff */
[----:B------:R-:W-:-:S05]  /*b160*/  IADD3.X R3, R22, UR5, RZ, P0, !PT ;  /* 0x0000000516037c10 */ /* 0x000fca00087fe4ff */
[----:B------:R1:W5:Y:S01]  /*b170*/  LDG.E R7, desc[UR40][R2.64] ;  /* 0x0000002802077981 */ /* 0x000362000c1e1900 */
[----:B------:R-:W-:Y:S05]  /*b180*/  BRA `(.L_x_213) ;  /* 0x0000000000107947 */ /* 0x000fea0003800000 */
.L_x_212:
[----:B------:R-:W-:Y:S05]  /*b190*/  @!P0 BRA `(.L_x_213) ;  /* 0x00000000000c8947 */ /* 0x000fea0003800000 */
[----:B------:R-:W2:Y:S04]  /*b1a0*/  LDG.E R7, desc[UR40][R4.64] ;  /* 0x0000002804077981 */ /* 0x000ea8000c1e1900 */
[----:B------:R-:W2:Y:S02]  /*b1b0*/  LDG.E R2, desc[UR40][R4.64+0x4] ;  /* 0x0000042804027981 */ /* 0x000ea4000c1e1900 */
[----:B--2---:R-:W-:-:S07]  /*b1c0*/  IMAD.IADD R7, R2, 0x1, -R7 ;  /* 0x0000000102077824 */ /* 0x004fce00078e0a07 */
.L_x_213:
[----:B-----5:R-:W-:Y:S01]  /*b1d0*/  IMAD.IADD R7, R7, 0x1, -R0 ;  /* 0x0000000107077824 */ /* 0x020fe200078e0a00 */
[----:B0-----:R-:W-:Y:S01]  /*b1e0*/  LOP3.LUT R9, R6, 0xff, RZ, 0xc0, !PT ;  /* 0x000000ff06097812 */ /* 0x001fe200078ec0ff */
[----:B-1----:R-:W-:Y:S01]  /*b1f0*/  IMAD.MOV.U32 R2, RZ, RZ, RZ ;  /* 0x000000ffff027224 */ /* 0x002fe200078e00ff */
[----:B------:R-:W-:Y:S01]  /*b200*/  BSSY B0, `(.L_x_214) ;  /* 0x0000029000007945 */ /* 0x000fe20003800000 */
[C---:B------:R-:W-:Y:S01]  /*b210*/  VIADD R0, R7.reuse, 0xbf ;  /* 0x000000bf07007836 */ /* 0x040fe20000000000 */
[----:B------:R-:W-:Y:S01]  /*b220*/  ISETP.GE.AND P0, PT, R7, 0x1, PT ;  /* 0x000000010700780c */ /* 0x000fe20003f06270 */
[----:B------:R-:W-:Y:S01]  /*b230*/  IMAD.MOV.U32 R7, RZ, RZ, R2 ;  /* 0x000000ffff077224 */ /* 0x000fe200078e0002 */
[----:B------:R0:W-:Y:S01]  /*b240*/  STL [R1+0x18], R2 ;  /* 0x0000180201007387 */ /* 0x0001e20000100800 */
[----:B------:R-:W-:-:S05]  /*b250*/  IMAD.HI R0, R0, 0x2aaaaaab, RZ ;  /* 0x2aaaaaab00007827 */ /* 0x000fca00078e02ff */
[----:B------:R-:W-:-:S04]  /*b260*/  SHF.R.U32.HI R3, RZ, 0x1f, R0 ;  /* 0x0000001fff037819 */ /* 0x000fc80000011600 */
[----:B------:R-:W-:-:S05]  /*b270*/  LEA.HI.SX32 R8, R0, R3, 0x1b ;  /* 0x0000000300087211 */ /* 0x000fca00078fdaff */
[----:B------:R0:W-:Y:S04]  /*b280*/  STL [R1+0x24], R8 ;  /* 0x0000240801007387 */ /* 0x0001e80000100800 */
[----:B------:R0:W-:Y:S01]  /*b290*/  STL [R1+0x38], R9 ;  /* 0x0000380901007387 */ /* 0x0001e20000100800 */
[----:B------:R-:W-:Y:S05]  /*b2a0*/  @!P0 BRA `(.L_x_215) ;  /* 0x0000000000788947 */ /* 0x000fea0003800000 */
[----:B------:R-:W-:-:S04]  /*b2b0*/  SHF.R.U32.HI R6, RZ, 0x10, R6 ;  /* 0x00000010ff067819 */ /* 0x000fc80000011606 */
[----:B------:R-:W-:-:S13]  /*b2c0*/  ISETP.NE.AND P0, PT, R6, RZ, PT ;  /* 0x000000ff0600720c */ /* 0x000fda0003f05270 */
[----:B------:R-:W1:Y:S02]  /*b2d0*/  @!P0 LDC R6, c[0x0][0x9f0] ;  /* 0x00027c00ff068b82 */ /* 0x000e640000000800 */
[-C--:B-1----:R-:W-:Y:S02]  /*b2e0*/  IABS R0, R6.reuse ;  /* 0x0000000600007213 */ /* 0x082fe40000000000 */
[----:B------:R-:W-:Y:S02]  /*b2f0*/  IABS R5, R6 ;  /* 0x0000000600057213 */ /* 0x000fe40000000000 */
[----:B0-----:R-:W0:Y:S03]  /*b300*/  I2F.RP R2, R0 ;  /* 0x0000000000027306 */ /* 0x001e260000209400 */
[----:B------:R-:W-:-:S05]  /*b310*/  IMAD.MOV R5, RZ, RZ, -R5 ;  /* 0x000000ffff057224 */ /* 0x000fca00078e0a05 */
[----:B0-----:R-:W0:Y:S02]  /*b320*/  MUFU.RCP R2, R2 ;  /* 0x0000000200027308 */ /* 0x001e240000001000 */
[----:B0-----:R-:W-:-:S06]  /*b330*/  VIADD R2, R2, 0xffffffe ;  /* 0x0ffffffe02027836 */ /* 0x001fcc0000000000 */
[----:B------:R-:W0:Y:S02]  /*b340*/  F2I.FTZ.U32.TRUNC.NTZ R3, R2 ;  /* 0x0000000200037305 */ /* 0x000e24000021f000 */
[----:B0-----:R-:W-:-:S04]  /*b350*/  IMAD.MOV R2, RZ, RZ, -R3 ;  /* 0x000000ffff027224 */ /* 0x001fc800078e0a03 */
[----:B------:R-:W-:Y:S02]  /*b360*/  IMAD R4, R2, R0, RZ ;  /* 0x0000000002047224 */ /* 0x000fe400078e02ff */
[----:B------:R-:W-:-:S04]  /*b370*/  IMAD.MOV.U32 R2, RZ, RZ, RZ ;  /* 0x000000ffff027224 */ /* 0x000fc800078e00ff */
[----:B------:R-:W-:Y:S01]  /*b380*/  IMAD.HI.U32 R4, R3, R4, R2 ;  /* 0x0000000403047227 */ /* 0x000fe200078e0002 */
[----:B------:R-:W-:-:S04]  /*b390*/  IADD3 R3, R6, -0x1, R8 ;  /* 0xffffffff06037810 */ /* 0x000fc80007ffe008 */
[----:B------:R-:W-:Y:S02]  /*b3a0*/  IABS R2, R3 ;  /* 0x0000000300027213 */ /* 0x000fe40000000000 */
[----:B------:R-:W-:-:S03]  /*b3b0*/  LOP3.LUT R3, R3, R6, RZ, 0x3c, !PT ;  /* 0x0000000603037212 */ /* 0x000fc600078e3cff */
[----:B------:R-:W-:Y:S01]  /*b3c0*/  IMAD.HI.U32 R4, R4, R2, RZ ;  /* 0x0000000204047227 */ /* 0x000fe200078e00ff */
[----:B------:R-:W-:-:S03]  /*b3d0*/  ISETP.GE.AND P2, PT, R3, RZ, PT ;  /* 0x000000ff0300720c */ /* 0x000fc60003f46270 */
        /* <DEDUP_REMOVED lines=9> */
[----:B------:R-:W-:-:S05]  /*b470*/  IMAD.MOV.U32 R7, RZ, RZ, R4 ;  /* 0x000000ffff077224 */ /* 0x000fca00078e0004 */
[----:B------:R1:W-:Y:S02]  /*b480*/  STL [R1+0x18], R7 ;  /* 0x0000180701007387 */ /* 0x0003e40000100800 */
.L_x_215:
[----:B------:R-:W-:Y:S05]  /*b490*/  BSYNC B0 ;  /* 0x0000000000007941 */ /* 0x000fea0003800000 */
.L_x_214:
[----:B------:R-:W-:Y:S01]  /*b4a0*/  IMAD.MOV.U32 R0, RZ, RZ, R7 ;  /* 0x000000ffff007224 */ /* 0x000fe200078e0007 */
[----:B------:R-:W-:Y:S03]  /*b4b0*/  BSSY B7, `(.L_x_216) ;  /* 0x000035a000077945 */ /* 0x000fe60003800000 */
[----:B0-----:R-:W-:-:S05]  /*b4c0*/  IMAD R2, R9, R0, RZ ;  /* 0x0000000009027224 */ /* 0x001fca00078e02ff */
[----:B------:R-:W-:Y:S01]  /*b4d0*/  VIADDMNMX R0, R2, R0, R8, PT ;  /* 0x0000000002007246 */ /* 0x000fe20003800108 */
[----:B------:R0:W-:Y:S03]  /*b4e0*/  STL [R1+0x4], R2 ;  /* 0x0000040201007387 */ /* 0x0001e60000100800 */
[----:B------:R-:W-:Y:S01]  /*b4f0*/  ISETP.GT.AND P0, PT, R0, R2, PT ;  /* 0x000000020000720c */ /* 0x000fe20003f04270 */
[----:B------:R0:W-:-:S12]  /*b500*/  STL [R1+0x1c], R0 ;  /* 0x00001c0001007387 */ /* 0x0001d80000100800 */
[----:B0-----:R-:W-:Y:S05]  /*b510*/  @P0 BRA `(.L_x_217) ;  /* 0x0000000000440947 */ /* 0x001fea0003800000 */
[----:B------:R-:W0:Y:S02]  /*b520*/  S2R R0, SR_TID.X ;  /* 0x0000000000007919 */ /* 0x000e240000002100 */
[----:B0-----:R-:W-:-:S04]  /*b530*/  LOP3.LUT R0, R0, 0x7f, RZ, 0xc0, !PT ;  /* 0x0000007f00007812 */ /* 0x001fc800078ec0ff */
[----:B------:R-:W-:-:S13]  /*b540*/  ISETP.NE.AND P0, PT, R0, RZ, PT ;  /* 0x000000ff0000720c */ /* 0x000fda0003f05270 */
[----:B------:R-:W-:Y:S05]  /*b550*/  @P0 BRA `(.L_x_218) ;  /* 0x00000034003c0947 */ /* 0x000fea0003800000 */
[----:B------:R-:W0:Y:S01]  /*b560*/  S2R R5, SR_LANEID ;  /* 0x0000000000057919 */ /* 0x000e220000000000 */
[----:B------:R-:W-:Y:S01]  /*b570*/  VOTEU.ANY UR4, UPT, PT ;  /* 0x0000000000047886 */ /* 0x000fe200038e0100 */
[----:B------:R-:W2:Y:S01]  /*b580*/  LDC.64 R2, c[0x0][0xc60] ;  /* 0x00031800ff027b82 */ /* 0x000ea20000000a00 */
[----:B------:R-:W0:Y:S02]  /*b590*/  FLO.U32 R0, UR4 ;  /* 0x0000000400007d00 */ /* 0x000e2400080e0000 */
[----:B0-----:R-:W-:-:S06]  /*b5a0*/  ISETP.EQ.U32.AND P0, PT, R0, R5, PT ;  /* 0x000000050000720c */ /* 0x001fcc0003f02070 */
[----:B------:R-:W2:Y:S07]  /*b5b0*/  POPC R5, UR4 ;  /* 0x0000000400057d09 */ /* 0x000eae0008000000 */
[----:B--2---:R-:W2:Y:S01]  /*b5c0*/  @P0 ATOMG.E.ADD.STRONG.GPU PT, R3, desc[UR40][R2.64], R5 ;  /* 0x00000005020309a8 */ /* 0x004ea200081ee1e8 */
[----:B------:R-:W0:Y:S02]  /*b5d0*/  S2R R4, SR_LTMASK ;  /* 0x0000000000047919 */ /* 0x000e240000003900 */
[----:B0-----:R-:W-:-:S04]  /*b5e0*/  LOP3.LUT R4, R4, UR4, RZ, 0xc0, !PT ;  /* 0x0000000404047c12 */ /* 0x001fc8000f8ec0ff */
[----:B-1----:R-:W0:Y:S01]  /*b5f0*/  POPC R7, R4 ;  /* 0x0000000400077309 */ /* 0x002e220000000000 */
[----:B--2---:R-:W0:Y:S02]  /*b600*/  SHFL.IDX PT, R0, R3, R0, 0x1f ;  /* 0x00001f0003007589 */ /* 0x004e2400000e0000 */
[----:B0-----:R-:W-:Y:S01]  /*b610*/  IADD3 R24, R0, UR36, R7 ;  /* 0x0000002400187c10 */ /* 0x001fe2000fffe007 */
[----:B------:R-:W-:Y:S06]  /*b620*/  BRA `(.L_x_218) ;  /* 0x0000003400087947 */ /* 0x000fec0003800000 */
.L_x_217:
[----:B------:R-:W-:Y:S01]  /*b630*/  VIADD R0, R17, 0x12400 ;  /* 0x0001240011007836 */ /* 0x000fe20000000000 */
[----:B------:R-:W-:Y:S04]  /*b640*/  BSSY B6, `(.L_x_219) ;  /* 0x0000013000067945 */ /* 0x000fe80003800000 */
[----:B------:R-:W-:-:S13]  /*b650*/  LOP3.LUT P0, RZ, R0, 0x3ff, RZ, 0xc0, !PT ;  /* 0x000003ff00ff7812 */ /* 0x000fda000780c0ff */
[----:B------:R-:W-:Y:S05]  /*b660*/  @!P0 BRA `(.L_x_220) ;  /* 0x0000000000408947 */ /* 0x000fea0003800000 */
[----:B------:R-:W-:Y:S01]  /*b670*/  MOV R2, 0x0 ;  /* 0x0000000000027802 */ /* 0x000fe20000000f00 */
[----:B------:R-:W-:Y:S01]  /*b680*/  ULDC.64 UR6, c[0x4][0xa8] ;  /* 0x01002a0000067ab9 */ /* 0x000fe20000000a00 */
[----:B------:R-:W-:Y:S01]  /*b690*/  ULDC.64 UR8, c[0x4][0xb0] ;  /* 0x01002c0000087ab9 */ /* 0x000fe20000000a00 */
[----:B------:R-:W-:Y:S01]  /*b6a0*/  ULDC.64 UR4, c[0x4][0x30] ;  /* 0x01000c0000047ab9 */ /* 0x000fe20000000a00 */
[----:B------:R-:W-:Y:S02]  /*b6b0*/  IMAD.U32 R4, RZ, RZ, UR6 ;  /* 0x00000006ff047e24 */ /* 0x000fe4000f8e00ff */
[----:B------:R-:W0:Y:S01]  /*b6c0*/  LDC.64 R2, c[0x4][R2] ;  /* 0x0100000002027b82 */ /* 0x000e220000000a00 */
[----:B------:R-:W-:Y:S02]  /*b6d0*/  IMAD.U32 R5, RZ, RZ, UR7 ;  /* 0x00000007ff057e24 */ /* 0x000fe4000f8e00ff */
[----:B------:R-:W-:Y:S02]  /*b6e0*/  IMAD.U32 R6, RZ, RZ, UR8 ;  /* 0x00000008ff067e24 */ /* 0x000fe4000f8e00ff */
[----:B-1----:R-:W-:-:S02]  /*b6f0*/  IMAD.U32 R7, RZ, RZ, UR9 ;  /* 0x00000009ff077e24 */ /* 0x002fc4000f8e00ff */
[----:B------:R-:W-:Y:S02]  /*b700*/  IMAD.U32 R10, RZ, RZ, UR4 ;  /* 0x00000004ff0a7e24 */ /* 0x000fe4000f8e00ff */
[----:B------:R-:W-:Y:S02]  /*b710*/  IMAD.U32 R11, RZ, RZ, UR5 ;  /* 0x00000005ff0b7e24 */ /* 0x000fe4000f8e00ff */
[----:B------:R-:W-:Y:S02]  /*b720*/  IMAD.MOV.U32 R8, RZ, RZ, 0x70 ;  /* 0x00000070ff087424 */ /* 0x000fe400078e00ff */
[----:B------:R-:W-:Y:S02]  /*b730*/  IMAD.MOV.U32 R12, RZ, RZ, 0x1 ;  /* 0x00000001ff0c7424 */ /* 0x000fe400078e00ff */
[----:B------:R-:W-:-:S07]  /*b740*/  IMAD.MOV.U32 R13, RZ, RZ, RZ ;  /* 0x000000ffff0d7224 */ /* 0x000fce00078e00ff */
[----:B------:R-:W-:-:S07]  /*b750*/  LEPC R20, `(.L_x_220) ;  /* 0x000000001014794e */ /* 0x000fce0000000000 */
[----:B0-----:R-:W-:Y:S05]  /*b760*/  CALL.ABS.NOINC R2 ;  /* 0x0000000002007343 */ /* 0x001fea0003c00000 */
.L_x_220:
[----:B------:R-:W-:Y:S05]  /*b770*/  BSYNC B6 ;  /* 0x0000000000067941 */ /* 0x000fea0003800000 */
.L_x_219:
        /* <DEDUP_REMOVED lines=8> */
[----:B------:R0:W2:Y:S01]  /*b800*/  LDC.64 R2, c[0x4][R0] ;  /* 0x0100000000027b82 */ /* 0x0000a20000000a00 */
[----:B------:R-:W-:Y:S02]  /*b810*/  IMAD.U32 R4, RZ, RZ, UR6 ;  /* 0x00000006ff047e24 */ /* 0x000fe4000f8e00ff */
[----:B------:R-:W-:Y:S02]  /*b820*/  IMAD.U32 R5, RZ, RZ, UR7 ;  /* 0x00000007ff057e24 */ /* 0x000fe4000f8e00ff */
[----:B------:R-:W-:Y:S02]  /*b830*/  IMAD.U32 R6, RZ, RZ, UR8 ;  /* 0x00000008ff067e24 */ /* 0x000fe4000f8e00ff */
[----:B-1----:R-:W-:-:S02]  /*b840*/  IMAD.U32 R7, RZ, RZ, UR9 ;  /* 0x00000009ff077e24 */ /* 0x002fc4000f8e00ff */
[----:B------:R-:W-:Y:S02]  /*b850*/  IMAD.U32 R10, RZ, RZ, UR4 ;  /* 0x00000004ff0a7e24 */ /* 0x000fe4000f8e00ff */
[----:B------:R-:W-:Y:S02]  /*b860*/  IMAD.U32 R11, RZ, RZ, UR5 ;  /* 0x00000005ff0b7e24 */ /* 0x000fe4000f8e00ff */
[----:B------:R-:W-:Y:S02]  /*b870*/  IMAD.MOV.U32 R8, RZ, RZ, 0x70 ;  /* 0x00000070ff087424 */ /* 0x000fe400078e00ff */
[----:B------:R-:W-:Y:S02]  /*b880*/  IMAD.MOV.U32 R12, RZ, RZ, 0x1 ;  /* 0x00000001ff0c7424 */ /* 0x000fe400078e00ff */
[----:B0-----:R-:W-:-:S07]  /*b890*/  IMAD.MOV.U32 R13, RZ, RZ, RZ ;  /* 0x000000ffff0d7224 */ /* 0x001fce00078e00ff */
[----:B------:R-:W-:-:S07]  /*b8a0*/  LEPC R20, `(.L_x_223) ;  /* 0x000000001014794e */ /* 0x000fce0000000000 */
[----:B--2---:R-:W-:Y:S05]  /*b8b0*/  CALL.ABS.NOINC R2 ;  /* 0x0000000002007343 */ /* 0x004fea0003c00000 */
.L_x_223:
        /* <DEDUP_REMOVED lines=16> */
.L_x_222:
[----:B------:R-:W-:Y:S05]  /*b9c0*/  BSYNC B6 ;  /* 0x0000000000067941 */ /* 0x000fea0003800000 */
.L_x_221:
[----:B------:R-:W-:Y:S01]  /*b9d0*/  ULDC.64 UR4, c[0x0][0x9f8] ;  /* 0x00027e0000047ab9 */ /* 0x000fe20000000a00 */
[----:B------:R-:W2:Y:S01]  /*b9e0*/  LDL R20, [R1+0x1c] ;  /* 0x00001c0001147983 */ /* 0x000ea20000100800 */
[----:B------:R-:W-:-:S04]  /*b9f0*/  ISETP.NE.U32.AND P0, PT, RZ, UR4, PT ;  /* 0x00000004ff007c0c */ /* 0x000fc8000bf05070 */
[----:B------:R-:W-:-:S13]  /*ba00*/  ISETP.NE.AND.EX P0, PT, RZ, UR5, PT, P0 ;  /* 0x00000005ff007c0c */ /* 0x000fda000bf05300 */
[----:B------:R-:W-:-:S04]  /*ba10*/  @P0 IADD3 R2, P1, R19, UR4, RZ ;  /* 0x0000000413020c10 */ /* 0x000fc8000ff3e0ff */
[----:B------:R-:W-:Y:S01]  /*ba20*/  @P0 IADD3.X R3, R22, UR5, RZ, P1, !PT ;  /* 0x0000000516030c10 */ /* 0x000fe20008ffe4ff */
[----:B------:R-:W-:-:S04]  /*ba30*/  ULDC.64 UR4, c[0x0][0xa08] ;  /* 0x0002820000047ab9 */ /* 0x000fc80000000a00 */
[----:B------:R0:W1:Y:S02]  /*ba40*/  @P0 LDG.E R23, desc[UR40][R2.64] ;  /* 0x0000002802170981 */ /* 0x000064000c1e1900 */
[----:B0-----:R-:W0:Y:S02]  /*ba50*/  LDC.64 R2, c[0x0][0x418] ;  /* 0x00010600ff027b82 */ /* 0x001e240000000a00 */
[----:B0-----:R-:W-:Y:S01]  /*ba60*/  LOP3.LUT P0, RZ, R2, UR4, RZ, 0xfc, !PT ;  /* 0x0000000402ff7c12 */ /* 0x001fe2000f80fcff */
[----:B------:R-:W-:-:S03]  /*ba70*/  UMOV UR4, 0xffffffff ;  /* 0xffffffff00047882 */ /* 0x000fc60000000000 */
[----:B------:R-:W-:Y:S01]  /*ba80*/  LOP3.LUT P0, RZ, R3, UR5, RZ, 0xfc, P0 ;  /* 0x0000000503ff7c12 */ /* 0x000fe2000800fcff */
[----:B--2---:R-:W-:Y:S01]  /*ba90*/  VIADD R22, R20, 0xffffffff ;  /* 0xffffffff14167836 */ /* 0x004fe20000000000 */
[----:B-1----:R-:W-:Y:S02]  /*baa0*/  SHF.R.S32.HI R7, RZ, 0x1f, R23 ;  /* 0x0000001fff077819 */ /* 0x002fe40000011417 */
[----:B------:R-:W-:-:S03]  /*bab0*/  SEL R19, R23, RZ, !P0 ;  /* 0x000000ff17137207 */ /* 0x000fc60004000000 */
[----:B------:R0:W-:Y:S01]  /*bac0*/  STL [R1], R7 ;  /* 0x0000000701007387 */ /* 0x0001e20000100800 */
[----:B------:R-:W-:Y:S05]  /*bad0*/  BRA.DIV UR4, `(.L_x_224) ;  /* 0x0000004204487947 */ /* 0x000fea000b800000 */
[----:B------:R-:W1:Y:S02]  /*bae0*/  S2R R0, SR_TID.X ;  /* 0x0000000000007919 */ /* 0x000e640000002100 */
[----:B-1----:R-:W-:-:S04]  /*baf0*/  SHF.R.U32.HI R0, RZ, 0x5, R0 ;  /* 0x00000005ff007819 */ /* 0x002fc80000011600 */
[----:B------:R-:W-:-:S05]  /*bb00*/  LOP3.LUT R0, R0, 0x3, RZ, 0xc0, !PT ;  /* 0x0000000300007812 */ /* 0x000fca00078ec0ff */
[----:B------:R1:W2:Y:S02]  /*bb10*/  SHFL.IDX PT, R14, R0, RZ, 0x1f ;  /* 0x00001fff000e7589 */ /* 0x0002a400000e0000 */
.L_x_316:
[----:B--2---:R-:W-:Y:S02]  /*bb20*/  ISETP.NE.AND P0, PT, R14, RZ, PT ;  /* 0x000000ff0e00720c */ /* 0x004fe40003f05270 */
[----:B------:R-:W-:Y:S02]  /*bb30*/  PLOP3.LUT P1, PT, PT, PT, PT, 0x8, 0x0 ;  /* 0x000000000000781c */ /* 0x000fe40003f2e170 */
[----:B------:R-:W-:-:S11]  /*bb40*/  LOP3.LUT R29, R29, 0xfffffffe, RZ, 0xc0, !PT ;  /* 0xfffffffe1d1d7812 */ /* 0x000fd600078ec0ff */
[----:B------:R-:W-:Y:S01]  /*bb50*/  @P1 LOP3.LUT R29, R29, 0x1, RZ, 0xfc, !PT ;  /* 0x000000011d1d1812 */ /* 0x000fe200078efcff */
[----:B------:R-:W-:Y:S06]  /*bb60*/  @P0 BRA `(.L_x_225) ;  /* 0x0000000000f00947 */ /* 0x000fec0003800000 */
[----:B------:R-:W-:-:S03]  /*bb70*/  UMOV UR4, 0xffffffff ;  /* 0xffffffff00047882 */ /* 0x000fc60000000000 */
[----:B------:R-:W-:Y:S05]  /*bb80*/  BRA.DIV UR4, `(.L_x_226) ;  /* 0x0000004204507947 */ /* 0x000fea000b800000 */
[----:B------:R-:W-:-:S13]  /*bb90*/  ELECT P6, URZ, PT ;  /* 0x00000000003f782f */ /* 0x000fda00038c0000 */
.L_x_319:
[----:B------:R-:W-:Y:S05]  /*bba0*/  @!P6 BRA `(.L_x_225) ;  /* 0x0000000000e0e947 */ /* 0x000fea0003800000 */
[----:B------:R-:W-:-:S04]  /*bbb0*/  ISETP.NE.U32.AND P0, PT, R2, RZ, PT ;  /* 0x000000ff0200720c */ /* 0x000fc80003f05070 */
[----:B------:R-:W-:-:S13]  /*bbc0*/  ISETP.NE.AND.EX P0, PT, R3, RZ, PT, P0 ;  /* 0x000000ff0300720c */ /* 0x000fda0003f05300 */
[----:B------:R-:W-:Y:S05]  /*bbd0*/  @!P0 BRA `(.L_x_227) ;  /* 0x0000000000488947 */ /* 0x000fea0003800000 */
[----:B------:R-:W2:Y:S01]  /*bbe0*/  LDC R6, c[0x0][0x43c] ;  /* 0x00010f00ff067b82 */ /* 0x000ea20000000800 */
[----:B-1----:R-:W-:Y:S01]  /*bbf0*/  IMAD.MOV.U32 R0, RZ, RZ, R22 ;  /* 0x000000ffff007224 */ /* 0x002fe200078e0016 */
[----:B------:R-:W-:Y:S01]  /*bc00*/  ULDC.64 UR4, c[0x0][0x428] ;  /* 0x00010a0000047ab9 */ /* 0x000fe20000000a00 */
[----:B--2---:R-:W-:-:S13]  /*bc10*/  ISETP.NE.AND P0, PT, R6, 0x1, PT ;  /* 0x000000010600780c */ /* 0x004fda0003f05270 */
[----:B------:R-:W1:Y:S02]  /*bc20*/  @P0 LDC.64 R4, c[0x0][0x440] ;  /* 0x00011000ff040b82 */ /* 0x000e640000000a00 */
[----:B-1----:R-:W-:-:S05]  /*bc30*/  @P0 IMAD.HI.U32 R4, R22, R4, RZ ;  /* 0x0000000416040227 */ /* 0x002fca00078e00ff */
[----:B------:R-:W-:-:S04]  /*bc40*/  @P0 SHF.R.U32.HI R0, RZ, R5, R4 ;  /* 0x00000005ff000219 */ /* 0x000fc80000011604 */
[--C-:B------:R-:W-:Y:S01]  /*bc50*/  SHF.R.S32.HI R5, RZ, 0x1f, R0.reuse ;  /* 0x0000001fff057819 */ /* 0x100fe20000011400 */
[----:B------:R-:W-:-:S04]  /*bc60*/  IMAD.MOV R4, RZ, RZ, -R0 ;  /* 0x000000ffff047224 */ /* 0x000fc800078e0a00 */
[----:B------:R-:W-:Y:S02]  /*bc70*/  IMAD R22, R6, R4, R22 ;  /* 0x0000000406167224 */ /* 0x000fe400078e0216 */
[----:B------:R-:W-:Y:S02]  /*bc80*/  IMAD R6, R7, UR4, RZ ;  /* 0x0000000407067c24 */ /* 0x000fe4000f8e02ff */
[----:B------:R-:W-:Y:S02]  /*bc90*/  IMAD.MOV.U32 R4, RZ, RZ, R0 ;  /* 0x000000ffff047224 */ /* 0x000fe400078e0000 */
[C---:B------:R-:W-:Y:S02]  /*bca0*/  IMAD R0, R23.reuse, UR5, R6 ;  /* 0x0000000517007c24 */ /* 0x040fe4000f8e0206 */
[----:B------:R-:W-:-:S04]  /*bcb0*/  IMAD.WIDE.U32 R4, R23, UR4, R4 ;  /* 0x0000000417047c25 */ /* 0x000fc8000f8e0004 */
[----:B------:R-:W-:Y:S01]  /*bcc0*/  IMAD.IADD R0, R5, 0x1, R0 ;  /* 0x0000000105007824 */ /* 0x000fe200078e0200 */
[----:B------:R-:W-:-:S04]  /*bcd0*/  LEA R2, P0, R4, R2, 0x2 ;  /* 0x0000000204027211 */ /* 0x000fc800078010ff */
[----:B------:R-:W-:-:S05]  /*bce0*/  LEA.HI.X R3, R4, R3, R0, 0x2, P0 ;  /* 0x0000000304037211 */ /* 0x000fca00000f1400 */
[----:B------:R2:W5:Y:S04]  /*bcf0*/  LDG.E R19, desc[UR40][R2.64] ;  /* 0x0000002802137981 */ /* 0x000568000c1e1900 */
.L_x_227:
[----:B-1----:R-:W-:Y:S01]  /*bd00*/  IMAD R0, R18, 0x8, R17 ;  /* 0x0000000812007824 */ /* 0x002fe200078e0211 */
[----:B--2---:R-:W-:-:S04]  /*bd10*/  SHF.L.U32 R2, R28, 0x1f, RZ ;  /* 0x0000001f1c027819 */ /* 0x004fc800000006ff */
[----:B------:R-:W1:Y:S02]  /*bd20*/  SYNCS.PHASECHK.TRANS64.TRYWAIT P0, [R0+URZ+0x30840], R2 ;  /* 0x03084002000075a7 */ /* 0x000e64000800017f */
[----:B-1----:R-:W-:Y:S05]  /*bd30*/  @!P0 BRA `(.L_x_228) ;  /* 0x0000004000048947 */ /* 0x002fea0003800000 */
.L_x_320:
[----:B------:R-:W2:Y:S02]  /*bd40*/  S2R R3, SR_TID.X ;  /* 0x0000000000037919 */ /* 0x000ea40000002100 */
[----:B--2---:R-:W-:-:S04]  /*bd50*/  LOP3.LUT R3, R3, 0x7f, RZ, 0xc0, !PT ;  /* 0x0000007f03037812 */ /* 0x004fc800078ec0ff */
[----:B------:R-:W-:-:S13]  /*bd60*/  ISETP.NE.AND P0, PT, R3, RZ, PT ;  /* 0x000000ff0300720c */ /* 0x000fda0003f05270 */
[----:B------:R-:W-:Y:S05]  /*bd70*/  @P0 BRA `(.L_x_229) ;  /* 0x00000000001c0947 */ /* 0x000fea0003800000 */
[----:B------:R-:W2:Y:S01]  /*bd80*/  S2R R3, SR_TID.X ;  /* 0x0000000000037919 */ /* 0x000ea20000002100 */
[----:B-1----:R-:W-:-:S04]  /*bd90*/  IMAD.MOV.U32 R2, RZ, RZ, 0x6000 ;  /* 0x00006000ff027424 */ /* 0x002fc800078e00ff */
[----:B------:R3:W-:Y:S01]  /*bda0*/  SYNCS.ARRIVE.TRANS64 RZ, [R0+URZ+0x30830], R2 ;  /* 0x0308300200ff79a7 */ /* 0x0007e2000800003f */
[----:B--2---:R-:W-:-:S04]  /*bdb0*/  LOP3.LUT R3, R3, 0x1f, RZ, 0xc0, !PT ;  /* 0x0000001f03037812 */ /* 0x004fc800078ec0ff */
[----:B------:R-:W-:-:S13]  /*bdc0*/  ISETP.NE.AND P0, PT, R3, RZ, PT ;  /* 0x000000ff0300720c */ /* 0x000fda0003f05270 */
[----:B---3--:R-:W-:Y:S05]  /*bdd0*/  @!P0 BRA `(.L_x_229) ;  /* 0x0000000000048947 */ /* 0x008fea0003800000 */
[----:B------:R-:W-:Y:S01]  /*bde0*/  BPT.TRAP 0x1 ;  /* 0x000000040000795c */ /* 0x000fe20000300000 */
.L_x_229:
[----:B------:R-:W-:Y:S01]  /*bdf0*/  R2UR UR9, R0 ;  /* 0x00000000000972ca */ /* 0x000fe200000e0000 */
[----:B-1----:R-:W-:Y:S01]  /*be00*/  IMAD R0, R18, 0x6000, R17 ;  /* 0x0000600012007824 */ /* 0x002fe200078e0211 */
[----:B------:R-:W-:Y:S01]  /*be10*/  R2UR UR11, R22 ;  /* 0x00000000160b72ca */ /* 0x000fe200000e0000 */
[----:B------:R-:W-:Y:S01]  /*be20*/  UIADD3 UR6, UP0, UR38, 0x370, URZ ;  /* 0x0000037026067890 */ /* 0x000fe2000ff1e03f */
[----:B------:R-:W-:Y:S01]  /*be30*/  R2UR UR4, R26 ;  /* 0x000000001a0472ca */ /* 0x000fe200000e0000 */
[----:B------:R-:W-:Y:S01]  /*be40*/  UMOV UR5, 0x14f00000 ;  /* 0x14f0000000057882 */ /* 0x000fe20000000000 */
[----:B------:R-:W-:Y:S01]  /*be50*/  R2UR UR8, R0 ;  /* 0x00000000000872ca */ /* 0x000fe200000e0000 */
[----:B------:R-:W-:Y:S01]  /*be60*/  UIADD3.X UR7, URZ, UR39, URZ, UP0, !UPT ;  /* 0x000000273f077290 */ /* 0x000fe200087fe43f */
[----:B------:R-:W-:Y:S01]  /*be70*/  R2UR UR12, R16 ;  /* 0x00000000100c72ca */ /* 0x000fe200000e0000 */
[----:B------:R-:W-:Y:S01]  /*be80*/  UMOV UR10, URZ ;  /* 0x0000003f000a7c82 */ /* 0x000fe20008000000 */
[----:B-----5:R-:W-:-:S02]  /*be90*/  R2UR UR13, R19 ;  /* 0x00000000130d72ca */ /* 0x020fc400000e0000 */
[----:B------:R-:W-:Y:S01]  /*bea0*/  PLOP3.LUT P0, PT, PT, PT, PT, 0x80, 0x0 ;  /* 0x000000000000781c */ /* 0x000fe20003f0f070 */
[----:B------:R-:W-:Y:S01]  /*beb0*/  UIADD3 UR9, UR9, 0x30830, URZ ;  /* 0x0003083009097890 */ /* 0x000fe2000fffe03f */
[----:B------:R-:W-:-:S03]  /*bec0*/  LOP3.LUT R29, R29, 0xfffffffe, RZ, 0xc0, !PT ;  /* 0xfffffffe1d1d7812 */ /* 0x000fc600078ec0ff */
[----:B------:R-:W-:Y:S02]  /*bed0*/  UIMAD UR11, UR11, 0xc0, UR4 ;  /* 0x000000c00b0b78a4 */ /* 0x000fe4000f8e0204 */
[----:B------:R-:W-:Y:S01]  /*bee0*/  UIADD3 UR8, UR8, 0x12400, URZ ;  /* 0x0001240008087890 */ /* 0x000fe2000fffe03f */
[----:B------:R-:W-:-:S05]  /*bef0*/  UMOV UR4, 0x0 ;  /* 0x0000000000047882 */ /* 0x000fca0000000000 */
[----:B------:R-:W-:-:S03]  /*bf00*/  @P0 LOP3.LUT R29, R29, 0x1, RZ, 0xfc, !PT ;  /* 0x000000011d1d0812 */ /* 0x000fc600078efcff */
[----:B------:R2:W-:Y:S02]  /*bf10*/  UTMALDG.4D [UR8], [UR6], desc[UR4] ;  /* 0x00000408060075b4 */ /* 0x0005e40008019000 */
[----:B--2---:R-:W-:Y:S02]  /*bf20*/  NOP ;  /* 0x0000000000007918 */ /* 0x004fe40000000000 */
.L_x_225:
[----:B------:R-:W2:Y:S04]  /*bf30*/  LDL.LU R4, [R1+0x10] ;  /* 0x0000100001047983 */ /* 0x000ea80000300800 */
[----:B------:R-:W3:Y:S04]  /*bf40*/  LDL.LU R6, [R1+0xc] ;  /* 0x00000c0001067983 */ /* 0x000ee80000300800 */
[----:B------:R-:W4:Y:S01]  /*bf50*/  LDL.LU R3, [R1+0x20] ;  /* 0x0000200001037983 */ /* 0x000f220000300800 */
[----:B------:R-:W-:Y:S05]  /*bf60*/  WARPSYNC.ALL ;  /* 0x0000000000007948 */ /* 0x000fea0003800000 */
[----:B------:R-:W-:Y:S01]  /*bf70*/  ULDC.64 UR6, c[0x0][0xa00] ;  /* 0x0002800000067ab9 */ /* 0x000fe20000000a00 */
[----:B------:R-:W-:Y:S01]  /*bf80*/  ULDC.64 UR4, c[0x0][0x298] ;  /* 0x0000a60000047ab9 */ /* 0x000fe20000000a00 */
[----:B-1----:R-:W-:Y:S01]  /*bf90*/  VIADD R0, R17, 0xc400 ;  /* 0x0000c40011007836 */ /* 0x002fe20000000000 */
[----:B------:R-:W-:Y:S01]  /*bfa0*/  BAR.SYNC.DEFER_BLOCKING 0x8, 0x200 ;  /* 0x0208000000007b1d */ /* 0x000fe20000010000 */
[----:B------:R-:W-:-:S03]  /*bfb0*/  ISETP.NE.U32.AND P0, PT, RZ, UR6, PT ;  /* 0x00000006ff007c0c */ /* 0x000fc6000bf05070 */
[----:B------:R-:W-:Y:S02]  /*bfc0*/  LOP3.LUT P1, RZ, R0, 0x3ff, RZ, 0xc0, !PT ;  /* 0x000003ff00ff7812 */ /* 0x000fe4000782c0ff */
[----:B------:R-:W-:Y:S01]  /*bfd0*/  ISETP.NE.AND.EX P0, PT, RZ, UR7, PT, P0 ;  /* 0x00000007ff007c0c */ /* 0x000fe2000bf05300 */
[----:B------:R-:W-:Y:S01]  /*bfe0*/  BSSY B6, `(.L_x_230) ;  /* 0x000001d000067945 */ /* 0x000fe20003800000 */
[----:B--2---:R-:W-:Y:S02]  /*bff0*/  SHF.R.S32.HI R2, RZ, 0x1f, R4 ;  /* 0x0000001fff027819 */ /* 0x004fe40000011404 */
[----:B---3--:R-:W-:-:S03]  /*c000*/  SEL R6, R6, RZ, !P0 ;  /* 0x000000ff06067207 */ /* 0x008fc60004000000 */
[----:B------:R-:W-:-:S04]  /*c010*/  IMAD R2, R2, UR4, RZ ;  /* 0x0000000402027c24 */ /* 0x000fc8000f8e02ff */
[C---:B------:R-:W-:Y:S01]  /*c020*/  IMAD R0, R4.reuse, UR5, R2 ;  /* 0x0000000504007c24 */ /* 0x040fe2000f8e0202 */
[----:B----4-:R-:W-:Y:S01]  /*c030*/  SEL R2, R3, RZ, !P0 ;  /* 0x000000ff03027207 */ /* 0x010fe20004000000 */
[----:B------:R-:W-:-:S04]  /*c040*/  IMAD.WIDE.U32 R4, R4, UR4, RZ ;  /* 0x0000000404047c25 */ /* 0x000fc8000f8e00ff */
[----:B------:R-:W-:Y:S01]  /*c050*/  IMAD.IADD R0, R5, 0x1, R0 ;  /* 0x0000000105007824 */ /* 0x000fe200078e0200 */
[----:B------:R1:W-:Y:S04]  /*c060*/  STL.64 [R1+0x28], R4 ;  /* 0x0000280401007387 */ /* 0x0003e80000100a00 */
[----:B------:R1:W-:Y:S04]  /*c070*/  STL [R1+0xc], R6 ;  /* 0x00000c0601007387 */ /* 0x0003e80000100800 */
[----:B------:R1:W-:Y:S04]  /*c080*/  STL [R1+0x20], R2 ;  /* 0x0000200201007387 */ /* 0x0003e80000100800 */
[----:B------:R1:W-:Y:S01]  /*c090*/  STL [R1+0x10], R0 ;  /* 0x0000100001007387 */ /* 0x0003e20000100800 */
[----:B------:R-:W-:Y:S05]  /*c0a0*/  @!P1 BRA `(.L_x_231) ;  /* 0x0000000000409947 */ /* 0x000fea0003800000 */
[----:B-1----:R-:W-:Y:S01]  /*c0b0*/  MOV R2, 0x0 ;  /* 0x0000000000027802 */ /* 0x002fe20000000f00 */
[----:B------:R-:W-:Y:S01]  /*c0c0*/  ULDC.64 UR6, c[0x4][0xa8] ;  /* 0x01002a0000067ab9 */ /* 0x000fe20000000a00 */
[----:B------:R-:W-:Y:S01]  /*c0d0*/  ULDC.64 UR8, c[0x4][0xb0] ;  /* 0x01002c0000087ab9 */ /* 0x000fe20000000a00 */
[----:B------:R-:W-:Y:S01]  /*c0e0*/  ULDC.64 UR4, c[0x4][0x20] ;  /* 0x0100080000047ab9 */ /* 0x000fe20000000a00 */
[----:B------:R-:W-:Y:S02]  /*c0f0*/  IMAD.U32 R4, RZ, RZ, UR6 ;  /* 0x00000006ff047e24 */ /* 0x000fe4000f8e00ff */
[----:B------:R-:W1:Y:S01]  /*c100*/  LDC.64 R2, c[0x4][R2] ;  /* 0x0100000002027b82 */ /* 0x000e620000000a00 */
[----:B------:R-:W-:Y:S02]  /*c110*/  IMAD.U32 R5, RZ, RZ, UR7 ;  /* 0x00000007ff057e24 */ /* 0x000fe4000f8e00ff */
[----:B------:R-:W-:Y:S02]  /*c120*/  IMAD.U32 R6, RZ, RZ, UR8 ;  /* 0x00000008ff067e24 */ /* 0x000fe4000f8e00ff */
[----:B0-----:R-:W-:-:S02]  /*c130*/  IMAD.U32 R7, RZ, RZ, UR9 ;  /* 0x00000009ff077e24 */ /* 0x001fc4000f8e00ff */
[----:B------:R-:W-:Y:S02]  /*c140*/  IMAD.U32 R10, RZ, RZ, UR4 ;  /* 0x00000004ff0a7e24 */ /* 0x000fe4000f8e00ff */
[----:B------:R-:W-:Y:S02]  /*c150*/  IMAD.U32 R11, RZ, RZ, UR5 ;  /* 0x00000005ff0b7e24 */ /* 0x000fe4000f8e00ff */
[----:B------:R-:W-:Y:S02]  /*c160*/  IMAD.MOV.U32 R8, RZ, RZ, 0x70 ;  /* 0x00000070ff087424 */ /* 0x000fe400078e00ff */
[----:B------:R-:W-:Y:S02]  /*c170*/  IMAD.MOV.U32 R12, RZ, RZ, 0x1 ;  /* 0x00000001ff0c7424 */ /* 0x000fe400078e00ff */
[----:B------:R-:W-:-:S07]  /*c180*/  IMAD.MOV.U32 R13, RZ, RZ, RZ ;  /* 0x000000ffff0d7224 */ /* 0x000fce00078e00ff */
[----:B------:R-:W-:-:S07]  /*c190*/  LEPC R20, `(.L_x_231) ;  /* 0x000000001014794e */ /* 0x000fce0000000000 */
[----:B-1----:R-:W-:Y:S05]  /*c1a0*/  CALL.ABS.NOINC R2 ;  /* 0x0000000002007343 */ /* 0x002fea0003c00000 */
.L_x_231:
[----:B------:R-:W-:Y:S05]  /*c1b0*/  BSYNC B6 ;  /* 0x0000000000067941 */ /* 0x000fea0003800000 */
.L_x_230:
[----:B------:R-:W2:Y:S01]  /*c1c0*/  LDL.LU R20, [R1+0x10] ;  /* 0x0000100001147983 */ /* 0x000ea20000300800 */
[----:B------:R-:W3:Y:S01]  /*c1d0*/  LDC R9, c[0x0][0x448] ;  /* 0x00011200ff097b82 */ /* 0x000ee20000000800 */
[----:B------:R-:W-:Y:S01]  /*c1e0*/  ULDC.64 UR4, c[0x0][0x2d8] ;  /* 0x0000b60000047ab9 */ /* 0x000fe20000000a00 */
[----:B------:R-:W-:Y:S01]  /*c1f0*/  ULDC.64 UR6, c[0x0][0x2e0] ;  /* 0x0000b80000067ab9 */ /* 0x000fe20000000a00 */
[----:B-1----:R-:W2:Y:S01]  /*c200*/  LDL.LU.64 R2, [R1+0x28] ;  /* 0x0000280001027983 */ /* 0x002ea20000300a00 */
[----:B------:R-:W-:-:S03]  /*c210*/  ULDC.64 UR8, c[0x0][0x280] ;  /* 0x0000a00000087ab9 */ /* 0x000fc60000000a00 */
[----:B------:R-:W4:Y:S04]  /*c220*/  LDL.LU R21, [R1+0x20] ;  /* 0x0000200001157983 */ /* 0x000f280000300800 */
[----:B------:R-:W4:Y:S04]  /*c230*/  LDL.LU R4, [R1+0xc] ;  /* 0x00000c0001047983 */ /* 0x000f280000300800 */
[----:B------:R1:W5:Y:S01]  /*c240*/  LDL R10, [R1+0x8] ;  /* 0x00000800010a7983 */ /* 0x0003620000100800 */
[----:B---3--:R-:W-:-:S13]  /*c250*/  ISETP.NE.AND P0, PT, R9, 0x1, PT ;  /* 0x000000010900780c */ /* 0x008fda0003f05270 */
[----:B------:R-:W3:Y:S08]  /*c260*/  @P0 LDC R5, c[0x0][0x450] ;  /* 0x00011400ff050b82 */ /* 0x000ef00000000800 */
[----:B------:R-:W1:Y:S01]  /*c270*/  @P0 LDC R8, c[0x0][0x450] ;  /* 0x00011400ff080b82 */ /* 0x000e620000000800 */
[----:B------:R-:W1:Y:S01]  /*c280*/  S2R R11, SR_TID.X ;  /* 0x00000000000b7919 */ /* 0x000e620000002100 */
[----:B--2---:R-:W-:-:S02]  /*c290*/  IMAD.MOV.U32 R3, RZ, RZ, R20 ;  /* 0x000000ffff037224 */ /* 0x004fc400078e0014 */
[----:B------:R-:W2:Y:S01]  /*c2a0*/  S2R R20, SR_TID.X ;  /* 0x0000000000147919 */ /* 0x000ea20000002100 */
[----:B------:R-:W-:-:S04]  /*c2b0*/  IMAD.WIDE.U32 R2, R16, UR4, R2 ;  /* 0x0000000410027c25 */ /* 0x000fc8000f8e0002 */
[----:B------:R-:W-:Y:S01]  /*c2c0*/  IMAD R3, R16, UR5, R3 ;  /* 0x0000000510037c24 */ /* 0x000fe2000f8e0203 */
[----:B------:R-:W-:Y:S01]  /*c2d0*/  ULDC.64 UR4, c[0x0][0x2d0] ;  /* 0x0000b40000047ab9 */ /* 0x000fe20000000a00 */
[----:B----4-:R-:W-:Y:S02]  /*c2e0*/  IMAD R0, R21, UR6, RZ ;  /* 0x0000000615007c24 */ /* 0x010fe4000f8e02ff */
[----:B------:R-:W-:-:S04]  /*c2f0*/  IMAD.WIDE.U32 R2, R4, UR6, R2 ;  /* 0x0000000604027c25 */ /* 0x000fc8000f8e0002 */
[----:B------:R-:W-:Y:S01]  /*c300*/  IMAD R0, R4, UR7, R0 ;  /* 0x0000000704007c24 */ /* 0x000fe2000f8e0200 */
[----:B------:R-:W-:Y:S01]  /*c310*/  ULDC.64 UR6, c[0x0][0x2c8] ;  /* 0x0000b20000067ab9 */ /* 0x000fe20000000a00 */
[----:B------:R-:W4:Y:S02]  /*c320*/  @P0 LDC R4, c[0x0][0x44c] ;  /* 0x00011300ff040b82 */ /* 0x000f240000000800 */
[----:B------:R-:W-:Y:S01]  /*c330*/  IMAD.IADD R3, R3, 0x1, R0 ;  /* 0x0000000103037824 */ /* 0x000fe200078e0200 */
[C---:B--2---:R-:W-:Y:S01]  /*c340*/  LOP3.LUT R21, R20.reuse, 0x7f, RZ, 0xc0, !PT ;  /* 0x0000007f14157812 */ /* 0x044fe200078ec0ff */
[----:B------:R-:W-:-:S03]  /*c350*/  IMAD.SHL.U32 R20, R20, 0x10, RZ ;  /* 0x0000001014147824 */ /* 0x000fc600078e00ff */
[----:B------:R-:W-:-:S04]  /*c360*/  SHF.R.U32.HI R21, RZ, 0x3, R21 ;  /* 0x00000003ff157819 */ /* 0x000fc80000011615 */
[----:B------:R-:W-:-:S05]  /*c370*/  LOP3.LUT R20, R21, 0x70, R20, 0xf8, !PT ;  /* 0x0000007015147812 */ /* 0x000fca00078ef814 */
[----:B------:R-:W-:-:S04]  /*c380*/  IMAD R6, R25, 0xc0, R20 ;  /* 0x000000c019067824 */ /* 0x000fc800078e0214 */
[----:B----4-:R-:W-:-:S04]  /*c390*/  @P0 IMAD.HI.U32 R0, R6, R4, RZ ;  /* 0x0000000406000227 */ /* 0x010fc800078e00ff */
[----:B------:R-:W-:Y:S01]  /*c3a0*/  IMAD.MOV.U32 R4, RZ, RZ, R6 ;  /* 0x000000ffff047224 */ /* 0x000fe200078e0006 */
[----:B---3--:R-:W-:-:S04]  /*c3b0*/  @P0 SHF.R.U32.HI R4, RZ, R5, R0 ;  /* 0x00000005ff040219 */ /* 0x008fc80000011600 */
[----:B------:R-:W-:-:S05]  /*c3c0*/  SHF.R.S32.HI R0, RZ, 0x1f, R4 ;  /* 0x0000001fff007819 */ /* 0x000fca0000011404 */
[----:B------:R-:W-:-:S04]  /*c3d0*/  IMAD R0, R0, UR4, RZ ;  /* 0x0000000400007c24 */ /* 0x000fc8000f8e02ff */
[C---:B0-----:R-:W-:Y:S02]  /*c3e0*/  IMAD R7, R4.reuse, UR5, R0 ;  /* 0x0000000504077c24 */ /* 0x041fe4000f8e0200 */
[----:B------:R-:W-:Y:S02]  /*c3f0*/  IMAD.MOV R0, RZ, RZ, -R4 ;  /* 0x000000ffff007224 */ /* 0x000fe400078e0a04 */
[----:B------:R-:W-:-:S04]  /*c400*/  IMAD.WIDE.U32 R4, R4, UR4, R2 ;  /* 0x0000000404047c25 */ /* 0x000fc8000f8e0002 */
[----:B------:R-:W-:Y:S02]  /*c410*/  IMAD R0, R9, R0, R6 ;  /* 0x0000000009007224 */ /* 0x000fe400078e0206 */
[----:B------:R-:W-:-:S03]  /*c420*/  IMAD.IADD R5, R5, 0x1, R7 ;  /* 0x0000000105057824 */ /* 0x000fc600078e0207 */
[----:B------:R-:W-:-:S05]  /*c430*/  SHF.R.S32.HI R7, RZ, 0x1f, R0 ;  /* 0x0000001fff077819 */ /* 0x000fca0000011400 */
[----:B------:R-:W-:Y:S02]  /*c440*/  IMAD R7, R7, UR6, RZ ;  /* 0x0000000607077c24 */ /* 0x000fe4000f8e02ff */
[----:B------:R-:W-:-:S04]  /*c450*/  IMAD.WIDE.U32 R4, R0, UR6, R4 ;  /* 0x0000000600047c25 */ /* 0x000fc8000f8e0004 */
[----:B------:R-:W-:-:S04]  /*c460*/  IMAD R7, R0, UR7, R7 ;  /* 0x0000000700077c24 */ /* 0x000fc8000f8e0207 */
[----:B------:R-:W-:Y:S02]  /*c470*/  IMAD.IADD R5, R5, 0x1, R7 ;  /* 0x0000000105057824 */ /* 0x000fe400078e0207 */
[----:B------:R-:W0:Y:S01]  /*c480*/  @P0 LDC R7, c[0x0][0x44c] ;  /* 0x00011300ff070b82 */ /* 0x000e220000000800 */
[----:B------:R-:W-:-:S04]  /*c490*/  LEA R0, P1, R4, UR8, 0x1 ;  /* 0x0000000804007c11 */ /* 0x000fc8000f8208ff */
[----:B------:R-:W-:Y:S01]  /*c4a0*/  LEA.HI.X R4, R4, UR9, R5, 0x1, P1 ;  /* 0x0000000904047c11 */ /* 0x000fe200088f0c05 */
[----:B------:R-:W-:-:S04]  /*c4b0*/  VIADD R5, R6, 0x80 ;  /* 0x0000008006057836 */ /* 0x000fc80000000000 */
[----:B------:R-:W-:Y:S02]  /*c4c0*/  IMAD.MOV.U32 R6, RZ, RZ, R5 ;  /* 0x000000ffff067224 */ /* 0x000fe400078e0005 */
[----:B0-----:R-:W-:-:S05]  /*c4d0*/  @P0 IMAD.HI.U32 R7, R5, R7, RZ ;  /* 0x0000000705070227 */ /* 0x001fca00078e00ff */
[----:B-1----:R-:W-:-:S05]  /*c4e0*/  @P0 SHF.R.U32.HI R6, RZ, R8, R7 ;  /* 0x00000008ff060219 */ /* 0x002fca0000011607 */
[----:B------:R-:W-:-:S04]  /*c4f0*/  IMAD.MOV R7, RZ, RZ, -R6 ;  /* 0x000000ffff077224 */ /* 0x000fc800078e0a06 */
[----:B------:R-:W-:Y:S01]  /*c500*/  IMAD R5, R9, R7, R5 ;  /* 0x0000000709057224 */ /* 0x000fe200078e0205 */
[----:B------:R-:W-:Y:S01]  /*c510*/  SHF.R.S32.HI R7, RZ, 0x1f, R6 ;  /* 0x0000001fff077819 */ /* 0x000fe20000011406 */
[----:B------:R-:W-:-:S04]  /*c520*/  IMAD.WIDE.U32 R2, R6, UR4, R2 ;  /* 0x0000000406027c25 */ /* 0x000fc8000f8e0002 */
[----:B------:R-:W-:Y:S01]  /*c530*/  IMAD R7, R7, UR4, RZ ;  /* 0x0000000407077c24 */ /* 0x000fe2000f8e02ff */
[----:B------:R-:W-:-:S03]  /*c540*/  ULDC UR4, c[0x0][0x2b8] ;  /* 0x0000ae0000047ab9 */ /* 0x000fc60000000800 */
[----:B------:R-:W-:Y:S01]  /*c550*/  IMAD R7, R6, UR5, R7 ;  /* 0x0000000506077c24 */ /* 0x000fe2000f8e0207 */
[----:B------:R-:W-:Y:S01]  /*c560*/  SHF.R.S32.HI R6, RZ, 0x1f, R5 ;  /* 0x0000001fff067819 */ /* 0x000fe20000011405 */
[----:B------:R-:W-:Y:S02]  /*c570*/  IMAD.SHL.U32 R20, R11, 0x8, RZ ;  /* 0x000000080b147824 */ /* 0x000fe400078e00ff */
[----:B------:R-:W-:Y:S02]  /*c580*/  IMAD.IADD R3, R3, 0x1, R7 ;  /* 0x0000000103037824 */ /* 0x000fe400078e0207 */
[----:B------:R-:W-:Y:S02]  /*c590*/  IMAD R6, R6, UR6, RZ ;  /* 0x0000000606067c24 */ /* 0x000fe4000f8e02ff */
[----:B------:R-:W-:Y:S01]  /*c5a0*/  IMAD.WIDE.U32 R2, R5, UR6, R2 ;  /* 0x0000000605027c25 */ /* 0x000fe2000f8e0002 */
[----:B------:R-:W-:-:S03]  /*c5b0*/  LOP3.LUT R20, R20, 0x38, RZ, 0xc0, !PT ;  /* 0x0000003814147812 */ /* 0x000fc600078ec0ff */
[----:B------:R-:W-:Y:S01]  /*c5c0*/  IMAD R6, R5, UR7, R6 ;  /* 0x0000000705067c24 */ /* 0x000fe2000f8e0206 */
[----:B------:R-:W-:-:S03]  /*c5d0*/  LEA R5, P1, R2, UR8, 0x1 ;  /* 0x0000000802057c11 */ /* 0x000fc6000f8208ff */
[----:B------:R-:W-:Y:S01]  /*c5e0*/  IMAD.IADD R6, R3, 0x1, R6 ;  /* 0x0000000103067824 */ /* 0x000fe200078e0206 */
[----:B------:R-:W-:Y:S01]  /*c5f0*/  ISETP.GE.AND P0, PT, R20, UR4, PT ;  /* 0x0000000414007c0c */ /* 0x000fe2000bf06270 */
[----:B------:R-:W-:Y:S01]  /*c600*/  UMOV UR4, 0xffffffff ;  /* 0xffffffff00047882 */ /* 0x000fe20000000000 */
[----:B------:R-:W-:Y:S02]  /*c610*/  LOP3.LUT R21, R11, 0x7f, RZ, 0xc0, !PT ;  /* 0x0000007f0b157812 */ /* 0x000fe400078ec0ff */
[----:B------:R-:W-:Y:S02]  /*c620*/  LEA.HI.X R2, R2, UR9, R6, 0x1, P1 ;  /* 0x0000000902027c11 */ /* 0x000fe400088f0c06 */
[----:B------:R-:W-:Y:S01]  /*c630*/  SHF.R.U32.HI R21, RZ, 0x3, R21 ;  /* 0x00000003ff157819 */ /* 0x000fe20000011615 */
[----:B------:R-:W-:Y:S06]  /*c640*/  BRA.DIV UR4, `(.L_x_232) ;  /* 0x0000003604d47947 */ /* 0x000fec000b800000 */
[----:B------:R-:W2:Y:S01]  /*c650*/  LDL.LU R6, [R1+0x30] ;  /* 0x0000300001067983 */ /* 0x000ea20000300800 */
[----:B------:R-:W-:-:S03]  /*c660*/  IMAD R25, R25, 0xc0, R21 ;  /* 0x000000c019197824 */ /* 0x000fc600078e0215 */
[----:B------:R-:W0:Y:S04]  /*c670*/  SHFL.IDX PT, R7, R0, RZ, 0x181f ;  /* 0x00181fff00077589 */ /* 0x000e2800000e0000 */
[----:B------:R-:W-:Y:S01]  /*c680*/  SHFL.IDX PT, R8, R5, RZ, 0x181f ;  /* 0x00181fff05087589 */ /* 0x000fe200000e0000 */
[----:B--2---:R-:W-:-:S03]  /*c690*/  IMAD R3, R6, R9, RZ ;  /* 0x0000000906037224 */ /* 0x004fc600078e02ff */
[----:B------:R-:W1:Y:S02]  /*c6a0*/  SHFL.IDX PT, R6, R4, RZ, 0x181f ;  /* 0x00181fff04067589 */ /* 0x000e6400000e0000 */
[----:B------:R-:W-:-:S13]  /*c6b0*/  ISETP.GE.AND P1, PT, R25, R3, PT ;  /* 0x000000031900720c */ /* 0x000fda0003f26270 */
[----:B0-----:R-:W-:-:S05]  /*c6c0*/  @!P1 LEA R7, P2, R20, R7, 0x1 ;  /* 0x0000000714079211 */ /* 0x001fca00078408ff */
[----:B-1----:R-:W-:-:S05]  /*c6d0*/  @!P1 IMAD.X R6, RZ, RZ, R6, P2 ;  /* 0x000000ffff069224 */ /* 0x002fca00010e0606 */
[----:B------:R-:W-:-:S04]  /*c6e0*/  @!P1 LOP3.LUT R7, R7, R6, RZ, 0x3c, !PT ;  /* 0x0000000607079212 */ /* 0x000fc800078e3cff */
[----:B------:R-:W-:-:S04]  /*c6f0*/  @!P1 LOP3.LUT R6, R7, R6, RZ, 0x3c, !PT ;  /* 0x0000000607069212 */ /* 0x000fc800078e3cff */
[----:B------:R-:W-:-:S05]  /*c700*/  @!P1 LOP3.LUT R7, R7, R6, RZ, 0x3c, !PT ;  /* 0x0000000607079212 */ /* 0x000fca00078e3cff */
[----:B-----5:R0:W-:Y:S02]  /*c710*/  @!P1 LDGSTS.E.BYPASS.LTC128B.128 [R10+0xc400], desc[UR40][R6.64], !P0 ;  /* 0x0c400000060a9fae */ /* 0x0201e4000c101d68 */
[----:B0-----:R-:W-:Y:S02]  /*c720*/  VIADD R6, R25, 0x10 ;  /* 0x0000001019067836 */ /* 0x001fe40000000000 */
[----:B------:R-:W0:Y:S03]  /*c730*/  SHFL.IDX PT, R7, R0, 0x1, 0x181f ;  /* 0x00381f0000077f89 */ /* 0x000e2600000e0000 */
[----:B------:R-:W-:Y:S02]  /*c740*/  ISETP.GE.AND P1, PT, R6, R3, PT ;  /* 0x000000030600720c */ /* 0x000fe40003f26270 */
[----:B------:R-:W1:Y:S11]  /*c750*/  SHFL.IDX PT, R6, R4, 0x1, 0x181f ;  /* 0x00381f0004067f89 */ /* 0x000e7600000e0000 */
[----:B0-----:R-:W-:-:S05]  /*c760*/  @!P1 LEA R7, P2, R20, R7, 0x1 ;  /* 0x0000000714079211 */ /* 0x001fca00078408ff */
[----:B-1----:R-:W-:-:S05]  /*c770*/  @!P1 IMAD.X R6, RZ, RZ, R6, P2 ;  /* 0x000000ffff069224 */ /* 0x002fca00010e0606 */
[----:B------:R-:W-:-:S04]  /*c780*/  @!P1 LOP3.LUT R7, R7, R6, RZ, 0x3c, !PT ;  /* 0x0000000607079212 */ /* 0x000fc800078e3cff */
[----:B------:R-:W-:-:S04]  /*c790*/  @!P1 LOP3.LUT R6, R7, R6, RZ, 0x3c, !PT ;  /* 0x0000000607069212 */ /* 0x000fc800078e3cff */
[----:B------:R-:W-:-:S05]  /*c7a0*/  @!P1 LOP3.LUT R7, R7, R6, RZ, 0x3c, !PT ;  /* 0x0000000607079212 */ /* 0x000fca00078e3cff */
[----:B------:R0:W-:Y:S02]  /*c7b0*/  @!P1 LDGSTS.E.BYPASS.LTC128B.128 [R10+0xcc00], desc[UR40][R6.64], !P0 ;  /* 0x0cc00000060a9fae */ /* 0x0001e4000c101d68 */
        /* <DEDUP_REMOVED lines=43> */
[----:B------:R-:W1:Y:S04]  /*ca70*/  SHFL.IDX PT, R6, R4, 0x6, 0x181f ;  /* 0x00d81f0004067f89 */ /* 0x000e6800000e0000 */
[----:B------:R-:W-:Y:S07]  /*ca80*/  SHFL.IDX PT, R4, R4, 0x7, 0x181f ;  /* 0x00f81f0004047f89 */ /* 0x000fee00000e0000 */
[----:B0-----:R-:W-:-:S05]  /*ca90*/  @!P1 LEA R7, P2, R20, R7, 0x1 ;  /* 0x0000000714079211 */ /* 0x001fca00078408ff */
[----:B-1----:R-:W-:-:S05]  /*caa0*/  @!P1 IMAD.X R6, RZ, RZ, R6, P2 ;  /* 0x000000ffff069224 */ /* 0x002fca00010e0606 */
[----:B------:R-:W-:-:S04]  /*cab0*/  @!P1 LOP3.LUT R7, R7, R6, RZ, 0x3c, !PT ;  /* 0x0000000607079212 */ /* 0x000fc800078e3cff */
[----:B------:R-:W-:-:S04]  /*cac0*/  @!P1 LOP3.LUT R6, R7, R6, RZ, 0x3c, !PT ;  /* 0x0000000607069212 */ /* 0x000fc800078e3cff */
[----:B------:R-:W-:-:S05]  /*cad0*/  @!P1 LOP3.LUT R7, R7, R6, RZ, 0x3c, !PT ;  /* 0x0000000607079212 */ /* 0x000fca00078e3cff */
[----:B------:R0:W-:Y:S04]  /*cae0*/  @!P1 LDGSTS.E.BYPASS.LTC128B.128 [R10+0xf400], desc[UR40][R6.64], !P0 ;  /* 0x0f400000060a9fae */ /* 0x0001e8000c101d68 */
[----:B0-----:R0:W1:Y:S02]  /*caf0*/  SHFL.IDX PT, R6, R0, 0x7, 0x181f ;  /* 0x00f81f0000067f89 */ /* 0x00106400000e0000 */
[----:B0-----:R-:W-:-:S05]  /*cb00*/  VIADD R0, R25, 0x80 ;  /* 0x0000008019007836 */ /* 0x001fca0000000000 */
[----:B------:R-:W-:Y:S01]  /*cb10*/  ISETP.GE.AND P2, PT, R0, R3, PT ;  /* 0x000000030000720c */ /* 0x000fe20003f46270 */
[----:B------:R-:W-:-:S05]  /*cb20*/  VIADD R0, R25, 0x70 ;  /* 0x0000007019007836 */ /* 0x000fca0000000000 */
[----:B------:R-:W-:Y:S02]  /*cb30*/  ISETP.GE.AND P1, PT, R0, R3, PT ;  /* 0x000000030000720c */ /* 0x000fe40003f26270 */
[----:B------:R-:W0:Y:S11]  /*cb40*/  SHFL.IDX PT, R0, R2, RZ, 0x181f ;  /* 0x00181fff02007589 */ /* 0x000e3600000e0000 */
[----:B-1----:R-:W-:-:S05]  /*cb50*/  @!P1 LEA R6, P3, R20, R6, 0x1 ;  /* 0x0000000614069211 */ /* 0x002fca00078608ff */
[----:B------:R-:W-:-:S04]  /*cb60*/  @!P1 IMAD.X R4, RZ, RZ, R4, P3 ;  /* 0x000000ffff049224 */ /* 0x000fc800018e0604 */
[----:B------:R-:W-:-:S05]  /*cb70*/  @!P1 IMAD.MOV.U32 R7, RZ, RZ, R4 ;  /* 0x000000ffff079224 */ /* 0x000fca00078e0004 */
[----:B------:R1:W-:Y:S02]  /*cb80*/  @!P1 LDGSTS.E.BYPASS.LTC128B.128 [R10+0xfc00], desc[UR40][R6.64], !P0 ;  /* 0x0fc00000060a9fae */ /* 0x0003e4000c101d68 */
[----:B-1----:R-:W-:-:S05]  /*cb90*/  @!P2 LEA R6, P1, R20, R8, 0x1 ;  /* 0x000000081406a211 */ /* 0x002fca00078208ff */
[----:B0-----:R-:W-:-:S04]  /*cba0*/  @!P2 IMAD.X R0, RZ, RZ, R0, P1 ;  /* 0x000000ffff00a224 */ /* 0x001fc800008e0600 */
[----:B------:R-:W-:Y:S02]  /*cbb0*/  @!P2 IMAD.MOV.U32 R7, RZ, RZ, R0 ;  /* 0x000000ffff07a224 */ /* 0x000fe400078e0000 */
[----:B------:R-:W-:-:S03]  /*cbc0*/  VIADD R0, R25, 0x90 ;  /* 0x0000009019007836 */ /* 0x000fc60000000000 */
[----:B------:R0:W-:Y:S02]  /*cbd0*/  @!P2 LDGSTS.E.BYPASS.LTC128B.128 [R10+0x10400], desc[UR40][R6.64], !P0 ;  /* 0x10400000060aafae */ /* 0x0001e4000c101d68 */
[----:B------:R-:W-:Y:S02]  /*cbe0*/  ISETP.GE.AND P1, PT, R0, R3, PT ;  /* 0x000000030000720c */ /* 0x000fe40003f26270 */
[----:B------:R-:W-:Y:S04]  /*cbf0*/  SHFL.IDX PT, R0, R2, 0x1, 0x181f ;  /* 0x00381f0002007f89 */ /* 0x000fe800000e0000 */
[----:B0-----:R-:W0:Y:S07]  /*cc00*/  SHFL.IDX PT, R6, R5, 0x1, 0x181f ;  /* 0x00381f0005067f89 */ /* 0x001e2e00000e0000 */
[----:B0-----:R-:W-:-:S05]  /*cc10*/  @!P1 LEA R6, P2, R20, R6, 0x1 ;  /* 0x0000000614069211 */ /* 0x001fca00078408ff */
[----:B------:R-:W-:-:S04]  /*cc20*/  @!P1 IMAD.X R0, RZ, RZ, R0, P2 ;  /* 0x000000ffff009224 */ /* 0x000fc800010e0600 */
        /* <DEDUP_REMOVED lines=9> */
[----:B------:R0:W1:Y:S04]  /*ccc0*/  SHFL.IDX PT, R0, R2, 0x3, 0x181f ;  /* 0x00781f0002007f89 */ /* 0x00006800000e0000 */
[----:B------:R0:W-:Y:S04]  /*ccd0*/  @!P1 LDGSTS.E.BYPASS.LTC128B.128 [R10+0x11400], desc[UR40][R6.64], !P0 ;  /* 0x11400000060a9fae */ /* 0x0001e8000c101d68 */
[----:B------:R0:W2:Y:S02]  /*cce0*/  SHFL.IDX PT, R2, R5, 0x3, 0x181f ;  /* 0x00781f0005027f89 */ /* 0x0000a400000e0000 */
.L_x_345:
[----:B------:R-:W-:Y:S02]  /*ccf0*/  VIADD R25, R25, 0xb0 ;  /* 0x000000b019197836 */ /* 0x000fe40000000000 */
[----:B------:R-:W-:-:S03]  /*cd00*/  VIADD R8, R17, 0x30800 ;  /* 0x0003080011087836 */ /* 0x000fc60000000000 */
[----:B------:R-:W-:-:S13]  /*cd10*/  ISETP.GE.AND P1, PT, R25, R3, PT ;  /* 0x000000031900720c */ /* 0x000fda0003f26270 */
[----:B0-2---:R-:W-:-:S05]  /*cd20*/  @!P1 LEA R2, P2, R20, R2, 0x1 ;  /* 0x0000000214029211 */ /* 0x005fca00078408ff */
[----:B-1----:R-:W-:-:S05]  /*cd30*/  @!P1 IMAD.X R3, RZ, RZ, R0, P2 ;  /* 0x000000ffff039224 */ /* 0x002fca00010e0600 */
[----:B------:R-:W-:Y:S01]  /*cd40*/  @!PT LDS RZ, [RZ] ;  /* 0x00000000fffff984 */ /* 0x000fe20000000800 */
[----:B------:R-:W-:Y:S01]  /*cd50*/  @!PT LDS RZ, [RZ] ;  /* 0x00000000fffff984 */ /* 0x000fe20000000800 */
[----:B------:R-:W-:Y:S01]  /*cd60*/  @!PT LDS RZ, [RZ] ;  /* 0x00000000fffff984 */ /* 0x000fe20000000800 */
[----:B------:R0:W-:Y:S01]  /*cd70*/  @!P1 LDGSTS.E.BYPASS.LTC128B.128 [R10+0x11c00], desc[UR40][R2.64], !P0 ;  /* 0x11c00000020a9fae */ /* 0x0001e2000c101d68 */
[----:B------:R-:W-:Y:S01]  /*cd80*/  PLOP3.LUT P0, PT, PT, PT, PT, 0x80, 0x0 ;  /* 0x000000000000781c */ /* 0x000fe20003f0f070 */
[----:B------:R-:W-:-:S12]  /*cd90*/  NOP ;  /* 0x0000000000007918 */ /* 0x000fd80000000000 */
.L_x_233:
[----:B------:R-:W-:Y:S02]  /*cda0*/  PLOP3.LUT P1, PT, P1, P0, PT, 0xa2, 0x0 ;  /* 0x000000000000781c */ /* 0x000fe40000f21472 */
[----:B------:R-:W-:-:S08]  /*cdb0*/  @P0 R2UR P1, UR4, R17 ;  /* 0x00000000110402ca */ /* 0x000fd00000020000 */
[----:B------:R-:W-:-:S05]  /*cdc0*/  @P0 PLOP3.LUT P0, PT, P1, PT, PT, 0x80, 0x0 ;  /* 0x000000000000081c */ /* 0x000fca0000f0f070 */
[----:B------:R-:W-:Y:S01]  /*cdd0*/  @!P1 SYNCS.ARRIVE.TRANS64.RED.A0T1 RZ, [UR4+0x30800], RZ ;  /* 0x030800ffffff99a7 */ /* 0x000fe20008200404 */
[----:B------:R-:W-:Y:S07]  /*cde0*/  @!P1 ARRIVES.LDGSTSBAR.64.TRANSCNT [UR4+0x30800] ;  /* 0x03080000ff0099b0 */ /* 0x000fee0008000a84 */
[----:B------:R-:W-:Y:S05]  /*cdf0*/  @P0 BRA.U.ANY `(.L_x_233) ;  /* 0xfffffffd00e80947 */ /* 0x000fea000393ffff */
[----:B0-----:R-:W2:Y:S02]  /*ce00*/  LDL.LU R2, [R1+0x34] ;  /* 0x0000340001027983 */ /* 0x001ea40000300800 */
[----:B--2---:R-:W-:-:S05]  /*ce10*/  VIADD R2, R2, 0x1 ;  /* 0x0000000102027836 */ /* 0x004fca0000000000 */
[----:B------:R0:W-:Y:S01]  /*ce20*/  STL [R1+0x34], R2 ;  /* 0x0000340201007387 */ /* 0x0001e20000100800 */
[----:B------:R-:W-:-:S04]  /*ce30*/  LEA.HI R0, R2, R2, RZ, 0x1 ;  /* 0x0000000202007211 */ /* 0x000fc800078f08ff */
[----:B------:R-:W-:-:S05]  /*ce40*/  LOP3.LUT R0, R0, 0xfffffffe, RZ, 0xc0, !PT ;  /* 0xfffffffe00007812 */ /* 0x000fca00078ec0ff */
[----:B------:R-:W-:-:S05]  /*ce50*/  IMAD.IADD R0, R2, 0x1, -R0 ;  /* 0x0000000102007824 */ /* 0x000fca00078e0a00 */
[----:B------:R-:W-:Y:S01]  /*ce60*/  SHF.L.U32 R0, R0, 0x1f, RZ ;  /* 0x0000001f00007819 */ /* 0x000fe200000006ff */
[----:B------:R-:W-:Y:S01]  /*ce70*/  NOP ;  /* 0x0000000000007918 */ /* 0x000fe20000000000 */
[----:B------:R0:W-:Y:S01]  /*ce80*/  SYNCS.ARRIVE.TRANS64.A1T0 RZ, [R17+URZ+0x30800], RZ ;  /* 0x030800ff11ff79a7 */ /* 0x0001e2000810003f */
[----:B------:R-:W-:Y:S01]  /*ce90*/  BSSY B0, `(.L_x_234) ;  /* 0x0000003000007945 */ /* 0x000fe20003800000 */
[----:B------:R-:W1:Y:S03]  /*cea0*/  SYNCS.PHASECHK.TRANS64.TRYWAIT P0, [R17+URZ+0x30820], R0 ;  /* 0x03082000110075a7 */ /* 0x000e66000800017f */
[----:B01----:R-:W-:Y:S05]  /*ceb0*/  @!P0 BRA `(.L_x_235) ;  /* 0x0000003c00a08947 */ /* 0x003fea0003800000 */
.L_x_346:
[----:B------:R-:W-:Y:S05]  /*cec0*/  BSYNC B0 ;  /* 0x0000000000007941 */ /* 0x000fea0003800000 */
.L_x_234:
[----:B------:R-:W0:Y:S04]  /*ced0*/  LDL R2, [R1+0x1c] ;  /* 0x00001c0001027983 */ /* 0x000e280000100800 */
[----:B------:R-:W2:Y:S01]  /*cee0*/  LDL R3, [R1+0x4] ;  /* 0x0000040001037983 */ /* 0x000ea20000100800 */
[----:B------:R-:W-:Y:S01]  /*cef0*/  BSSY B0, `(.L_x_236) ;  /* 0x0000175000007945 */ /* 0x000fe20003800000 */
[----:B0-----:R-:W-:-:S05]  /*cf00*/  VIADD R0, R2, 0xfffffffe ;  /* 0xfffffffe02007836 */ /* 0x001fca0000000000 */
[----:B--2---:R-:W-:-:S13]  /*cf10*/  ISETP.GE.AND P0, PT, R0, R3, PT ;  /* 0x000000030000720c */ /* 0x004fda0003f06270 */
[----:B------:R-:W-:Y:S05]  /*cf20*/  @!P0 BRA `(.L_x_237) ;  /* 0x0000001400c48947 */ /* 0x000fea0003800000 */
[----:B------:R-:W2:Y:S04]  /*cf30*/  LDL.LU R2, [R1+0x38] ;  /* 0x0000380001027983 */ /* 0x000ea80000300800 */
[----:B------:R-:W3:Y:S04]  /*cf40*/  LDL.LU R5, [R1+0x18] ;  /* 0x0000180001057983 */ /* 0x000ee80000300800 */
[----:B------:R-:W4:Y:S01]  /*cf50*/  LDL.LU R4, [R1+0x24] ;  /* 0x0000240001047983 */ /* 0x000f220000300800 */
[----:B------:R-:W-:Y:S01]  /*cf60*/  LOP3.LUT R7, RZ, R3, RZ, 0x33, !PT ;  /* 0x00000003ff077212 */ /* 0x000fe200078e33ff */
[----:B------:R-:W-:Y:S01]  /*cf70*/  BSSY B2, `(.L_x_238) ;  /* 0x0000080000027945 */ /* 0x000fe20003800000 */
[----:B--2---:R-:W-:-:S04]  /*cf80*/  VIADD R2, R2, 0x1 ;  /* 0x0000000102027836 */ /* 0x004fc80000000000 */
[----:B---3--:R-:W-:-:S05]  /*cf90*/  IMAD R2, R2, R5, RZ ;  /* 0x0000000502027224 */ /* 0x008fca00078e02ff */
[----:B----4-:R-:W-:-:S05]  /*cfa0*/  VIMNMX R9, R4, R2, PT ;  /* 0x0000000204097248 */ /* 0x010fca0003fe0100 */
[----:B------:R-:W-:-:S05]  /*cfb0*/  IMAD.MOV R2, RZ, RZ, -R9 ;  /* 0x000000ffff027224 */ /* 0x000fca00078e0a09 */
[----:B------:R-:W-:-:S05]  /*cfc0*/  VIADDMNMX R7, R2, 0x1, R7, !PT ;  /* 0x0000000102077846 */ /* 0x000fca0007800107 */
[----:B------:R-:W-:-:S05]  /*cfd0*/  IMAD.IADD R2, R9, 0x1, R7 ;  /* 0x0000000109027824 */ /* 0x000fca00078e0207 */
[----:B------:R-:W-:-:S04]  /*cfe0*/  LOP3.LUT R2, R2, 0x1, RZ, 0xc0, !PT ;  /* 0x0000000102027812 */ /* 0x000fc800078ec0ff */
[----:B------:R-:W-:-:S13]  /*cff0*/  ISETP.NE.U32.AND P0, PT, R2, 0x1, PT ;  /* 0x000000010200780c */ /* 0x000fda0003f05070 */
[----:B------:R-:W-:Y:S05]  /*d000*/  @P0 BRA `(.L_x_239) ;  /* 0x0000000400d80947 */ /* 0x000fea0003800000 */
[----:B------:R-:W-:Y:S01]  /*d010*/  LOP3.LUT P1, RZ, R29, 0x1, RZ, 0xc0, !PT ;  /* 0x000000011dff7812 */ /* 0x000fe2000782c0ff */
[----:B------:R-:W-:Y:S01]  /*d020*/  VIADD R6, R18, 0x1 ;  /* 0x0000000112067836 */ /* 0x000fe20000000000 */
[----:B------:R-:W-:Y:S04]  /*d030*/  BSSY B1, `(.L_x_240) ;  /* 0x000006f000017945 */ /* 0x000fe80003800000 */
[----:B------:R-:W-:-:S04]  /*d040*/  ISETP.NE.AND P0, PT, R6, 0x2, PT ;  /* 0x000000020600780c */ /* 0x000fc80003f05270 */
[----:B------:R-:W-:Y:S02]  /*d050*/  SEL R3, RZ, 0x1, P0 ;  /* 0x00000001ff037807 */ /* 0x000fe40000000000 */
[----:B------:R-:W-:Y:S02]  /*d060*/  SEL R6, R6, RZ, P0 ;  /* 0x000000ff06067207 */ /* 0x000fe40000000000 */
[----:B------:R-:W-:Y:S01]  /*d070*/  LOP3.LUT R10, R28, R3, RZ, 0x3c, !PT ;  /* 0x000000031c0a7212 */ /* 0x000fe200078e3cff */
[----:B------:R-:W-:Y:S06]  /*d080*/  @!P1 BRA `(.L_x_241) ;  /* 0x0000000400a49947 */ /* 0x000fec0003800000 */
[----:B------:R-:W-:Y:S01]  /*d090*/  ULDC.64 UR4, c[0x0][0x418] ;  /* 0x0001060000047ab9 */ /* 0x000fe20000000a00 */
[----:B------:R-:W-:Y:S01]  /*d0a0*/  IMAD.MOV.U32 R4, RZ, RZ, R19 ;  /* 0x000000ffff047224 */ /* 0x000fe200078e0013 */
[----:B------:R-:W-:-:S04]  /*d0b0*/  ISETP.NE.U32.AND P0, PT, RZ, UR4, PT ;  /* 0x00000004ff007c0c */ /* 0x000fc8000bf05070 */
[----:B------:R-:W-:-:S13]  /*d0c0*/  ISETP.NE.AND.EX P0, PT, RZ, UR5, PT, P0 ;  /* 0x00000005ff007c0c */ /* 0x000fda000bf05300 */
[----:B------:R-:W-:Y:S05]  /*d0d0*/  @!P0 BRA `(.L_x_242) ;  /* 0x0000000000488947 */ /* 0x000fea0003800000 */
[----:B------:R-:W2:Y:S01]  /*d0e0*/  LDL R11, [R1] ;  /* 0x00000000010b7983 */ /* 0x000ea20000100800 */
[----:B------:R-:W0:Y:S01]  /*d0f0*/  LDC R5, c[0x0][0x43c] ;  /* 0x00010f00ff057b82 */ /* 0x000e220000000800 */
[----:B------:R-:W-:Y:S01]  /*d100*/  ULDC.64 UR6, c[0x0][0x428] ;  /* 0x00010a0000067ab9 */ /* 0x000fe20000000a00 */
[----:B0-----:R-:W-:-:S13]  /*d110*/  ISETP.NE.AND P0, PT, R5, 0x1, PT ;  /* 0x000000010500780c */ /* 0x001fda0003f05270 */
[----:B------:R-:W0:Y:S02]  /*d120*/  @P0 LDC.64 R2, c[0x0][0x440] ;  /* 0x00011000ff020b82 */ /* 0x000e240000000a00 */
[----:B0-----:R-:W-:-:S04]  /*d130*/  @P0 IMAD.HI.U32 R4, R0, R2, RZ ;  /* 0x0000000200040227 */ /* 0x001fc800078e00ff */
[----:B------:R-:W-:Y:S01]  /*d140*/  IMAD.MOV.U32 R2, RZ, RZ, R0 ;  /* 0x000000ffff027224 */ /* 0x000fe200078e0000 */
[----:B------:R-:W-:-:S05]  /*d150*/  @P0 SHF.R.U32.HI R2, RZ, R3, R4 ;  /* 0x00000003ff020219 */ /* 0x000fca0000011604 */
[----:B------:R-:W-:-:S04]  /*d160*/  IMAD.MOV R3, RZ, RZ, -R2 ;  /* 0x000000ffff037224 */ /* 0x000fc800078e0a02 */
[----:B------:R-:W-:Y:S01]  /*d170*/  IMAD R0, R5, R3, R0 ;  /* 0x0000000305007224 */ /* 0x000fe200078e0200 */
[----:B------:R-:W-:-:S03]  /*d180*/  SHF.R.S32.HI R3, RZ, 0x1f, R2 ;  /* 0x0000001fff037819 */ /* 0x000fc60000011402 */
[----:B------:R-:W-:-:S04]  /*d190*/  IMAD.WIDE.U32 R2, R23, UR6, R2 ;  /* 0x0000000617027c25 */ /* 0x000fc8000f8e0002 */
[----:B--2---:R-:W-:-:S04]  /*d1a0*/  IMAD R4, R11, UR6, RZ ;  /* 0x000000060b047c24 */ /* 0x004fc8000f8e02ff */
[----:B------:R-:W-:-:S04]  /*d1b0*/  IMAD R4, R23, UR7, R4 ;  /* 0x0000000717047c24 */ /* 0x000fc8000f8e0204 */
[----:B------:R-:W-:Y:S01]  /*d1c0*/  IMAD.IADD R3, R4, 0x1, R3 ;  /* 0x0000000104037824 */ /* 0x000fe200078e0203 */
[----:B------:R-:W-:-:S04]  /*d1d0*/  LEA R4, P0, R2, UR4, 0x2 ;  /* 0x0000000402047c11 */ /* 0x000fc8000f8010ff */
[----:B------:R-:W-:-:S05]  /*d1e0*/  LEA.HI.X R5, R2, UR5, R3, 0x2, P0 ;  /* 0x0000000502057c11 */ /* 0x000fca00080f1403 */
[----:B------:R0:W5:Y:S04]  /*d1f0*/  LDG.E R4, desc[UR40][R4.64] ;  /* 0x0000002804047981 */ /* 0x000168000c1e1900 */
.L_x_242:
[----:B------:R-:W-:Y:S01]  /*d200*/  IMAD R2, R6, 0x8, R17 ;  /* 0x0000000806027824 */ /* 0x000fe200078e0211 */
[----:B------:R-:W-:Y:S01]  /*d210*/  SHF.L.U32 R3, R10, 0x1f, RZ ;  /* 0x0000001f0a037819 */ /* 0x000fe200000006ff */
[----:B------:R-:W-:Y:S03]  /*d220*/  BSSY B3, `(.L_x_243) ;  /* 0x0000003000037945 */ /* 0x000fe60003800000 */
[----:B------:R-:W1:Y:S02]  /*d230*/  SYNCS.PHASECHK.TRANS64.TRYWAIT P0, [R2+URZ+0x30840], R3 ;  /* 0x03084003020075a7 */ /* 0x000e64000800017f */
[----:B-1----:R-:W-:Y:S05]  /*d240*/  @!P0 BRA `(.L_x_244) ;  /* 0x0000003800d08947 */ /* 0x002fea0003800000 */
.L_x_347:
[----:B------:R-:W-:Y:S05]  /*d250*/  BSYNC B3 ;  /* 0x0000000000037941 */ /* 0x000fea0003800000 */
.L_x_243:
[----:B0-----:R-:W0:Y:S01]  /*d260*/  S2R R5, SR_TID.X ;  /* 0x0000000000057919 */ /* 0x001e220000002100 */
[----:B------:R-:W-:Y:S01]  /*d270*/  BSSY B3, `(.L_x_245) ;  /* 0x000000b000037945 */ /* 0x000fe20003800000 */
[----:B0-----:R-:W-:-:S04]  /*d280*/  LOP3.LUT R5, R5, 0x7f, RZ, 0xc0, !PT ;  /* 0x0000007f05057812 */ /* 0x001fc800078ec0ff */
[----:B------:R-:W-:-:S13]  /*d290*/  ISETP.NE.AND P1, PT, R5, RZ, PT ;  /* 0x000000ff0500720c */ /* 0x000fda0003f25270 */
[----:B------:R-:W-:Y:S05]  /*d2a0*/  @P1 BRA `(.L_x_246) ;  /* 0x00000000001c1947 */ /* 0x000fea0003800000 */
[----:B------:R-:W0:Y:S01]  /*d2b0*/  S2R R5, SR_TID.X ;  /* 0x0000000000057919 */ /* 0x000e220000002100 */
[----:B-1----:R-:W-:-:S04]  /*d2c0*/  IMAD.MOV.U32 R3, RZ, RZ, 0x6000 ;  /* 0x00006000ff037424 */ /* 0x002fc800078e00ff */
[----:B------:R2:W-:Y:S01]  /*d2d0*/  SYNCS.ARRIVE.TRANS64 RZ, [R2+URZ+0x30830], R3 ;  /* 0x0308300302ff79a7 */ /* 0x0005e2000800003f */
[----:B0-----:R-:W-:-:S04]  /*d2e0*/  LOP3.LUT R5, R5, 0x1f, RZ, 0xc0, !PT ;  /* 0x0000001f05057812 */ /* 0x001fc800078ec0ff */
[----:B------:R-:W-:-:S13]  /*d2f0*/  ISETP.NE.AND P0, PT, R5, RZ, PT ;  /* 0x000000ff0500720c */ /* 0x000fda0003f05270 */
[----:B--2---:R-:W-:Y:S05]  /*d300*/  @!P0 BRA `(.L_x_246) ;  /* 0x0000000000048947 */ /* 0x004fea0003800000 */
[----:B------:R-:W-:Y:S01]  /*d310*/  BPT.TRAP 0x1 ;  /* 0x000000040000795c */ /* 0x000fe20000300000 */
.L_x_246:
[----:B------:R-:W-:Y:S05]  /*d320*/  BSYNC B3 ;  /* 0x0000000000037941 */ /* 0x000fea0003800000 */
.L_x_245:
[----:B------:R-:W-:Y:S01]  /*d330*/  IMAD.MOV.U32 R11, RZ, RZ, RZ ;  /* 0x000000ffff0b7224 */ /* 0x000fe200078e00ff */
[----:B------:R-:W-:Y:S01]  /*d340*/  UIADD3 UR4, UP0, UR38, 0x370, URZ ;  /* 0x0000037026047890 */ /* 0x000fe2000ff1e03f */
[----:B-1----:R-:W-:Y:S01]  /*d350*/  IMAD R3, R6, 0x6000, R17 ;  /* 0x0000600006037824 */ /* 0x002fe200078e0211 */
[----:B------:R-:W-:Y:S01]  /*d360*/  PLOP3.LUT P0, PT, PT, PT, PT, 0x80, 0x0 ;  /* 0x000000000000781c */ /* 0x000fe20003f0f070 */
[----:B------:R-:W-:Y:S01]  /*d370*/  VIADD R2, R2, 0x30830 ;  /* 0x0003083002027836 */ /* 0x000fe20000000000 */
[----:B------:R-:W-:Y:S01]  /*d380*/  R2UR UR10, R11 ;  /* 0x000000000b0a72ca */ /* 0x000fe200000e0000 */
[----:B------:R-:W-:Y:S01]  /*d390*/  VIADD R3, R3, 0x12400 ;  /* 0x0001240003037836 */ /* 0x000fe20000000000 */
[----:B------:R-:W-:Y:S01]  /*d3a0*/  UIADD3.X UR5, URZ, UR39, URZ, UP0, !UPT ;  /* 0x000000273f057290 */ /* 0x000fe200087fe43f */
[----:B------:R-:W-:Y:S01]  /*d3b0*/  IMAD R5, R0, 0xc0, R26 ;  /* 0x000000c000057824 */ /* 0x000fe200078e021a */
[----:B------:R-:W-:Y:S01]  /*d3c0*/  UMOV UR6, 0x0 ;  /* 0x0000000000067882 */ /* 0x000fe20000000000 */
[----:B------:R-:W-:-:S10]  /*d3d0*/  UMOV UR7, 0x14f00000 ;  /* 0x14f0000000077882 */ /* 0x000fd40000000000 */
.L_x_247:
[----:B------:R-:W-:-:S13]  /*d3e0*/  @P0 ELECT P2, URZ, PT ;  /* 0x00000000003f082f */ /* 0x000fda0003840000 */
[----:B-----5:R-:W-:Y:S02]  /*d3f0*/  @P2 R2UR UR13, R4 ;  /* 0x00000000040d22ca */ /* 0x020fe400000e0000 */
[----:B------:R-:W-:Y:S02]  /*d400*/  @P2 R2UR UR12, R16 ;  /* 0x00000000100c22ca */ /* 0x000fe400000e0000 */
[----:B------:R-:W-:Y:S02]  /*d410*/  @P2 R2UR UR11, R5 ;  /* 0x00000000050b22ca */ /* 0x000fe400000e0000 */
[----:B------:R-:W-:Y:S02]  /*d420*/  @P2 R2UR UR9, R2 ;  /* 0x00000000020922ca */ /* 0x000fe400000e0000 */
[----:B------:R-:W-:Y:S02]  /*d430*/  @P2 R2UR UR8, R3 ;  /* 0x00000000030822ca */ /* 0x000fe400000e0000 */
[----:B------:R-:W-:-:S02]  /*d440*/  @P2 PLOP3.LUT P0, PT, P2, PT, PT, 0x8, 0x0 ;  /* 0x000000000000281c */ /* 0x000fc4000170e170 */
[----:B------:R-:W-:-:S09]  /*d450*/  PLOP3.LUT P2, PT, PT, PT, PT, 0x8, 0x0 ;  /* 0x000000000000781c */ /* 0x000fd20003f4e170 */
[----:B------:R0:W-:Y:S02]  /*d460*/  UTMALDG.4D [UR8], [UR4], desc[UR6] ;  /* 0x00000608040075b4 */ /* 0x0001e40008019000 */
[----:B0-----:R-:W-:Y:S05]  /*d470*/  @P0 BRA.U.ANY `(.L_x_247) ;  /* 0xfffffffd00d80947 */ /* 0x001fea000393ffff */
[----:B------:R-:W-:Y:S01]  /*d480*/  SHF.L.U32 R2, R28, 0x1f, RZ ;  /* 0x0000001f1c027819 */ /* 0x000fe200000006ff */
[----:B------:R-:W-:Y:S01]  /*d490*/  IMAD R3, R18, 0x8, R8 ;  /* 0x0000000812037824 */ /* 0x000fe200078e0208 */
[----:B------:R-:W-:Y:S03]  /*d4a0*/  BSSY B3, `(.L_x_248) ;  /* 0x0000003000037945 */ /* 0x000fe60003800000 */
[----:B------:R-:W0:Y:S02]  /*d4b0*/  SYNCS.PHASECHK.TRANS64.TRYWAIT P0, [R3+URZ+0x60], R2 ;  /* 0x00006002030075a7 */ /* 0x000e24000800017f */
[----:B0-----:R-:W-:Y:S05]  /*d4c0*/  @!P0 BRA `(.L_x_249) ;  /* 0x0000003800448947 */ /* 0x001fea0003800000 */
.L_x_348:
[----:B------:R-:W-:Y:S05]  /*d4d0*/  BSYNC B3 ;  /* 0x0000000000037941 */ /* 0x000fea0003800000 */
.L_x_248:
[----:B------:R-:W-:Y:S01]  /*d4e0*/  BSSY B3, `(.L_x_250) ;  /* 0x000000c000037945 */ /* 0x000fe20003800000 */
[----:B------:R-:W-:Y:S02]  /*d4f0*/  IMAD.MOV.U32 R12, RZ, RZ, 0x0 ;  /* 0x00000000ff0c7424 */ /* 0x000fe400078e00ff */
[----:B------:R-:W-:Y:S01]  /*d500*/  IMAD.MOV.U32 R13, RZ, RZ, 0x14f00000 ;  /* 0x14f00000ff0d7424 */ /* 0x000fe200078e00ff */
[----:B------:R-:W-:Y:S06]  /*d510*/  @P1 BRA `(.L_x_251) ;  /* 0x0000000000201947 */ /* 0x000fec0003800000 */
[----:B------:R-:W1:Y:S01]  /*d520*/  S2R R5, SR_TID.X ;  /* 0x0000000000057919 */ /* 0x000e620000002100 */
[----:B0-----:R-:W-:Y:S02]  /*d530*/  IMAD R2, R18, 0x8, R17 ;  /* 0x0000000812027824 */ /* 0x001fe400078e0211 */
[----:B------:R-:W-:-:S04]  /*d540*/  IMAD.MOV.U32 R3, RZ, RZ, 0x6000 ;  /* 0x00006000ff037424 */ /* 0x000fc800078e00ff */
[----:B------:R2:W-:Y:S01]  /*d550*/  SYNCS.ARRIVE.TRANS64 RZ, [R2+URZ+0x30850], R3 ;  /* 0x0308500302ff79a7 */ /* 0x0005e2000800003f */
[----:B-1----:R-:W-:-:S04]  /*d560*/  LOP3.LUT R5, R5, 0x1f, RZ, 0xc0, !PT ;  /* 0x0000001f05057812 */ /* 0x002fc800078ec0ff */
[----:B------:R-:W-:-:S13]  /*d570*/  ISETP.NE.AND P0, PT, R5, RZ, PT ;  /* 0x000000ff0500720c */ /* 0x000fda0003f05270 */
[----:B--2---:R-:W-:Y:S05]  /*d580*/  @!P0 BRA `(.L_x_251) ;  /* 0x0000000000048947 */ /* 0x004fea0003800000 */
[----:B------:R-:W-:Y:S01]  /*d590*/  BPT.TRAP 0x1 ;  /* 0x000000040000795c */ /* 0x000fe20000300000 */
.L_x_251:
[----:B------:R-:W-:Y:S05]  /*d5a0*/  BSYNC B3 ;  /* 0x0000000000037941 */ /* 0x000fea0003800000 */
.L_x_250:
[----:B------:R-:W-:Y:S01]  /*d5b0*/  R2UR UR10, R11 ;  /* 0x000000000b0a72ca */ /* 0x000fe200000e0000 */
[--C-:B0-----:R-:W-:Y:S01]  /*d5c0*/  IMAD R2, R18, 0x6000, R17.reuse ;  /* 0x0000600012027824 */ /* 0x101fe200078e0211 */
[----:B------:R-:W-:Y:S01]  /*d5d0*/  R2UR UR6, R12 ;  /* 0x000000000c0672ca */ /* 0x000fe200000e0000 */
[----:B------:R-:W-:Y:S01]  /*d5e0*/  IMAD R3, R18, 0x8, R17 ;  /* 0x0000000812037824 */ /* 0x000fe200078e0211 */
[----:B------:R-:W-:Y:S01]  /*d5f0*/  R2UR UR7, R13 ;  /* 0x000000000d0772ca */ /* 0x000fe200000e0000 */
[----:B------:R-:W-:Y:S01]  /*d600*/  UIADD3 UR4, UP0, UR38, 0x470, URZ ;  /* 0x0000047026047890 */ /* 0x000fe2000ff1e03f */
[----:B------:R-:W-:Y:S01]  /*d610*/  PLOP3.LUT P0, PT, PT, PT, PT, 0x80, 0x0 ;  /* 0x000000000000781c */ /* 0x000fe20003f0f070 */
[----:B------:R-:W-:Y:S02]  /*d620*/  IMAD R5, R22, 0xc0, R26 ;  /* 0x000000c016057824 */ /* 0x000fe400078e021a */
[----:B------:R-:W-:Y:S01]  /*d630*/  VIADD R2, R2, 0x400 ;  /* 0x0000040002027836 */ /* 0x000fe20000000000 */
[----:B------:R-:W-:Y:S01]  /*d640*/  UIADD3.X UR5, URZ, UR39, URZ, UP0, !UPT ;  /* 0x000000273f057290 */ /* 0x000fe200087fe43f */
[----:B------:R-:W-:-:S11]  /*d650*/  VIADD R3, R3, 0x30850 ;  /* 0x0003085003037836 */ /* 0x000fd60000000000 */
.L_x_252:
[----:B------:R-:W-:-:S13]  /*d660*/  @P0 ELECT P1, URZ, PT ;  /* 0x00000000003f082f */ /* 0x000fda0003820000 */
[----:B------:R-:W-:Y:S02]  /*d670*/  @P1 R2UR UR13, R19 ;  /* 0x00000000130d12ca */ /* 0x000fe400000e0000 */
        /* <DEDUP_REMOVED lines=8> */
[----:B------:R-:W-:Y:S02]  /*d700*/  IMAD.MOV.U32 R19, RZ, RZ, R4 ;  /* 0x000000ffff137224 */ /* 0x000fe400078e0004 */
[----:B------:R-:W-:-:S07]  /*d710*/  IMAD.MOV.U32 R22, RZ, RZ, R0 ;  /* 0x000000ffff167224 */ /* 0x000fce00078e0000 */
.L_x_241:
[----:B------:R-:W-:Y:S05]  /*d720*/  BSYNC B1 ;  /* 0x0000000000017941 */ /* 0x000fea0003800000 */
.L_x_240:
[----:B------:R-:W2:Y:S01]  /*d730*/  LDL.LU R0, [R1+0x1c] ;  /* 0x00001c0001007983 */ /* 0x000ea20000300800 */
[----:B------:R-:W-:Y:S02]  /*d740*/  IMAD.MOV.U32 R28, RZ, RZ, R10 ;  /* 0x000000ffff1c7224 */ /* 0x000fe400078e000a */
[----:B------:R-:W-:Y:S02]  /*d750*/  IMAD.MOV.U32 R18, RZ, RZ, R6 ;  /* 0x000000ffff127224 */ /* 0x000fe400078e0006 */
[----:B--2---:R-:W-:-:S07]  /*d760*/  VIADD R0, R0, 0xfffffffd ;  /* 0xfffffffd00007836 */ /* 0x004fce0000000000 */
.L_x_239:
[----:B------:R-:W-:Y:S05]  /*d770*/  BSYNC B2 ;  /* 0x0000000000027941 */ /* 0x000fea0003800000 */
.L_x_238:
[----:B------:R-:W-:Y:S01]  /*d780*/  VIADD R7, R7, 0xfffffffe ;  /* 0xfffffffe07077836 */ /* 0x000fe20000000000 */
[----:B------:R-:W-:-:S04]  /*d790*/  LOP3.LUT R2, RZ, R9, RZ, 0x33, !PT ;  /* 0x00000009ff027212 */ /* 0x000fc800078e33ff */
[----:B------:R-:W-:-:S13]  /*d7a0*/  ISETP.NE.AND P0, PT, R7, R2, PT ;  /* 0x000000020700720c */ /* 0x000fda0003f05270 */
[----:B------:R-:W-:Y:S05]  /*d7b0*/  @!P0 BRA `(.L_x_237) ;  /* 0x0000000c00a08947 */ /* 0x000fea0003800000 */
[----:B------:R-:W-:-:S07]  /*d7c0*/  IMAD.MOV.U32 R4, RZ, RZ, R19 ;  /* 0x000000ffff047224 */ /* 0x000fce00078e0013 */
.L_x_279:
[----:B------:R-:W-:Y:S01]  /*d7d0*/  LOP3.LUT P1, RZ, R29, 0x1, RZ, 0xc0, !PT ;  /* 0x000000011dff7812 */ /* 0x000fe2000782c0ff */
[----:B------:R-:W-:Y:S01]  /*d7e0*/  VIADD R6, R18, 0x1 ;  /* 0x0000000112067836 */ /* 0x000fe20000000000 */
[----:B------:R-:W-:Y:S05]  /*d7f0*/  YIELD ;  /* 0x0000000000007946 */ /* 0x000fea0003800000 */
[----:B------:R-:W-:Y:S01]  /*d800*/  ISETP.NE.AND P0, PT, R6, 0x2, PT ;  /* 0x000000020600780c */ /* 0x000fe20003f05270 */
[----:B------:R-:W-:Y:S03]  /*d810*/  BSSY B1, `(.L_x_253) ;  /* 0x000006c000017945 */ /* 0x000fe60003800000 */
[----:B------:R-:W-:-:S02]  /*d820*/  SEL R7, RZ, 0x1, P0 ;  /* 0x00000001ff077807 */ /* 0x000fc40000000000 */
        /* <DEDUP_REMOVED lines=26> */
.L_x_255:
[----:B------:R-:W-:Y:S01]  /*d9d0*/  IMAD R2, R6, 0x8, R17 ;  /* 0x0000000806027824 */ /* 0x000fe200078e0211 */
[----:B------:R-:W-:Y:S01]  /*d9e0*/  SHF.L.U32 R3, R7, 0x1f, RZ ;  /* 0x0000001f07037819 */ /* 0x000fe200000006ff */
[----:B------:R-:W-:Y:S03]  /*d9f0*/  BSSY B2, `(.L_x_256) ;  /* 0x0000003000027945 */ /* 0x000fe60003800000 */
[----:B------:R-:W1:Y:S02]  /*da00*/  SYNCS.PHASECHK.TRANS64.TRYWAIT P0, [R2+URZ+0x30840], R3 ;  /* 0x03084003020075a7 */ /* 0x000e64000800017f */
[----:B-1----:R-:W-:Y:S05]  /*da10*/  @!P0 BRA `(.L_x_257) ;  /* 0x0000003400048947 */ /* 0x002fea0003800000 */
.L_x_349:
[----:B------:R-:W-:Y:S05]  /*da20*/  BSYNC B2 ;  /* 0x0000000000027941 */ /* 0x000fea0003800000 */
.L_x_256:
        /* <DEDUP_REMOVED lines=12> */
.L_x_259:
[----:B------:R-:W-:Y:S05]  /*daf0*/  BSYNC B2 ;  /* 0x0000000000027941 */ /* 0x000fea0003800000 */
.L_x_258:
        /* <DEDUP_REMOVED lines=11> */
.L_x_260:
        /* <DEDUP_REMOVED lines=15> */
.L_x_350:
[----:B------:R-:W-:Y:S05]  /*dca0*/  BSYNC B2 ;  /* 0x0000000000027941 */ /* 0x000fea0003800000 */
.L_x_261:
[----:B------:R-:W-:Y:S01]  /*dcb0*/  BSSY B2, `(.L_x_263) ;  /* 0x000000b000027945 */ /* 0x000fe20003800000 */
[----:B------:R-:W-:Y:S02]  /*dcc0*/  IMAD.MOV.U32 R2, RZ, RZ, 0x0 ;  /* 0x00000000ff027424 */ /* 0x000fe400078e00ff */
[----:B------:R-:W-:Y:S01]  /*dcd0*/  IMAD.MOV.U32 R3, RZ, RZ, 0x14f00000 ;  /* 0x14f00000ff037424 */ /* 0x000fe200078e00ff */
[----:B------:R-:W-:Y:S06]  /*dce0*/  @P1 BRA `(.L_x_264) ;  /* 0x00000000001c1947 */ /* 0x000fec0003800000 */
[----:B------:R-:W1:Y:S02]  /*dcf0*/  S2R R11, SR_TID.X ;  /* 0x00000000000b7919 */ /* 0x000e640000002100 */
[----:B-1----:R-:W-:Y:S01]  /*dd00*/  LOP3.LUT R12, R11, 0x1f, RZ, 0xc0, !PT ;  /* 0x0000001f0b0c7812 */ /* 0x002fe200078ec0ff */
[----:B------:R-:W-:-:S03]  /*dd10*/  IMAD.MOV.U32 R11, RZ, RZ, 0x6000 ;  /* 0x00006000ff0b7424 */ /* 0x000fc600078e00ff */
[----:B------:R-:W-:Y:S01]  /*dd20*/  ISETP.NE.AND P0, PT, R12, RZ, PT ;  /* 0x000000ff0c00720c */ /* 0x000fe20003f05270 */
[----:B------:R1:W-:-:S12]  /*dd30*/  SYNCS.ARRIVE.TRANS64 RZ, [R10+URZ+0x50], R11 ;  /* 0x0000500b0aff79a7 */ /* 0x0003d8000800003f */
[----:B-1----:R-:W-:Y:S05]  /*dd40*/  @!P0 BRA `(.L_x_264) ;  /* 0x0000000000048947 */ /* 0x002fea0003800000 */
[----:B------:R-:W-:Y:S01]  /*dd50*/  BPT.TRAP 0x1 ;  /* 0x000000040000795c */ /* 0x000fe20000300000 */
.L_x_264:
[----:B------:R-:W-:Y:S05]  /*dd60*/  BSYNC B2 ;  /* 0x0000000000027941 */ /* 0x000fea0003800000 */
.L_x_263:
[----:B------:R-:W-:Y:S01]  /*dd70*/  R2UR UR10, R5 ;  /* 0x00000000050a72ca */ /* 0x000fe200000e0000 */
[----:B------:R-:W-:Y:S01]  /*dd80*/  IMAD R18, R18, 0x6000, R17 ;  /* 0x0000600012127824 */ /* 0x000fe200078e0211 */
[----:B------:R-:W-:Y:S01]  /*dd90*/  R2UR UR7, R3 ;  /* 0x00000000030772ca */ /* 0x000fe200000e0000 */
[----:B------:R-:W-:Y:S01]  /*dda0*/  UIADD3 UR4, UP0, UR38, 0x470, URZ ;  /* 0x0000047026047890 */ /* 0x000fe2000ff1e03f */
[----:B------:R-:W-:Y:S01]  /*ddb0*/  R2UR UR6, R2 ;  /* 0x00000000020672ca */ /* 0x000fe200000e0000 */
[----:B------:R-:W-:Y:S01]  /*ddc0*/  IMAD R2, R22, 0xc0, R26 ;  /* 0x000000c016027824 */ /* 0x000fe200078e021a */
[----:B------:R-:W-:Y:S01]  /*ddd0*/  PLOP3.LUT P0, PT, PT, PT, PT, 0x80, 0x0 ;  /* 0x000000000000781c */ /* 0x000fe20003f0f070 */
[----:B0-----:R-:W-:Y:S01]  /*dde0*/  VIADD R10, R10, 0x50 ;  /* 0x000000500a0a7836 */ /* 0x001fe20000000000 */
[----:B------:R-:W-:Y:S01]  /*ddf0*/  UIADD3.X UR5, URZ, UR39, URZ, UP0, !UPT ;  /* 0x000000273f057290 */ /* 0x000fe200087fe43f */
[----:B------:R-:W-:-:S11]  /*de00*/  VIADD R18, R18, 0x400 ;  /* 0x0000040012127836 */ /* 0x000fd60000000000 */
.L_x_265:
        /* <DEDUP_REMOVED lines=12> */
.L_x_254:
[----:B------:R-:W-:Y:S05]  /*ded0*/  BSYNC B1 ;  /* 0x0000000000017941 */ /* 0x000fea0003800000 */
.L_x_253:
[----:B------:R-:W-:Y:S01]  /*dee0*/  LOP3.LUT P1, RZ, R29, 0x1, RZ, 0xc0, !PT ;  /* 0x000000011dff7812 */ /* 0x000fe2000782c0ff */
[----:B------:R-:W-:Y:S01]  /*def0*/  VIADD R18, R6, 0x1 ;  /* 0x0000000106127836 */ /* 0x000fe20000000000 */
[----:B------:R-:W-:Y:S01]  /*df00*/  BSSY B1, `(.L_x_266) ;  /* 0x000006f000017945 */ /* 0x000fe20003800000 */
[----:B------:R-:W-:-:S03]  /*df10*/  VIADD R9, R0, 0xffffffff ;  /* 0xffffffff00097836 */ /* 0x000fc60000000000 */
        /* <DEDUP_REMOVED lines=28> */
.L_x_268:
[----:B------:R-:W-:Y:S01]  /*e0e0*/  IMAD R2, R18, 0x8, R17 ;  /* 0x0000000812027824 */ /* 0x000fe200078e0211 */
[----:B------:R-:W-:Y:S01]  /*e0f0*/  SHF.L.U32 R3, R28, 0x1f, RZ ;  /* 0x0000001f1c037819 */ /* 0x000fe200000006ff */
[----:B------:R-:W-:Y:S03]  /*e100*/  BSSY B2, `(.L_x_269) ;  /* 0x0000003000027945 */ /* 0x000fe60003800000 */
[----:B------:R-:W1:Y:S02]  /*e110*/  SYNCS.PHASECHK.TRANS64.TRYWAIT P0, [R2+URZ+0x30840], R3 ;  /* 0x03084003020075a7 */ /* 0x000e64000800017f */
[----:B-1----:R-:W-:Y:S05]  /*e120*/  @!P0 BRA `(.L_x_270) ;  /* 0x0000002c00688947 */ /* 0x002fea0003800000 */
.L_x_351:
[----:B------:R-:W-:Y:S05]  /*e130*/  BSYNC B2 ;  /* 0x0000000000027941 */ /* 0x000fea0003800000 */
.L_x_269:
        /* <DEDUP_REMOVED lines=12> */
.L_x_272:
[----:B------:R-:W-:Y:S05]  /*e200*/  BSYNC B2 ;  /* 0x0000000000027941 */ /* 0x000fea0003800000 */
.L_x_271:
[----:B------:R-:W-:Y:S01]  /*e210*/  IMAD.MOV.U32 R5, RZ, RZ, RZ ;  /* 0x000000ffff057224 */ /* 0x000fe200078e00ff */
[----:B------:R-:W-:Y:S01]  /*e220*/  UIADD3 UR4, UP0, UR38, 0x370, URZ ;  /* 0x0000037026047890 */ /* 0x000fe2000ff1e03f */
[C---:B-1----:R-:W-:Y:S01]  /*e230*/  IMAD R2, R18.reuse, 0x6000, R17 ;  /* 0x0000600012027824 */ /* 0x042fe200078e0211 */
[----:B------:R-:W-:Y:S01]  /*e240*/  PLOP3.LUT P0, PT, PT, PT, PT, 0x80, 0x0 ;  /* 0x000000000000781c */ /* 0x000fe20003f0f070 */
[----:B------:R-:W-:Y:S01]  /*e250*/  IMAD R3, R18, 0x8, R8 ;  /* 0x0000000812037824 */ /* 0x000fe200078e0208 */
[----:B------:R-:W-:Y:S01]  /*e260*/  R2UR UR10, R5 ;  /* 0x00000000050a72ca */ /* 0x000fe200000e0000 */
[----:B------:R-:W-:Y:S01]  /*e270*/  VIADD R2, R2, 0x12400 ;  /* 0x0001240002027836 */ /* 0x000fe20000000000 */
[----:B------:R-:W-:Y:S01]  /*e280*/  UIADD3.X UR5, URZ, UR39, URZ, UP0, !UPT ;  /* 0x000000273f057290 */ /* 0x000fe200087fe43f */
[----:B------:R-:W-:Y:S01]  /*e290*/  VIADD R3, R3, 0x30 ;  /* 0x0000003003037836 */ /* 0x000fe20000000000 */
[----:B------:R-:W-:Y:S01]  /*e2a0*/  UMOV UR6, 0x0 ;  /* 0x0000000000067882 */ /* 0x000fe20000000000 */
[----:B------:R-:W-:Y:S01]  /*e2b0*/  IMAD R11, R10, 0xc0, R26 ;  /* 0x000000c00a0b7824 */ /* 0x000fe200078e021a */
[----:B------:R-:W-:-:S09]  /*e2c0*/  UMOV UR7, 0x14f00000 ;  /* 0x14f0000000077882 */ /* 0x000fd20000000000 */
.L_x_273:
        /* <DEDUP_REMOVED lines=15> */
.L_x_352:
[----:B------:R-:W-:Y:S05]  /*e3c0*/  BSYNC B2 ;  /* 0x0000000000027941 */ /* 0x000fea0003800000 */
.L_x_274:
[----:B------:R-:W-:Y:S01]  /*e3d0*/  BSSY B2, `(.L_x_276) ;  /* 0x000000b000027945 */ /* 0x000fe20003800000 */
[----:B0-----:R-:W-:Y:S02]  /*e3e0*/  IMAD.MOV.U32 R2, RZ, RZ, 0x0 ;  /* 0x00000000ff027424 */ /* 0x001fe400078e00ff */
[----:B------:R-:W-:Y:S01]  /*e3f0*/  IMAD.MOV.U32 R3, RZ, RZ, 0x14f00000 ;  /* 0x14f00000ff037424 */ /* 0x000fe200078e00ff */
[----:B------:R-:W-:Y:S06]  /*e400*/  @P1 BRA `(.L_x_277) ;  /* 0x00000000001c1947 */ /* 0x000fec0003800000 */
[----:B------:R-:W0:Y:S02]  /*e410*/  S2R R11, SR_TID.X ;  /* 0x00000000000b7919 */ /* 0x000e240000002100 */
[----:B0-----:R-:W-:Y:S01]  /*e420*/  LOP3.LUT R12, R11, 0x1f, RZ, 0xc0, !PT ;  /* 0x0000001f0b0c7812 */ /* 0x001fe200078ec0ff */
[----:B------:R-:W-:-:S03]  /*e430*/  IMAD.MOV.U32 R11, RZ, RZ, 0x6000 ;  /* 0x00006000ff0b7424 */ /* 0x000fc600078e00ff */
[----:B------:R-:W-:Y:S01]  /*e440*/  ISETP.NE.AND P0, PT, R12, RZ, PT ;  /* 0x000000ff0c00720c */ /* 0x000fe20003f05270 */
[----:B------:R0:W-:-:S12]  /*e450*/  SYNCS.ARRIVE.TRANS64 RZ, [R7+URZ+0x50], R11 ;  /* 0x0000500b07ff79a7 */ /* 0x0001d8000800003f */
[----:B0-----:R-:W-:Y:S05]  /*e460*/  @!P0 BRA `(.L_x_277) ;  /* 0x0000000000048947 */ /* 0x001fea0003800000 */
[----:B------:R-:W-:Y:S01]  /*e470*/  BPT.TRAP 0x1 ;  /* 0x000000040000795c */ /* 0x000fe20000300000 */
.L_x_277:
[----:B------:R-:W-:Y:S05]  /*e480*/  BSYNC B2 ;  /* 0x0000000000027941 */ /* 0x000fea0003800000 */
.L_x_276:
[----:B------:R-:W-:Y:S01]  /*e490*/  R2UR UR10, R5 ;  /* 0x00000000050a72ca */ /* 0x000fe200000e0000 */
[----:B------:R-:W-:Y:S01]  /*e4a0*/  IMAD R6, R6, 0x6000, R17 ;  /* 0x0000600006067824 */ /* 0x000fe200078e0211 */
[----:B------:R-:W-:Y:S01]  /*e4b0*/  R2UR UR7, R3 ;  /* 0x00000000030772ca */ /* 0x000fe200000e0000 */
[----:B------:R-:W-:Y:S01]  /*e4c0*/  UIADD3 UR4, UP0, UR38, 0x470, URZ ;  /* 0x0000047026047890 */ /* 0x000fe2000ff1e03f */
[----:B------:R-:W-:Y:S01]  /*e4d0*/  R2UR UR6, R2 ;  /* 0x00000000020672ca */ /* 0x000fe200000e0000 */
[----:B------:R-:W-:Y:S01]  /*e4e0*/  IMAD R2, R22, 0xc0, R26 ;  /* 0x000000c016027824 */ /* 0x000fe200078e021a */
[----:B------:R-:W-:Y:S01]  /*e4f0*/  PLOP3.LUT P0, PT, PT, PT, PT, 0x80, 0x0 ;  /* 0x000000000000781c */ /* 0x000fe20003f0f070 */
[----:B------:R-:W-:Y:S01]  /*e500*/  VIADD R7, R7, 0x50 ;  /* 0x0000005007077836 */ /* 0x000fe20000000000 */
[----:B------:R-:W-:Y:S01]  /*e510*/  UIADD3.X UR5, URZ, UR39, URZ, UP0, !UPT ;  /* 0x000000273f057290 */ /* 0x000fe200087fe43f */
[----:B------:R-:W-:-:S11]  /*e520*/  VIADD R6, R6, 0x400 ;  /* 0x0000040006067836 */ /* 0x000fd60000000000 */
.L_x_278:
        /* <DEDUP_REMOVED lines=12> */
.L_x_267:
[----:B------:R-:W-:Y:S05]  /*e5f0*/  BSYNC B1 ;  /* 0x0000000000017941 */ /* 0x000fea0003800000 */
.L_x_266:
[----:B------:R-:W2:Y:S01]  /*e600*/  LDL R2, [R1+0x4] ;  /* 0x0000040001027983 */ /* 0x000ea20000100800 */
[----:B------:R-:W-:Y:S01]  /*e610*/  VIADD R0, R0, 0xfffffffe ;  /* 0xfffffffe00007836 */ /* 0x000fe20000000000 */
[----:B--2---:R-:W-:-:S13]  /*e620*/  ISETP.GT.AND P0, PT, R9, R2, PT ;  /* 0x000000020900720c */ /* 0x004fda0003f04270 */
[----:B------:R-:W-:Y:S05]  /*e630*/  @P0 BRA `(.L_x_279) ;  /* 0xfffffff000640947 */ /* 0x000fea000383ffff */
.L_x_237:
[----:B------:R-:W-:Y:S05]  /*e640*/  BSYNC B0 ;  /* 0x0000000000007941 */ /* 0x000fea0003800000 */
.L_x_236:
[----:B------:R-:W0:Y:S01]  /*e650*/  S2R R2, SR_TID.X ;  /* 0x0000000000027919 */ /* 0x000e220000002100 */
[----:B------:R-:W-:Y:S01]  /*e660*/  BSSY B0, `(.L_x_280) ;  /* 0x0000010000007945 */ /* 0x000fe20003800000 */
[----:B0-----:R-:W-:-:S04]  /*e670*/  LOP3.LUT R6, R2, 0x7f, RZ, 0xc0, !PT ;  /* 0x0000007f02067812 */ /* 0x001fc800078ec0ff */
[----:B------:R-:W-:-:S13]  /*e680*/  ISETP.NE.AND P0, PT, R6, RZ, PT ;  /* 0x000000ff0600720c */ /* 0x000fda0003f05270 */
[----:B------:R-:W-:Y:S05]  /*e690*/  @P0 BRA `(.L_x_281) ;  /* 0x0000000000300947 */ /* 0x000fea0003800000 */
[----:B------:R-:W0:Y:S01]  /*e6a0*/  S2R R5, SR_LANEID ;  /* 0x0000000000057919 */ /* 0x000e220000000000 */
[----:B------:R-:W-:Y:S01]  /*e6b0*/  VOTEU.ANY UR4, UPT, PT ;  /* 0x0000000000047886 */ /* 0x000fe200038e0100 */
[----:B------:R-:W1:Y:S01]  /*e6c0*/  LDC.64 R2, c[0x0][0xc60] ;  /* 0x00031800ff027b82 */ /* 0x000e620000000a00 */
[----:B------:R-:W0:Y:S02]  /*e6d0*/  FLO.U32 R0, UR4 ;  /* 0x0000000400007d00 */ /* 0x000e2400080e0000 */
[----:B0-----:R-:W-:-:S06]  /*e6e0*/  ISETP.EQ.U32.AND P0, PT, R0, R5, PT ;  /* 0x000000050000720c */ /* 0x001fcc0003f02070 */
[----:B------:R-:W1:Y:S07]  /*e6f0*/  POPC R5, UR4 ;  /* 0x0000000400057d09 */ /* 0x000e6e0008000000 */
[----:B-1----:R-:W2:Y:S01]  /*e700*/  @P0 ATOMG.E.ADD.STRONG.GPU PT, R3, desc[UR40][R2.64], R5 ;  /* 0x00000005020309a8 */ /* 0x002ea200081ee1e8 */
[----:B------:R-:W0:Y:S02]  /*e710*/  S2R R4, SR_LTMASK ;  /* 0x0000000000047919 */ /* 0x000e240000003900 */
[----:B0-----:R-:W-:-:S04]  /*e720*/  LOP3.LUT R4, R4, UR4, RZ, 0xc0, !PT ;  /* 0x0000000404047c12 */ /* 0x001fc8000f8ec0ff */
[----:B------:R-:W0:Y:S01]  /*e730*/  POPC R7, R4 ;  /* 0x0000000400077309 */ /* 0x000e220000000000 */
[----:B--2---:R-:W0:Y:S02]  /*e740*/  SHFL.IDX PT, R0, R3, R0, 0x1f ;  /* 0x00001f0003007589 */ /* 0x004e2400000e0000 */
[----:B0-----:R-:W-:-:S07]  /*e750*/  IADD3 R24, R0, UR36, R7 ;  /* 0x0000002400187c10 */ /* 0x001fce000fffe007 */
.L_x_281:
[----:B------:R-:W-:Y:S05]  /*e760*/  BSYNC B0 ;  /* 0x0000000000007941 */ /* 0x000fea0003800000 */
.L_x_280:
[----:B------:R-:W-:Y:S01]  /*e770*/  LOP3.LUT P0, RZ, R29, 0x1, RZ, 0xc0, !PT ;  /* 0x000000011dff7812 */ /* 0x000fe2000780c0ff */
[----:B------:R-:W-:-:S12]  /*e780*/  BSSY B0, `(.L_x_282) ;  /* 0x0000027000007945 */ /* 0x000fd80003800000 */
[----:B------:R-:W-:Y:S05]  /*e790*/  @!P0 BRA `(.L_x_283) ;  /* 0x0000000000948947 */ /* 0x000fea0003800000 */
[----:B------:R-:W-:Y:S01]  /*e7a0*/  IMAD R3, R18, 0x8, R17 ;  /* 0x0000000812037824 */ /* 0x000fe200078e0211 */
[----:B------:R-:W-:Y:S01]  /*e7b0*/  SHF.L.U32 R0, R28, 0x1f, RZ ;  /* 0x0000001f1c007819 */ /* 0x000fe200000006ff */
[----:B------:R-:W-:Y:S01]  /*e7c0*/  BSSY B1, `(.L_x_284) ;  /* 0x0000004000017945 */ /* 0x000fe20003800000 */
[----:B------:R-:W-:Y:S02]  /*e7d0*/  ISETP.NE.AND P1, PT, R6, RZ, PT ;  /* 0x000000ff0600720c */ /* 0x000fe40003f25270 */
[----:B------:R-:W0:Y:S02]  /*e7e0*/  SYNCS.PHASECHK.TRANS64.TRYWAIT P0, [R3+URZ+0x30860], R0 ;  /* 0x03086000030075a7 */ /* 0x000e24000800017f */
[----:B0-----:R-:W-:Y:S09]  /*e7f0*/  @!P0 BRA `(.L_x_285) ;  /* 0x0000002400dc8947 */ /* 0x001ff20003800000 */
.L_x_353:
[----:B------:R-:W-:Y:S05]  /*e800*/  BSYNC B1 ;  /* 0x0000000000017941 */ /* 0x000fea0003800000 */
.L_x_284:
[----:B------:R-:W-:Y:S04]  /*e810*/  BSSY B1, `(.L_x_286) ;  /* 0x0000009000017945 */ /* 0x000fe80003800000 */
[----:B------:R-:W-:Y:S05]  /*e820*/  @P1 BRA `(.L_x_287) ;  /* 0x00000000001c1947 */ /* 0x000fea0003800000 */
[----:B------:R-:W1:Y:S01]  /*e830*/  S2R R2, SR_TID.X ;  /* 0x0000000000027919 */ /* 0x000e620000002100 */
[----:B0-----:R-:W-:-:S04]  /*e840*/  IMAD.MOV.U32 R0, RZ, RZ, 0x6000 ;  /* 0x00006000ff007424 */ /* 0x001fc800078e00ff */
[----:B------:R2:W-:Y:S01]  /*e850*/  SYNCS.ARRIVE.TRANS64 RZ, [R3+URZ+0x30850], R0 ;  /* 0x0308500003ff79a7 */ /* 0x0005e2000800003f */
[----:B-1----:R-:W-:-:S04]  /*e860*/  LOP3.LUT R2, R2, 0x1f, RZ, 0xc0, !PT ;  /* 0x0000001f02027812 */ /* 0x002fc800078ec0ff */
[----:B------:R-:W-:-:S13]  /*e870*/  ISETP.NE.AND P0, PT, R2, RZ, PT ;  /* 0x000000ff0200720c */ /* 0x000fda0003f05270 */
[----:B--2---:R-:W-:Y:S05]  /*e880*/  @!P0 BRA `(.L_x_287) ;  /* 0x0000000000048947 */ /* 0x004fea0003800000 */
[----:B------:R-:W-:Y:S01]  /*e890*/  BPT.TRAP 0x1 ;  /* 0x000000040000795c */ /* 0x000fe20000300000 */
.L_x_287:
[----:B------:R-:W-:Y:S05]  /*e8a0*/  BSYNC B1 ;  /* 0x0000000000017941 */ /* 0x000fea0003800000 */
.L_x_286:
[----:B0-----:R-:W-:Y:S01]  /*e8b0*/  IMAD R0, R18, 0x6000, R17 ;  /* 0x0000600012007824 */ /* 0x001fe200078e0211 */
[----:B------:R-:W-:Y:S01]  /*e8c0*/  UIADD3 UR4, UP0, UR38, 0x470, URZ ;  /* 0x0000047026047890 */ /* 0x000fe2000ff1e03f */
[----:B------:R-:W-:Y:S01]  /*e8d0*/  IMAD R22, R22, 0xc0, R26 ;  /* 0x000000c016167824 */ /* 0x000fe200078e021a */
[----:B------:R-:W-:Y:S01]  /*e8e0*/  PLOP3.LUT P0, PT, PT, PT, PT, 0x80, 0x0 ;  /* 0x000000000000781c */ /* 0x000fe20003f0f070 */
[----:B------:R-:W-:Y:S01]  /*e8f0*/  VIADD R2, R3, 0x30850 ;  /* 0x0003085003027836 */ /* 0x000fe20000000000 */
[----:B------:R-:W-:Y:S01]  /*e900*/  UIADD3.X UR5, URZ, UR39, URZ, UP0, !UPT ;  /* 0x000000273f057290 */ /* 0x000fe200087fe43f */
[----:B------:R-:W-:Y:S01]  /*e910*/  VIADD R0, R0, 0x400 ;  /* 0x0000040000007836 */ /* 0x000fe20000000000 */
[----:B------:R-:W-:Y:S01]  /*e920*/  UMOV UR6, 0x0 ;  /* 0x0000000000067882 */ /* 0x000fe20000000000 */
[----:B------:R-:W-:Y:S01]  /*e930*/  UMOV UR7, 0x14f00000 ;  /* 0x14f0000000077882 */ /* 0x000fe20000000000 */
[----:B------:R-:W-:-:S08]  /*e940*/  UMOV UR10, URZ ;  /* 0x0000003f000a7c82 */ /* 0x000fd00008000000 */
.L_x_288:
        /* <DEDUP_REMOVED lines=10> */
.L_x_283:
[----:B------:R-:W-:Y:S05]  /*e9f0*/  BSYNC B0 ;  /* 0x0000000000007941 */ /* 0x000fea0003800000 */
.L_x_282:
[----:B------:R-:W-:-:S05]  /*ea00*/  VIADD R18, R18, 0x1 ;  /* 0x0000000112127836 */ /* 0x000fca0000000000 */
[----:B------:R-:W-:-:S04]  /*ea10*/  ISETP.NE.AND P0, PT, R18, 0x2, PT ;  /* 0x000000021200780c */ /* 0x000fc80003f05270 */
[----:B------:R-:W-:Y:S02]  /*ea20*/  SEL R3, RZ, 0x1, P0 ;  /* 0x00000001ff037807 */ /* 0x000fe40000000000 */
[----:B------:R-:W-:Y:S02]  /*ea30*/  SEL R18, R18, RZ, P0 ;  /* 0x000000ff12127207 */ /* 0x000fe40000000000 */
[----:B------:R-:W-:-:S07]  /*ea40*/  LOP3.LUT R28, R28, R3, RZ, 0x3c, !PT ;  /* 0x000000031c1c7212 */ /* 0x000fce00078e3cff */
.L_x_218:
[----:B------:R-:W-:Y:S05]  /*ea50*/  BSYNC B7 ;  /* 0x0000000000077941 */ /* 0x000fea0003800000 */
.L_x_216:
[----:B------:R-:W-:-:S13]  /*ea60*/  LOP3.LUT P0, RZ, R29, 0x2, RZ, 0xc0, !PT ;  /* 0x000000021dff7812 */ /* 0x000fda000780c0ff */
[----:B------:R-:W-:Y:S05]  /*ea70*/  @!P0 BRA `(.L_x_289) ;  /* 0x0000000000248947 */ /* 0x000fea0003800000 */
[----:B------:R-:W-:Y:S05]  /*ea80*/  WARPSYNC.ALL ;  /* 0x0000000000007948 */ /* 0x000fea0003800000 */
[----:B------:R-:W0:Y:S08]  /*ea90*/  S2UR UR5, SR_CgaCtaId ;  /* 0x00000000000579c3 */ /* 0x000e300000008800 */
[----:B------:R-:W-:Y:S06]  /*eaa0*/  BAR.SYNC.DEFER_BLOCKING 0x5, 0x200 ;  /* 0x0148000000007b1d */ /* 0x000fec0000010000 */
[----:B------:R-:W-:-:S02]  /*eab0*/  UMOV UR4, 0x400 ;  /* 0x0000040000047882 */ /* 0x000fc40000000000 */
[----:B0-----:R-:W-:-:S06]  /*eac0*/  ULEA UR4, UR5, UR4, 0x18 ;  /* 0x0000000405047291 */ /* 0x001fcc000f8ec03f */
[----:B------:R-:W-:-:S05]  /*ead0*/  IMAD.U32 R17, RZ, RZ, UR4 ;  /* 0x00000004ff117e24 */ /* 0x000fca000f8e00ff */
[----:B------:R2:W3:Y:S01]  /*eae0*/  LDS.128 R24, [R17+0x308d0] ;  /* 0x0308d00011187984 */ /* 0x0004e20000000c00 */
[----:B------:R-:W-:Y:S06]  /*eaf0*/  BAR.ARV 0x4, 0x200 ;  /* 0x0108000000007b1d */ /* 0x000fec0000002000 */
[----:B------:R-:W-:Y:S05]  /*eb00*/  BRA `(.L_x_290) ;  /* 0x0000000800d07947 */ /* 0x000fea0003800000 */
.L_x_289:
[----:B------:R-:W0:Y:S01]  /*eb10*/  S2R R0, SR_TID.X ;  /* 0x0000000000007919 */ /* 0x000e220000002100 */
[----:B------:R-:W-:Y:S01]  /*eb20*/  UMOV UR4, 0xffffffff ;  /* 0xffffffff00047882 */ /* 0x000fe20000000000 */
[----:B0-----:R-:W-:-:S04]  /*eb30*/  LOP3.LUT R9, R0, 0x1f, RZ, 0xc0, !PT ;  /* 0x0000001f00097812 */ /* 0x001fc800078ec0ff */
[----:B------:R-:W-:Y:S01]  /*eb40*/  ISETP.NE.AND P0, PT, R9, 0x1f, PT ;  /* 0x0000001f0900780c */ /* 0x000fe20003f05270 */
[----:B------:R-:W-:-:S12]  /*eb50*/  BRA.DIV UR4, `(.L_x_291) ;  /* 0x0000002604187947 */ /* 0x000fd8000b800000 */
[----:B-1----:R-:W-:Y:S01]  /*eb60*/  IMAD.IADD R7, R27, 0x1, R9 ;  /* 0x000000011b077824 */ /* 0x002fe200078e0209 */
[----:B------:R-:W-:-:S04]  /*eb70*/  ULDC UR4, c[0x0][0xc3c] ;  /* 0x00030f0000047ab9 */ /* 0x000fc80000000800 */
[----:B------:R-:W-:-:S13]  /*eb80*/  ISETP.GE.OR P1, PT, R7, UR4, !P0 ;  /* 0x0000000407007c0c */ /* 0x000fda000c726670 */
[----:B------:R-:W0:Y:S08]  /*eb90*/  @!P1 LDC.64 R2, c[0x0][0xc80] ;  /* 0x00032000ff029b82 */ /* 0x000e300000000a00 */
[----:B------:R-:W1:Y:S01]  /*eba0*/  @!P1 LDC.64 R4, c[0x0][0xc78] ;  /* 0x00031e00ff049b82 */ /* 0x000e620000000a00 */
[----:B0-----:R-:W-:-:S05]  /*ebb0*/  @!P1 IMAD.WIDE R2, R7, 0x4, R2 ;  /* 0x0000000407029825 */ /* 0x001fca00078e0202 */
[----:B------:R1:W2:Y:S02]  /*ebc0*/  @!P1 LDG.E R8, desc[UR40][R2.64] ;  /* 0x0000002802089981 */ /* 0x0002a4000c1e1900 */
[----:B-1----:R-:W-:-:S05]  /*ebd0*/  @!P1 IMAD.WIDE R2, R7, 0x4, R4 ;  /* 0x0000000407029825 */ /* 0x002fca00078e0204 */
[----:B------:R-:W3:Y:S01]  /*ebe0*/  @!P1 LDG.E R5, desc[UR40][R2.64] ;  /* 0x0000002802059981 */ /* 0x000ee2000c1e1900 */
[----:B------:R-:W-:Y:S01]  /*ebf0*/  IMAD.MOV.U32 R7, RZ, RZ, RZ ;  /* 0x000000ffff077224 */ /* 0x000fe200078e00ff */
[C---:B------:R-:W-:Y:S01]  /*ec00*/  ISETP.GE.U32.AND P2, PT, R9.reuse, 0x2, PT ;  /* 0x000000020900780c */ /* 0x040fe20003f46070 */
[----:B------:R-:W-:Y:S01]  /*ec10*/  IMAD.MOV.U32 R4, RZ, RZ, RZ ;  /* 0x000000ffff047224 */ /* 0x000fe200078e00ff */
[C---:B------:R-:W-:Y:S01]  /*ec20*/  ISETP.GE.U32.AND P3, PT, R9.reuse, 0x4, PT ;  /* 0x000000040900780c */ /* 0x040fe20003f66070 */
[----:B------:R-:W-:Y:S01]  /*ec30*/  SHFL.IDX PT, R0, R24, RZ, 0x1f ;  /* 0x00001fff18007589 */ /* 0x000fe200000e0000 */
[C---:B------:R-:W-:Y:S02]  /*ec40*/  ISETP.GE.U32.AND P4, PT, R9.reuse, 0x8, PT ;  /* 0x000000080900780c */ /* 0x040fe40003f86070 */
[----:B------:R-:W-:Y:S01]  /*ec50*/  ISETP.GE.U32.AND P5, PT, R9, 0x10, PT ;  /* 0x000000100900780c */ /* 0x000fe20003fa6070 */
[----:B------:R0:W-:Y:S02]  /*ec60*/  SHFL.IDX PT, R6, R24, 0x1, 0x1f ;  /* 0x00201f0018067f89 */ /* 0x0001e400000e0000 */
[----:B0-----:R-:W-:-:S02]  /*ec70*/  IMAD.MOV.U32 R24, RZ, RZ, RZ ;  /* 0x000000ffff187224 */ /* 0x001fc400078e00ff */
[----:B--2---:R-:W-:Y:S02]  /*ec80*/  @!P1 IMAD.MOV.U32 R7, RZ, RZ, R8 ;  /* 0x000000ffff079224 */ /* 0x004fe400078e0008 */
[----:B---3--:R-:W-:Y:S01]  /*ec90*/  @!P1 IMAD.MOV.U32 R4, RZ, RZ, R5 ;  /* 0x000000ffff049224 */ /* 0x008fe200078e0005 */
[----:B------:R-:W-:-:S03]  /*eca0*/  ISETP.NE.AND P1, PT, R9, RZ, PT ;  /* 0x000000ff0900720c */ /* 0x000fc60003f25270 */
[----:B------:R-:W-:-:S05]  /*ecb0*/  IMAD R13, R4, R7, RZ ;  /* 0x00000007040d7224 */ /* 0x000fca00078e02ff */
        /* <DEDUP_REMOVED lines=15> */
[----:B------:R0:W1:Y:S02]  /*edb0*/  SHFL.IDX PT, R14, R3, 0x1f, 0x1f ;  /* 0x03e01f00030e7f89 */ /* 0x00006400000e0000 */
.L_x_363:
[----:B------:R-:W-:Y:S02]  /*edc0*/  ULDC UR4, c[0x0][0xc38] ;  /* 0x00030e0000047ab9 */ /* 0x000fe40000000800 */
[----:B------:R-:W-:-:S04]  /*edd0*/  IMAD.U32 R2, RZ, RZ, UR4 ;  /* 0x00000004ff027e24 */ /* 0x000fc8000f8e00ff */
[----:B-1----:R-:W-:-:S04]  /*ede0*/  IMAD R5, R14, R2, RZ ;  /* 0x000000020e057224 */ /* 0x002fc800078e02ff */
[----:B------:R-:W-:-:S05]  /*edf0*/  IMAD.IADD R6, R6, 0x1, R5 ;  /* 0x0000000106067824 */ /* 0x000fca00078e0205 */
[----:B------:R-:W-:-:S13]  /*ee00*/  ISETP.GT.AND P6, PT, R6, R0, PT ;  /* 0x000000000600720c */ /* 0x000fda0003fc4270 */
[----:B------:R-:W-:Y:S05]  /*ee10*/  @P6 BRA `(.L_x_292) ;  /* 0x0000000000a46947 */ /* 0x000fea0003800000 */
.L_x_295:
[----:B------:R-:W1:Y:S01]  /*ee20*/  LDC R2, c[0x0][0xc3c] ;  /* 0x00030f00ff027b82 */ /* 0x000e620000000800 */
[----:B------:R-:W-:-:S05]  /*ee30*/  VIADD R27, R27, 0x1f ;  /* 0x0000001f1b1b7836 */ /* 0x000fca0000000000 */
[----:B-1----:R-:W-:-:S13]  /*ee40*/  ISETP.GE.AND P6, PT, R27, R2, PT ;  /* 0x000000021b00720c */ /* 0x002fda0003fc6270 */
[----:B------:R-:W-:Y:S05]  /*ee50*/  @P6 BRA `(.L_x_293) ;  /* 0x0000000400b86947 */ /* 0x000fea0003800000 */
[----:B0-----:R-:W0:Y:S01]  /*ee60*/  S2R R3, SR_TID.X ;  /* 0x0000000000037919 */ /* 0x001e220000002100 */
[----:B------:R-:W-:Y:S01]  /*ee70*/  IMAD.MOV.U32 R7, RZ, RZ, RZ ;  /* 0x000000ffff077224 */ /* 0x000fe200078e00ff */
[----:B0-----:R-:W-:-:S05]  /*ee80*/  LOP3.LUT R3, R3, 0x1f, RZ, 0xc0, !PT ;  /* 0x0000001f03037812 */ /* 0x001fca00078ec0ff */
[----:B------:R-:W-:-:S05]  /*ee90*/  IMAD.IADD R9, R27, 0x1, R3 ;  /* 0x000000011b097824 */ /* 0x000fca00078e0203 */
[----:B------:R-:W-:-:S13]  /*eea0*/  ISETP.GE.OR P6, PT, R9, R2, !P0 ;  /* 0x000000020900720c */ /* 0x000fda00047c6670 */
[----:B------:R-:W0:Y:S08]  /*eeb0*/  @!P6 LDC.64 R2, c[0x0][0xc80] ;  /* 0x00032000ff02eb82 */ /* 0x000e300000000a00 */
[----:B------:R-:W1:Y:S01]  /*eec0*/  @!P6 LDC.64 R4, c[0x0][0xc78] ;  /* 0x00031e00ff04eb82 */ /* 0x000e620000000a00 */
[----:B0-----:R-:W-:-:S05]  /*eed0*/  @!P6 IMAD.WIDE R2, R9, 0x4, R2 ;  /* 0x000000040902e825 */ /* 0x001fca00078e0202 */
[----:B------:R1:W2:Y:S02]  /*eee0*/  @!P6 LDG.E R7, desc[UR40][R2.64] ;  /* 0x000000280207e981 */ /* 0x0002a4000c1e1900 */
[----:B-1----:R-:W-:-:S04]  /*eef0*/  @!P6 IMAD.WIDE R2, R9, 0x4, R4 ;  /* 0x000000040902e825 */ /* 0x002fc800078e0204 */
[----:B------:R-:W-:-:S06]  /*ef00*/  IMAD.MOV.U32 R4, RZ, RZ, RZ ;  /* 0x000000ffff047224 */ /* 0x000fcc00078e00ff */
[----:B------:R-:W2:Y:S01]  /*ef10*/  @!P6 LDG.E R4, desc[UR40][R2.64] ;  /* 0x000000280204e981 */ /* 0x000ea2000c1e1900 */
[----:B------:R-:W-:Y:S01]  /*ef20*/  UMOV UR4, 0xffffffff ;  /* 0xffffffff00047882 */ /* 0x000fe20000000000 */
[----:B--2---:R-:W-:Y:S02]  /*ef30*/  IMAD R13, R4, R7, RZ ;  /* 0x00000007040d7224 */ /* 0x004fe400078e02ff */
[----:B------:R-:W-:Y:S05]  /*ef40*/  BRA.DIV UR4, `(.L_x_294) ;  /* 0x0000002604587947 */ /* 0x000fea000b800000 */
        /* <DEDUP_REMOVED lines=16> */
.L_x_371:
[----:B------:R-:W-:Y:S02]  /*f050*/  ULDC UR4, c[0x0][0xc38] ;  /* 0x00030e0000047ab9 */ /* 0x000fe40000000800 */
[----:B------:R-:W-:-:S04]  /*f060*/  IMAD.U32 R2, RZ, RZ, UR4 ;  /* 0x00000004ff027e24 */ /* 0x000fc8000f8e00ff */
[----:B-1----:R-:W-:-:S04]  /*f070*/  IMAD R5, R14, R2, RZ ;  /* 0x000000020e057224 */ /* 0x002fc800078e02ff */
[----:B------:R-:W-:-:S05]  /*f080*/  IMAD.IADD R6, R5, 0x1, R6 ;  /* 0x0000000105067824 */ /* 0x000fca00078e0206 */
[----:B------:R-:W-:-:S13]  /*f090*/  ISETP.GT.AND P6, PT, R6, R0, PT ;  /* 0x000000000600720c */ /* 0x000fda0003fc4270 */
[----:B------:R-:W-:Y:S05]  /*f0a0*/  @!P6 BRA `(.L_x_295) ;  /* 0xfffffffc005ce947 */ /* 0x000fea000383ffff */
.L_x_292:
[----:B------:R-:W-:Y:S01]  /*f0b0*/  IMAD.IADD R6, R6, 0x1, -R5 ;  /* 0x0000000106067824 */ /* 0x000fe200078e0a05 */
[----:B------:R-:W-:-:S03]  /*f0c0*/  UMOV UR4, 0xffffffff ;  /* 0xffffffff00047882 */ /* 0x000fc60000000000 */
[----:B------:R-:W-:-:S05]  /*f0d0*/  IMAD R5, R3, R2, R6 ;  /* 0x0000000203057224 */ /* 0x000fca00078e0206 */
[----:B------:R-:W-:Y:S01]  /*f0e0*/  ISETP.GT.AND P6, PT, R5, R0, PT ;  /* 0x000000000500720c */ /* 0x000fe20003fc4270 */
[----:B------:R-:W-:-:S12]  /*f0f0*/  BRA.DIV UR4, `(.L_x_296) ;  /* 0x0000002604a47947 */ /* 0x000fd8000b800000 */
[----:B------:R-:W-:-:S04]  /*f100*/  VOTE.ANY R8, PT, !P6 ;  /* 0x0000000000087806 */ /* 0x000fc800070e0100 */
[----:B------:R-:W1:Y:S02]  /*f110*/  POPC R5, R8 ;  /* 0x0000000800057309 */ /* 0x000e640000000000 */
[----:B-1----:R1:W2:Y:S04]  /*f120*/  SHFL.IDX PT, R7, R7, R5, 0x1f ;  /* 0x00001f0507077589 */ /* 0x0022a800000e0000 */
[----:B------:R1:W3:Y:S02]  /*f130*/  SHFL.IDX PT, R4, R4, R5, 0x1f ;  /* 0x00001f0504047589 */ /* 0x0002e400000e0000 */
.L_x_376:
[----:B------:R-:W-:-:S13]  /*f140*/  ISETP.NE.AND P0, PT, R8, RZ, PT ;  /* 0x000000ff0800720c */ /* 0x000fda0003f05270 */
[----:B------:R-:W-:Y:S05]  /*f150*/  @!P0 BRA `(.L_x_297) ;  /* 0x0000000000108947 */ /* 0x000fea0003800000 */
[----:B------:R-:W-:Y:S01]  /*f160*/  UMOV UR4, 0xffffffff ;  /* 0xffffffff00047882 */ /* 0x000fe20000000000 */
[----:B------:R-:W-:Y:S02]  /*f170*/  VIADD R12, R5, 0xffffffff ;  /* 0xffffffff050c7836 */ /* 0x000fe40000000000 */
[----:B------:R-:W-:Y:S05]  /*f180*/  BRA.DIV UR4, `(.L_x_298) ;  /* 0x0000002604dc7947 */ /* 0x000fea000b800000 */
[----:B------:R4:W0:Y:S02]  /*f190*/  SHFL.IDX PT, R24, R3, R12, 0x1f ;  /* 0x00001f0c03187589 */ /* 0x00082400000e0000 */
.L_x_297:
[----:B--2---:R-:W-:Y:S01]  /*f1a0*/  IABS R8, R7 ;  /* 0x0000000700087213 */ /* 0x004fe20000000000 */
[----:B0-----:R-:W-:Y:S01]  /*f1b0*/  IMAD R24, R24, R2, R6 ;  /* 0x0000000218187224 */ /* 0x001fe200078e0206 */
[----:B---3--:R-:W-:Y:S01]  /*f1c0*/  IABS R6, R4 ;  /* 0x0000000400067213 */ /* 0x008fe20000000000 */
[----:B------:R-:W-:Y:S01]  /*f1d0*/  IMAD.MOV.U32 R2, RZ, RZ, RZ ;  /* 0x000000ffff027224 */ /* 0x000fe200078e00ff */
[----:B------:R-:W0:Y:S01]  /*f1e0*/  I2F.RP R9, R8 ;  /* 0x0000000800097306 */ /* 0x000e220000209400 */
[----:B------:R-:W-:Y:S02]  /*f1f0*/  IMAD.IADD R0, R0, 0x1, -R24 ;  /* 0x0000000100007824 */ /* 0x000fe400078e0a18 */
[----:B------:R-:W-:-:S05]  /*f200*/  IMAD.IADD R27, R5, 0x1, R27 ;  /* 0x00000001051b7824 */ /* 0x000fca00078e021b */
[----:B----4-:R-:W-:Y:S08]  /*f210*/  I2F.RP R12, R6 ;  /* 0x00000006000c7306 */ /* 0x010ff00000209400 */
[----:B0-----:R-:W0:Y:S02]  /*f220*/  MUFU.RCP R9, R9 ;  /* 0x0000000900097308 */ /* 0x001e240000001000 */
[----:B0-----:R-:W-:Y:S01]  /*f230*/  VIADD R10, R9, 0xffffffe ;  /* 0x0ffffffe090a7836 */ /* 0x001fe20000000000 */
[----:B------:R-:W-:-:S05]  /*f240*/  IABS R9, R7 ;  /* 0x0000000700097213 */ /* 0x000fca0000000000 */
[----:B------:R0:W2:Y:S02]  /*f250*/  F2I.FTZ.U32.TRUNC.NTZ R3, R10 ;  /* 0x0000000a00037305 */ /* 0x0000a4000021f000 */
[----:B0-----:R-:W-:Y:S01]  /*f260*/  IABS R10, R0 ;  /* 0x00000000000a7213 */ /* 0x001fe20000000000 */
[----:B--2---:R-:W-:-:S04]  /*f270*/  IMAD.MOV R11, RZ, RZ, -R3 ;  /* 0x000000ffff0b7224 */ /* 0x004fc800078e0a03 */
[----:B------:R-:W-:-:S04]  /*f280*/  IMAD R11, R11, R8, RZ ;  /* 0x000000080b0b7224 */ /* 0x000fc800078e02ff */
[----:B------:R-:W-:Y:S02]  /*f290*/  IMAD.HI.U32 R3, R3, R11, R2 ;  /* 0x0000000b03037227 */ /* 0x000fe400078e0002 */
[----:B------:R-:W0:Y:S02]  /*f2a0*/  MUFU.RCP R2, R12 ;  /* 0x0000000c00027308 */ /* 0x000e240000001000 */
[----:B------:R-:W-:Y:S02]  /*f2b0*/  IMAD.MOV R11, RZ, RZ, -R9 ;  /* 0x000000ffff0b7224 */ /* 0x000fe400078e0a09 */
[----:B------:R-:W-:-:S04]  /*f2c0*/  IMAD.HI.U32 R9, R3, R10, RZ ;  /* 0x0000000a03097227 */ /* 0x000fc800078e00ff */
[----:B------:R-:W-:-:S05]  /*f2d0*/  IMAD R11, R9, R11, R10 ;  /* 0x0000000b090b7224 */ /* 0x000fca00078e020a */
[----:B------:R-:W-:Y:S01]  /*f2e0*/  ISETP.GT.U32.AND P1, PT, R8, R11, PT ;  /* 0x0000000b0800720c */ /* 0x000fe20003f24070 */
[----:B0-----:R-:W-:Y:S02]  /*f2f0*/  VIADD R3, R2, 0xffffffe ;  /* 0x0ffffffe02037836 */ /* 0x001fe40000000000 */
[----:B------:R-:W-:-:S04]  /*f300*/  IMAD.MOV.U32 R2, RZ, RZ, RZ ;  /* 0x000000ffff027224 */ /* 0x000fc800078e00ff */
[----:B------:R-:W0:Y:S06]  /*f310*/  F2I.FTZ.U32.TRUNC.NTZ R3, R3 ;  /* 0x0000000300037305 */ /* 0x000e2c000021f000 */
[----:B------:R-:W-:Y:S02]  /*f320*/  @!P1 IMAD.IADD R11, R11, 0x1, -R8 ;  /* 0x000000010b0b9824 */ /* 0x000fe400078e0a08 */
[----:B------:R-:W-:Y:S01]  /*f330*/  @!P1 VIADD R9, R9, 0x1 ;  /* 0x0000000109099836 */ /* 0x000fe20000000000 */
[----:B------:R-:W-:Y:S02]  /*f340*/  ISETP.NE.AND P1, PT, R7, RZ, PT ;  /* 0x000000ff0700720c */ /* 0x000fe40003f25270 */
[----:B------:R-:W-:Y:S01]  /*f350*/  ISETP.GE.U32.AND P0, PT, R11, R8, PT ;  /* 0x000000080b00720c */ /* 0x000fe20003f06070 */
[----:B0-----:R-:W-:-:S04]  /*f360*/  IMAD.MOV R11, RZ, RZ, -R3 ;  /* 0x000000ffff0b7224 */ /* 0x001fc800078e0a03 */
[----:B------:R-:W-:-:S08]  /*f370*/  IMAD R11, R11, R6, RZ ;  /* 0x000000060b0b7224 */ /* 0x000fd000078e02ff */
[----:B------:R-:W-:Y:S02]  /*f380*/  @P0 VIADD R9, R9, 0x1 ;  /* 0x0000000109090836 */ /* 0x000fe40000000000 */
[----:B------:R-:W-:Y:S01]  /*f390*/  IMAD.HI.U32 R8, R3, R11, R2 ;  /* 0x0000000b03087227 */ /* 0x000fe200078e0002 */
[----:B------:R-:W-:-:S04]  /*f3a0*/  LOP3.LUT R2, R0, R7, RZ, 0x3c, !PT ;  /* 0x0000000700027212 */ /* 0x000fc800078e3cff */
[----:B------:R-:W-:Y:S02]  /*f3b0*/  ISETP.GE.AND P2, PT, R2, RZ, PT ;  /* 0x000000ff0200720c */ /* 0x000fe40003f46270 */
[----:B------:R-:W-:-:S05]  /*f3c0*/  IABS R2, R4 ;  /* 0x0000000400027213 */ /* 0x000fca0000000000 */
[----:B------:R-:W-:-:S06]  /*f3d0*/  IMAD.MOV R2, RZ, RZ, -R2 ;  /* 0x000000ffff027224 */ /* 0x000fcc00078e0a02 */
[----:B------:R-:W-:Y:S01]  /*f3e0*/  @!P2 IMAD.MOV R9, RZ, RZ, -R9 ;  /* 0x000000ffff09a224 */ /* 0x000fe200078e0a09 */
[----:B------:R-:W-:-:S04]  /*f3f0*/  @!P1 LOP3.LUT R9, RZ, R7, RZ, 0x33, !PT ;  /* 0x00000007ff099212 */ /* 0x000fc800078e33ff */
[-C--:B------:R-:W-:Y:S01]  /*f400*/  IABS R3, R9.reuse ;  /* 0x0000000900037213 */ /* 0x080fe20000000000 */
[----:B------:R-:W-:-:S04]  /*f410*/  IMAD R7, R7, R9, RZ ;  /* 0x0000000907077224 */ /* 0x000fc800078e02ff */
        /* <DEDUP_REMOVED lines=18> */
.L_x_293:
[----:B------:R-:W-:Y:S01]  /*f540*/  UMOV UR4, URZ ;  /* 0x0000003f00047c82 */ /* 0x000fe20008000000 */
[----:B------:R-:W-:Y:S01]  /*f550*/  UMOV UR5, URZ ;  /* 0x0000003f00057c82 */ /* 0x000fe20008000000 */
[----:B------:R-:W-:Y:S01]  /*f560*/  ULDC UR6, c[0x0][0xc3c] ;  /* 0x00030f0000067ab9 */ /* 0x000fe20000000800 */
[----:B------:R-:W-:Y:S02]  /*f570*/  IMAD.MOV.U32 R24, RZ, RZ, R0 ;  /* 0x000000ffff187224 */ /* 0x000fe400078e0000 */
[----:B------:R-:W-:Y:S02]  /*f580*/  IMAD.U32 R25, RZ, RZ, UR4 ;  /* 0x00000004ff197e24 */ /* 0x000fe4000f8e00ff */
[----:B------:R-:W-:Y:S02]  /*f590*/  IMAD.U32 R26, RZ, RZ, UR5 ;  /* 0x00000005ff1a7e24 */ /* 0x000fe4000f8e00ff */
[----:B------:R-:W-:-:S07]  /*f5a0*/  IMAD.U32 R27, RZ, RZ, UR6 ;  /* 0x00000006ff1b7e24 */ /* 0x000fce000f8e00ff */
.L_x_299:
[----:B------:R-:W2:Y:S01]  /*f5b0*/  S2R R0, SR_TID.X ;  /* 0x0000000000007919 */ /* 0x000ea20000002100 */
[----:B------:R-:W-:Y:S05]  /*f5c0*/  WARPSYNC.ALL ;  /* 0x0000000000007948 */ /* 0x000fea0003800000 */
[----:B------:R-:W-:Y:S01]  /*f5d0*/  BAR.SYNC.DEFER_BLOCKING 0x4, 0x200 ;  /* 0x0108000000007b1d */ /* 0x000fe20000010000 */
[----:B--2---:R-:W-:-:S04]  /*f5e0*/  LOP3.LUT R0, R0, 0x1f, RZ, 0xc0, !PT ;  /* 0x0000001f00007812 */ /* 0x004fc800078ec0ff */
[----:B------:R-:W-:-:S13]  /*f5f0*/  ISETP.NE.AND P0, PT, R0, RZ, PT ;  /* 0x000000ff0000720c */ /* 0x000fda0003f05270 */
[----:B0-----:R-:W0:Y:S01]  /*f600*/  @!P0 S2R R3, SR_CgaCtaId ;  /* 0x0000000000038919 */ /* 0x001e220000008800 */
[----:B------:R-:W-:-:S04]  /*f610*/  @!P0 MOV R0, 0x400 ;  /* 0x0000040000008802 */ /* 0x000fc80000000f00 */
[----:B0-----:R-:W-:-:S05]  /*f620*/  @!P0 LEA R17, R3, R0, 0x18 ;  /* 0x0000000003118211 */ /* 0x001fca00078ec0ff */
[----:B------:R0:W-:Y:S01]  /*f630*/  @!P0 STS.128 [R17+0x308d0], R24 ;  /* 0x0308d01811008388 */ /* 0x0001e20000000c00 */
[----:B------:R-:W-:Y:S06]  /*f640*/  BAR.ARV 0x5, 0x200 ;  /* 0x0148000000007b1d */ /* 0x000fec0000002000 */
.L_x_290:
[----:B------:R-:W-:Y:S02]  /*f650*/  ULDC UR4, c[0x0][0xc3c] ;  /* 0x00030f0000047ab9 */ /* 0x000fe40000000800 */
[----:B---3--:R-:W-:-:S13]  /*f660*/  ISETP.GE.AND P0, PT, R27, UR4, PT ;  /* 0x000000041b007c0c */ /* 0x008fda000bf06270 */
[----:B------:R-:W-:Y:S05]  /*f670*/  @!P0 BRA `(.L_x_300) ;  /* 0xffffffb400b08947 */ /* 0x000fea000383ffff */
[----:B------:R-:W-:Y:S05]  /*f680*/  BSYNC B8 ;  /* 0x0000000000087941 */ /* 0x000fea0003800000 */
.L_x_210:
[----:B-1----:R-:W3:Y:S01]  /*f690*/  LDL.LU R0, [R1+0x34] ;  /* 0x0000340001007983 */ /* 0x002ee20000300800 */
[----:B------:R-:W-:Y:S01]  /*f6a0*/  BSSY B0, `(.L_x_301) ;  /* 0x000000b000007945 */ /* 0x000fe20003800000 */
[----:B------:R-:W1:Y:S01]  /*f6b0*/  S2R R5, SR_CgaCtaId ;  /* 0x0000000000057919 */ /* 0x000e620000008800 */
[----:B---3--:R-:W-:-:S05]  /*f6c0*/  VIADD R0, R0, 0x1 ;  /* 0x0000000100007836 */ /* 0x008fca0000000000 */
[----:B------:R-:W-:-:S04]  /*f6d0*/  LEA.HI R2, R0, R0, RZ, 0x1 ;  /* 0x0000000000027211 */ /* 0x000fc800078f08ff */
[----:B------:R-:W-:Y:S02]  /*f6e0*/  LOP3.LUT R3, R2, 0xfffffffe, RZ, 0xc0, !PT ;  /* 0xfffffffe02037812 */ /* 0x000fe400078ec0ff */
[----:B------:R-:W-:-:S03]  /*f6f0*/  MOV R2, 0x400 ;  /* 0x0000040000027802 */ /* 0x000fc60000000f00 */
[----:B------:R-:W-:Y:S01]  /*f700*/  IMAD.IADD R0, R0, 0x1, -R3 ;  /* 0x0000000100007824 */ /* 0x000fe200078e0a03 */
[----:B-1----:R-:W-:-:S04]  /*f710*/  LEA R9, R5, R2, 0x18 ;  /* 0x0000000205097211 */ /* 0x002fc800078ec0ff */
[----:B------:R-:W-:-:S04]  /*f720*/  SHF.L.U32 R0, R0, 0x1f, RZ ;  /* 0x0000001f00007819 */ /* 0x000fc800000006ff */
[----:B------:R-:W1:Y:S02]  /*f730*/  SYNCS.PHASECHK.TRANS64.TRYWAIT P0, [R9+URZ+0x30820], R0 ;  /* 0x03082000090075a7 */ /* 0x000e64000800017f */
[----:B-1----:R-:W-:Y:S05]  /*f740*/  @!P0 BRA `(.L_x_302) ;  /* 0x0000002000948947 */ /* 0x002fea0003800000 */
.L_x_379:
[----:B------:R-:W-:Y:S05]  /*f750*/  BSYNC B0 ;  /* 0x0000000000007941 */ /* 0x000fea0003800000 */
.L_x_301:
[----:B------:R-:W-:-:S03]  /*f760*/  UMOV UR4, 0xffffffff ;  /* 0xffffffff00047882 */ /* 0x000fc60000000000 */
[----:B------:R-:W-:Y:S05]  /*f770*/  BRA.DIV UR4, `(.L_x_303) ;  /* 0x00000022049c7947 */ /* 0x000fea000b800000 */
[----:B-1----:R-:W1:Y:S02]  /*f780*/  S2R R0, SR_TID.X ;  /* 0x0000000000007919 */ /* 0x002e640000002100 */
[----:B-1----:R-:W-:-:S04]  /*f790*/  SHF.R.U32.HI R0, RZ, 0x5, R0 ;  /* 0x00000005ff007819 */ /* 0x002fc80000011600 */
[----:B------:R-:W-:-:S05]  /*f7a0*/  LOP3.LUT R0, R0, 0x3, RZ, 0xc0, !PT ;  /* 0x0000000300007812 */ /* 0x000fca00078ec0ff */
[----:B------:R1:W3:Y:S02]  /*f7b0*/  SHFL.IDX PT, R14, R0, RZ, 0x1f ;  /* 0x00001fff000e7589 */ /* 0x0002e400000e0000 */
.L_x_382:
[----:B---3--:R-:W-:Y:S01]  /*f7c0*/  ISETP.NE.AND P0, PT, R14, RZ, PT ;  /* 0x000000ff0e00720c */ /* 0x008fe20003f05270 */
[----:B------:R-:W-:-:S12]  /*f7d0*/  BSSY B0, `(.L_x_304) ;  /* 0x0000024000007945 */ /* 0x000fd80003800000 */
[----:B------:R-:W-:Y:S05]  /*f7e0*/  @P0 BRA `(.L_x_305) ;  /* 0x0000000000880947 */ /* 0x000fea0003800000 */
[----:B------:R-:W-:-:S03]  /*f7f0*/  UMOV UR4, 0xffffffff ;  /* 0xffffffff00047882 */ /* 0x000fc60000000000 */
[----:B------:R-:W-:Y:S05]  /*f800*/  BRA.DIV UR4, `(.L_x_306) ;  /* 0x0000002204ac7947 */ /* 0x000fea000b800000 */
[----:B------:R-:W-:-:S13]  /*f810*/  ELECT P6, URZ, PT ;  /* 0x00000000003f782f */ /* 0x000fda00038c0000 */
.L_x_385:
[----:B------:R-:W-:Y:S05]  /*f820*/  @!P6 BRA `(.L_x_305) ;  /* 0x000000000078e947 */ /* 0x000fea0003800000 */
[----:B-1----:R-:W3:Y:S02]  /*f830*/  LDL.LU R0, [R1+0x44] ;  /* 0x0000440001007983 */ /* 0x002ee40000300800 */
[----:B---3--:R-:W-:-:S04]  /*f840*/  LOP3.LUT R0, R0, 0x2, RZ, 0xfc, !PT ;  /* 0x0000000200007812 */ /* 0x008fc800078efcff */
[----:B------:R-:W-:-:S13]  /*f850*/  ISETP.NE.AND P2, PT, R0, 0x3, PT ;  /* 0x000000030000780c */ /* 0x000fda0003f45270 */
[----:B------:R-:W-:Y:S05]  /*f860*/  @!P2 BRA `(.L_x_307) ;  /* 0x000000000004a947 */ /* 0x000fea0003800000 */
[----:B------:R-:W-:Y:S01]  /*f870*/  BPT.TRAP 0x1 ;  /* 0x000000040000795c */ /* 0x000fe20000300000 */
.L_x_307:
[----:B------:R-:W-:Y:S01]  /*f880*/  VIADD R3, R9, 0x30840 ;  /* 0x0003084009037836 */ /* 0x000fe20000000000 */
[----:B------:R-:W-:Y:S01]  /*f890*/  SHF.L.U32 R2, R28, 0x1f, RZ ;  /* 0x0000001f1c027819 */ /* 0x000fe200000006ff */
[C---:B------:R-:W-:Y:S02]  /*f8a0*/  VIADD R0, R18.reuse, 0x1 ;  /* 0x0000000112007836 */ /* 0x040fe40000000000 */
        /* <DEDUP_REMOVED lines=9> */
.L_x_386:
[----:B------:R-:W3:Y:S02]  /*f940*/  SYNCS.PHASECHK.TRANS64.TRYWAIT P0, [R3+URZ], R0 ;  /* 0x00000000030075a7 */ /* 0x000ee4000800017f */
[----:B---3--:R-:W-:Y:S05]  /*f950*/  @!P0 BRA `(.L_x_309) ;  /* 0x00000020008c8947 */ /* 0x008fea0003800000 */
.L_x_387:
[----:B------:R-:W-:Y:S05]  /*f960*/  @!P2 BRA `(.L_x_310) ;  /* 0x000000000004a947 */ /* 0x000fea0003800000 */
[----:B------:R-:W-:Y:S01]  /*f970*/  BPT.TRAP 0x1 ;  /* 0x000000040000795c */ /* 0x000fe20000300000 */
.L_x_310:
[----:B---3--:R-:W-:-:S04]  /*f980*/  VIADD R3, R9, 0x30860 ;  /* 0x0003086009037836 */ /* 0x008fc80000000000 */
[----:B------:R-:W-:-:S04]  /*f990*/  IMAD R5, R18, 0x8, R3 ;  /* 0x0000000812057824 */ /* 0x000fc800078e0203 */
[----:B------:R-:W3:Y:S02]  /*f9a0*/  SYNCS.PHASECHK.TRANS64.TRYWAIT P0, [R5+URZ], R2 ;  /* 0x00000002050075a7 */ /* 0x000ee4000800017f */
[----:B---3--:R-:W-:Y:S05]  /*f9b0*/  @!P0 BRA `(.L_x_311) ;  /* 0x0000002000888947 */ /* 0x008fea0003800000 */
.L_x_388:
[----:B------:R-:W-:-:S07]  /*f9c0*/  IMAD R3, R4, 0x8, R3 ;  /* 0x0000000804037824 */ /* 0x000fce00078e0203 */
.L_x_312:
[----:B----4-:R4:W0:Y:S02]  /*f9d0*/  SYNCS.PHASECHK.TRANS64.TRYWAIT P0, [R3+URZ], R0 ;  /* 0x00000000030075a7 */ /* 0x010824000800017f */
[----:B0-----:R-:W-:Y:S05]  /*f9e0*/  @!P0 NANOSLEEP.SYNCS 0x989680 ;  /* 0x009896800000895d */ /* 0x001fea0003900000 */
[----:B------:R-:W0:Y:S02]  /*f9f0*/  @!P0 SYNCS.PHASECHK.TRANS64 P0, [R3+URZ], R0 ;  /* 0x00000000030085a7 */ /* 0x000e24000800007f */
[----:B0-----:R-:W-:Y:S05]  /*fa00*/  @!P0 BRA `(.L_x_312) ;  /* 0xfffffffc00f08947 */ /* 0x001fea000383ffff */
.L_x_305:
[----:B------:R-:W-:Y:S05]  /*fa10*/  BSYNC B0 ;  /* 0x0000000000007941 */ /* 0x000fea0003800000 */
.L_x_304:
[----:B------:R-:W-:Y:S05]  /*fa20*/  EXIT ;  /* 0x000000000000794d */ /* 0x000fea0003800000 */
.L_x_173:
[----:B-1----:R-:W-:-:S04]  /*fa30*/  IMAD.U32 R3, RZ, RZ, UR37 ;  /* 0x00000025ff037e24 */ /* 0x002fc8000f8e00ff */
[----:B------:R1:W2:Y:S03]  /*fa40*/  SYNCS.PHASECHK.TRANS64.TRYWAIT P1, [R3+URZ+0x30800], R0 ;  /* 0x03080000030075a7 */ /* 0x0002a6000802017f */
[----:B--2---:R-:W-:Y:S05]  /*fa50*/  @!P1 NANOSLEEP.SYNCS 0x989680 ;  /* 0x009896800000995d */ /* 0x004fea0003900000 */
[----:B------:R-:W2:Y:S02]  /*fa60*/  @!P1 SYNCS.PHASECHK.TRANS64 P1, [R3+URZ+0x30800], R0 ;  /* 0x03080000030095a7 */ /* 0x000ea4000802007f */
[----:B--2---:R-:W-:Y:S05]  /*fa70*/  @!P1 BRA `(.L_x_173) ;  /* 0xfffffffc00ec9947 */ /* 0x004fea000383ffff */
[----:B------:R-:W-:Y:S05]  /*fa80*/  BRA `(.L_x_313) ;  /* 0xffffff2000087947 */ /* 0x000fea000383ffff */
.L_x_177:
[----:B--2---:R2:W3:Y:S02]  /*fa90*/  SYNCS.PHASECHK.TRANS64.TRYWAIT P2, [R4+URZ+0x30830], R3 ;  /* 0x03083003040075a7 */ /* 0x0044e4000804017f */
[----:B---3--:R-:W-:Y:S05]  /*faa0*/  @!P2 NANOSLEEP.SYNCS 0x989680 ;  /* 0x009896800000a95d */ /* 0x008fea0003900000 */
[----:B------:R-:W3:Y:S02]  /*fab0*/  @!P2 SYNCS.PHASECHK.TRANS64 P2, [R4+URZ+0x30830], R3 ;  /* 0x030830030400a5a7 */ /* 0x000ee4000804007f */
[----:B---3--:R-:W-:Y:S05]  /*fac0*/  @!P2 BRA `(.L_x_177) ;  /* 0xfffffffc00f0a947 */ /* 0x008fea000383ffff */
[----:B------:R-:W-:Y:S05]  /*fad0*/  BRA `(.L_x_176) ;  /* 0xffffff20002c7947 */ /* 0x000fea000383ffff */
.L_x_182:
[----:B-1----:R-:W-:-:S04]  /*fae0*/  IMAD.U32 R3, RZ, RZ, UR7 ;  /* 0x00000007ff037e24 */ /* 0x002fc8000f8e00ff */
[----:B------:R1:W2:Y:S03]  /*faf0*/  SYNCS.PHASECHK.TRANS64.TRYWAIT P2, [R3+URZ+0x30830], R0 ;  /* 0x03083000030075a7 */ /* 0x0002a6000804017f */
[----:B--2---:R-:W-:Y:S05]  /*fb00*/  @!P2 NANOSLEEP.SYNCS 0x989680 ;  /* 0x009896800000a95d */ /* 0x004fea0003900000 */
[----:B------:R-:W2:Y:S02]  /*fb10*/  @!P2 SYNCS.PHASECHK.TRANS64 P2, [R3+URZ+0x30830], R0 ;  /* 0x030830000300a5a7 */ /* 0x000ea4000804007f */
[----:B--2---:R-:W-:Y:S05]  /*fb20*/  @!P2 BRA `(.L_x_182) ;  /* 0xfffffffc00eca947 */ /* 0x004fea000383ffff */
[----:B------:R-:W-:Y:S05]  /*fb30*/  BRA `(.L_x_179) ;  /* 0xffffff4c00687947 */ /* 0x000fea000383ffff */
.L_x_186:
[----:B-1----:R-:W-:-:S04]  /*fb40*/  IMAD.U32 R3, RZ, RZ, UR7 ;  /* 0x00000007ff037e24 */ /* 0x002fc8000f8e00ff */
[----:B------:R1:W2:Y:S03]  /*fb50*/  SYNCS.PHASECHK.TRANS64.TRYWAIT P2, [R3+URZ+0x30850], R0 ;  /* 0x03085000030075a7 */ /* 0x0002a6000804017f */
[----:B--2---:R-:W-:Y:S05]  /*fb60*/  @!P2 NANOSLEEP.SYNCS 0x989680 ;  /* 0x009896800000a95d */ /* 0x004fea0003900000 */
[----:B------:R-:W2:Y:S02]  /*fb70*/  @!P2 SYNCS.PHASECHK.TRANS64 P2, [R3+URZ+0x30850], R0 ;  /* 0x030850000300a5a7 */ /* 0x000ea4000804007f */
[----:B--2---:R-:W-:Y:S05]  /*fb80*/  @!P2 BRA `(.L_x_186) ;  /* 0xfffffffc00eca947 */ /* 0x004fea000383ffff */
[----:B------:R-:W-:Y:S05]  /*fb90*/  BRA `(.L_x_183) ;  /* 0xffffff4c00e47947 */ /* 0x000fea000383ffff */
.L_x_191:
[----:B-1----:R-:W-:-:S04]  /*fba0*/  IMAD.U32 R7, RZ, RZ, UR12 ;  /* 0x0000000cff077e24 */ /* 0x002fc8000f8e00ff */
[----:B------:R1:W2:Y:S03]  /*fbb0*/  SYNCS.PHASECHK.TRANS64.TRYWAIT P0, [R7+URZ+0x30850], R4 ;  /* 0x03085004070075a7 */ /* 0x0002a6000800017f */
[----:B--2---:R-:W-:Y:S05]  /*fbc0*/  @!P0 NANOSLEEP.SYNCS 0x989680 ;  /* 0x009896800000895d */ /* 0x004fea0003900000 */
[----:B------:R-:W2:Y:S02]  /*fbd0*/  @!P0 SYNCS.PHASECHK.TRANS64 P0, [R7+URZ+0x30850], R4 ;  /* 0x03085004070085a7 */ /* 0x000ea4000800007f */
[----:B--2---:R-:W-:Y:S05]  /*fbe0*/  @!P0 BRA `(.L_x_191) ;  /* 0xfffffffc00ec8947 */ /* 0x004fea000383ffff */
[----:B------:R-:W-:Y:S05]  /*fbf0*/  BRA `(.L_x_190) ;  /* 0xffffff7400987947 */ /* 0x000fea000383ffff */
.L_x_224:
[----:B------:R-:W1:Y:S01]  /*fc00*/  S2R R20, SR_TID.X ;  /* 0x0000000000147919 */ /* 0x000e620000002100 */
[----:B------:R-:W-:Y:S01]  /*fc10*/  BSSY B0, `(.L_x_314) ;  /* 0x000000a000007945 */ /* 0x000fe20003800000 */
[----:B------:R-:W-:Y:S02]  /*fc20*/  IMAD.MOV.U32 R12, RZ, RZ, RZ ;  /* 0x000000ffff0c7224 */ /* 0x000fe400078e00ff */
[----:B------:R-:W-:Y:S02]  /*fc30*/  IMAD.MOV.U32 R11, RZ, RZ, 0x1f ;  /* 0x0000001fff0b7424 */ /* 0x000fe400078e00ff */
[----:B------:R-:W-:Y:S01]  /*fc40*/  IMAD.MOV.U32 R15, RZ, RZ, -0x1 ;  /* 0xffffffffff0f7424 */ /* 0x000fe200078e00ff */
[----:B-1----:R-:W-:-:S04]  /*fc50*/  SHF.R.U32.HI R20, RZ, 0x5, R20 ;  /* 0x00000005ff147819 */ /* 0x002fc80000011614 */
[----:B------:R-:W-:-:S05]  /*fc60*/  LOP3.LUT R20, R20, 0x3, RZ, 0xc0, !PT ;  /* 0x0000000314147812 */ /* 0x000fca00078ec0ff */
[----:B------:R-:W-:-:S07]  /*fc70*/  IMAD.MOV.U32 R13, RZ, RZ, R20 ;  /* 0x000000ffff0d7224 */ /* 0x000fce00078e0014 */
[----:B0-----:R-:W-:Y:S05]  /*fc80*/  WARPSYNC.COLLECTIVE R15, `(.L_x_315) ;  /* 0x000000000f087348 */ /* 0x001fea0003c00000 */
[----:B------:R1:W2:Y:S02]  /*fc90*/  SHFL.IDX P6, R14, R13, R12, R11 ;  /* 0x0000000c0d0e7389 */ /* 0x0002a400000c000b */
[----:B012---:R-:W-:Y:S01]  /*fca0*/  ENDCOLLECTIVE ;  /* 0x000000000000791b */ /* 0x007fe20003800000 */
.L_x_315:
[----:B------:R-:W-:Y:S05]  /*fcb0*/  BSYNC B0 ;  /* 0x0000000000007941 */ /* 0x000fea0003800000 */
.L_x_314:
[----:B------:R-:W-:Y:S05]  /*fcc0*/  BRA `(.L_x_316) ;  /* 0xffffffbc00947947 */ /* 0x000fea000383ffff */
.L_x_226:
[----:B------:R-:W-:Y:S01]  /*fcd0*/  BSSY B0, `(.L_x_317) ;  /* 0x0000006000007945 */ /* 0x000fe20003800000 */
[----:B------:R-:W-:-:S07]  /*fce0*/  IMAD.MOV.U32 R15, RZ, RZ, -0x1 ;  /* 0xffffffffff0f7424 */ /* 0x000fce00078e00ff */
[----:B01----:R-:W-:Y:S05]  /*fcf0*/  WARPSYNC.COLLECTIVE R15, `(.L_x_318) ;  /* 0x000000000f0c7348 */ /* 0x003fea0003c00000 */
[----:B------:R-:W-:Y:S02]  /*fd00*/  ELECT P6, UR62, PT ;  /* 0x00000000003e782f */ /* 0x000fe400038c0000 */
[----:B------:R-:W-:Y:S01]  /*fd10*/  MOV R14, UR62 ;  /* 0x0000003e000e7c02 */ /* 0x000fe20008000f00 */
[----:B01----:R-:W-:Y:S10]  /*fd20*/  ENDCOLLECTIVE ;  /* 0x000000000000791b */ /* 0x003ff40003800000 */
.L_x_318:
[----:B------:R-:W-:Y:S05]  /*fd30*/  BSYNC B0 ;  /* 0x0000000000007941 */ /* 0x000fea0003800000 */
.L_x_317:
[----:B------:R-:W-:Y:S05]  /*fd40*/  BRA `(.L_x_319) ;  /* 0xffffffbc00947947 */ /* 0x000fea000383ffff */
.L_x_228:
[----:B-1----:R1:W2:Y:S02]  /*fd50*/  SYNCS.PHASECHK.TRANS64.TRYWAIT P0, [R0+URZ+0x30840], R2 ;  /* 0x03084002000075a7 */ /* 0x0022a4000800017f */
[----:B--2---:R-:W-:Y:S05]  /*fd60*/  @!P0 NANOSLEEP.SYNCS 0x989680 ;  /* 0x009896800000895d */ /* 0x004fea0003900000 */
[----:B------:R-:W2:Y:S02]  /*fd70*/  @!P0 SYNCS.PHASECHK.TRANS64 P0, [R0+URZ+0x30840], R2 ;  /* 0x03084002000085a7 */ /* 0x000ea4000800007f */
[----:B--2---:R-:W-:Y:S05]  /*fd80*/  @!P0 BRA `(.L_x_228) ;  /* 0xfffffffc00f08947 */ /* 0x004fea000383ffff */
[----:B------:R-:W-:Y:S05]  /*fd90*/  BRA `(.L_x_320) ;  /* 0xffffffbc00e87947 */ /* 0x000fea000383ffff */
.L_x_232:
[----:B------:R-:W2:Y:S01]  /*fda0*/  LDL.LU R11, [R1+0x30] ;  /* 0x00003000010b7983 */ /* 0x000ea20000300800 */
[----:B------:R-:W-:Y:S02]  /*fdb0*/  IMAD.MOV.U32 R13, RZ, RZ, R4 ;  /* 0x000000ffff0d7224 */ /* 0x000fe400078e0004 */
[----:B------:R-:W-:Y:S02]  /*fdc0*/  IMAD.MOV.U32 R12, RZ, RZ, RZ ;  /* 0x000000ffff0c7224 */ /* 0x000fe400078e00ff */
[----:B------:R-:W-:Y:S02]  /*fdd0*/  IMAD.MOV.U32 R15, RZ, RZ, -0x1 ;  /* 0xffffffffff0f7424 */ /* 0x000fe400078e00ff */
[----:B------:R-:W-:-:S04]  /*fde0*/  IMAD R25, R25, 0xc0, R21 ;  /* 0x000000c019197824 */ /* 0x000fc800078e0215 */
[----:B------:R-:W-:Y:S02]  /*fdf0*/  VIADD R8, R25, 0x10 ;  /* 0x0000001019087836 */ /* 0x000fe40000000000 */
[----:B--2---:R-:W-:Y:S02]  /*fe00*/  IMAD R3, R11, R9, RZ ;  /* 0x000000090b037224 */ /* 0x004fe400078e02ff */
[----:B------:R-:W-:-:S03]  /*fe10*/  IMAD.MOV.U32 R11, RZ, RZ, 0x181f ;  /* 0x0000181fff0b7424 */ /* 0x000fc600078e00ff */
[----:B------:R-:W-:-:S13]  /*fe20*/  ISETP.GE.AND P1, PT, R25, R3, PT ;  /* 0x000000031900720c */ /* 0x000fda0003f26270 */
[----:B-----5:R-:W-:Y:S05]  /*fe30*/  WARPSYNC.COLLECTIVE R15, `(.L_x_321) ;  /* 0x000000000f087348 */ /* 0x020fea0003c00000 */
[----:B------:R0:W1:Y:S02]  /*fe40*/  SHFL.IDX P6, R14, R13, R12, R11 ;  /* 0x0000000c0d0e7389 */ /* 0x00006400000c000b */
[----:B01---5:R-:W-:Y:S01]  /*fe50*/  ENDCOLLECTIVE ;  /* 0x000000000000791b */ /* 0x023fe20003800000 */
.L_x_321:
[----:B------:R-:W-:Y:S02]  /*fe60*/  IMAD.MOV.U32 R13, RZ, RZ, R0 ;  /* 0x000000ffff0d7224 */ /* 0x000fe400078e0000 */
[----:B------:R-:W-:-:S07]  /*fe70*/  IMAD.MOV.U32 R6, RZ, RZ, R14 ;  /* 0x000000ffff067224 */ /* 0x000fce00078e000e */
[----:B------:R-:W-:Y:S05]  /*fe80*/  WARPSYNC.COLLECTIVE R15, `(.L_x_322) ;  /* 0x000000000f087348 */ /* 0x000fea0003c00000 */
[----:B------:R0:W1:Y:S02]  /*fe90*/  SHFL.IDX P6, R14, R13, R12, R11 ;  /* 0x0000000c0d0e7389 */ /* 0x00006400000c000b */
[----:B01----:R-:W-:Y:S01]  /*fea0*/  ENDCOLLECTIVE ;  /* 0x000000000000791b */ /* 0x003fe20003800000 */
.L_x_322:
[----:B------:R-:W-:Y:S02]  /*feb0*/  IMAD.MOV.U32 R13, RZ, RZ, R4 ;  /* 0x000000ffff0d7224 */ /* 0x000fe400078e0004 */
[----:B------:R-:W-:Y:S02]  /*fec0*/  IMAD.MOV.U32 R12, RZ, RZ, 0x1 ;  /* 0x00000001ff0c7424 */ /* 0x000fe400078e00ff */
[----:B------:R-:W-:-:S07]  /*fed0*/  IMAD.MOV.U32 R7, RZ, RZ, R14 ;  /* 0x000000ffff077224 */ /* 0x000fce00078e000e */
[----:B------:R-:W-:Y:S05]  /*fee0*/  WARPSYNC.COLLECTIVE R15, `(.L_x_323) ;  /* 0x000000000f087348 */ /* 0x000fea0003c00000 */
[----:B------:R0:W1:Y:S02]  /*fef0*/  SHFL.IDX P6, R14, R13, R12, R11 ;  /* 0x0000000c0d0e7389 */ /* 0x00006400000c000b */
[----:B01----:R-:W-:Y:S01]  /*ff00*/  ENDCOLLECTIVE ;  /* 0x000000000000791b */ /* 0x003fe20003800000 */
.L_x_323:
[----:B------:R-:W-:-:S05]  /*ff10*/  @!P1 LEA R7, P2, R20, R7, 0x1 ;  /* 0x0000000714079211 */ /* 0x000fca00078408ff */
[----:B------:R-:W-:-:S05]  /*ff20*/  @!P1 IMAD.X R6, RZ, RZ, R6, P2 ;  /* 0x000000ffff069224 */ /* 0x000fca00010e0606 */
[----:B------:R-:W-:Y:S01]  /*ff30*/  @!P1 LOP3.LUT R7, R7, R6, RZ, 0x3c, !PT ;  /* 0x0000000607079212 */ /* 0x000fe200078e3cff */
[----:B------:R-:W-:-:S03]  /*ff40*/  IMAD.MOV.U32 R13, RZ, RZ, R0 ;  /* 0x000000ffff0d7224 */ /* 0x000fc600078e0000 */
[----:B------:R-:W-:-:S04]  /*ff50*/  @!P1 LOP3.LUT R6, R7, R6, RZ, 0x3c, !PT ;  /* 0x0000000607069212 */ /* 0x000fc800078e3cff */
[----:B------:R-:W-:-:S05]  /*ff60*/  @!P1 LOP3.LUT R7, R7, R6, RZ, 0x3c, !PT ;  /* 0x0000000607079212 */ /* 0x000fca00078e3cff */
[----:B------:R-:W-:Y:S01]  /*ff70*/  @!PT LDS RZ, [RZ] ;  /* 0x00000000fffff984 */ /* 0x000fe20000000800 */
[----:B------:R-:W-:Y:S01]  /*ff80*/  @!PT LDS RZ, [RZ] ;  /* 0x00000000fffff984 */ /* 0x000fe20000000800 */
[----:B------:R-:W-:Y:S01]  /*ff90*/  @!PT LDS RZ, [RZ] ;  /* 0x00000000fffff984 */ /* 0x000fe20000000800 */
[----:B------:R0:W-:Y:S01]  /*ffa0*/  @!P1 LDGSTS.E.BYPASS.LTC128B.128 [R10+0xc400], desc[UR40][R6.64], !P0 ;  /* 0x0c400000060a9fae */ /* 0x0001e2000c101d68 */
[----:B------:R-:W-:Y:S01]  /*ffb0*/  ISETP.GE.AND P1, PT, R8, R3, PT ;  /* 0x000000030800720c */ /* 0x000fe20003f26270 */
[----:B0-----:R-:W-:-:S12]  /*ffc0*/  IMAD.MOV.U32 R6, RZ, RZ, R14 ;  /* 0x000000ffff067224 */ /* 0x001fd800078e000e */
[----:B------:R-:W-:Y:S05]  /*ffd0*/  WARPSYNC.COLLECTIVE R15, `(.L_x_324) ;  /* 0x000000000f087348 */ /* 0x000fea0003c00000 */
[----:B------:R0:W1:Y:S02]  /*ffe0*/  SHFL.IDX P6, R14, R13, R12, R11 ;  /* 0x0000000c0d0e7389 */ /* 0x00006400000c000b */
[----:B01----:R-:W-:Y:S01]  /*fff0*/  ENDCOLLECTIVE ;  /* 0x000000000000791b */ /* 0x003fe20003800000 */
.L_x_324:
[----:B------:R-:W-:Y:S02]  /*10000*/  IMAD.MOV.U32 R13, RZ, RZ, R4 ;  /* 0x000000ffff0d7224 */ /* 0x000fe400078e0004 */
[----:B------:R-:W-:Y:S02]  /*10010*/  IMAD.MOV.U32 R12, RZ, RZ, 0x2 ;  /* 0x00000002ff0c7424 */ /* 0x000fe400078e00ff */
[----:B------:R-:W-:-:S07]  /*10020*/  IMAD.MOV.U32 R7, RZ, RZ, R14 ;  /* 0x000000ffff077224 */ /* 0x000fce00078e000e */
[----:B------:R-:W-:Y:S05]  /*10030*/  WARPSYNC.COLLECTIVE R15, `(.L_x_325) ;  /* 0x000000000f087348 */ /* 0x000fea0003c00000 */
[----:B------:R0:W1:Y:S02]  /*10040*/  SHFL.IDX P6, R14, R13, R12, R11 ;  /* 0x0000000c0d0e7389 */ /* 0x00006400000c000b */
[----:B01----:R-:W-:Y:S01]  /*10050*/  ENDCOLLECTIVE ;  /* 0x000000000000791b */ /* 0x003fe20003800000 */
.L_x_325:
        /* <DEDUP_REMOVED lines=9> */
[----:B------:R0:W-:Y:S02]  /*100f0*/  @!P1 LDGSTS.E.BYPASS.LTC128B.128 [R10+0xcc00], desc[UR40][R6.64], !P0 ;  /* 0x0cc00000060a9fae */ /* 0x0001e4000c101d68 */
[----:B0-----:R-:W-:-:S05]  /*10100*/  VIADD R6, R25, 0x20 ;  /* 0x0000002019067836 */ /* 0x001fca0000000000 */
[----:B------:R-:W-:Y:S01]  /*10110*/  ISETP.GE.AND P1, PT, R6, R3, PT ;  /* 0x000000030600720c */ /* 0x000fe20003f26270 */
[----:B------:R-:W-:-:S12]  /*10120*/  IMAD.MOV.U32 R6, RZ, RZ, R14 ;  /* 0x000000ffff067224 */ /* 0x000fd800078e000e */
[----:B------:R-:W-:Y:S05]  /*10130*/  WARPSYNC.COLLECTIVE R15, `(.L_x_326) ;  /* 0x000000000f087348 */ /* 0x000fea0003c00000 */
[----:B------:R0:W1:Y:S02]  /*10140*/  SHFL.IDX P6, R14, R13, R12, R11 ;  /* 0x0000000c0d0e7389 */ /* 0x00006400000c000b */
[----:B01----:R-:W-:Y:S01]  /*10150*/  ENDCOLLECTIVE ;  /* 0x000000000000791b */ /* 0x003fe20003800000 */
.L_x_326:
[----:B------:R-:W-:Y:S02]  /*10160*/  IMAD.MOV.U32 R13, RZ, RZ, R4 ;  /* 0x000000ffff0d7224 */ /* 0x000fe400078e0004 */
[----:B------:R-:W-:Y:S02]  /*10170*/  IMAD.MOV.U32 R12, RZ, RZ, 0x3 ;  /* 0x00000003ff0c7424 */ /* 0x000fe400078e00ff */
[----:B------:R-:W-:-:S07]  /*10180*/  IMAD.MOV.U32 R7, RZ, RZ, R14 ;  /* 0x000000ffff077224 */ /* 0x000fce00078e000e */
[----:B------:R-:W-:Y:S05]  /*10190*/  WARPSYNC.COLLECTIVE R15, `(.L_x_327) ;  /* 0x000000000f087348 */ /* 0x000fea0003c00000 */
[----:B------:R0:W1:Y:S02]  /*101a0*/  SHFL.IDX P6, R14, R13, R12, R11 ;  /* 0x0000000c0d0e7389 */ /* 0x00006400000c000b */
[----:B01----:R-:W-:Y:S01]  /*101b0*/  ENDCOLLECTIVE ;  /* 0x000000000000791b */ /* 0x003fe20003800000 */
.L_x_327:
        /* <DEDUP_REMOVED lines=16> */
.L_x_328:
[----:B------:R-:W-:Y:S02]  /*102c0*/  IMAD.MOV.U32 R13, RZ, RZ, R4 ;  /* 0x000000ffff0d7224 */ /* 0x000fe400078e0004 */
[----:B------:R-:W-:Y:S02]  /*102d0*/  IMAD.MOV.U32 R12, RZ, RZ, 0x4 ;  /* 0x00000004ff0c7424 */ /* 0x000fe400078e00ff */
[----:B------:R-:W-:-:S07]  /*102e0*/  IMAD.MOV.U32 R7, RZ, RZ, R14 ;  /* 0x000000ffff077224 */ /* 0x000fce00078e000e */
[----:B------:R-:W-:Y:S05]  /*102f0*/  WARPSYNC.COLLECTIVE R15, `(.L_x_329) ;  /* 0x000000000f087348 */ /* 0x000fea0003c00000 */
[----:B------:R0:W1:Y:S02]  /*10300*/  SHFL.IDX P6, R14, R13, R12, R11 ;  /* 0x0000000c0d0e7389 */ /* 0x00006400000c000b */
[----:B01----:R-:W-:Y:S01]  /*10310*/  ENDCOLLECTIVE ;  /* 0x000000000000791b */ /* 0x003fe20003800000 */
.L_x_329:
        /* <DEDUP_REMOVED lines=16> */
.L_x_330:
[----:B------:R-:W-:Y:S02]  /*10420*/  IMAD.MOV.U32 R13, RZ, RZ, R4 ;  /* 0x000000ffff0d7224 */ /* 0x000fe400078e0004 */
[----:B------:R-:W-:Y:S02]  /*10430*/  IMAD.MOV.U32 R12, RZ, RZ, 0x5 ;  /* 0x00000005ff0c7424 */ /* 0x000fe400078e00ff */
[----:B------:R-:W-:-:S07]  /*10440*/  IMAD.MOV.U32 R7, RZ, RZ, R14 ;  /* 0x000000ffff077224 */ /* 0x000fce00078e000e */
[----:B------:R-:W-:Y:S05]  /*10450*/  WARPSYNC.COLLECTIVE R15, `(.L_x_331) ;  /* 0x000000000f087348 */ /* 0x000fea0003c00000 */
[----:B------:R0:W1:Y:S02]  /*10460*/  SHFL.IDX P6, R14, R13, R12, R11 ;  /* 0x0000000c0d0e7389 */ /* 0x00006400000c000b */
[----:B01----:R-:W-:Y:S01]  /*10470*/  ENDCOLLECTIVE ;  /* 0x000000000000791b */ /* 0x003fe20003800000 */
.L_x_331:
        /* <DEDUP_REMOVED lines=16> */
.L_x_332:
[----:B------:R-:W-:Y:S02]  /*10580*/  IMAD.MOV.U32 R13, RZ, RZ, R4 ;  /* 0x000000ffff0d7224 */ /* 0x000fe400078e0004 */
[----:B------:R-:W-:Y:S02]  /*10590*/  IMAD.MOV.U32 R12, RZ, RZ, 0x6 ;  /* 0x00000006ff0c7424 */ /* 0x000fe400078e00ff */
[----:B------:R-:W-:-:S07]  /*105a0*/  IMAD.MOV.U32 R7, RZ, RZ, R14 ;  /* 0x000000ffff077224 */ /* 0x000fce00078e000e */
[----:B------:R-:W-:Y:S05]  /*105b0*/  WARPSYNC.COLLECTIVE R15, `(.L_x_333) ;  /* 0x000000000f087348 */ /* 0x000fea0003c00000 */
[----:B------:R0:W1:Y:S02]  /*105c0*/  SHFL.IDX P6, R14, R13, R12, R11 ;  /* 0x0000000c0d0e7389 */ /* 0x00006400000c000b */
[----:B01----:R-:W-:Y:S01]  /*105d0*/  ENDCOLLECTIVE ;  /* 0x000000000000791b */ /* 0x003fe20003800000 */
.L_x_333:
        /* <DEDUP_REMOVED lines=16> */
.L_x_334:
[----:B------:R-:W-:Y:S02]  /*106e0*/  IMAD.MOV.U32 R13, RZ, RZ, R4 ;  /* 0x000000ffff0d7224 */ /* 0x000fe400078e0004 */
[----:B------:R-:W-:Y:S02]  /*106f0*/  IMAD.MOV.U32 R12, RZ, RZ, 0x7 ;  /* 0x00000007ff0c7424 */ /* 0x000fe400078e00ff */
[----:B------:R-:W-:-:S07]  /*10700*/  IMAD.MOV.U32 R7, RZ, RZ, R14 ;  /* 0x000000ffff077224 */ /* 0x000fce00078e000e */
[----:B------:R-:W-:Y:S05]  /*10710*/  WARPSYNC.COLLECTIVE R15, `(.L_x_335) ;  /* 0x000000000f087348 */ /* 0x000fea0003c00000 */
[----:B------:R0:W1:Y:S02]  /*10720*/  SHFL.IDX P6, R14, R13, R12, R11 ;  /* 0x0000000c0d0e7389 */ /* 0x00006400000c000b */
[----:B01----:R-:W-:Y:S01]  /*10730*/  ENDCOLLECTIVE ;  /* 0x000000000000791b */ /* 0x003fe20003800000 */
.L_x_335:
[----:B------:R-:W-:-:S05]  /*10740*/  @!P1 LEA R7, P2, R20, R7, 0x1 ;  /* 0x0000000714079211 */ /* 0x000fca00078408ff */
[----:B------:R-:W-:-:S05]  /*10750*/  @!P1 IMAD.X R6, RZ, RZ, R6, P2 ;  /* 0x000000ffff069224 */ /* 0x000fca00010e0606 */
[-C--:B------:R-:W-:Y:S01]  /*10760*/  @!P1 LOP3.LUT R7, R7, R6.reuse, RZ, 0x3c, !PT ;  /* 0x0000000607079212 */ /* 0x080fe200078e3cff */
[----:B------:R-:W-:Y:S02]  /*10770*/  IMAD.MOV.U32 R13, RZ, RZ, R0 ;  /* 0x000000ffff0d7224 */ /* 0x000fe400078e0000 */
[----:B------:R-:W-:Y:S01]  /*10780*/  VIADD R0, R25, 0x70 ;  /* 0x0000007019007836 */ /* 0x000fe20000000000 */
[----:B------:R-:W-:-:S04]  /*10790*/  @!P1 LOP3.LUT R6, R7, R6, RZ, 0x3c, !PT ;  /* 0x0000000607069212 */ /* 0x000fc800078e3cff */
[----:B------:R-:W-:Y:S01]  /*107a0*/  @!P1 LOP3.LUT R7, R7, R6, RZ, 0x3c, !PT ;  /* 0x0000000607079212 */ /* 0x000fe200078e3cff */
[----:B------:R-:W-:-:S07]  /*107b0*/  IMAD.MOV.U32 R4, RZ, RZ, R14 ;  /* 0x000000ffff047224 */ /* 0x000fce00078e000e */
[----:B------:R-:W-:Y:S05]  /*107c0*/  WARPSYNC.COLLECTIVE R15, `(.L_x_336) ;  /* 0x000000000f087348 */ /* 0x000fea0003c00000 */
[----:B------:R0:W1:Y:S02]  /*107d0*/  SHFL.IDX P6, R14, R13, R12, R11 ;  /* 0x0000000c0d0e7389 */ /* 0x00006400000c000b */
[----:B01----:R-:W-:Y:S01]  /*107e0*/  ENDCOLLECTIVE ;  /* 0x000000000000791b */ /* 0x003fe20003800000 */
.L_x_336:
[----:B------:R-:W-:Y:S01]  /*107f0*/  @!PT LDS RZ, [RZ] ;  /* 0x00000000fffff984 */ /* 0x000fe20000000800 */
[----:B------:R-:W-:Y:S01]  /*10800*/  @!PT LDS RZ, [RZ] ;  /* 0x00000000fffff984 */ /* 0x000fe20000000800 */
[----:B------:R-:W-:Y:S01]  /*10810*/  @!PT LDS RZ, [RZ] ;  /* 0x00000000fffff984 */ /* 0x000fe20000000800 */
[----:B------:R0:W-:Y:S01]  /*10820*/  @!P1 LDGSTS.E.BYPASS.LTC128B.128 [R10+0xf400], desc[UR40][R6.64], !P0 ;  /* 0x0f400000060a9fae */ /* 0x0001e2000c101d68 */
[----:B------:R-:W-:Y:S01]  /*10830*/  ISETP.GE.AND P1, PT, R0, R3, PT ;  /* 0x000000030000720c */ /* 0x000fe20003f26270 */
[----:B------:R-:W-:-:S05]  /*10840*/  VIADD R0, R25, 0x80 ;  /* 0x0000008019007836 */ /* 0x000fca0000000000 */
[----:B------:R-:W-:Y:S01]  /*10850*/  ISETP.GE.AND P2, PT, R0, R3, PT ;  /* 0x000000030000720c */ /* 0x000fe20003f46270 */
[----:B------:R-:W-:Y:S02]  /*10860*/  IMAD.MOV.U32 R13, RZ, RZ, R2 ;  /* 0x000000ffff0d7224 */ /* 0x000fe400078e0002 */
[----:B------:R-:W-:Y:S02]  /*10870*/  IMAD.MOV.U32 R12, RZ, RZ, RZ ;  /* 0x000000ffff0c7224 */ /* 0x000fe400078e00ff */
[----:B0-----:R-:W-:-:S08]  /*10880*/  IMAD.MOV.U32 R6, RZ, RZ, R14 ;  /* 0x000000ffff067224 */ /* 0x001fd000078e000e */
[----:B------:R-:W-:Y:S05]  /*10890*/  WARPSYNC.COLLECTIVE R15, `(.L_x_337) ;  /* 0x000000000f087348 */ /* 0x000fea0003c00000 */
[----:B------:R0:W1:Y:S02]  /*108a0*/  SHFL.IDX P6, R14, R13, R12, R11 ;  /* 0x0000000c0d0e7389 */ /* 0x00006400000c000b */
[----:B01----:R-:W-:Y:S01]  /*108b0*/  ENDCOLLECTIVE ;  /* 0x000000000000791b */ /* 0x003fe20003800000 */
.L_x_337:
[----:B------:R-:W-:-:S05]  /*108c0*/  @!P1 LEA R6, P3, R20, R6, 0x1 ;  /* 0x0000000614069211 */ /* 0x000fca00078608ff */
[----:B------:R-:W-:-:S04]  /*108d0*/  @!P1 IMAD.X R4, RZ, RZ, R4, P3 ;  /* 0x000000ffff049224 */ /* 0x000fc800018e0604 */
[----:B------:R-:W-:Y:S02]  /*108e0*/  @!P1 IMAD.MOV.U32 R7, RZ, RZ, R4 ;  /* 0x000000ffff079224 */ /* 0x000fe400078e0004 */
[----:B------:R-:W-:Y:S02]  /*108f0*/  IMAD.MOV.U32 R13, RZ, RZ, R5 ;  /* 0x000000ffff0d7224 */ /* 0x000fe400078e0005 */
[----:B------:R-:W-:Y:S01]  /*10900*/  VIADD R4, R25, 0xa0 ;  /* 0x000000a019047836 */ /* 0x000fe20000000000 */
        /* <DEDUP_REMOVED lines=8> */
.L_x_338:
[----:B------:R-:W-:Y:S02]  /*10990*/  IMAD.MOV.U32 R13, RZ, RZ, R2 ;  /* 0x000000ffff0d7224 */ /* 0x000fe400078e0002 */
[----:B------:R-:W-:Y:S02]  /*109a0*/  IMAD.MOV.U32 R12, RZ, RZ, 0x1 ;  /* 0x00000001ff0c7424 */ /* 0x000fe400078e00ff */
[----:B------:R-:W-:-:S07]  /*109b0*/  IMAD.MOV.U32 R8, RZ, RZ, R14 ;  /* 0x000000ffff087224 */ /* 0x000fce00078e000e */
[----:B------:R-:W-:Y:S05]  /*109c0*/  WARPSYNC.COLLECTIVE R15, `(.L_x_339) ;  /* 0x000000000f087348 */ /* 0x000fea0003c00000 */
[----:B------:R0:W1:Y:S02]  /*109d0*/  SHFL.IDX P6, R14, R13, R12, R11 ;  /* 0x0000000c0d0e7389 */ /* 0x00006400000c000b */
[----:B01----:R-:W-:Y:S01]  /*109e0*/  ENDCOLLECTIVE ;  /* 0x000000000000791b */ /* 0x003fe20003800000 */
.L_x_339:
[----:B------:R-:W-:-:S05]  /*109f0*/  @!P2 LEA R6, P1, R20, R8, 0x1 ;  /* 0x000000081406a211 */ /* 0x000fca00078208ff */
[----:B------:R-:W-:-:S04]  /*10a00*/  @!P2 IMAD.X R0, RZ, RZ, R0, P1 ;  /* 0x000000ffff00a224 */ /* 0x000fc800008e0600 */
[----:B------:R-:W-:Y:S02]  /*10a10*/  @!P2 IMAD.MOV.U32 R7, RZ, RZ, R0 ;  /* 0x000000ffff07a224 */ /* 0x000fe400078e0000 */
[----:B------:R-:W-:Y:S02]  /*10a20*/  VIADD R0, R25, 0x90 ;  /* 0x0000009019007836 */ /* 0x000fe40000000000 */
[----:B------:R-:W-:Y:S01]  /*10a30*/  IMAD.MOV.U32 R13, RZ, RZ, R5 ;  /* 0x000000ffff0d7224 */ /* 0x000fe200078e0005 */
[----:B------:R-:W-:Y:S01]  /*10a40*/  @!PT LDS RZ, [RZ] ;  /* 0x00000000fffff984 */ /* 0x000fe20000000800 */
[----:B------:R-:W-:Y:S01]  /*10a50*/  @!PT LDS RZ, [RZ] ;  /* 0x00000000fffff984 */ /* 0x000fe20000000800 */
[----:B------:R-:W-:Y:S01]  /*10a60*/  @!PT LDS RZ, [RZ] ;  /* 0x00000000fffff984 */ /* 0x000fe20000000800 */
[----:B------:R0:W-:Y:S02]  /*10a70*/  @!P2 LDGSTS.E.BYPASS.LTC128B.128 [R10+0x10400], desc[UR40][R6.64], !P0 ;  /* 0x10400000060aafae */ /* 0x0001e4000c101d68 */
[----:B------:R-:W-:Y:S01]  /*10a80*/  ISETP.GE.AND P1, PT, R0, R3, PT ;  /* 0x000000030000720c */ /* 0x000fe20003f26270 */
[----:B------:R-:W-:-:S12]  /*10a90*/  IMAD.MOV.U32 R0, RZ, RZ, R14 ;  /* 0x000000ffff007224 */ /* 0x000fd800078e000e */
[----:B0-----:R-:W-:Y:S05]  /*10aa0*/  WARPSYNC.COLLECTIVE R15, `(.L_x_340) ;  /* 0x000000000f087348 */ /* 0x001fea0003c00000 */
[----:B------:R1:W2:Y:S02]  /*10ab0*/  SHFL.IDX P6, R14, R13, R12, R11 ;  /* 0x0000000c0d0e7389 */ /* 0x0002a400000c000b */
[----:B012---:R-:W-:Y:S01]  /*10ac0*/  ENDCOLLECTIVE ;  /* 0x000000000000791b */ /* 0x007fe20003800000 */
.L_x_340:
[----:B------:R-:W-:Y:S02]  /*10ad0*/  IMAD.MOV.U32 R13, RZ, RZ, R2 ;  /* 0x000000ffff0d7224 */ /* 0x000fe400078e0002 */
[----:B------:R-:W-:Y:S02]  /*10ae0*/  IMAD.MOV.U32 R12, RZ, RZ, 0x2 ;  /* 0x00000002ff0c7424 */ /* 0x000fe400078e00ff */
[----:B------:R-:W-:-:S07]  /*10af0*/  IMAD.MOV.U32 R6, RZ, RZ, R14 ;  /* 0x000000ffff067224 */ /* 0x000fce00078e000e */
[----:B------:R-:W-:Y:S05]  /*10b00*/  WARPSYNC.COLLECTIVE R15, `(.L_x_341) ;  /* 0x000000000f087348 */ /* 0x000fea0003c00000 */
[----:B------:R0:W1:Y:S02]  /*10b10*/  SHFL.IDX P6, R14, R13, R12, R11 ;  /* 0x0000000c0d0e7389 */ /* 0x00006400000c000b */
[----:B01----:R-:W-:Y:S01]  /*10b20*/  ENDCOLLECTIVE ;  /* 0x000000000000791b */ /* 0x003fe20003800000 */
.L_x_341:
[----:B------:R-:W-:-:S05]  /*10b30*/  @!P1 LEA R6, P2, R20, R6, 0x1 ;  /* 0x0000000614069211 */ /* 0x000fca00078408ff */
[----:B------:R-:W-:-:S04]  /*10b40*/  @!P1 IMAD.X R0, RZ, RZ, R0, P2 ;  /* 0x000000ffff009224 */ /* 0x000fc800010e0600 */
[----:B------:R-:W-:Y:S02]  /*10b50*/  @!P1 IMAD.MOV.U32 R7, RZ, RZ, R0 ;  /* 0x000000ffff079224 */ /* 0x000fe400078e0000 */
[----:B------:R-:W-:-:S03]  /*10b60*/  IMAD.MOV.U32 R13, RZ, RZ, R5 ;  /* 0x000000ffff0d7224 */ /* 0x000fc600078e0005 */
[----:B------:R-:W-:Y:S01]  /*10b70*/  @!PT LDS RZ, [RZ] ;  /* 0x00000000fffff984 */ /* 0x000fe20000000800 */
[----:B------:R-:W-:Y:S01]  /*10b80*/  @!PT LDS RZ, [RZ] ;  /* 0x00000000fffff984 */ /* 0x000fe20000000800 */
[----:B------:R-:W-:Y:S01]  /*10b90*/  @!PT LDS RZ, [RZ] ;  /* 0x00000000fffff984 */ /* 0x000fe20000000800 */
[----:B------:R0:W-:Y:S01]  /*10ba0*/  @!P1 LDGSTS.E.BYPASS.LTC128B.128 [R10+0x10c00], desc[UR40][R6.64], !P0 ;  /* 0x10c00000060a9fae */ /* 0x0001e2000c101d68 */
[----:B------:R-:W-:Y:S01]  /*10bb0*/  ISETP.GE.AND P1, PT, R4, R3, PT ;  /* 0x000000030400720c */ /* 0x000fe20003f26270 */
[----:B------:R-:W-:-:S12]  /*10bc0*/  IMAD.MOV.U32 R0, RZ, RZ, R14 ;  /* 0x000000ffff007224 */ /* 0x000fd800078e000e */
[----:B0-----:R-:W-:Y:S05]  /*10bd0*/  WARPSYNC.COLLECTIVE R15, `(.L_x_342) ;  /* 0x000000000f087348 */ /* 0x001fea0003c00000 */
[----:B------:R1:W2:Y:S02]  /*10be0*/  SHFL.IDX P6, R14, R13, R12, R11 ;  /* 0x0000000c0d0e7389 */ /* 0x0002a400000c000b */
[----:B012---:R-:W-:Y:S01]  /*10bf0*/  ENDCOLLECTIVE ;  /* 0x000000000000791b */ /* 0x007fe20003800000 */
.L_x_342:
[----:B------:R-:W-:Y:S02]  /*10c00*/  IMAD.MOV.U32 R13, RZ, RZ, R2 ;  /* 0x000000ffff0d7224 */ /* 0x000fe400078e0002 */
[----:B------:R-:W-:Y:S02]  /*10c10*/  IMAD.MOV.U32 R12, RZ, RZ, 0x3 ;  /* 0x00000003ff0c7424 */ /* 0x000fe400078e00ff */
[----:B------:R-:W-:-:S07]  /*10c20*/  IMAD.MOV.U32 R6, RZ, RZ, R14 ;  /* 0x000000ffff067224 */ /* 0x000fce00078e000e */
[----:B------:R-:W-:Y:S05]  /*10c30*/  WARPSYNC.COLLECTIVE R15, `(.L_x_343) ;  /* 0x000000000f087348 */ /* 0x000fea0003c00000 */
[----:B------:R0:W1:Y:S02]  /*10c40*/  SHFL.IDX P6, R14, R13, R12, R11 ;  /* 0x0000000c0d0e7389 */ /* 0x00006400000c000b */
[----:B01----:R-:W-:Y:S01]  /*10c50*/  ENDCOLLECTIVE ;  /* 0x000000000000791b */ /* 0x003fe20003800000 */
.L_x_343:
        /* <DEDUP_REMOVED lines=12> */
.L_x_344:
[----:B------:R-:W-:Y:S01]  /*10d20*/  IMAD.MOV.U32 R2, RZ, RZ, R14 ;  /* 0x000000ffff027224 */ /* 0x000fe200078e000e */
[----:B------:R-:W-:Y:S06]  /*10d30*/  BRA `(.L_x_345) ;  /* 0xffffffbc00ec7947 */ /* 0x000fec000383ffff */
.L_x_235:
[----:B0-----:R0:W1:Y:S02]  /*10d40*/  SYNCS.PHASECHK.TRANS64.TRYWAIT P0, [R17+URZ+0x30820], R0 ;  /* 0x03082000110075a7 */ /* 0x001064000800017f */
[----:B-1----:R-:W-:Y:S05]  /*10d50*/  @!P0 NANOSLEEP.SYNCS 0x989680 ;  /* 0x009896800000895d */ /* 0x002fea0003900000 */
[----:B------:R-:W1:Y:S02]  /*10d60*/  @!P0 SYNCS.PHASECHK.TRANS64 P0, [R17+URZ+0x30820], R0 ;  /* 0x03082000110085a7 */ /* 0x000e64000800007f */
[----:B-1----:R-:W-:Y:S05]  /*10d70*/  @!P0 BRA `(.L_x_235) ;  /* 0xfffffffc00f08947 */ /* 0x002fea000383ffff */
[----:B------:R-:W-:Y:S05]  /*10d80*/  BRA `(.L_x_346) ;  /* 0xffffffc0004c7947 */ /* 0x000fea000383ffff */
.L_x_244:
[----:B-1----:R1:W2:Y:S02]  /*10d90*/  SYNCS.PHASECHK.TRANS64.TRYWAIT P0, [R2+URZ+0x30840], R3 ;  /* 0x03084003020075a7 */ /* 0x0022a4000800017f */
[----:B--2---:R-:W-:Y:S05]  /*10da0*/  @!P0 NANOSLEEP.SYNCS 0x989680 ;  /* 0x009896800000895d */ /* 0x004fea0003900000 */
[----:B------:R-:W2:Y:S02]  /*10db0*/  @!P0 SYNCS.PHASECHK.TRANS64 P0, [R2+URZ+0x30840], R3 ;  /* 0x03084003020085a7 */ /* 0x000ea4000800007f */
[----:B--2---:R-:W-:Y:S05]  /*10dc0*/  @!P0 BRA `(.L_x_244) ;  /* 0xfffffffc00f08947 */ /* 0x004fea000383ffff */
[----:B------:R-:W-:Y:S05]  /*10dd0*/  BRA `(.L_x_347) ;  /* 0xffffffc4001c7947 */ /* 0x000fea000383ffff */
.L_x_249:
[----:B0-----:R0:W1:Y:S02]  /*10de0*/  SYNCS.PHASECHK.TRANS64.TRYWAIT P0, [R3+URZ+0x60], R2 ;  /* 0x00006002030075a7 */ /* 0x001064000800017f */
[----:B-1----:R-:W-:Y:S05]  /*10df0*/  @!P0 NANOSLEEP.SYNCS 0x989680 ;  /* 0x009896800000895d */ /* 0x002fea0003900000 */
[----:B------:R-:W1:Y:S02]  /*10e00*/  @!P0 SYNCS.PHASECHK.TRANS64 P0, [R3+URZ+0x60], R2 ;  /* 0x00006002030085a7 */ /* 0x000e64000800007f */
[----:B-1----:R-:W-:Y:S05]  /*10e10*/  @!P0 BRA `(.L_x_249) ;  /* 0xfffffffc00f08947 */ /* 0x002fea000383ffff */
[----:B------:R-:W-:Y:S05]  /*10e20*/  BRA `(.L_x_348) ;  /* 0xffffffc400a87947 */ /* 0x000fea000383ffff */
.L_x_257:
[----:B-1----:R1:W2:Y:S02]  /*10e30*/  SYNCS.PHASECHK.TRANS64.TRYWAIT P0, [R2+URZ+0x30840], R3 ;  /* 0x03084003020075a7 */ /* 0x0022a4000800017f */
[----:B--2---:R-:W-:Y:S05]  /*10e40*/  @!P0 NANOSLEEP.SYNCS 0x989680 ;  /* 0x009896800000895d */ /* 0x004fea0003900000 */
[----:B------:R-:W2:Y:S02]  /*10e50*/  @!P0 SYNCS.PHASECHK.TRANS64 P0, [R2+URZ+0x30840], R3 ;  /* 0x03084003020085a7 */ /* 0x000ea4000800007f */
[----:B--2---:R-:W-:Y:S05]  /*10e60*/  @!P0 BRA `(.L_x_257) ;  /* 0xfffffffc00f08947 */ /* 0x004fea000383ffff */
[----:B------:R-:W-:Y:S05]  /*10e70*/  BRA `(.L_x_349) ;  /* 0xffffffc800e87947 */ /* 0x000fea000383ffff */
.L_x_262:
[----:B0-----:R0:W1:Y:S02]  /*10e80*/  SYNCS.PHASECHK.TRANS64.TRYWAIT P0, [R10+URZ+0x60], R28 ;  /* 0x0000601c0a0075a7 */ /* 0x001064000800017f */
[----:B-1----:R-:W-:Y:S05]  /*10e90*/  @!P0 NANOSLEEP.SYNCS 0x989680 ;  /* 0x009896800000895d */ /* 0x002fea0003900000 */
[----:B------:R-:W1:Y:S02]  /*10ea0*/  @!P0 SYNCS.PHASECHK.TRANS64 P0, [R10+URZ+0x60], R28 ;  /* 0x0000601c0a0085a7 */ /* 0x000e64000800007f */
[----:B-1----:R-:W-:Y:S05]  /*10eb0*/  @!P0 BRA `(.L_x_262) ;  /* 0xfffffffc00f08947 */ /* 0x002fea000383ffff */
[----:B------:R-:W-:Y:S05]  /*10ec0*/  BRA `(.L_x_350) ;  /* 0xffffffcc00747947 */ /* 0x000fea000383ffff */
.L_x_270:
[----:B-1----:R1:W2:Y:S02]  /*10ed0*/  SYNCS.PHASECHK.TRANS64.TRYWAIT P0, [R2+URZ+0x30840], R3 ;  /* 0x03084003020075a7 */ /* 0x0022a4000800017f */
[----:B--2---:R-:W-:Y:S05]  /*10ee0*/  @!P0 NANOSLEEP.SYNCS 0x989680 ;  /* 0x009896800000895d */ /* 0x004fea0003900000 */
[----:B------:R-:W2:Y:S02]  /*10ef0*/  @!P0 SYNCS.PHASECHK.TRANS64 P0, [R2+URZ+0x30840], R3 ;  /* 0x03084003020085a7 */ /* 0x000ea4000800007f */
[----:B--2---:R-:W-:Y:S05]  /*10f00*/  @!P0 BRA `(.L_x_270) ;  /* 0xfffffffc00f08947 */ /* 0x004fea000383ffff */
[----:B------:R-:W-:Y:S05]  /*10f10*/  BRA `(.L_x_351) ;  /* 0xffffffd000847947 */ /* 0x000fea000383ffff */
.L_x_275:
[----:B0-----:R0:W1:Y:S02]  /*10f20*/  SYNCS.PHASECHK.TRANS64.TRYWAIT P0, [R7+URZ+0x60], R2 ;  /* 0x00006002070075a7 */ /* 0x001064000800017f */
[----:B-1----:R-:W-:Y:S05]  /*10f30*/  @!P0 NANOSLEEP.SYNCS 0x989680 ;  /* 0x009896800000895d */ /* 0x002fea0003900000 */
[----:B------:R-:W1:Y:S02]  /*10f40*/  @!P0 SYNCS.PHASECHK.TRANS64 P0, [R7+URZ+0x60], R2 ;  /* 0x00006002070085a7 */ /* 0x000e64000800007f */
[----:B-1----:R-:W-:Y:S05]  /*10f50*/  @!P0 BRA `(.L_x_275) ;  /* 0xfffffffc00f08947 */ /* 0x002fea000383ffff */
[----:B------:R-:W-:Y:S05]  /*10f60*/  BRA `(.L_x_352) ;  /* 0xffffffd400147947 */ /* 0x000fea000383ffff */
.L_x_285:
[----:B0-----:R0:W1:Y:S02]  /*10f70*/  SYNCS.PHASECHK.TRANS64.TRYWAIT P0, [R3+URZ+0x30860], R0 ;  /* 0x03086000030075a7 */ /* 0x001064000800017f */
[----:B-1----:R-:W-:Y:S05]  /*10f80*/  @!P0 NANOSLEEP.SYNCS 0x989680 ;  /* 0x009896800000895d */ /* 0x002fea0003900000 */
[----:B------:R-:W1:Y:S02]  /*10f90*/  @!P0 SYNCS.PHASECHK.TRANS64 P0, [R3+URZ+0x30860], R0 ;  /* 0x03086000030085a7 */ /* 0x000e64000800007f */
[----:B-1----:R-:W-:Y:S05]  /*10fa0*/  @!P0 BRA `(.L_x_285) ;  /* 0xfffffffc00f08947 */ /* 0x002fea000383ffff */
[----:B------:R-:W-:Y:S05]  /*10fb0*/  BRA `(.L_x_353) ;  /* 0xffffffd800107947 */ /* 0x000fea000383ffff */
.L_x_291:
[----:B------:R-:W-:Y:S01]  /*10fc0*/  BSSY B0, `(.L_x_354) ;  /* 0x0000008000007945 */ /* 0x000fe20003800000 */
[----:B------:R-:W-:Y:S02]  /*10fd0*/  IMAD.MOV.U32 R13, RZ, RZ, R24 ;  /* 0x000000ffff0d7224 */ /* 0x000fe400078e0018 */
[----:B------:R-:W-:Y:S02]  /*10fe0*/  IMAD.MOV.U32 R12, RZ, RZ, RZ ;  /* 0x000000ffff0c7224 */ /* 0x000fe400078e00ff */
[----:B------:R-:W-:Y:S02]  /*10ff0*/  IMAD.MOV.U32 R11, RZ, RZ, 0x1f ;  /* 0x0000001fff0b7424 */ /* 0x000fe400078e00ff */
[----:B------:R-:W-:-:S07]  /*11000*/  IMAD.MOV.U32 R15, RZ, RZ, -0x1 ;  /* 0xffffffffff0f7424 */ /* 0x000fce00078e00ff */
[----:B-1----:R-:W-:Y:S05]  /*11010*/  WARPSYNC.COLLECTIVE R15, `(.L_x_355) ;  /* 0x000000000f087348 */ /* 0x002fea0003c00000 */
[----:B------:R0:W2:Y:S02]  /*11020*/  SHFL.IDX P6, R14, R13, R12, R11 ;  /* 0x0000000c0d0e7389 */ /* 0x0000a400000c000b */
[----:B012---:R-:W-:Y:S01]  /*11030*/  ENDCOLLECTIVE ;  /* 0x000000000000791b */ /* 0x007fe20003800000 */
.L_x_355:
[----:B------:R-:W-:Y:S05]  /*11040*/  BSYNC B0 ;  /* 0x0000000000007941 */ /* 0x000fea0003800000 */
.L_x_354:
[----:B------:R-:W-:Y:S02]  /*11050*/  IMAD.MOV.U32 R13, RZ, RZ, R24 ;  /* 0x000000ffff0d7224 */ /* 0x000fe400078e0018 */
[----:B------:R-:W-:Y:S02]  /*11060*/  IMAD.MOV.U32 R12, RZ, RZ, 0x1 ;  /* 0x00000001ff0c7424 */ /* 0x000fe400078e00ff */
[----:B------:R-:W-:Y:S02]  /*11070*/  IMAD.MOV.U32 R11, RZ, RZ, 0x1f ;  /* 0x0000001fff0b7424 */ /* 0x000fe400078e00ff */
[----:B------:R-:W-:Y:S02]  /*11080*/  IMAD.MOV.U32 R15, RZ, RZ, -0x1 ;  /* 0xffffffffff0f7424 */ /* 0x000fe400078e00ff */
[----:B------:R-:W-:Y:S02]  /*11090*/  IMAD.IADD R7, R27, 0x1, R9 ;  /* 0x000000011b077824 */ /* 0x000fe400078e0209 */
[----:B------:R-:W-:-:S07]  /*110a0*/  IMAD.MOV.U32 R0, RZ, RZ, R14 ;  /* 0x000000ffff007224 */ /* 0x000fce00078e000e */
[----:B------:R-:W-:Y:S05]  /*110b0*/  WARPSYNC.COLLECTIVE R15, `(.L_x_356) ;  /* 0x000000000f087348 */ /* 0x000fea0003c00000 */
[----:B------:R0:W1:Y:S02]  /*110c0*/  SHFL.IDX P6, R14, R13, R12, R11 ;  /* 0x0000000c0d0e7389 */ /* 0x00006400000c000b */
[----:B01----:R-:W-:Y:S01]  /*110d0*/  ENDCOLLECTIVE ;  /* 0x000000000000791b */ /* 0x003fe20003800000 */
.L_x_356:
[----:B------:R-:W-:Y:S02]  /*110e0*/  ULDC UR4, c[0x0][0xc3c] ;  /* 0x00030f0000047ab9 */ /* 0x000fe40000000800 */
[----:B------:R-:W-:-:S13]  /*110f0*/  ISETP.GE.OR P1, PT, R7, UR4, !P0 ;  /* 0x0000000407007c0c */ /* 0x000fda000c726670 */
[----:B------:R-:W0:Y:S08]  /*11100*/  @!P1 LDC.64 R2, c[0x0][0xc80] ;  /* 0x00032000ff029b82 */ /* 0x000e300000000a00 */
[----:B------:R-:W1:Y:S01]  /*11110*/  @!P1 LDC.64 R4, c[0x0][0xc78] ;  /* 0x00031e00ff049b82 */ /* 0x000e620000000a00 */
[----:B------:R-:W-:Y:S02]  /*11120*/  IMAD.MOV.U32 R11, RZ, RZ, RZ ;  /* 0x000000ffff0b7224 */ /* 0x000fe400078e00ff */
[----:B------:R-:W-:-:S02]  /*11130*/  IMAD.MOV.U32 R6, RZ, RZ, R14 ;  /* 0x000000ffff067224 */ /* 0x000fc400078e000e */
        /* <DEDUP_REMOVED lines=8> */
[----:B------:R-:W-:Y:S01]  /*111c0*/  IMAD.MOV.U32 R24, RZ, RZ, RZ ;  /* 0x000000ffff187224 */ /* 0x000fe200078e00ff */
[C---:B------:R-:W-:Y:S02]  /*111d0*/  ISETP.GE.U32.AND P4, PT, R9.reuse, 0x8, PT ;  /* 0x000000080900780c */ /* 0x040fe40003f86070 */
[C---:B------:R-:W-:Y:S01]  /*111e0*/  ISETP.GE.U32.AND P5, PT, R9.reuse, 0x10, PT ;  /* 0x000000100900780c */ /* 0x040fe20003fa6070 */
[----:B--2---:R-:W-:Y:S02]  /*111f0*/  @!P1 IMAD.MOV.U32 R7, RZ, RZ, R8 ;  /* 0x000000ffff079224 */ /* 0x004fe400078e0008 */
[----:B---3--:R-:W-:Y:S01]  /*11200*/  @!P1 IMAD.MOV.U32 R4, RZ, RZ, R5 ;  /* 0x000000ffff049224 */ /* 0x008fe200078e0005 */
[----:B------:R-:W-:-:S03]  /*11210*/  ISETP.NE.AND P1, PT, R9, RZ, PT ;  /* 0x000000ff0900720c */ /* 0x000fc60003f25270 */
[----:B------:R-:W-:-:S10]  /*11220*/  IMAD R13, R4, R7, RZ ;  /* 0x00000007040d7224 */ /* 0x000fd400078e02ff */
[----:B------:R-:W-:Y:S05]  /*11230*/  WARPSYNC.COLLECTIVE R15, `(.L_x_357) ;  /* 0x000000000f087348 */ /* 0x000fea0003c00000 */
[----:B------:R0:W1:Y:S02]  /*11240*/  SHFL.UP P6, R14, R13, R12, R11 ;  /* 0x0400000c0d0e7389 */ /* 0x00006400000c000b */
[----:B01----:R-:W-:Y:S01]  /*11250*/  ENDCOLLECTIVE ;  /* 0x000000000000791b */ /* 0x003fe20003800000 */
.L_x_357:
[----:B------:R-:W-:Y:S01]  /*11260*/  IMAD.MOV.U32 R12, RZ, RZ, 0x2 ;  /* 0x00000002ff0c7424 */ /* 0x000fe200078e00ff */
[----:B------:R-:W-:-:S05]  /*11270*/  SEL R14, R14, RZ, P1 ;  /* 0x000000ff0e0e7207 */ /* 0x000fca0000800000 */
[----:B------:R-:W-:-:S04]  /*11280*/  IMAD.IADD R5, R13, 0x1, R14 ;  /* 0x000000010d057824 */ /* 0x000fc800078e020e */
[----:B------:R-:W-:-:S07]  /*11290*/  IMAD.MOV.U32 R13, RZ, RZ, R5 ;  /* 0x000000ffff0d7224 */ /* 0x000fce00078e0005 */
[----:B------:R-:W-:Y:S05]  /*112a0*/  WARPSYNC.COLLECTIVE R15, `(.L_x_358) ;  /* 0x000000000f087348 */ /* 0x000fea0003c00000 */
[----:B------:R0:W1:Y:S02]  /*112b0*/  SHFL.UP P6, R14, R13, R12, R11 ;  /* 0x0400000c0d0e7389 */ /* 0x00006400000c000b */
[----:B01----:R-:W-:Y:S01]  /*112c0*/  ENDCOLLECTIVE ;  /* 0x000000000000791b */ /* 0x003fe20003800000 */
.L_x_358:
[----:B------:R-:W-:Y:S01]  /*112d0*/  IMAD.MOV.U32 R12, RZ, RZ, 0x4 ;  /* 0x00000004ff0c7424 */ /* 0x000fe200078e00ff */
[----:B------:R-:W-:-:S05]  /*112e0*/  SEL R2, R14, RZ, P2 ;  /* 0x000000ff0e027207 */ /* 0x000fca0001000000 */
[----:B------:R-:W-:-:S04]  /*112f0*/  IMAD.IADD R2, R5, 0x1, R2 ;  /* 0x0000000105027824 */ /* 0x000fc800078e0202 */
[----:B------:R-:W-:-:S07]  /*11300*/  IMAD.MOV.U32 R13, RZ, RZ, R2 ;  /* 0x000000ffff0d7224 */ /* 0x000fce00078e0002 */
[----:B------:R-:W-:Y:S05]  /*11310*/  WARPSYNC.COLLECTIVE R15, `(.L_x_359) ;  /* 0x000000000f087348 */ /* 0x000fea0003c00000 */
[----:B------:R0:W1:Y:S02]  /*11320*/  SHFL.UP P6, R14, R13, R12, R11 ;  /* 0x0400000c0d0e7389 */ /* 0x00006400000c000b */
[----:B01----:R-:W-:Y:S01]  /*11330*/  ENDCOLLECTIVE ;  /* 0x000000000000791b */ /* 0x003fe20003800000 */
.L_x_359:
[----:B------:R-:W-:Y:S01]  /*11340*/  IMAD.MOV.U32 R12, RZ, RZ, 0x8 ;  /* 0x00000008ff0c7424 */ /* 0x000fe200078e00ff */
[----:B------:R-:W-:-:S05]  /*11350*/  SEL R3, R14, RZ, P3 ;  /* 0x000000ff0e037207 */ /* 0x000fca0001800000 */
[----:B------:R-:W-:-:S04]  /*11360*/  IMAD.IADD R3, R2, 0x1, R3 ;  /* 0x0000000102037824 */ /* 0x000fc800078e0203 */
[----:B------:R-:W-:-:S07]  /*11370*/  IMAD.MOV.U32 R13, RZ, RZ, R3 ;  /* 0x000000ffff0d7224 */ /* 0x000fce00078e0003 */
[----:B------:R-:W-:Y:S05]  /*11380*/  WARPSYNC.COLLECTIVE R15, `(.L_x_360) ;  /* 0x000000000f087348 */ /* 0x000fea0003c00000 */
[----:B------:R0:W1:Y:S02]  /*11390*/  SHFL.UP P6, R14, R13, R12, R11 ;  /* 0x0400000c0d0e7389 */ /* 0x00006400000c000b */
[----:B01----:R-:W-:Y:S01]  /*113a0*/  ENDCOLLECTIVE ;  /* 0x000000000000791b */ /* 0x003fe20003800000 */
.L_x_360:
[----:B------:R-:W-:Y:S01]  /*113b0*/  IMAD.MOV.U32 R12, RZ, RZ, 0x10 ;  /* 0x00000010ff0c7424 */ /* 0x000fe200078e00ff */
[----:B------:R-:W-:-:S05]  /*113c0*/  SEL R14, R14, RZ, P4 ;  /* 0x000000ff0e0e7207 */ /* 0x000fca0002000000 */
[----:B------:R-:W-:-:S04]  /*113d0*/  IMAD.IADD R5, R3, 0x1, R14 ;  /* 0x0000000103057824 */ /* 0x000fc800078e020e */
[----:B------:R-:W-:-:S07]  /*113e0*/  IMAD.MOV.U32 R13, RZ, RZ, R5 ;  /* 0x000000ffff0d7224 */ /* 0x000fce00078e0005 */
[----:B------:R-:W-:Y:S05]  /*113f0*/  WARPSYNC.COLLECTIVE R15, `(.L_x_361) ;  /* 0x000000000f087348 */ /* 0x000fea0003c00000 */
[----:B------:R0:W1:Y:S02]  /*11400*/  SHFL.UP P6, R14, R13, R12, R11 ;  /* 0x0400000c0d0e7389 */ /* 0x00006400000c000b */
[----:B01----:R-:W-:Y:S01]  /*11410*/  ENDCOLLECTIVE ;  /* 0x000000000000791b */ /* 0x003fe20003800000 */
.L_x_361:
[----:B------:R-:W-:Y:S02]  /*11420*/  IMAD.MOV.U32 R12, RZ, RZ, 0x1f ;  /* 0x0000001fff0c7424 */ /* 0x000fe400078e00ff */
[----:B------:R-:W-:Y:S01]  /*11430*/  IMAD.MOV.U32 R11, RZ, RZ, 0x1f ;  /* 0x0000001fff0b7424 */ /* 0x000fe200078e00ff */
[----:B------:R-:W-:-:S05]  /*11440*/  SEL R14, R14, RZ, P5 ;  /* 0x000000ff0e0e7207 */ /* 0x000fca0002800000 */
[----:B------:R-:W-:-:S04]  /*11450*/  IMAD.IADD R3, R5, 0x1, R14 ;  /* 0x0000000105037824 */ /* 0x000fc800078e020e */
[----:B------:R-:W-:-:S07]  /*11460*/  IMAD.MOV.U32 R13, RZ, RZ, R3 ;  /* 0x000000ffff0d7224 */ /* 0x000fce00078e0003 */
[----:B------:R-:W-:Y:S05]  /*11470*/  WARPSYNC.COLLECTIVE R15, `(.L_x_362) ;  /* 0x000000000f087348 */ /* 0x000fea0003c00000 */
[----:B------:R0:W1:Y:S02]  /*11480*/  SHFL.IDX P6, R14, R13, R12, R11 ;  /* 0x0000000c0d0e7389 */ /* 0x00006400000c000b */
[----:B01----:R-:W-:Y:S01]  /*11490*/  ENDCOLLECTIVE ;  /* 0x000000000000791b */ /* 0x003fe20003800000 */
.L_x_362:
[----:B------:R-:W-:Y:S05]  /*114a0*/  BRA `(.L_x_363) ;  /* 0xffffffd800447947 */ /* 0x000fea000383ffff */
.L_x_294:
[----:B------:R-:W-:Y:S01]  /*114b0*/  BSSY B0, `(.L_x_364) ;  /* 0x0000007000007945 */ /* 0x000fe20003800000 */
[----:B------:R-:W-:Y:S02]  /*114c0*/  IMAD.MOV.U32 R12, RZ, RZ, 0x1 ;  /* 0x00000001ff0c7424 */ /* 0x000fe400078e00ff */
[----:B------:R-:W-:Y:S02]  /*114d0*/  IMAD.MOV.U32 R11, RZ, RZ, RZ ;  /* 0x000000ffff0b7224 */ /* 0x000fe400078e00ff */
[----:B------:R-:W-:-:S07]  /*114e0*/  IMAD.MOV.U32 R15, RZ, RZ, -0x1 ;  /* 0xffffffffff0f7424 */ /* 0x000fce00078e00ff */
[----:B------:R-:W-:Y:S05]  /*114f0*/  WARPSYNC.COLLECTIVE R15, `(.L_x_365) ;  /* 0x000000000f087348 */ /* 0x000fea0003c00000 */
[----:B------:R0:W1:Y:S02]  /*11500*/  SHFL.UP P6, R14, R13, R12, R11 ;  /* 0x0400000c0d0e7389 */ /* 0x00006400000c000b */
[----:B01----:R-:W-:Y:S01]  /*11510*/  ENDCOLLECTIVE ;  /* 0x000000000000791b */ /* 0x003fe20003800000 */
.L_x_365:
[----:B------:R-:W-:Y:S05]  /*11520*/  BSYNC B0 ;  /* 0x0000000000007941 */ /* 0x000fea0003800000 */
.L_x_364:
[----:B------:R-:W-:Y:S01]  /*11530*/  SEL R14, R14, RZ, P1 ;  /* 0x000000ff0e0e7207 */ /* 0x000fe20000800000 */
[----:B------:R-:W-:Y:S02]  /*11540*/  IMAD.MOV.U32 R12, RZ, RZ, 0x2 ;  /* 0x00000002ff0c7424 */ /* 0x000fe400078e00ff */
[----:B------:R-:W-:Y:S02]  /*11550*/  IMAD.MOV.U32 R11, RZ, RZ, RZ ;  /* 0x000000ffff0b7224 */ /* 0x000fe400078e00ff */
[----:B------:R-:W-:Y:S02]  /*11560*/  IMAD.IADD R13, R13, 0x1, R14 ;  /* 0x000000010d0d7824 */ /* 0x000fe400078e020e */
[----:B------:R-:W-:-:S07]  /*11570*/  IMAD.MOV.U32 R15, RZ, RZ, -0x1 ;  /* 0xffffffffff0f7424 */ /* 0x000fce00078e00ff */
[----:B------:R-:W-:Y:S05]  /*11580*/  WARPSYNC.COLLECTIVE R15, `(.L_x_366) ;  /* 0x000000000f087348 */ /* 0x000fea0003c00000 */
[----:B------:R0:W1:Y:S02]  /*11590*/  SHFL.UP P6, R14, R13, R12, R11 ;  /* 0x0400000c0d0e7389 */ /* 0x00006400000c000b */
[----:B01----:R-:W-:Y:S01]  /*115a0*/  ENDCOLLECTIVE ;  /* 0x000000000000791b */ /* 0x003fe20003800000 */
.L_x_366:
[----:B------:R-:W-:Y:S01]  /*115b0*/  IMAD.MOV.U32 R12, RZ, RZ, 0x4 ;  /* 0x00000004ff0c7424 */ /* 0x000fe200078e00ff */
[----:B------:R-:W-:-:S05]  /*115c0*/  SEL R2, R14, RZ, P2 ;  /* 0x000000ff0e027207 */ /* 0x000fca0001000000 */
[----:B------:R-:W-:-:S04]  /*115d0*/  IMAD.IADD R2, R13, 0x1, R2 ;  /* 0x000000010d027824 */ /* 0x000fc800078e0202 */
[----:B------:R-:W-:-:S07]  /*115e0*/  IMAD.MOV.U32 R13, RZ, RZ, R2 ;  /* 0x000000ffff0d7224 */ /* 0x000fce00078e0002 */
[----:B------:R-:W-:Y:S05]  /*115f0*/  WARPSYNC.COLLECTIVE R15, `(.L_x_367) ;  /* 0x000000000f087348 */ /* 0x000fea0003c00000 */
[----:B------:R0:W1:Y:S02]  /*11600*/  SHFL.UP P6, R14, R13, R12, R11 ;  /* 0x0400000c0d0e7389 */ /* 0x00006400000c000b */
[----:B01----:R-:W-:Y:S01]  /*11610*/  ENDCOLLECTIVE ;  /* 0x000000000000791b */ /* 0x003fe20003800000 */
.L_x_367:
[----:B------:R-:W-:Y:S01]  /*11620*/  IMAD.MOV.U32 R12, RZ, RZ, 0x8 ;  /* 0x00000008ff0c7424 */ /* 0x000fe200078e00ff */
[----:B------:R-:W-:-:S05]  /*11630*/  SEL R3, R14, RZ, P3 ;  /* 0x000000ff0e037207 */ /* 0x000fca0001800000 */
[----:B------:R-:W-:-:S04]  /*11640*/  IMAD.IADD R3, R2, 0x1, R3 ;  /* 0x0000000102037824 */ /* 0x000fc800078e0203 */
[----:B------:R-:W-:-:S07]  /*11650*/  IMAD.MOV.U32 R13, RZ, RZ, R3 ;  /* 0x000000ffff0d7224 */ /* 0x000fce00078e0003 */
[----:B------:R-:W-:Y:S05]  /*11660*/  WARPSYNC.COLLECTIVE R15, `(.L_x_368) ;  /* 0x000000000f087348 */ /* 0x000fea0003c00000 */
[----:B------:R0:W1:Y:S02]  /*11670*/  SHFL.UP P6, R14, R13, R12, R11 ;  /* 0x0400000c0d0e7389 */ /* 0x00006400000c000b */
[----:B01----:R-:W-:Y:S01]  /*11680*/  ENDCOLLECTIVE ;  /* 0x000000000000791b */ /* 0x003fe20003800000 */
.L_x_368:
[----:B------:R-:W-:Y:S01]  /*11690*/  IMAD.MOV.U32 R12, RZ, RZ, 0x10 ;  /* 0x00000010ff0c7424 */ /* 0x000fe200078e00ff */
[----:B------:R-:W-:-:S05]  /*116a0*/  SEL R14, R14, RZ, P4 ;  /* 0x000000ff0e0e7207 */ /* 0x000fca0002000000 */
[----:B------:R-:W-:-:S04]  /*116b0*/  IMAD.IADD R5, R3, 0x1, R14 ;  /* 0x0000000103057824 */ /* 0x000fc800078e020e */
[----:B------:R-:W-:-:S07]  /*116c0*/  IMAD.MOV.U32 R13, RZ, RZ, R5 ;  /* 0x000000ffff0d7224 */ /* 0x000fce00078e0005 */
[----:B------:R-:W-:Y:S05]  /*116d0*/  WARPSYNC.COLLECTIVE R15, `(.L_x_369) ;  /* 0x000000000f087348 */ /* 0x000fea0003c00000 */
[----:B------:R0:W1:Y:S02]  /*116e0*/  SHFL.UP P6, R14, R13, R12, R11 ;  /* 0x0400000c0d0e7389 */ /* 0x00006400000c000b */
[----:B01----:R-:W-:Y:S01]  /*116f0*/  ENDCOLLECTIVE ;  /* 0x000000000000791b */ /* 0x003fe20003800000 */
.L_x_369:
        /* <DEDUP_REMOVED lines=8> */
.L_x_370:
[----:B------:R-:W-:Y:S05]  /*11780*/  BRA `(.L_x_371) ;  /* 0xffffffd800307947 */ /* 0x000fea000383ffff */
.L_x_296:
[----:B------:R-:W-:Y:S01]  /*11790*/  BSSY B0, `(.L_x_372) ;  /* 0x0000006000007945 */ /* 0x000fe20003800000 */
[----:B------:R-:W-:Y:S01]  /*117a0*/  PLOP3.LUT P6, PT, P6, PT, PT, 0x8, 0x0 ;  /* 0x000000000000781c */ /* 0x000fe200037ce170 */
[----:B------:R-:W-:-:S12]  /*117b0*/  IMAD.MOV.U32 R15, RZ, RZ, -0x1 ;  /* 0xffffffffff0f7424 */ /* 0x000fd800078e00ff */
[----:B0-----:R-:W-:Y:S05]  /*117c0*/  WARPSYNC.COLLECTIVE R15, `(.L_x_373) ;  /* 0x000000000f087348 */ /* 0x001fea0003c00000 */
[----:B------:R-:W-:Y:S01]  /*117d0*/  VOTE.ANY R14, PT, P6 ;  /* 0x00000000000e7806 */ /* 0x000fe200030e0100 */
[----:B0-----:R-:W-:Y:S06]  /*117e0*/  ENDCOLLECTIVE ;  /* 0x000000000000791b */ /* 0x001fec0003800000 */
.L_x_373:
[----:B------:R-:W-:Y:S05]  /*117f0*/  BSYNC B0 ;  /* 0x0000000000007941 */ /* 0x000fea0003800000 */
.L_x_372:
[----:B------:R-:W-:Y:S02]  /*11800*/  IMAD.MOV.U32 R8, RZ, RZ, R14 ;  /* 0x000000ffff087224 */ /* 0x000fe400078e000e */
[----:B------:R-:W-:Y:S02]  /*11810*/  IMAD.MOV.U32 R13, RZ, RZ, R7 ;  /* 0x000000ffff0d7224 */ /* 0x000fe400078e0007 */
[----:B------:R-:W0:Y:S01]  /*11820*/  POPC R5, R8 ;  /* 0x0000000800057309 */ /* 0x000e220000000000 */
[----:B------:R-:W-:Y:S02]  /*11830*/  IMAD.MOV.U32 R11, RZ, RZ, 0x1f ;  /* 0x0000001fff0b7424 */ /* 0x000fe400078e00ff */
[----:B------:R-:W-:Y:S02]  /*11840*/  IMAD.MOV.U32 R15, RZ, RZ, -0x1 ;  /* 0xffffffffff0f7424 */ /* 0x000fe400078e00ff */
[----:B0-----:R-:W-:-:S07]  /*11850*/  IMAD.MOV.U32 R12, RZ, RZ, R5 ;  /* 0x000000ffff0c7224 */ /* 0x001fce00078e0005 */
[----:B------:R-:W-:Y:S05]  /*11860*/  WARPSYNC.COLLECTIVE R15, `(.L_x_374) ;  /* 0x000000000f087348 */ /* 0x000fea0003c00000 */
[----:B------:R0:W1:Y:S02]  /*11870*/  SHFL.IDX P6, R14, R13, R12, R11 ;  /* 0x0000000c0d0e7389 */ /* 0x00006400000c000b */
[----:B01----:R-:W-:Y:S01]  /*11880*/  ENDCOLLECTIVE ;  /* 0x000000000000791b */ /* 0x003fe20003800000 */
.L_x_374:
[----:B------:R-:W-:Y:S02]  /*11890*/  IMAD.MOV.U32 R13, RZ, RZ, R4 ;  /* 0x000000ffff0d7224 */ /* 0x000fe400078e0004 */
[----:B------:R-:W-:-:S07]  /*118a0*/  IMAD.MOV.U32 R7, RZ, RZ, R14 ;  /* 0x000000ffff077224 */ /* 0x000fce00078e000e */
[----:B------:R-:W-:Y:S05]  /*118b0*/  WARPSYNC.COLLECTIVE R15, `(.L_x_375) ;  /* 0x000000000f087348 */ /* 0x000fea0003c00000 */
[----:B------:R0:W1:Y:S02]  /*118c0*/  SHFL.IDX P6, R14, R13, R12, R11 ;  /* 0x0000000c0d0e7389 */ /* 0x00006400000c000b */
[----:B01----:R-:W-:Y:S01]  /*118d0*/  ENDCOLLECTIVE ;  /* 0x000000000000791b */ /* 0x003fe20003800000 */
.L_x_375:
[----:B------:R-:W-:Y:S01]  /*118e0*/  IMAD.MOV.U32 R4, RZ, RZ, R14 ;  /* 0x000000ffff047224 */ /* 0x000fe200078e000e */
[----:B------:R-:W-:Y:S06]  /*118f0*/  BRA `(.L_x_376) ;  /* 0xffffffd800107947 */ /* 0x000fec000383ffff */
.L_x_298:
[----:B------:R-:W-:Y:S01]  /*11900*/  BSSY B0, `(.L_x_377) ;  /* 0x0000007000007945 */ /* 0x000fe20003800000 */
[----:B------:R-:W-:Y:S02]  /*11910*/  IMAD.MOV.U32 R13, RZ, RZ, R3 ;  /* 0x000000ffff0d7224 */ /* 0x000fe400078e0003 */
[----:B------:R-:W-:Y:S02]  /*11920*/  IMAD.MOV.U32 R11, RZ, RZ, 0x1f ;  /* 0x0000001fff0b7424 */ /* 0x000fe400078e00ff */
[----:B------:R-:W-:-:S07]  /*11930*/  IMAD.MOV.U32 R15, RZ, RZ, -0x1 ;  /* 0xffffffffff0f7424 */ /* 0x000fce00078e00ff */
[----:B0123--:R-:W-:Y:S05]  /*11940*/  WARPSYNC.COLLECTIVE R15, `(.L_x_378) ;  /* 0x000000000f087348 */ /* 0x00ffea0003c00000 */
[----:B------:R4:W0:Y:S02]  /*11950*/  SHFL.IDX P6, R14, R13, R12, R11 ;  /* 0x0000000c0d0e7389 */ /* 0x00082400000c000b */
[----:B01234-:R-:W-:Y:S01]  /*11960*/  ENDCOLLECTIVE ;  /* 0x000000000000791b */ /* 0x01ffe20003800000 */
.L_x_378:
[----:B------:R-:W-:Y:S05]  /*11970*/  BSYNC B0 ;  /* 0x0000000000007941 */ /* 0x000fea0003800000 */
.L_x_377:
[----:B------:R-:W-:Y:S01]  /*11980*/  IMAD.MOV.U32 R24, RZ, RZ, R14 ;  /* 0x000000ffff187224 */ /* 0x000fe200078e000e */
[----:B------:R-:W-:Y:S06]  /*11990*/  BRA `(.L_x_297) ;  /* 0xffffffd800007947 */ /* 0x000fec000383ffff */
.L_x_302:
[----:B-1----:R1:W3:Y:S02]  /*119a0*/  SYNCS.PHASECHK.TRANS64.TRYWAIT P0, [R9+URZ+0x30820], R0 ;  /* 0x03082000090075a7 */ /* 0x0022e4000800017f */
[----:B---3--:R-:W-:Y:S05]  /*119b0*/  @!P0 NANOSLEEP.SYNCS 0x989680 ;  /* 0x009896800000895d */ /* 0x008fea0003900000 */
[----:B------:R-:W3:Y:S02]  /*119c0*/  @!P0 SYNCS.PHASECHK.TRANS64 P0, [R9+URZ+0x30820], R0 ;  /* 0x03082000090085a7 */ /* 0x000ee4000800007f */
[----:B---3--:R-:W-:Y:S05]  /*119d0*/  @!P0 BRA `(.L_x_302) ;  /* 0xfffffffc00f08947 */ /* 0x008fea000383ffff */
[----:B------:R-:W-:Y:S05]  /*119e0*/  BRA `(.L_x_379) ;  /* 0xffffffdc00587947 */ /* 0x000fea000383ffff */
.L_x_303:
[----:B------:R-:W3:Y:S01]  /*119f0*/  S2R R2, SR_TID.X ;  /* 0x0000000000027919 */ /* 0x000ee20000002100 */
[----:B------:R-:W-:Y:S01]  /*11a00*/  BSSY B0, `(.L_x_380) ;  /* 0x000000a000007945 */ /* 0x000fe20003800000 */
[----:B------:R-:W-:Y:S02]  /*11a10*/  IMAD.MOV.U32 R12, RZ, RZ, RZ ;  /* 0x000000ffff0c7224 */ /* 0x000fe400078e00ff */
[----:B------:R-:W-:Y:S02]  /*11a20*/  IMAD.MOV.U32 R11, RZ, RZ, 0x1f ;  /* 0x0000001fff0b7424 */ /* 0x000fe400078e00ff */
[----:B------:R-:W-:Y:S01]  /*11a30*/  IMAD.MOV.U32 R15, RZ, RZ, -0x1 ;  /* 0xffffffffff0f7424 */ /* 0x000fe200078e00ff */
[----:B---3--:R-:W-:-:S04]  /*11a40*/  SHF.R.U32.HI R2, RZ, 0x5, R2 ;  /* 0x00000005ff027819 */ /* 0x008fc80000011602 */
[----:B------:R-:W-:-:S05]  /*11a50*/  LOP3.LUT R2, R2, 0x3, RZ, 0xc0, !PT ;  /* 0x0000000302027812 */ /* 0x000fca00078ec0ff */
[----:B------:R-:W-:-:S07]  /*11a60*/  IMAD.MOV.U32 R13, RZ, RZ, R2 ;  /* 0x000000ffff0d7224 */ /* 0x000fce00078e0002 */
[----:B012---:R-:W-:Y:S05]  /*11a70*/  WARPSYNC.COLLECTIVE R15, `(.L_x_381) ;  /* 0x000000000f087348 */ /* 0x007fea0003c00000 */
[----:B------:R3:W4:Y:S02]  /*11a80*/  SHFL.IDX P6, R14, R13, R12, R11 ;  /* 0x0000000c0d0e7389 */ /* 0x00072400000c000b */
[----:B01234-:R-:W-:Y:S01]  /*11a90*/  ENDCOLLECTIVE ;  /* 0x000000000000791b */ /* 0x01ffe20003800000 */
.L_x_381:
[----:B------:R-:W-:Y:S05]  /*11aa0*/  BSYNC B0 ;  /* 0x0000000000007941 */ /* 0x000fea0003800000 */
.L_x_380:
[----:B------:R-:W-:Y:S05]  /*11ab0*/  BRA `(.L_x_382) ;  /* 0xffffffdc00407947 */ /* 0x000fea000383ffff */
.L_x_306:
[----:B------:R-:W-:Y:S01]  /*11ac0*/  BSSY B1, `(.L_x_383) ;  /* 0x0000006000017945 */ /* 0x000fe20003800000 */
[----:B------:R-:W-:-:S07]  /*11ad0*/  IMAD.MOV.U32 R15, RZ, RZ, -0x1 ;  /* 0xffffffffff0f7424 */ /* 0x000fce00078e00ff */
[----:B012---:R-:W-:Y:S05]  /*11ae0*/  WARPSYNC.COLLECTIVE R15, `(.L_x_384) ;  /* 0x000000000f0c7348 */ /* 0x007fea0003c00000 */
[----:B------:R-:W-:Y:S02]  /*11af0*/  ELECT P6, UR62, PT ;  /* 0x00000000003e782f */ /* 0x000fe400038c0000 */
[----:B------:R-:W-:Y:S01]  /*11b00*/  MOV R14, UR62 ;  /* 0x0000003e000e7c02 */ /* 0x000fe20008000f00 */
[----:B012---:R-:W-:Y:S10]  /*11b10*/  ENDCOLLECTIVE ;  /* 0x000000000000791b */ /* 0x007ff40003800000 */
.L_x_384:
[----:B------:R-:W-:Y:S05]  /*11b20*/  BSYNC B1 ;  /* 0x0000000000017941 */ /* 0x000fea0003800000 */
.L_x_383:
[----:B------:R-:W-:Y:S05]  /*11b30*/  BRA `(.L_x_385) ;  /* 0xffffffdc00387947 */ /* 0x000fea000383ffff */
.L_x_308:
[----:B-1----:R1:W3:Y:S02]  /*11b40*/  SYNCS.PHASECHK.TRANS64.TRYWAIT P0, [R7+URZ], R2 ;  /* 0x00000002070075a7 */ /* 0x0022e4000800017f */
[----:B---3--:R-:W-:Y:S05]  /*11b50*/  @!P0 NANOSLEEP.SYNCS 0x989680 ;  /* 0x009896800000895d */ /* 0x008fea0003900000 */
[----:B------:R-:W3:Y:S02]  /*11b60*/  @!P0 SYNCS.PHASECHK.TRANS64 P0, [R7+URZ], R2 ;  /* 0x00000002070085a7 */ /* 0x000ee4000800007f */
[----:B---3--:R-:W-:Y:S05]  /*11b70*/  @!P0 BRA `(.L_x_308) ;  /* 0xfffffffc00f08947 */ /* 0x008fea000383ffff */
[----:B------:R-:W-:Y:S05]  /*11b80*/  BRA `(.L_x_386) ;  /* 0xffffffdc006c7947 */ /* 0x000fea000383ffff */
.L_x_309:
[----:B---3--:R3:W4:Y:S02]  /*11b90*/  SYNCS.PHASECHK.TRANS64.TRYWAIT P0, [R3+URZ], R0 ;  /* 0x00000000030075a7 */ /* 0x008724000800017f */
[----:B----4-:R-:W-:Y:S05]  /*11ba0*/  @!P0 NANOSLEEP.SYNCS 0x989680 ;  /* 0x009896800000895d */ /* 0x010fea0003900000 */
[----:B------:R-:W4:Y:S02]  /*11bb0*/  @!P0 SYNCS.PHASECHK.TRANS64 P0, [R3+URZ], R0 ;  /* 0x00000000030085a7 */ /* 0x000f24000800007f */
[----:B----4-:R-:W-:Y:S05]  /*11bc0*/  @!P0 BRA `(.L_x_309) ;  /* 0xfffffffc00f08947 */ /* 0x010fea000383ffff */
[----:B------:R-:W-:Y:S05]  /*11bd0*/  BRA `(.L_x_387) ;  /* 0xffffffdc00607947 */ /* 0x000fea000383ffff */
.L_x_311:
[----:B---3--:R3:W4:Y:S02]  /*11be0*/  SYNCS.PHASECHK.TRANS64.TRYWAIT P0, [R5+URZ], R2 ;  /* 0x00000002050075a7 */ /* 0x008724000800017f */
[----:B----4-:R-:W-:Y:S05]  /*11bf0*/  @!P0 NANOSLEEP.SYNCS 0x989680 ;  /* 0x009896800000895d */ /* 0x010fea0003900000 */
[----:B------:R-:W4:Y:S02]  /*11c00*/  @!P0 SYNCS.PHASECHK.TRANS64 P0, [R5+URZ], R2 ;  /* 0x00000002050085a7 */ /* 0x000f24000800007f */
[----:B----4-:R-:W-:Y:S05]  /*11c10*/  @!P0 BRA `(.L_x_311) ;  /* 0xfffffffc00f08947 */ /* 0x010fea000383ffff */
[----:B------:R-:W-:Y:S05]  /*11c20*/  BRA `(.L_x_388) ;  /* 0xffffffdc00647947 */ /* 0x000fea000383ffff */
.L_x_389:
        /* <DEDUP_REMOVED lines=13> */
.L_x_2703:


//--------------------- .text._ZN7cutlass13device_kernelIN5flash11enable_sm90INS1_16FlashAttnFwdSm90INS1_25CollectiveMainloopFwdSm90ILi2EN4cute5tupleIJNS5_1CILi1EEES8_S8_EEENS6_IJNS7_ILi192EEESA_NS7_ILi64EEEEEELi64ENS_10bfloat16_tEfNS_4arch4Sm90ELb0ELb0ELb0ELb1ELb0ELb1ELb0ELb0ELb1ELb1ELb1ELb0EEENS1_21CollectiveEpilogueFwdINS6_IJSA_SB_SA_EEES9_SD_SF_Li384ELb1ELb1ELb1ELb0EEENS1_36VarlenDynamicPersistentTileSchedulerILi192ELi192ELi384ELi128ELb1ELb1ELb1ELb0ELb1ELb1EEEEEEEEEvNT_6ParamsE --------------------------
	.section	.text._ZN7cutlass13device_kernelIN5flash11enable_sm90INS1_16FlashAttnFwdSm90INS1_25CollectiveMainloopFwdSm90ILi2EN4cute5tupleIJNS5_1CILi1EEES8_S8_EEENS6_IJNS7_ILi192EEESA_NS7_ILi64EEEEEELi64ENS_10bfloat16_tEfNS_4arch4Sm90ELb0ELb0ELb0ELb1ELb0ELb1ELb0ELb0ELb1ELb1ELb1ELb0EEENS1_21CollectiveEpilogueFwdINS6_IJSA_SB_SA_EEES9_SD_SF_Li384ELb1ELb1ELb1ELb0EEENS1_36VarlenDynamicPersistentTileSchedulerILi192ELi192ELi384ELi128ELb1ELb1ELb1ELb0ELb1ELb1EEEEEEEEEvNT_6ParamsE,"ax",@progbits
	.align	128
.text._ZN7cutlass13device_kernelIN5flash11enable_sm90INS1_16FlashAttnFwdSm90INS1_25CollectiveMainloopFwdSm90ILi2EN4cute5tupleIJNS5_1CILi1EEES8_S8_EEENS6_IJNS7_ILi192EEESA_NS7_ILi64EEEEEELi64ENS_10bfloat16_tEfNS_4arch4Sm90ELb0ELb0ELb0ELb1ELb0ELb1ELb0ELb0ELb1ELb1ELb1ELb0EEENS1_21CollectiveEpilogueFwdINS6_IJSA_SB_SA_EEES9_SD_SF_Li384ELb1ELb1ELb1ELb0EEENS1_36VarlenDynamicPersistentTileSchedulerILi192ELi192ELi384ELi128ELb1ELb1ELb1ELb0ELb1ELb1EEEEEEEEEvNT_6ParamsE:
        .type           _ZN7cutlass13device_kernelIN5flash11enable_sm90INS1_16FlashAttnFwdSm90INS1_25CollectiveMainloopFwdSm90ILi2EN4cute5tupleIJNS5_1CILi1EEES8_S8_EEENS6_IJNS7_ILi192EEESA_NS7_ILi64EEEEEELi64ENS_10bfloat16_tEfNS_4arch4Sm90ELb0ELb0ELb0ELb1ELb0ELb1ELb0ELb0ELb1ELb1ELb1ELb0EEENS1_21CollectiveEpilogueFwdINS6_IJSA_SB_SA_EEES9_SD_SF_Li384ELb1ELb1ELb1ELb0EEENS1_36VarlenDynamicPersistentTileSchedulerILi192ELi192ELi384ELi128ELb1ELb1ELb1ELb0ELb1ELb1EEEEEEEEEvNT_6ParamsE,@function
        .size           _ZN7cutlass13device_kernelIN5flash11enable_sm90INS1_16FlashAttnFwdSm90INS1_25CollectiveMainloopFwdSm90ILi2EN4cute5tupleIJNS5_1CILi1EEES8_S8_EEENS6_IJNS7_ILi192EEESA_NS7_ILi64EEEEEELi64ENS_10bfloat16_tEfNS_4arch4Sm90ELb0ELb0ELb0ELb1ELb0ELb1ELb0ELb0ELb1ELb1ELb1ELb0EEENS1_21CollectiveEpilogueFwdINS6_IJSA_SB_SA_EEES9_SD_SF_Li384ELb1ELb1ELb1ELb0EEENS1_36VarlenDynamicPersistentTileSchedulerILi192ELi192ELi384ELi128ELb1ELb1ELb1ELb0ELb1ELb1EEEEEEEEEvNT_6ParamsE,(.L_x_2704 - _ZN7cutlass13device_kernelIN5flash11enable_sm90INS1_16FlashAttnFwdSm90INS1_25CollectiveMainloopFwdSm90ILi2EN4cute5tupleIJNS5_1CILi1EEES8_S8_EEENS6_IJNS7_ILi192EEESA_NS7_ILi64EEEEEELi64ENS_10bfloat16_tEfNS_4arch4Sm90ELb0ELb0ELb0ELb1ELb0ELb1ELb0ELb0ELb1ELb1ELb1ELb0EEENS1_21CollectiveEpilogueFwdINS6_IJSA_SB_SA_EEES9_SD_SF_Li384ELb1ELb1ELb1ELb0EEENS1_36VarlenDynamicPersistentTileSchedulerILi192ELi192ELi384ELi128ELb1ELb1ELb1ELb0ELb1ELb1EEEEEEEEEvNT_6ParamsE)
        .other          _ZN7cutlass13device_kernelIN5flash11enable_sm90INS1_16FlashAttnFwdSm90INS1_25CollectiveMainloopFwdSm90ILi2EN4cute5tupleIJNS5_1CILi1EEES8_S8_EEENS6_IJNS7_ILi192EEESA_NS7_ILi64EEEEEELi64ENS_10bfloat16_tEfNS_4arch4Sm90ELb0ELb0ELb0ELb1ELb0ELb1ELb0ELb0ELb1ELb1ELb1ELb0EEENS1_21CollectiveEpilogueFwdINS6_IJSA_SB_SA_EEES9_SD_SF_Li384ELb1ELb1ELb1ELb0EEENS1_36VarlenDynamicPersistentTileSchedulerILi192ELi192ELi384ELi128ELb1ELb1ELb1ELb0ELb1ELb1EEEEEEEEEvNT_6ParamsE,@"STO_CUDA_ENTRY STV_DEFAULT"
_ZN7cutlass13device_kernelIN5flash11enable_sm90INS1_16FlashAttnFwdSm90INS1_25CollectiveMainloopFwdSm90ILi2EN4cute5tupleIJNS5_1CILi1EEES8_S8_EEENS6_IJNS7_ILi192EEESA_NS7_ILi64EEEEEELi64ENS_10bfloat16_tEfNS_4arch4Sm90ELb0ELb0ELb0ELb1ELb0ELb1ELb0ELb0ELb1ELb1ELb1ELb0EEENS1_21CollectiveEpilogueFwdINS6_IJSA_SB_SA_EEES9_SD_SF_Li384ELb1ELb1ELb1ELb0EEENS1_36VarlenDynamicPersistentTileSchedulerILi192ELi192ELi384ELi128ELb1ELb1ELb1ELb0ELb1ELb1EEEEEEEEEvNT_6ParamsE:
        /* <DEDUP_REMOVED lines=12> */
[----:B------:R-:W-:Y:S02]  /*00c0*/  UIADD3 UR10, UP2, UR4, 0x570, URZ ;  /* 0x00000570040a7890 */ /* 0x000fe4000ff5e03f */
[----:B------:R-:W-:Y:S02]  /*00d0*/  UIADD3 UR4, UP3, UR4, 0x670, URZ ;  /* 0x0000067004047890 */ /* 0x000fe4000ff7e03f */
[----:B------:R-:W-:-:S02]  /*00e0*/  UIADD3.X UR7, URZ, UR5, URZ, UP0, !UPT ;  /* 0x000000053f077290 */ /* 0x000fc400087fe43f */
[----:B------:R-:W-:Y:S02]  /*00f0*/  UIADD3.X UR9, URZ, UR5, URZ, UP1, !UPT ;  /* 0x000000053f097290 */ /* 0x000fe40008ffe43f */
[----:B------:R-:W-:Y:S02]  /*0100*/  UIADD3.X UR11, URZ, UR5, URZ, UP2, !UPT ;  /* 0x000000053f0b7290 */ /* 0x000fe400097fe43f */
[----:B------:R-:W-:-:S03]  /*0110*/  UIADD3.X UR5, URZ, UR5, URZ, UP3, !UPT ;  /* 0x000000053f057290 */ /* 0x000fc60009ffe43f */
[----:B------:R0:W-:Y:S02]  /*0120*/  UTMACCTL.PF [UR6] ;  /* 0x00000000060079b9 */ /* 0x0001e40008040000 */
[----:B------:R0:W-:Y:S02]  /*0130*/  UTMACCTL.PF [UR8] ;  /* 0x00000000080079b9 */ /* 0x0001e40008040000 */
[----:B------:R0:W-:Y:S02]  /*0140*/  UTMACCTL.PF [UR10] ;  /* 0x000000000a0079b9 */ /* 0x0001e40008040000 */
[----:B------:R0:W-:Y:S02]  /*0150*/  UTMACCTL.PF [UR4] ;  /* 0x00000000040079b9 */ /* 0x0001e40008040000 */
[----:B0-----:R-:W-:Y:S01]  /*0160*/  NOP ;  /* 0x0000000000007918 */ /* 0x001fe20000000000 */
.L_x_391:
[----:B------:R-:W-:Y:S05]  /*0170*/  BSYNC B0 ;  /* 0x0000000000007941 */ /* 0x000fea0003800000 */
.L_x_390:
        /* <DEDUP_REMOVED lines=40> */
.L_x_392:
        /* <DEDUP_REMOVED lines=22> */
.L_x_393:
        /* <DEDUP_REMOVED lines=18> */
.L_x_394:
        /* <DEDUP_REMOVED lines=22> */
.L_x_395:
        /* <DEDUP_REMOVED lines=22> */
.L_x_396:
[----:B--2---:R-:W-:Y:S01]  /*0940*/  ISETP.NE.AND P0, PT, R2, RZ, PT ;  /* 0x000000ff0200720c */ /* 0x004fe20003f05270 */
[----:B------:R-:W-:Y:S01]  /*0950*/  IMAD.MOV.U32 R2, RZ, RZ, 0x1 ;  /* 0x00000001ff027424 */ /* 0x000fe200078e00ff */
[----:B------:R-:W-:Y:S01]  /*0960*/  NOP ;  /* 0x0000000000007918 */ /* 0x000fe20000000000 */
[----:B------:R-:W-:Y:S01]  /*0970*/  ULDC.64 UR56, c[0x0][0x208] ;  /* 0x0000820000387ab9 */ /* 0x000fe20000000a00 */
[----:B------:R-:W-:Y:S02]  /*0980*/  BSSY B9, `(.L_x_397) ;  /* 0x0001762000097945 */ /* 0x000fe40003800000 */
[----:B------:R-:W-:-:S05]  /*0990*/  SEL R2, R2, 0x2, !P0 ;  /* 0x0000000202027807 */ /* 0x000fca0004000000 */
[----:B------:R2:W-:Y:S01]  /*09a0*/  STL [R1+0x50], R2 ;  /* 0x0000500201007387 */ /* 0x0005e20000100800 */
[----:B01-34-:R-:W-:Y:S06]  /*09b0*/  BAR.SYNC.DEFER_BLOCKING 0x0 ;  /* 0x0000000000007b1d */ /* 0x01bfec0000010000 */
[----:B------:R-:W-:Y:S05]  /*09c0*/  @!P0 BRA `(.L_x_398) ;  /* 0x0000010800ac8947 */ /* 0x000fea0003800000 */
.L_x_399:
[----:B------:R-:W-:-:S08]  /*09d0*/  NOP ;  /* 0x0000000000007918 */ /* 0x000fd00000000000 */
[----:B------:R-:W0:Y:S02]  /*09e0*/  USETMAXREG.TRY_ALLOC.CTAPOOL UP0, 0xa0 ;  /* 0x000000a0000079c8 */ /* 0x000e240008000600 */
[----:B0-----:R-:W-:-:S13]  /*09f0*/  PLOP3.LUT P0, PT, PT, PT, UP0, 0x80, 0x0 ;  /* 0x000000000000781c */ /* 0x001fda0003f0f008 */
[----:B------:R-:W-:Y:S05]  /*0a00*/  @!P0 BRA `(.L_x_399) ;  /* 0xfffffffc00f08947 */ /* 0x000fea000383ffff */
[----:B------:R-:W3:Y:S01]  /*0a10*/  LDL.LU R0, [R1] ;  /* 0x0000000001007983 */ /* 0x000ee20000300800 */
[----:B--2---:R-:W0:Y:S01]  /*0a20*/  S2R R2, SR_TID.X ;  /* 0x0000000000027919 */ /* 0x004e220000002100 */
[----:B------:R-:W1:Y:S01]  /*0a30*/  S2UR UR5, SR_CgaCtaId ;  /* 0x00000000000579c3 */ /* 0x000e620000008800 */
[----:B------:R-:W-:Y:S01]  /*0a40*/  UMOV UR4, 0x400 ;  /* 0x0000040000047882 */ /* 0x000fe20000000000 */
[----:B0-----:R-:W-:-:S06]  /*0a50*/  SHF.R.U32.HI R2, RZ, 0x7, R2 ;  /* 0x00000007ff027819 */ /* 0x001fcc0000011602 */
[----:B------:R-:W-:Y:S06]  /*0a60*/  BAR.ARV 0x8, 0x200 ;  /* 0x0208000000007b1d */ /* 0x000fec0000002000 */
[----:B------:R-:W-:-:S13]  /*0a70*/  ISETP.NE.AND P0, PT, R2, 0x1, PT ;  /* 0x000000010200780c */ /* 0x000fda0003f05270 */
[----:B------:R-:W-:Y:S08]  /*0a80*/  @!P0 BAR.ARV 0x9, 0x100 ;  /* 0x0244000000008b1d */ /* 0x000ff00000002000 */
[----:B------:R-:W-:Y:S01]  /*0a90*/  BAR.SYNC.DEFER_BLOCKING 0x5, 0x200 ;  /* 0x0148000000007b1d */ /* 0x000fe20000010000 */
[----:B-1----:R-:W-:-:S06]  /*0aa0*/  ULEA UR4, UR5, UR4, 0x18 ;  /* 0x0000000405047291 */ /* 0x002fcc000f8ec03f */
[----:B------:R-:W-:Y:S01]  /*0ab0*/  IMAD.U32 R2, RZ, RZ, UR4 ;  /* 0x00000004ff027e24 */ /* 0x000fe2000f8e00ff */
[----:B------:R-:W-:-:S04]  /*0ac0*/  ULDC UR4, c[0x0][0xc3c] ;  /* 0x00030f0000047ab9 */ /* 0x000fc80000000800 */
[----:B------:R-:W0:Y:S01]  /*0ad0*/  LDS.128 R32, [R2+0x308d0] ;  /* 0x0308d00002207984 */ /* 0x000e220000000c00 */
[----:B------:R-:W-:Y:S06]  /*0ae0*/  BAR.ARV 0x4, 0x200 ;  /* 0x0108000000007b1d */ /* 0x000fec0000002000 */
[----:B---3--:R-:W-:-:S04]  /*0af0*/  LOP3.LUT R0, R0, 0xffffffef, RZ, 0xc0, !PT ;  /* 0xffffffef00007812 */ /* 0x008fc800078ec0ff */
[----:B------:R-:W-:-:S05]  /*0b00*/  @P0 LOP3.LUT R0, R0, 0x10, RZ, 0xfc, !PT ;  /* 0x0000001000000812 */ /* 0x000fca00078efcff */
[----:B------:R1:W-:Y:S01]  /*0b10*/  STL [R1], R0 ;  /* 0x0000000001007387 */ /* 0x0003e20000100800 */
[----:B0-----:R-:W-:-:S13]  /*0b20*/  ISETP.GE.AND P0, PT, R35, UR4, PT ;  /* 0x0000000423007c0c */ /* 0x001fda000bf06270 */
[----:B-1----:R-:W-:Y:S05]  /*0b30*/  @P0 BRA `(.L_x_400) ;  /* 0x0000017400180947 */ /* 0x002fea0003800000 */
[----:B------:R-:W2:Y:S01]  /*0b40*/  LDL.LU R14, [R1+0x50] ;  /* 0x00005000010e7983 */ /* 0x000ea20000300800 */
[----:B------:R-:W0:Y:S02]  /*0b50*/  S2R R0, SR_TID.X ;  /* 0x0000000000007919 */ /* 0x000e240000002100 */
[----:B0-----:R-:W-:-:S05]  /*0b60*/  VIADD R13, R0, 0xffffff80 ;  /* 0xffffff80000d7836 */ /* 0x001fca0000000000 */
[----:B------:R-:W-:-:S04]  /*0b70*/  SHF.R.S32.HI R0, RZ, 0x1f, R13 ;  /* 0x0000001fff007819 */ /* 0x000fc8000001140d */
[----:B------:R-:W-:-:S04]  /*0b80*/  LEA.HI R3, R0, R13, RZ, 0x7 ;  /* 0x0000000d00037211 */ /* 0x000fc800078f38ff */
[----:B------:R-:W-:Y:S02]  /*0b90*/  LOP3.LUT R5, R3, 0xffffff80, RZ, 0xc0, !PT ;  /* 0xffffff8003057812 */ /* 0x000fe400078ec0ff */
[----:B------:R-:W-:-:S03]  /*0ba0*/  LEA.HI R4, R0, R13, RZ, 0x4 ;  /* 0x0000000d00047211 */ /* 0x000fc600078f20ff */
[C---:B------:R-:W-:Y:S01]  /*0bb0*/  IMAD.IADD R12, R13.reuse, 0x1, -R5 ;  /* 0x000000010d0c7824 */ /* 0x040fe200078e0a05 */
[C---:B------:R-:W-:Y:S02]  /*0bc0*/  LOP3.LUT R5, R4.reuse, 0xfffffff0, RZ, 0xc0, !PT ;  /* 0xfffffff004057812 */ /* 0x040fe400078ec0ff */
[----:B------:R-:W-:Y:S02]  /*0bd0*/  SHF.R.S32.HI R7, RZ, 0x4, R4 ;  /* 0x00000004ff077819 */ /* 0x000fe40000011404 */
[----:B------:R-:W-:Y:S01]  /*0be0*/  SHF.R.S32.HI R9, RZ, 0x1f, R12 ;  /* 0x0000001fff097819 */ /* 0x000fe2000001140c */
[----:B------:R-:W-:Y:S01]  /*0bf0*/  IMAD.IADD R5, R13, 0x1, -R5 ;  /* 0x000000010d057824 */ /* 0x000fe200078e0a05 */
[----:B------:R-:W-:Y:S02]  /*0c00*/  LEA.HI R6, R4, R7, RZ, 0x1 ;  /* 0x0000000704067211 */ /* 0x000fe400078f08ff */
[----:B------:R-:W-:Y:S02]  /*0c10*/  LEA.HI R8, R9, R12, RZ, 0x2 ;  /* 0x0000000c09087211 */ /* 0x000fe400078f10ff */
[----:B------:R-:W-:-:S02]  /*0c20*/  SHF.R.S32.HI R4, RZ, 0x1f, R5 ;  /* 0x0000001fff047819 */ /* 0x000fc40000011405 */
[--C-:B------:R-:W-:Y:S02]  /*0c30*/  SHF.R.S32.HI R10, RZ, 0x2, R8.reuse ;  /* 0x00000002ff0a7819 */ /* 0x100fe40000011408 */
[----:B------:R-:W-:Y:S02]  /*0c40*/  SHF.R.S32.HI R11, RZ, 0x1f, R8 ;  /* 0x0000001fff0b7819 */ /* 0x000fe40000011408 */
[----:B------:R-:W-:Y:S02]  /*0c50*/  LOP3.LUT R6, R6, 0x1ffffffe, RZ, 0xc0, !PT ;  /* 0x1ffffffe06067812 */ /* 0x000fe400078ec0ff */
[----:B------:R-:W-:Y:S02]  /*0c60*/  LEA.HI R4, R4, R5, RZ, 0x3 ;  /* 0x0000000504047211 */ /* 0x000fe400078f18ff */
[----:B------:R-:W-:Y:S01]  /*0c70*/  LEA.HI R11, R11, R10, RZ, 0x3 ;  /* 0x0000000a0b0b7211 */ /* 0x000fe200078f18ff */
[----:B------:R-:W-:Y:S01]  /*0c80*/  IMAD.IADD R7, R7, 0x1, -R6 ;  /* 0x0000000107077824 */ /* 0x000fe200078e0a06 */
[----:B------:R-:W-:-:S02]  /*0c90*/  LOP3.LUT R6, R4, 0xfffffff8, RZ, 0xc0, !PT ;  /* 0xfffffff804067812 */ /* 0x000fc400078ec0ff */
[----:B------:R-:W-:Y:S02]  /*0ca0*/  LOP3.LUT R11, R11, 0xfffffff8, RZ, 0xc0, !PT ;  /* 0xfffffff80b0b7812 */ /* 0x000fe400078ec0ff */
[----:B------:R-:W-:Y:S02]  /*0cb0*/  SHF.R.S32.HI R15, RZ, 0x7, R3 ;  /* 0x00000007ff0f7819 */ /* 0x000fe40000011403 */
[----:B------:R-:W-:Y:S02]  /*0cc0*/  LEA.HI R9, R9, R12, RZ, 0x5 ;  /* 0x0000000c09097211 */ /* 0x000fe400078f28ff */
[----:B------:R-:W-:Y:S01]  /*0cd0*/  LEA.HI R8, R0, R13, RZ, 0x5 ;  /* 0x0000000d00087211 */ /* 0x000fe200078f28ff */
[----:B------:R-:W-:Y:S01]  /*0ce0*/  IMAD.IADD R6, R5, 0x1, -R6 ;  /* 0x0000000105067824 */ /* 0x000fe200078e0a06 */
[----:B------:R-:W-:Y:S01]  /*0cf0*/  SHF.R.S32.HI R9, RZ, 0x5, R9 ;  /* 0x00000005ff097819 */ /* 0x000fe20000011409 */
[----:B------:R-:W-:Y:S01]  /*0d00*/  IMAD.IADD R12, R10, 0x1, -R11 ;  /* 0x000000010a0c7824 */ /* 0x000fe200078e0a0b */
[----:B------:R-:W-:Y:S01]  /*0d10*/  SHF.R.S32.HI R16, RZ, 0x5, R8 ;  /* 0x00000005ff107819 */ /* 0x000fe20000011408 */
[----:B------:R-:W-:-:S04]  /*0d20*/  IMAD.HI R10, R15, 0x55555556, RZ ;  /* 0x555555560f0a7827 */ /* 0x000fc800078e02ff */
[----:B------:R-:W-:Y:S01]  /*0d30*/  IMAD.SHL.U32 R3, R6, 0x40, RZ ;  /* 0x0000004006037824 */ /* 0x000fe200078e00ff */
[----:B------:R-:W-:Y:S01]  /*0d40*/  LEA.HI R11, R10, R10, RZ, 0x1 ;  /* 0x0000000a0a0b7211 */ /* 0x000fe200078f08ff */
[----:B------:R-:W-:Y:S01]  /*0d50*/  IMAD R12, R9, 0x10, R12 ;  /* 0x00000010090c7824 */ /* 0x000fe200078e020c */
[----:B------:R-:W-:Y:S01]  /*0d60*/  LEA.HI R0, R0, R13, RZ, 0x2 ;  /* 0x0000000d00007211 */ /* 0x000fe200078f10ff */
[----:B------:R-:W-:Y:S01]  /*0d70*/  IMAD.SHL.U32 R9, R16, 0x400, RZ ;  /* 0x0000040010097824 */ /* 0x000fe200078e00ff */
[----:B------:R-:W-:Y:S01]  /*0d80*/  LOP3.LUT R3, R3, 0x1c0, RZ, 0xc0, !PT ;  /* 0x000001c003037812 */ /* 0x000fe200078ec0ff */
[----:B------:R-:W-:Y:S01]  /*0d90*/  IMAD.SHL.U32 R8, R7, 0x8, RZ ;  /* 0x0000000807087824 */ /* 0x000fe200078e00ff */
[----:B------:R-:W-:Y:S01]  /*0da0*/  SHF.R.S32.HI R18, RZ, 0x2, R0 ;  /* 0x00000002ff127819 */ /* 0x000fe20000011400 */
[----:B------:R-:W-:Y:S01]  /*0db0*/  IMAD R5, R5, 0x40, R9 ;  /* 0x0000004005057824 */ /* 0x000fe200078e0209 */
[----:B------:R-:W-:Y:S01]  /*0dc0*/  SHF.R.U32.HI R10, RZ, 0x3, R3 ;  /* 0x00000003ff0a7819 */ /* 0x000fe20000011603 */
[----:B------:R-:W-:Y:S01]  /*0dd0*/  IMAD.SHL.U32 R4, R4, 0x40, RZ ;  /* 0x0000004004047824 */ /* 0x000fe200078e00ff */
[----:B------:R-:W-:Y:S01]  /*0de0*/  LOP3.LUT R7, R3, 0x8, R8, 0xf8, !PT ;  /* 0x0000000803077812 */ /* 0x000fe200078ef808 */
[----:B------:R-:W-:-:S02]  /*0df0*/  IMAD R11, R11, -0x3, R15 ;  /* 0xfffffffd0b0b7824 */ /* 0x000fc400078e020f */
[----:B------:R-:W-:Y:S01]  /*0e00*/  IMAD.IADD R5, R8, 0x1, R5 ;  /* 0x0000000108057824 */ /* 0x000fe200078e0205 */
[----:B------:R-:W-:Y:S01]  /*0e10*/  LOP3.LUT R7, R7, R10, RZ, 0x3c, !PT ;  /* 0x0000000a07077212 */ /* 0x000fe200078e3cff */
[----:B------:R-:W-:Y:S01]  /*0e20*/  IMAD R3, R11, 0x40, R12 ;  /* 0x000000400b037824 */ /* 0x000fe200078e020c */
[----:B------:R-:W-:Y:S01]  /*0e30*/  LOP3.LUT R4, R4, 0x7ffffe00, RZ, 0xc0, !PT ;  /* 0x7ffffe0004047812 */ /* 0x000fe200078ec0ff */
[----:B------:R-:W-:Y:S01]  /*0e40*/  VIADD R8, R18, 0x60 ;  /* 0x0000006012087836 */ /* 0x000fe20000000000 */
[----:B------:R-:W-:Y:S02]  /*0e50*/  STL [R1+0x78], R5 ;  /* 0x0000780501007387 */ /* 0x000fe40000100800 */
[----:B------:R-:W-:Y:S02]  /*0e60*/  IADD3 R7, R7, R4, R9 ;  /* 0x0000000407077210 */ /* 0x000fe40007ffe009 */
[----:B------:R0:W-:Y:S01]  /*0e70*/  STL [R1+0x74], R3 ;  /* 0x0000740301007387 */ /* 0x0001e20000100800 */
[----:B------:R-:W-:-:S04]  /*0e80*/  SHF.R.S32.HI R4, RZ, 0x1f, R8 ;  /* 0x0000001fff047819 */ /* 0x000fc80000011408 */
[----:B------:R-:W-:Y:S02]  /*0e90*/  LEA.HI R4, R4, R8, RZ, 0x3 ;  /* 0x0000000804047211 */ /* 0x000fe400078f18ff */
[----:B0-----:R-:W-:Y:S02]  /*0ea0*/  LOP3.LUT R3, R0, 0xfffffffc, RZ, 0xc0, !PT ;  /* 0xfffffffc00037812 */ /* 0x001fe400078ec0ff */
[----:B------:R-:W-:Y:S01]  /*0eb0*/  SHF.R.S32.HI R5, RZ, 0x1f, R0 ;  /* 0x0000001fff057819 */ /* 0x000fe20000011400 */
[----:B------:R-:W-:Y:S02]  /*0ec0*/  IMAD.SHL.U32 R0, R8, 0x40, RZ ;  /* 0x0000004008007824 */ /* 0x000fe400078e00ff */
[----:B------:R-:W-:Y:S01]  /*0ed0*/  IMAD.IADD R3, R13, 0x1, -R3 ;  /* 0x000000010d037824 */ /* 0x000fe200078e0a03 */
[----:B------:R-:W-:Y:S01]  /*0ee0*/  LEA.HI R5, R5, R18, RZ, 0x3 ;  /* 0x0000001205057211 */ /* 0x000fe200078f18ff */
[----:B------:R-:W-:Y:S01]  /*0ef0*/  IMAD.SHL.U32 R4, R4, 0x40, RZ ;  /* 0x0000004004047824 */ /* 0x000fe200078e00ff */
[----:B------:R-:W-:Y:S01]  /*0f00*/  R2P PR, R6, 0x6 ;  /* 0x0000000606007804 */ /* 0x000fe20000000000 */
[C---:B------:R-:W-:Y:S01]  /*0f10*/  IMAD.SHL.U32 R16, R3.reuse, 0x8, RZ ;  /* 0x0000000803107824 */ /* 0x040fe200078e00ff */
[----:B------:R-:W-:Y:S01]  /*0f20*/  LOP3.LUT R0, R0, 0x1c0, RZ, 0xc0, !PT ;  /* 0x000001c000007812 */ /* 0x000fe200078ec0ff */
[----:B------:R-:W-:Y:S01]  /*0f30*/  IMAD.SHL.U32 R22, R3, 0x4, RZ ;  /* 0x0000000403167824 */ /* 0x000fe200078e00ff */
[----:B------:R-:W-:Y:S01]  /*0f40*/  LOP3.LUT R5, R5, 0xfffffff8, RZ, 0xc0, !PT ;  /* 0xfffffff805057812 */ /* 0x000fe200078ec0ff */
[----:B------:R-:W-:Y:S01]  /*0f50*/  IMAD.MOV.U32 R6, RZ, RZ, 0x40 ;  /* 0x00000040ff067424 */ /* 0x000fe200078e00ff */
[----:B------:R-:W-:Y:S01]  /*0f60*/  SHF.R.U32.HI R8, RZ, 0x3, R0 ;  /* 0x00000003ff087819 */ /* 0x000fe20000011600 */
[----:B------:R-:W-:Y:S01]  /*0f70*/  IMAD R157, R7, 0x2, R2 ;  /* 0x00000002079d7824 */ /* 0x000fe200078e0202 */
[----:B------:R-:W-:-:S02]  /*0f80*/  LOP3.LUT R3, R0, 0x38, R16, 0xf8, !PT ;  /* 0x0000003800037812 */ /* 0x000fc400078ef810 */
[----:B------:R-:W-:Y:S02]  /*0f90*/  LOP3.LUT R4, R4, 0xfffffe00, RZ, 0xc0, !PT ;  /* 0xfffffe0004047812 */ /* 0x000fe400078ec0ff */
[----:B------:R-:W-:Y:S01]  /*0fa0*/  SHF.R.S32.HI R9, RZ, 0x1f, R18 ;  /* 0x0000001fff097819 */ /* 0x000fe20000011412 */
[----:B------:R-:W-:Y:S01]  /*0fb0*/  IMAD.IADD R9, R18, 0x1, -R5 ;  /* 0x0000000112097824 */ /* 0x000fe200078e0a05 */
[----:B------:R-:W-:Y:S01]  /*0fc0*/  LOP3.LUT R5, R4, R3, R8, 0xf6, !PT ;  /* 0x0000000304057212 */ /* 0x000fe200078ef608 */
[C---:B------:R-:W-:Y:S01]  /*0fd0*/  VIADD R0, R157.reuse, 0x1e800 ;  /* 0x0001e8009d007836 */ /* 0x040fe20000000000 */
[----:B------:R-:W-:Y:S01]  /*0fe0*/  SEL R3, R6, 0xffffffc0, !P2 ;  /* 0xffffffc006037807 */ /* 0x000fe20005000000 */
[----:B------:R-:W-:Y:S01]  /*0ff0*/  STL [R1+0x64], RZ ;  /* 0x000064ff01007387 */ /* 0x000fe20000100800 */
[----:B------:R-:W-:Y:S02]  /*1000*/  VIADD R7, R157, 0x1e820 ;  /* 0x0001e8209d077836 */ /* 0x000fe40000000000 */
[C---:B------:R-:W-:Y:S01]  /*1010*/  @P1 VIADD R7, R0.reuse, 0xffffffe0 ;  /* 0xffffffe000071836 */ /* 0x040fe20000000000 */
[----:B------:R0:W-:Y:S01]  /*1020*/  STL [R1+0x48], R4 ;  /* 0x0000480401007387 */ /* 0x0001e20000100800 */
[----:B------:R-:W-:-:S03]  /*1030*/  IMAD.IADD R0, R0, 0x1, R3 ;  /* 0x0000000100007824 */ /* 0x000fc600078e0203 */
[----:B------:R-:W-:Y:S01]  /*1040*/  STL [R1+0x34], R9 ;  /* 0x0000340901007387 */ /* 0x000fe20000100800 */
[----:B0-----:R-:W-:-:S03]  /*1050*/  IMAD R4, R5, 0x2, R2 ;  /* 0x0000000205047824 */ /* 0x001fc600078e0202 */
[----:B------:R-:W-:Y:S04]  /*1060*/  STL [R1+0x4c], R7 ;  /* 0x00004c0701007387 */ /* 0x000fe80000100800 */
[----:B------:R0:W-:Y:S04]  /*1070*/  STL [R1+0x70], R4 ;  /* 0x0000700401007387 */ /* 0x0001e80000100800 */
[----:B------:R1:W-:Y:S01]  /*1080*/  STL [R1+0x8], R0 ;  /* 0x0000080001007387 */ /* 0x0003e20000100800 */
[----:B0-----:R-:W-:Y:S02]  /*1090*/  IMAD.IADD R4, R3, 0x1, R7 ;  /* 0x0000000103047824 */ /* 0x001fe400078e0207 */
[----:B------:R-:W-:-:S02]  /*10a0*/  VIADD R3, R7, 0x6000 ;  /* 0x0000600007037836 */ /* 0x000fc40000000000 */
[----:B-1----:R-:W-:Y:S01]  /*10b0*/  VIADD R0, R7, 0xc000 ;  /* 0x0000c00007007836 */ /* 0x002fe20000000000 */
[----:B------:R0:W-:Y:S04]  /*10c0*/  STL [R1+0x4], R4 ;  /* 0x0000040401007387 */ /* 0x0001e80000100800 */
[----:B------:R0:W-:Y:S04]  /*10d0*/  STL [R1+0x50], R0 ;  /* 0x0000500001007387 */ /* 0x0001e80000100800 */
[----:B------:R0:W-:Y:S01]  /*10e0*/  STL [R1+0x54], R3 ;  /* 0x0000540301007387 */ /* 0x0001e20000100800 */
[----:B------:R-:W-:Y:S01]  /*10f0*/  IMAD.MOV.U32 R19, RZ, RZ, RZ ;  /* 0x000000ffff137224 */ /* 0x000fe200078e00ff */
[----:B------:R-:W-:Y:S01]  /*1100*/  CS2R R152, SRZ ;  /* 0x0000000000987805 */ /* 0x000fe2000001ff00 */
[----:B------:R-:W-:-:S02]  /*1110*/  IMAD.MOV.U32 R156, RZ, RZ, RZ ;  /* 0x000000ffff9c7224 */ /* 0x000fc400078e00ff */
[----:B------:R-:W-:Y:S01]  /*1120*/  VIADD R154, R22, 0x10 ;  /* 0x00000010169a7836 */ /* 0x000fe20000000000 */
[----:B0-2---:R-:W-:-:S07]  /*1130*/  LOP3.LUT R155, R14, 0x1, RZ, 0xfc, !PT ;  /* 0x000000010e9b7812 */ /* 0x005fce00078efcff */
.L_x_530:
[----:B01-3--:R-:W0:Y:S02]  /*1140*/  LDC.64 R4, c[0x0][0xc88] ;  /* 0x00032200ff047b82 */ /* 0x00be240000000a00 */
[----:B0-----:R-:W-:-:S05]  /*1150*/  IMAD.WIDE R4, R35, 0x4, R4 ;  /* 0x0000000423047825 */ /* 0x001fca00078e0204 */
[----:B--2-4-:R-:W2:Y:S01]  /*1160*/  LDG.E R38, desc[UR56][R4.64] ;  /* 0x0000003804267981 */ /* 0x014ea2000c1e1900 */
[----:B------:R-:W-:Y:S05]  /*1170*/  YIELD ;  /* 0x0000000000007946 */ /* 0x000fea0003800000 */
[----:B------:R-:W-:Y:S01]  /*1180*/  ULDC.64 UR4, c[0x0][0xa28] ;  /* 0x00028a0000047ab9 */ /* 0x000fe20000000a00 */
[----:B------:R-:W-:Y:S01]  /*1190*/  ULDC.64 UR8, c[0x0][0xa18] ;  /* 0x0002860000087ab9 */ /* 0x000fe20000000a00 */
[----:B------:R-:W-:Y:S01]  /*11a0*/  ISETP.NE.U32.AND P1, PT, RZ, UR4, PT ;  /* 0x00000004ff007c0c */ /* 0x000fe2000bf25070 */
[----:B------:R-:W-:Y:S01]  /*11b0*/  ULDC.64 UR6, c[0x0][0xa08] ;  /* 0x0002820000067ab9 */ /* 0x000fe20000000a00 */
[----:B------:R-:W-:Y:S01]  /*11c0*/  IMAD.MOV.U32 R11, RZ, RZ, RZ ;  /* 0x000000ffff0b7224 */ /* 0x000fe200078e00ff */
[----:B------:R-:W-:Y:S01]  /*11d0*/  ISETP.NE.U32.AND P0, PT, RZ, UR6, PT ;  /* 0x00000006ff007c0c */ /* 0x000fe2000bf05070 */
[----:B------:R-:W-:Y:S01]  /*11e0*/  IMAD.MOV.U32 R35, RZ, RZ, RZ ;  /* 0x000000ffff237224 */ /* 0x000fe200078e00ff */
[----:B------:R-:W-:-:S02]  /*11f0*/  ISETP.NE.AND.EX P1, PT, RZ, UR5, PT, P1 ;  /* 0x00000005ff007c0c */ /* 0x000fc4000bf25310 */
[----:B------:R-:W-:Y:S02]  /*1200*/  ISETP.NE.AND.EX P0, PT, RZ, UR7, PT, P0 ;  /* 0x00000007ff007c0c */ /* 0x000fe4000bf05300 */
[----:B--2---:R-:W-:Y:S01]  /*1210*/  SHF.R.S32.HI R0, RZ, 0x1f, R38 ;  /* 0x0000001fff007819 */ /* 0x004fe20000011426 */
[----:B------:R0:W-:Y:S08]  /*1220*/  STL [R1+0x5c], R38 ;  /* 0x00005c2601007387 */ /* 0x0001f00000100800 */
[----:B------:R-:W-:-:S02]  /*1230*/  @P1 LEA R6, P2, R38, UR4, 0x2 ;  /* 0x0000000426061c11 */ /* 0x000fc4000f8410ff */
[C---:B------:R-:W-:Y:S02]  /*1240*/  SHF.L.U32 R36, R38.reuse, 0x2, RZ ;  /* 0x0000000226247819 */ /* 0x040fe400000006ff */
[C-C-:B------:R-:W-:Y:S02]  /*1250*/  @P1 LEA.HI.X R7, R38.reuse, UR5, R0.reuse, 0x2, P2 ;  /* 0x0000000526071c11 */ /* 0x140fe400090f1400 */
[----:B------:R-:W-:Y:S01]  /*1260*/  ISETP.NE.U32.AND P2, PT, RZ, UR8, PT ;  /* 0x00000008ff007c0c */ /* 0x000fe2000bf45070 */
[----:B------:R-:W-:Y:S01]  /*1270*/  ULDC UR4, c[0x0][0x288] ;  /* 0x0000a20000047ab9 */ /* 0x000fe20000000800 */
[----:B------:R-:W-:Y:S01]  /*1280*/  SHF.L.U64.HI R37, R38, 0x2, R0 ;  /* 0x0000000226257819 */ /* 0x000fe20000010200 */
[----:B------:R0:W5:Y:S01]  /*1290*/  @P1 LDG.E R11, desc[UR56][R6.64] ;  /* 0x00000038060b1981 */ /* 0x000162000c1e1900 */
[----:B------:R-:W-:Y:S02]  /*12a0*/  ISETP.NE.AND.EX P2, PT, RZ, UR9, PT, P2 ;  /* 0x00000009ff007c0c */ /* 0x000fe4000bf45320 */
[----:B------:R-:W-:Y:S01]  /*12b0*/  IADD3 R8, P3, R36, UR6, RZ ;  /* 0x0000000624087c10 */ /* 0x000fe2000ff7e0ff */
[----:B------:R-:W-:Y:S01]  /*12c0*/  IMAD.U32 R24, RZ, RZ, UR4 ;  /* 0x00000004ff187e24 */ /* 0x000fe2000f8e00ff */
[----:B------:R-:W-:-:S02]  /*12d0*/  ULDC.64 UR4, c[0x0][0x418] ;  /* 0x0001060000047ab9 */ /* 0x000fc40000000a00 */
[----:B------:R-:W-:-:S05]  /*12e0*/  IADD3.X R9, R37, UR7, RZ, P3, !PT ;  /* 0x0000000725097c10 */ /* 0x000fca0009ffe4ff */
[----:B------:R0:W5:Y:S02]  /*12f0*/  @P0 LDG.E R35, desc[UR56][R8.64] ;  /* 0x0000003808230981 */ /* 0x000164000c1e1900 */
[----:B------:R-:W-:-:S04]  /*1300*/  @P2 IADD3 R4, P1, R36, UR8, RZ ;  /* 0x0000000824042c10 */ /* 0x000fc8000ff3e0ff */
[----:B------:R-:W-:-:S05]  /*1310*/  @P2 IADD3.X R5, R37, UR9, RZ, P1, !PT ;  /* 0x0000000925052c10 */ /* 0x000fca0008ffe4ff */
[----:B------:R0:W5:Y:S01]  /*1320*/  @P2 LDG.E R24, desc[UR56][R4.64] ;  /* 0x0000003804182981 */ /* 0x000162000c1e1900 */
[----:B------:R-:W-:-:S03]  /*1330*/  UISETP.NE.U32.AND UP0, UPT, UR4, URZ, UPT ;  /* 0x0000003f0400728c */ /* 0x000fc6000bf05070 */
[----:B------:R-:W-:Y:S01]  /*1340*/  ULDC UR4, c[0x0][0x424] ;  /* 0x0001090000047ab9 */ /* 0x000fe20000000800 */
[----:B------:R-:W-:-:S03]  /*1350*/  UISETP.NE.AND.EX UP0, UPT, UR5, URZ, UPT, UP0 ;  /* 0x0000003f0500728c */ /* 0x000fc6000bf05300 */
[----:B------:R-:W-:Y:S01]  /*1360*/  ULDC UR5, c[0x0][0x2f0] ;  /* 0x0000bc0000057ab9 */ /* 0x000fe20000000800 */
[----:B------:R-:W-:-:S04]  /*1370*/  USEL UR4, UR4, 0x1, UP0 ;  /* 0x0000000104047887 */ /* 0x000fc80008000000 */
[----:B------:R-:W-:-:S03]  /*1380*/  UIMAD UR4, UR4, UR5, URZ ;  /* 0x00000005040472a4 */ /* 0x000fc6000f8e023f */
[----:B------:R-:W-:Y:S02]  /*1390*/  ULDC UR5, c[0x0][0x348] ;  /* 0x0000d20000057ab9 */ /* 0x000fe40000000800 */
[----:B------:R-:W-:Y:S02]  /*13a0*/  IMAD.U32 R27, RZ, RZ, UR5 ;  /* 0x00000005ff1b7e24 */ /* 0x000fe4000f8e00ff */
[----:B------:R-:W-:Y:S01]  /*13b0*/  IMAD.U32 R32, RZ, RZ, UR4 ;  /* 0x00000004ff207e24 */ /* 0x000fe2000f8e00ff */
[----:B0-----:R-:W-:Y:S06]  /*13c0*/  @P2 BRA `(.L_x_401) ;  /* 0x0000000000242947 */ /* 0x001fec0003800000 */
[----:B------:R-:W-:Y:S02]  /*13d0*/  ULDC.64 UR4, c[0x0][0xa00] ;  /* 0x0002800000047ab9 */ /* 0x000fe40000000a00 */
[----:B------:R-:W-:-:S04]  /*13e0*/  ISETP.NE.U32.AND P1, PT, RZ, UR4, PT ;  /* 0x00000004ff007c0c */ /* 0x000fc8000bf25070 */
[----:B------:R-:W-:-:S13]  /*13f0*/  ISETP.NE.AND.EX P1, PT, RZ, UR5, PT, P1 ;  /* 0x00000005ff007c0c */ /* 0x000fda000bf25310 */
[----:B------:R-:W-:Y:S05]  /*1400*/  @!P1 BRA `(.L_x_401) ;  /* 0x0000000000149947 */ /* 0x000fea0003800000 */
[----:B------:R-:W0:Y:S02]  /*1410*/  LDC.64 R4, c[0x0][0xa00] ;  /* 0x00028000ff047b82 */ /* 0x000e240000000a00 */
[----:B0-----:R-:W-:-:S05]  /*1420*/  IMAD.WIDE R4, R38, 0x4, R4 ;  /* 0x0000000426047825 */ /* 0x001fca00078e0204 */
[----:B-----5:R-:W2:Y:S04]  /*1430*/  LDG.E R24, desc[UR56][R4.64] ;  /* 0x0000003804187981 */ /* 0x020ea8000c1e1900 */
[----:B------:R-:W2:Y:S02]  /*1440*/  LDG.E R3, desc[UR56][R4.64+0x4] ;  /* 0x0000043804037981 */ /* 0x000ea4000c1e1900 */
[----:B--2---:R-:W-:-:S07]  /*1450*/  IMAD.IADD R24, R3, 0x1, -R24 ;  /* 0x0000000103187824 */ /* 0x004fce00078e0a18 */
.L_x_401:
[C---:B------:R-:W-:Y:S01]  /*1460*/  LOP3.LUT R42, R34.reuse, 0xffff, RZ, 0xc0, !PT ;  /* 0x0000ffff222a7812 */ /* 0x040fe200078ec0ff */
[----:B------:R-:W-:Y:S01]  /*1470*/  ULDC.64 UR4, c[0x0][0xa20] ;  /* 0x0002880000047ab9 */ /* 0x000fe20000000a00 */
[----:B------:R0:W-:Y:S01]  /*1480*/  STL [R1+0x68], R33 ;  /* 0x0000682101007387 */ /* 0x0001e20000100800 */
[----:B------:R-:W-:Y:S02]  /*1490*/  ISETP.NE.U32.AND P1, PT, RZ, UR4, PT ;  /* 0x00000004ff007c0c */ /* 0x000fe4000bf25070 */
[C---:B------:R-:W-:Y:S01]  /*14a0*/  LOP3.LUT R3, R34.reuse, 0xff000000, RZ, 0xc0, !PT ;  /* 0xff00000022037812 */ /* 0x040fe200078ec0ff */
[----:B------:R0:W-:Y:S01]  /*14b0*/  STL [R1+0x58], R42 ;  /* 0x0000582a01007387 */ /* 0x0001e20000100800 */
[----:B------:R-:W-:Y:S02]  /*14c0*/  ISETP.NE.AND.EX P1, PT, RZ, UR5, PT, P1 ;  /* 0x00000005ff007c0c */ /* 0x000fe4000bf25310 */
[----:B------:R-:W-:Y:S02]  /*14d0*/  LOP3.LUT R0, R34, 0xff0000, RZ, 0xc0, !PT ;  /* 0x00ff000022007812 */ /* 0x000fe400078ec0ff */
[----:B------:R-:W-:-:S04]  /*14e0*/  SHF.R.U32.HI R3, RZ, 0x8, R3 ;  /* 0x00000008ff037819 */ /* 0x000fc80000011603 */
[----:B------:R-:W-:-:S05]  /*14f0*/  LEA.HI R10, R0, R3, RZ, 0x10 ;  /* 0x00000003000a7211 */ /* 0x000fca00078f80ff */
[----:B0-----:R-:W-:Y:S05]  /*1500*/  @!P1 BRA `(.L_x_402) ;  /* 0x0000000000109947 */ /* 0x001fea0003800000 */
[----:B------:R-:W-:-:S04]  /*1510*/  IADD3 R4, P0, R36, UR4, RZ ;  /* 0x0000000424047c10 */ /* 0x000fc8000ff1e0ff */
[----:B------:R-:W-:-:S05]  /*1520*/  IADD3.X R5, R37, UR5, RZ, P0, !PT ;  /* 0x0000000525057c10 */ /* 0x000fca00087fe4ff */
[----:B------:R0:W5:Y:S01]  /*1530*/  LDG.E R32, desc[UR56][R4.64] ;  /* 0x0000003804207981 */ /* 0x000162000c1e1900 */
[----:B------:R-:W-:Y:S05]  /*1540*/  BRA `(.L_x_403) ;  /* 0x0000000000107947 */ /* 0x000fea0003800000 */
.L_x_402:
[----:B------:R-:W-:Y:S05]  /*1550*/  @!P0 BRA `(.L_x_403) ;  /* 0x00000000000c8947 */ /* 0x000fea0003800000 */
[----:B------:R-:W2:Y:S04]  /*1560*/  LDG.E R3, desc[UR56][R8.64] ;  /* 0x0000003808037981 */ /* 0x000ea8000c1e1900 */
[----:B------:R-:W2:Y:S02]  /*1570*/  LDG.E R32, desc[UR56][R8.64+0x4] ;  /* 0x0000043808207981 */ /* 0x000ea4000c1e1900 */
[----:B--2---:R-:W-:-:S07]  /*1580*/  IMAD.IADD R32, R32, 0x1, -R3 ;  /* 0x0000000120207824 */ /* 0x004fce00078e0a03 */
.L_x_403:
[----:B------:R-:W-:Y:S01]  /*1590*/  ULDC.64 UR4, c[0x0][0xa10] ;  /* 0x0002840000047ab9 */ /* 0x000fe20000000a00 */
[----:B------:R-:W2:Y:S01]  /*15a0*/  LDL.LU R34, [R1] ;  /* 0x0000000001227983 */ /* 0x000ea20000300800 */
[----:B------:R-:W-:-:S04]  /*15b0*/  ISETP.NE.U32.AND P0, PT, RZ, UR4, PT ;  /* 0x00000004ff007c0c */ /* 0x000fc8000bf05070 */
[----:B------:R-:W-:Y:S01]  /*15c0*/  ISETP.NE.AND.EX P0, PT, RZ, UR5, PT, P0 ;  /* 0x00000005ff007c0c */ /* 0x000fe2000bf05300 */
[----:B------:R-:W-:-:S12]  /*15d0*/  ULDC.64 UR4, c[0x0][0xa30] ;  /* 0x00028c0000047ab9 */ /* 0x000fd80000000a00 */
[----:B0-----:R-:W0:Y:S02]  /*15e0*/  @P0 LDC.64 R4, c[0x0][0xa10] ;  /* 0x00028400ff040b82 */ /* 0x001e240000000a00 */
[----:B0-----:R-:W-:-:S05]  /*15f0*/  @P0 IMAD.WIDE R4, R38, 0x4, R4 ;  /* 0x0000000426040825 */ /* 0x001fca00078e0204 */
[----:B------:R-:W3:Y:S04]  /*1600*/  @P0 LDG.E R0, desc[UR56][R4.64] ;  /* 0x0000003804000981 */ /* 0x000ee8000c1e1900 */
[----:B------:R-:W3:Y:S01]  /*1610*/  @P0 LDG.E R3, desc[UR56][R4.64+0x4] ;  /* 0x0000043804030981 */ /* 0x000ee2000c1e1900 */
[----:B------:R-:W-:Y:S01]  /*1620*/  ISETP.NE.U32.AND P1, PT, RZ, UR4, PT ;  /* 0x00000004ff007c0c */ /* 0x000fe2000bf25070 */
[----:B-----5:R-:W-:-:S03]  /*1630*/  IMAD.MOV.U32 R25, RZ, RZ, R32 ;  /* 0x000000ffff197224 */ /* 0x020fc600078e0020 */
[----:B------:R-:W-:-:S13]  /*1640*/  ISETP.NE.AND.EX P1, PT, RZ, UR5, PT, P1 ;  /* 0x00000005ff007c0c */ /* 0x000fda000bf25310 */
[----:B------:R-:W-:-:S04]  /*1650*/  @P1 IADD3 R6, P2, R36, UR4, RZ ;  /* 0x0000000424061c10 */ /* 0x000fc8000ff5e0ff */
[----:B------:R-:W-:-:S05]  /*1660*/  @P1 IADD3.X R7, R37, UR5, RZ, P2, !PT ;  /* 0x0000000525071c10 */ /* 0x000fca00097fe4ff */
[----:B------:R0:W5:Y:S01]  /*1670*/  @P1 LDG.E R25, desc[UR56][R6.64] ;  /* 0x0000003806191981 */ /* 0x000162000c1e1900 */
[----:B------:R-:W-:Y:S01]  /*1680*/  IMAD.IADD R12, R32, 0x1, -R11 ;  /* 0x00000001200c7824 */ /* 0x000fe200078e0a0b */
[----:B------:R-:W-:Y:S01]  /*1690*/  LOP3.LUT R13, R10, 0xff, RZ, 0xc0, !PT ;  /* 0x000000ff0a0d7812 */ /* 0x000fe200078ec0ff */
[----:B------:R-:W-:Y:S01]  /*16a0*/  BSSY B0, `(.L_x_404) ;  /* 0x000002d000007945 */ /* 0x000fe20003800000 */
[----:B------:R-:W-:-:S03]  /*16b0*/  SHF.R.U32.HI R8, RZ, 0x10, R10 ;  /* 0x00000010ff087819 */ /* 0x000fc6000001160a */
[----:B------:R0:W-:Y:S01]  /*16c0*/  STL [R1+0x6c], R13 ;  /* 0x00006c0d01007387 */ /* 0x0001e20000100800 */
[----:B--2---:R-:W-:Y:S01]  /*16d0*/  LOP3.LUT R34, R34, 0xfffffff7, RZ, 0xc0, !PT ;  /* 0xfffffff722227812 */ /* 0x004fe200078ec0ff */
[----:B---3--:R-:W-:-:S04]  /*16e0*/  @P0 IMAD.IADD R27, R3, 0x1, -R0 ;  /* 0x00000001031b0824 */ /* 0x008fc800078e0a00 */
[----:B------:R-:W-:-:S04]  /*16f0*/  IMAD.IADD R120, R12, 0x1, R27 ;  /* 0x000000010c787824 */ /* 0x000fc800078e021b */
[C---:B------:R-:W-:Y:S01]  /*1700*/  VIADD R0, R120.reuse, 0xbf ;  /* 0x000000bf78007836 */ /* 0x040fe20000000000 */
[----:B------:R-:W-:-:S03]  /*1710*/  ISETP.GE.AND P3, PT, R120, 0x1, PT ;  /* 0x000000017800780c */ /* 0x000fc60003f66270 */
[----:B------:R-:W-:-:S05]  /*1720*/  IMAD.HI R0, R0, 0x2aaaaaab, RZ ;  /* 0x2aaaaaab00007827 */ /* 0x000fca00078e02ff */
[----:B------:R-:W-:-:S04]  /*1730*/  SHF.R.U32.HI R3, RZ, 0x1f, R0 ;  /* 0x0000001fff037819 */ /* 0x000fc80000011600 */
[----:B------:R-:W-:Y:S01]  /*1740*/  LEA.HI.SX32 R26, R0, R3, 0x1b ;  /* 0x00000003001a7211 */ /* 0x000fe200078fdaff */
[----:B------:R-:W-:Y:S01]  /*1750*/  IMAD.MOV.U32 R3, RZ, RZ, RZ ;  /* 0x000000ffff037224 */ /* 0x000fe200078e00ff */
[----:B------:R-:W-:-:S05]  /*1760*/  @P3 LOP3.LUT R34, R34, 0x8, RZ, 0xfc, !PT ;  /* 0x0000000822223812 */ /* 0x000fca00078efcff */
[----:B------:R0:W-:Y:S04]  /*1770*/  STL [R1], R34 ;  /* 0x0000002201007387 */ /* 0x0001e80000100800 */
[----:B------:R0:W-:Y:S01]  /*1780*/  STL [R1+0x60], R8 ;  /* 0x0000600801007387 */ /* 0x0001e20000100800 */
[----:B------:R-:W-:Y:S05]  /*1790*/  @!P3 BRA `(.L_x_405) ;  /* 0x000000000074b947 */ /* 0x000fea0003800000 */
[----:B------:R-:W-:Y:S01]  /*17a0*/  ISETP.NE.AND P0, PT, R8, RZ, PT ;  /* 0x000000ff0800720c */ /* 0x000fe20003f05270 */
[----:B------:R-:W-:-:S03]  /*17b0*/  ULDC UR4, c[0x0][0x9f0] ;  /* 0x00027c0000047ab9 */ /* 0x000fc60000000800 */
[----:B------:R-:W-:-:S04]  /*17c0*/  SEL R9, R8, UR4, P0 ;  /* 0x0000000408097c07 */ /* 0x000fc80008000000 */
[-C--:B0-----:R-:W-:Y:S02]  /*17d0*/  IABS R6, R9.reuse ;  /* 0x0000000900067213 */ /* 0x081fe40000000000 */
[----:B------:R-:W-:Y:S02]  /*17e0*/  IADD3 R0, R26, -0x1, R9 ;  /* 0xffffffff1a007810 */ /* 0x000fe40007ffe009 */
[----:B------:R-:W0:Y:S01]  /*17f0*/  I2F.RP R3, R6 ;  /* 0x0000000600037306 */ /* 0x000e220000209400 */
[-C--:B------:R-:W-:Y:S02]  /*1800*/  IABS R10, R9.reuse ;  /* 0x00000009000a7213 */ /* 0x080fe40000000000 */
[----:B------:R-:W-:Y:S02]  /*1810*/  IABS R8, R0 ;  /* 0x0000000000087213 */ /* 0x000fe40000000000 */
[----:B------:R-:W-:-:S04]  /*1820*/  LOP3.LUT R0, R0, R9, RZ, 0x3c, !PT ;  /* 0x0000000900007212 */ /* 0x000fc800078e3cff */
[----:B------:R-:W-:Y:S01]  /*1830*/  ISETP.GE.AND P2, PT, R0, RZ, PT ;  /* 0x000000ff0000720c */ /* 0x000fe20003f46270 */
[----:B0-----:R-:W0:Y:S02]  /*1840*/  MUFU.RCP R3, R3 ;  /* 0x0000000300037308 */ /* 0x001e240000001000 */
[----:B0-----:R-:W-:Y:S02]  /*1850*/  VIADD R4, R3, 0xffffffe ;  /* 0x0ffffffe03047836 */ /* 0x001fe40000000000 */
[----:B------:R-:W-:-:S04]  /*1860*/  IMAD.MOV R3, RZ, RZ, -R10 ;  /* 0x000000ffff037224 */ /* 0x000fc800078e0a0a */
[----:B------:R0:W1:Y:S02]  /*1870*/  F2I.FTZ.U32.TRUNC.NTZ R5, R4 ;  /* 0x0000000400057305 */ /* 0x000064000021f000 */
[----:B0-----:R-:W-:Y:S02]  /*1880*/  IMAD.MOV.U32 R4, RZ, RZ, RZ ;  /* 0x000000ffff047224 */ /* 0x001fe400078e00ff */
[----:B-1----:R-:W-:-:S04]  /*1890*/  IMAD.MOV R7, RZ, RZ, -R5 ;  /* 0x000000ffff077224 */ /* 0x002fc800078e0a05 */
        /* <DEDUP_REMOVED lines=10> */
[----:B------:R-:W-:-:S04]  /*1940*/  IMAD.MOV.U32 R3, RZ, RZ, R5 ;  /* 0x000000ffff037224 */ /* 0x000fc800078e0005 */
[----:B------:R-:W-:Y:S01]  /*1950*/  @!P2 IMAD.MOV R3, RZ, RZ, -R3 ;  /* 0x000000ffff03a224 */ /* 0x000fe200078e0a03 */
[----:B------:R-:W-:-:S07]  /*1960*/  @!P1 LOP3.LUT R3, RZ, R9, RZ, 0x33, !PT ;  /* 0x00000009ff039212 */ /* 0x000fce00078e33ff */
.L_x_405:
[----:B------:R-:W-:Y:S05]  /*1970*/  BSYNC B0 ;  /* 0x0000000000007941 */ /* 0x000fea0003800000 */
.L_x_404:
[----:B------:R-:W-:-:S05]  /*1980*/  IMAD R0, R13, R3, RZ ;  /* 0x000000030d007224 */ /* 0x000fca00078e02ff */
[C---:B------:R-:W-:Y:S01]  /*1990*/  VIADDMNMX R3, R0.reuse, R3, R26, PT ;  /* 0x0000000300037246 */ /* 0x040fe2000380011a */
[----:B------:R-:W-:-:S04]  /*19a0*/  IMAD R0, R0, 0xc0, -R12 ;  /* 0x000000c000007824 */ /* 0x000fc800078e0a0c */
[----:B------:R-:W-:Y:S01]  /*19b0*/  IMAD R4, R3, 0xc0, -R12 ;  /* 0x000000c003047824 */ /* 0x000fe200078e0a0c */
[----:B------:R-:W-:-:S04]  /*19c0*/  VIMNMX R0, RZ, R0, !PT ;  /* 0x00000000ff007248 */ /* 0x000fc80007fe0100 */
[----:B------:R-:W-:Y:S01]  /*19d0*/  VIMNMX R3, R4, R27, PT ;  /* 0x0000001b04037248 */ /* 0x000fe20003fe0100 */
[----:B------:R-:W-:-:S03]  /*19e0*/  IMAD.WIDE.U32 R30, R0, -0x55555555, RZ ;  /* 0xaaaaaaab001e7825 */ /* 0x000fc600078e00ff */
[----:B------:R-:W-:Y:S02]  /*19f0*/  ISETP.GT.AND P0, PT, R3, R0, PT ;  /* 0x000000000300720c */ /* 0x000fe40003f04270 */
[----:B------:R-:W-:-:S05]  /*1a00*/  SHF.R.U32.HI R30, RZ, 0x7, R31 ;  /* 0x00000007ff1e7819 */ /* 0x000fca000001161f */
[----:B------:R-:W-:-:S06]  /*1a10*/  IMAD.MOV.U32 R29, RZ, RZ, R30 ;  /* 0x000000ffff1d7224 */ /* 0x000fcc00078e001e */
[----:B------:R-:W-:-:S04]  /*1a20*/  @P0 VIADD R0, R3, 0xbf ;  /* 0x000000bf03000836 */ /* 0x000fc80000000000 */
[----:B------:R-:W-:-:S05]  /*1a30*/  @P0 IMAD.HI R0, R0, 0x2aaaaaab, RZ ;  /* 0x2aaaaaab00000827 */ /* 0x000fca00078e02ff */
[----:B------:R-:W-:-:S04]  /*1a40*/  @P0 SHF.R.U32.HI R3, RZ, 0x1f, R0 ;  /* 0x0000001fff030819 */ /* 0x000fc80000011600 */
[----:B------:R-:W-:Y:S02]  /*1a50*/  @P0 LEA.HI.SX32 R29, R0, R3, 0x1b ;  /* 0x00000003001d0211 */ /* 0x000fe400078fdaff */
[----:B------:R-:W-:Y:S02]  /*1a60*/  PLOP3.LUT P0, PT, PT, PT, PT, 0x80, 0x0 ;  /* 0x000000000000781c */ /* 0x000fe40003f0f070 */
[----:B------:R-:W-:-:S13]  /*1a70*/  ISETP.GT.AND P1, PT, R29, R30, PT ;  /* 0x0000001e1d00720c */ /* 0x000fda0003f24270 */
[----:B------:R-:W-:Y:S05]  /*1a80*/  @!P1 BRA `(.L_x_406) ;  /* 0x0000004000289947 */ /* 0x000fea0003800000 */
[----:B------:R-:W-:Y:S01]  /*1a90*/  VIADD R0, R2, 0x12400 ;  /* 0x0001240002007836 */ /* 0x000fe20000000000 */
[----:B------:R-:W-:Y:S04]  /*1aa0*/  BSSY B6, `(.L_x_407) ;  /* 0x0000013000067945 */ /* 0x000fe80003800000 */
[----:B------:R-:W-:-:S13]  /*1ab0*/  LOP3.LUT P0, RZ, R0, 0x3ff, RZ, 0xc0, !PT ;  /* 0x000003ff00ff7812 */ /* 0x000fda000780c0ff */
[----:B------:R-:W-:Y:S05]  /*1ac0*/  @!P0 BRA `(.L_x_408) ;  /* 0x0000000000408947 */ /* 0x000fea0003800000 */
[----:B------:R-:W-:Y:S01]  /*1ad0*/  MOV R0, 0x0 ;  /* 0x0000000000007802 */ /* 0x000fe20000000f00 */
[----:B------:R-:W-:Y:S01]  /*1ae0*/  ULDC.64 UR4, c[0x4][0xa8] ;  /* 0x01002a0000047ab9 */ /* 0x000fe20000000a00 */
[----:B------:R-:W-:Y:S01]  /*1af0*/  ULDC.64 UR6, c[0x4][0x40] ;  /* 0x0100100000067ab9 */ /* 0x000fe20000000a00 */
[----:B------:R-:W-:Y:S01]  /*1b00*/  IMAD.U32 R4, RZ, RZ, UR4 ;  /* 0x00000004ff047e24 */ /* 0x000fe2000f8e00ff */
[----:B------:R1:W2:Y:S01]  /*1b10*/  LDC.64 R14, c[0x4][R0] ;  /* 0x01000000000e7b82 */ /* 0x0002a20000000a00 */
[----:B------:R-:W-:Y:S01]  /*1b20*/  IMAD.U32 R5, RZ, RZ, UR5 ;  /* 0x00000005ff057e24 */ /* 0x000fe2000f8e00ff */
[----:B------:R-:W-:Y:S01]  /*1b30*/  ULDC.64 UR4, c[0x4][0xb0] ;  /* 0x01002c0000047ab9 */ /* 0x000fe20000000a00 */
[----:B------:R-:W-:Y:S02]  /*1b40*/  IMAD.U32 R10, RZ, RZ, UR6 ;  /* 0x00000006ff0a7e24 */ /* 0x000fe4000f8e00ff */
[----:B0-----:R-:W-:Y:S02]  /*1b50*/  IMAD.U32 R6, RZ, RZ, UR4 ;  /* 0x00000004ff067e24 */ /* 0x001fe4000f8e00ff */
[----:B------:R-:W-:-:S02]  /*1b60*/  IMAD.U32 R7, RZ, RZ, UR5 ;  /* 0x00000005ff077e24 */ /* 0x000fc4000f8e00ff */
[----:B------:R-:W-:Y:S02]  /*1b70*/  IMAD.U32 R11, RZ, RZ, UR7 ;  /* 0x00000007ff0b7e24 */ /* 0x000fe4000f8e00ff */
[----:B------:R-:W-:Y:S02]  /*1b80*/  IMAD.MOV.U32 R8, RZ, RZ, 0x70 ;  /* 0x00000070ff087424 */ /* 0x000fe400078e00ff */
[----:B------:R-:W-:Y:S02]  /*1b90*/  IMAD.MOV.U32 R12, RZ, RZ, 0x1 ;  /* 0x00000001ff0c7424 */ /* 0x000fe400078e00ff */
[----:B-1----:R-:W-:-:S07]  /*1ba0*/  IMAD.MOV.U32 R13, RZ, RZ, RZ ;  /* 0x000000ffff0d7224 */ /* 0x002fce00078e00ff */
[----:B------:R-:W-:-:S07]  /*1bb0*/  LEPC R20, `(.L_x_408) ;  /* 0x000000001014794e */ /* 0x000fce0000000000 */
[----:B--2--5:R-:W-:Y:S05]  /*1bc0*/  CALL.ABS.NOINC R14 ;  /* 0x000000000e007343 */ /* 0x024fea0003c00000 */
.L_x_408:
[----:B------:R-:W-:Y:S05]  /*1bd0*/  BSYNC B6 ;  /* 0x0000000000067941 */ /* 0x000fea0003800000 */
.L_x_407:
        /* <DEDUP_REMOVED lines=9> */
[----:B------:R-:W-:Y:S01]  /*1c70*/  MOV R5, UR5 ;  /* 0x0000000500057c02 */ /* 0x000fe20008000f00 */
        /* <DEDUP_REMOVED lines=10> */
.L_x_410:
[----:B------:R-:W-:Y:S05]  /*1d20*/  BSYNC B6 ;  /* 0x0000000000067941 */ /* 0x000fea0003800000 */
.L_x_409:
[----:B------:R-:W-:Y:S01]  /*1d30*/  ULDC.64 UR4, c[0x0][0x9f8] ;  /* 0x00027e0000047ab9 */ /* 0x000fe20000000a00 */
[----:B------:R-:W-:Y:S01]  /*1d40*/  IMAD.MOV.U32 R0, RZ, RZ, R38 ;  /* 0x000000ffff007224 */ /* 0x000fe200078e0026 */
[----:B------:R-:W-:Y:S01]  /*1d50*/  ISETP.NE.U32.AND P0, PT, RZ, UR4, PT ;  /* 0x00000004ff007c0c */ /* 0x000fe2000bf05070 */
[----:B------:R-:W2:Y:S01]  /*1d60*/  LDL R12, [R1+0x34] ;  /* 0x00003400010c7983 */ /* 0x000ea20000100800 */
[----:B------:R-:W0:Y:S02]  /*1d70*/  LDC.64 R58, c[0x0][0x300] ;  /* 0x0000c000ff3a7b82 */ /* 0x000e240000000a00 */
[----:B------:R-:W-:Y:S01]  /*1d80*/  ISETP.NE.AND.EX P0, PT, RZ, UR5, PT, P0 ;  /* 0x00000005ff007c0c */ /* 0x000fe2000bf05300 */
[----:B------:R-:W3:Y:S01]  /*1d90*/  LDL R14, [R1+0x48] ;  /* 0x00004800010e7983 */ /* 0x000ee20000100800 */
[----:B------:R-:W1:Y:S01]  /*1da0*/  S2R R31, SR_TID.X ;  /* 0x00000000001f7919 */ /* 0x000e620000002100 */
[----:B------:R-:W-:-:S03]  /*1db0*/  IMAD.IADD R41, R35, 0x1, R32 ;  /* 0x0000000123297824 */ /* 0x000fc600078e0220 */
[----:B------:R-:W4:Y:S07]  /*1dc0*/  LDC R39, c[0x0][0x3f4] ;  /* 0x0000fd00ff277b82 */ /* 0x000f2e0000000800 */
[----:B------:R-:W-:Y:S01]  /*1dd0*/  @P0 IADD3 R4, P1, R36, UR4, RZ ;  /* 0x0000000424040c10 */ /* 0x000fe2000ff3e0ff */
[----:B------:R-:W4:Y:S03]  /*1de0*/  LDC.64 R20, c[0x0][0x3f8] ;  /* 0x0000fe00ff147b82 */ /* 0x000f260000000a00 */
[----:B------:R-:W-:Y:S01]  /*1df0*/  @P0 IADD3.X R5, R37, UR5, RZ, P1, !PT ;  /* 0x0000000525050c10 */ /* 0x000fe20008ffe4ff */
[----:B------:R-:W-:-:S04]  /*1e00*/  ULDC.64 UR4, c[0x0][0xa08] ;  /* 0x0002820000047ab9 */ /* 0x000fc80000000a00 */
[----:B------:R1:W3:Y:S01]  /*1e10*/  @P0 LDG.E R0, desc[UR56][R4.64] ;  /* 0x0000003804000981 */ /* 0x0002e2000c1e1900 */
[----:B------:R-:W-:Y:S01]  /*1e20*/  SHF.R.S32.HI R43, RZ, 0x1f, R41 ;  /* 0x0000001fff2b7819 */ /* 0x000fe20000011429 */
[-C--:B0-----:R-:W-:Y:S01]  /*1e30*/  IMAD.WIDE.U32 R6, R41, R58.reuse, RZ ;  /* 0x0000003a29067225 */ /* 0x081fe200078e00ff */
[----:B------:R-:W-:Y:S02]  /*1e40*/  ISETP.NE.U32.AND P0, PT, RZ, UR4, PT ;  /* 0x00000004ff007c0c */ /* 0x000fe4000bf05070 */
[----:B------:R-:W-:Y:S01]  /*1e50*/  SHF.R.S32.HI R40, RZ, 0x1f, R18 ;  /* 0x0000001fff287819 */ /* 0x000fe20000011412 */
[----:B------:R-:W-:Y:S01]  /*1e60*/  IMAD R8, R43, R58, RZ ;  /* 0x0000003a2b087224 */ /* 0x000fe200078e02ff */
[----:B------:R-:W-:Y:S01]  /*1e70*/  ISETP.NE.AND.EX P0, PT, RZ, UR5, PT, P0 ;  /* 0x00000005ff007c0c */ /* 0x000fe2000bf05300 */
[----:B------:R-:W-:Y:S01]  /*1e80*/  ULDC.64 UR4, c[0x0][0x308] ;  /* 0x0000c20000047ab9 */ /* 0x000fe20000000a00 */
[----:B------:R-:W-:Y:S01]  /*1e90*/  SHF.R.S32.HI R17, RZ, 0x1f, R16 ;  /* 0x0000001fff117819 */ /* 0x000fe20000011410 */
[----:B------:R-:W-:-:S04]  /*1ea0*/  IMAD R3, R41, R59, R8 ;  /* 0x0000003b29037224 */ /* 0x000fc800078e0208 */
[----:B------:R-:W-:Y:S01]  /*1eb0*/  IMAD.IADD R7, R7, 0x1, R3 ;  /* 0x0000000107077824 */ /* 0x000fe200078e0203 */
[----:B-1----:R-:W-:Y:S01]  /*1ec0*/  SHF.R.U32.HI R38, RZ, 0x7, R31 ;  /* 0x00000007ff267819 */ /* 0x002fe2000001161f */
[----:B------:R-:W-:-:S03]  /*1ed0*/  IMAD.WIDE.U32 R4, R42, UR4, R6 ;  /* 0x000000042a047c25 */ /* 0x000fc6000f8e0006 */
[----:B------:R-:W-:Y:S01]  /*1ee0*/  ISETP.NE.AND P6, PT, R38, 0x1, PT ;  /* 0x000000012600780c */ /* 0x000fe20003fc5270 */
[----:B------:R-:W0:Y:S01]  /*1ef0*/  LDC.64 R6, c[0x0][0x408] ;  /* 0x00010200ff067b82 */ /* 0x000e220000000a00 */
[----:B------:R-:W-:Y:S01]  /*1f00*/  IMAD R5, R42, UR5, R5 ;  /* 0x000000052a057c24 */ /* 0x000fe2000f8e0205 */
[----:B------:R-:W-:Y:S01]  /*1f10*/  ULDC.64 UR4, c[0x0][0x310] ;  /* 0x0000c40000047ab9 */ /* 0x000fe20000000a00 */
[----:B------:R-:W-:-:S03]  /*1f20*/  SHF.R.S32.HI R23, RZ, 0x1f, R22 ;  /* 0x0000001fff177819 */ /* 0x000fc60000011416 */
[----:B----4-:R-:W-:-:S04]  /*1f30*/  IMAD.WIDE.U32 R56, R18, R20, R22 ;  /* 0x0000001412387225 */ /* 0x010fc800078e0016 */
[----:B------:R-:W-:Y:S02]  /*1f40*/  VIADD R95, R38, 0x8 ;  /* 0x00000008265f7836 */ /* 0x000fe40000000000 */
[----:B------:R-:W-:-:S04]  /*1f50*/  VIADD R32, R18, 0x60 ;  /* 0x0000006012207836 */ /* 0x000fc80000000000 */
[----:B------:R-:W-:-:S05]  /*1f60*/  IMAD.SHL.U32 R32, R32, 0x40, RZ ;  /* 0x0000004020207824 */ /* 0x000fca00078e00ff */
[----:B------:R-:W-:Y:S01]  /*1f70*/  LOP3.LUT R32, R32, 0x1c0, RZ, 0xc0, !PT ;  /* 0x000001c020207812 */ /* 0x000fe200078ec0ff */
[----:B------:R-:W-:-:S03]  /*1f80*/  IMAD R31, R21, 0xc0, RZ ;  /* 0x000000c0151f7824 */ /* 0x000fc600078e02ff */
[----:B------:R-:W-:Y:S01]  /*1f90*/  SHF.R.U32.HI R32, RZ, 0x3, R32 ;  /* 0x00000003ff207819 */ /* 0x000fe20000011620 */
[----:B------:R-:W-:Y:S02]  /*1fa0*/  IMAD R73, R59, 0xc0, RZ ;  /* 0x000000c03b497824 */ /* 0x000fe400078e02ff */
[----:B0-----:R-:W-:Y:S02]  /*1fb0*/  IMAD R71, R7, 0xc0, RZ ;  /* 0x000000c007477824 */ /* 0x001fe400078e02ff */
[----:B------:R-:W-:Y:S02]  /*1fc0*/  VIADD R77, R16, 0x20 ;  /* 0x00000020104d7836 */ /* 0x000fe40000000000 */
[----:B------:R-:W-:Y:S02]  /*1fd0*/  IMAD.SHL.U32 R74, R39, 0x2, RZ ;  /* 0x00000002274a7824 */ /* 0x000fe400078e00ff */
[C---:B--2---:R-:W-:Y:S01]  /*1fe0*/  IMAD.SHL.U32 R78, R12.reuse, 0x40, RZ ;  /* 0x000000400c4e7824 */ /* 0x044fe200078e00ff */
[----:B------:R-:W-:Y:S01]  /*1ff0*/  LOP3.LUT P1, RZ, R12, 0x4, RZ, 0xc0, !PT ;  /* 0x000000040cff7812 */ /* 0x000fe2000782c0ff */
[----:B------:R-:W-:-:S05]  /*2000*/  VIADD R12, R18, 0x60 ;  /* 0x00000060120c7836 */ /* 0x000fca0000000000 */
[----:B------:R-:W-:Y:S02]  /*2010*/  SHF.R.S32.HI R76, RZ, 0x1f, R12 ;  /* 0x0000001fff4c7819 */ /* 0x000fe4000001140c */
[----:B------:R-:W0:Y:S01]  /*2020*/  S2R R12, SR_TID.X ;  /* 0x00000000000c7919 */ /* 0x000e220000002100 */
[----:B---3--:R-:W-:Y:S02]  /*2030*/  SHF.R.S32.HI R3, RZ, 0x1f, R0 ;  /* 0x0000001fff037819 */ /* 0x008fe40000011400 */
[----:B------:R-:W-:Y:S02]  /*2040*/  SEL R61, R0, RZ, !P0 ;  /* 0x000000ff003d7207 */ /* 0x000fe40004000000 */
[----:B------:R-:W-:-:S03]  /*2050*/  SEL R10, R3, RZ, !P0 ;  /* 0x000000ff030a7207 */ /* 0x000fc60004000000 */
[----:B------:R-:W-:-:S04]  /*2060*/  IMAD.WIDE.U32 R62, R61, UR4, R4 ;  /* 0x000000043d3e7c25 */ /* 0x000fc8000f8e0004 */
[----:B------:R-:W-:Y:S02]  /*2070*/  IMAD R0, R10, UR4, RZ ;  /* 0x000000040a007c24 */ /* 0x000fe4000f8e02ff */
[----:B------:R-:W-:-:S04]  /*2080*/  IMAD.WIDE.U32 R4, R18, R58, R16 ;  /* 0x0000003a12047225 */ /* 0x000fc800078e0010 */
[----:B------:R-:W-:Y:S01]  /*2090*/  IMAD R3, R61, UR5, R0 ;  /* 0x000000053d037c24 */ /* 0x000fe2000f8e0200 */
[----:B------:R-:W-:Y:S05]  /*20a0*/  @!P6 WARPSYNC.ALL ;  /* 0x000000000000e948 */ /* 0x000fea0003800000 */
[----:B------:R-:W-:Y:S01]  /*20b0*/  IMAD R0, R40, R58, RZ ;  /* 0x0000003a28007224 */ /* 0x000fe200078e02ff */
[----:B------:R-:W-:Y:S01]  /*20c0*/  ULDC.64 UR4, c[0x0][0x330] ;  /* 0x0000cc0000047ab9 */ /* 0x000fe20000000a00 */
[----:B------:R-:W-:Y:S01]  /*20d0*/  IMAD.IADD R80, R63, 0x1, R3 ;  /* 0x000000013f507824 */ /* 0x000fe200078e0203 */
[----:B------:R-:W-:Y:S01]  /*20e0*/  @!P6 BAR.SYNC.DEFER_BLOCKING 0x9, 0x100 ;  /* 0x024400000000eb1d */ /* 0x000fe20000010000 */
[----:B------:R-:W-:Y:S01]  /*20f0*/  IMAD.WIDE.U32 R8, R42, UR4, R16 ;  /* 0x000000042a087c25 */ /* 0x000fe2000f8e0010 */
[----:B------:R-:W-:-:S03]  /*2100*/  IADD3 R81, P0, R62, R4, RZ ;  /* 0x000000043e517210 */ /* 0x000fc60007f1e0ff */
[----:B------:R-:W-:Y:S02]  /*2110*/  IMAD R79, R18, R59, R0 ;  /* 0x0000003b124f7224 */ /* 0x000fe400078e0200 */
[----:B------:R-:W-:Y:S01]  /*2120*/  IMAD R9, R42, UR5, R9 ;  /* 0x000000052a097c24 */ /* 0x000fe2000f8e0209 */
[----:B------:R-:W-:Y:S01]  /*2130*/  ULDC.64 UR4, c[0x0][0x338] ;  /* 0x0000ce0000047ab9 */ /* 0x000fe20000000a00 */
[----:B------:R-:W-:Y:S01]  /*2140*/  IMAD R0, R40, R20, RZ ;  /* 0x0000001428007224 */ /* 0x000fe200078e02ff */
[----:B------:R-:W-:Y:S01]  /*2150*/  IADD3.X R79, R80, R5, R79, P0, !PT ;  /* 0x00000005504f7210 */ /* 0x000fe200007fe44f */
[----:B------:R-:W-:Y:S01]  /*2160*/  IMAD R3, R10, UR4, RZ ;  /* 0x000000040a037c24 */ /* 0x000fe2000f8e02ff */
[----:B------:R-:W-:Y:S01]  /*2170*/  ISETP.GE.AND P0, PT, R16, R39, PT ;  /* 0x000000271000720c */ /* 0x000fe20003f06270 */
[----:B------:R-:W-:Y:S02]  /*2180*/  IMAD.MOV.U32 R42, RZ, RZ, R34 ;  /* 0x000000ffff2a7224 */ /* 0x000fe400078e0022 */
[----:B------:R-:W-:Y:S01]  /*2190*/  IMAD R37, R61, UR5, R3 ;  /* 0x000000053d257c24 */ /* 0x000fe2000f8e0203 */
[----:B------:R-:W-:Y:S01]  /*21a0*/  SEL R3, R39, RZ, P0 ;  /* 0x000000ff27037207 */ /* 0x000fe20000000000 */
[----:B------:R-:W-:-:S02]  /*21b0*/  IMAD R5, R18, R21, R0 ;  /* 0x0000001512057224 */ /* 0x000fc400078e0200 */
[----:B------:R-:W-:Y:S02]  /*21c0*/  IMAD R0, R40, R6, RZ ;  /* 0x0000000628007224 */ /* 0x000fe400078e02ff */
[----:B------:R-:W-:-:S04]  /*21d0*/  IMAD.WIDE.U32 R34, R18, R20, R16 ;  /* 0x0000001412227225 */ /* 0x000fc800078e0010 */
[----:B------:R-:W-:Y:S01]  /*21e0*/  IMAD.IADD R3, R16, 0x1, R3 ;  /* 0x0000000110037824 */ /* 0x000fe200078e0203 */
[----:B------:R-:W-:Y:S01]  /*21f0*/  LOP3.LUT R42, R42, 0xfffffffb, RZ, 0xc0, !PT ;  /* 0xfffffffb2a2a7812 */ /* 0x000fe200078ec0ff */
[----:B------:R-:W-:Y:S02]  /*2200*/  IMAD.IADD R57, R57, 0x1, R5 ;  /* 0x0000000139397824 */ /* 0x000fe400078e0205 */
[----:B------:R-:W-:Y:S01]  /*2210*/  IMAD R13, R18, R7, R0 ;  /* 0x00000007120d7224 */ /* 0x000fe200078e0200 */
[----:B------:R-:W-:Y:S01]  /*2220*/  SHF.R.S32.HI R0, RZ, 0x1f, R3 ;  /* 0x0000001fff007819 */ /* 0x000fe20000011403 */
[----:B------:R-:W-:Y:S01]  /*2230*/  IMAD.IADD R35, R5, 0x1, R35 ;  /* 0x0000000105237824 */ /* 0x000fe200078e0223 */
[----:B-----5:R-:W-:Y:S01]  /*2240*/  SHF.R.S32.HI R5, RZ, 0x1f, R25 ;  /* 0x0000001fff057819 */ /* 0x020fe20000011419 */
[----:B0-----:R-:W-:Y:S01]  /*2250*/  VIADD R38, R12, 0xffffff80 ;  /* 0xffffff800c267836 */ /* 0x001fe20000000000 */
[----:B------:R-:W-:Y:S02]  /*2260*/  LEA.HI R3, R0, R3, RZ, 0x3 ;  /* 0x0000000300037211 */ /* 0x000fe400078f18ff */
[----:B------:R-:W-:Y:S01]  /*2270*/  @P1 LOP3.LUT R42, R42, 0x4, RZ, 0xfc, !PT ;  /* 0x000000042a2a1812 */ /* 0x000fe200078efcff */
[----:B------:R-:W-:Y:S01]  /*2280*/  IMAD R0, R5, R6, RZ ;  /* 0x0000000605007224 */ /* 0x000fe200078e02ff */
[----:B------:R-:W-:Y:S01]  /*2290*/  LOP3.LUT R78, R78, 0x1c0, RZ, 0xc0, !PT ;  /* 0x000001c04e4e7812 */ /* 0x000fe200078ec0ff */
[----:B------:R-:W-:Y:S01]  /*22a0*/  VIADD R12, R18, 0x60 ;  /* 0x00000060120c7836 */ /* 0x000fe20000000000 */
[----:B------:R-:W-:Y:S01]  /*22b0*/  SHF.R.S32.HI R36, RZ, 0x1f, R38 ;  /* 0x0000001fff247819 */ /* 0x000fe20000011426 */
[----:B------:R-:W-:Y:S01]  /*22c0*/  IMAD R15, R25, R7, R0 ;  /* 0x00000007190f7224 */ /* 0x000fe200078e0200 */
[----:B------:R0:W-:Y:S01]  /*22d0*/  STL [R1], R42 ;  /* 0x0000002a01007387 */ /* 0x0001e20000100800 */
[----:B------:R-:W-:Y:S01]  /*22e0*/  SHF.R.U32.HI R75, RZ, 0x3, R78 ;  /* 0x00000003ff4b7819 */ /* 0x000fe2000001164e */
[----:B------:R-:W-:Y:S01]  /*22f0*/  IMAD.SHL.U32 R12, R12, 0x40, RZ ;  /* 0x000000400c0c7824 */ /* 0x000fe200078e00ff */
[----:B------:R-:W-:-:S02]  /*2300*/  LOP3.LUT R0, R78, 0x18, R16, 0xf8, !PT ;  /* 0x000000184e007812 */ /* 0x000fc400078ef810 */
[----:B------:R-:W-:Y:S01]  /*2310*/  LEA.HI R36, R36, R38, RZ, 0x5 ;  /* 0x0000002624247211 */ /* 0x000fe200078f28ff */
[----:B------:R-:W-:Y:S01]  /*2320*/  IMAD.WIDE.U32 R60, R61, UR4, R8 ;  /* 0x000000043d3c7c25 */ /* 0x000fe2000f8e0008 */
[----:B------:R-:W-:Y:S01]  /*2330*/  LOP3.LUT R0, R0, R75, RZ, 0x3c, !PT ;  /* 0x0000004b00007212 */ /* 0x000fe200078e3cff */
[----:B------:R-:W-:Y:S01]  /*2340*/  ULDC UR4, c[0x0][0x2f4] ;  /* 0x0000bd0000047ab9 */ /* 0x000fe20000000800 */
[----:B------:R-:W-:Y:S01]  /*2350*/  SHF.R.S32.HI R36, RZ, 0x5, R36 ;  /* 0x00000005ff247819 */ /* 0x000fe20000011424 */
[----:B------:R-:W-:Y:S01]  /*2360*/  IMAD.WIDE.U32 R10, R18, R6, R22 ;  /* 0x00000006120a7225 */ /* 0x000fe200078e0016 */
[----:B------:R-:W-:-:S03]  /*2370*/  LOP3.LUT R12, R12, 0x1c0, RZ, 0xc0, !PT ;  /* 0x000001c00c0c7812 */ /* 0x000fc600078ec0ff */
[----:B------:R-:W-:Y:S01]  /*2380*/  IMAD.WIDE.U32 R8, R18, R6, R16 ;  /* 0x0000000612087225 */ /* 0x000fe200078e0010 */
[----:B------:R-:W-:-:S03]  /*2390*/  LOP3.LUT R12, R12, 0x38, R3, 0xf8, !PT ;  /* 0x000000380c0c7812 */ /* 0x000fc600078ef803 */
[-C--:B------:R-:W-:Y:S02]  /*23a0*/  IMAD R4, R5, R20.reuse, RZ ;  /* 0x0000001405047224 */ /* 0x080fe400078e02ff */
[----:B------:R-:W-:Y:S01]  /*23b0*/  IMAD R70, R36, 0x200, R0 ;  /* 0x0000020024467824 */ /* 0x000fe200078e0200 */
[----:B------:R-:W-:Y:S01]  /*23c0*/  LOP3.LUT R0, R78, 0x38, R3, 0xf8, !PT ;  /* 0x000000384e007812 */ /* 0x000fe200078ef803 */
[----:B------:R-:W-:Y:S02]  /*23d0*/  IMAD.IADD R11, R11, 0x1, R13 ;  /* 0x000000010b0b7824 */ /* 0x000fe400078e020d */
[----:B------:R-:W-:Y:S02]  /*23e0*/  IMAD.IADD R9, R13, 0x1, R9 ;  /* 0x000000010d097824 */ /* 0x000fe400078e0209 */
[C---:B------:R-:W-:Y:S01]  /*23f0*/  IMAD R13, R25.reuse, R21, R4 ;  /* 0x00000015190d7224 */ /* 0x040fe200078e0204 */
[----:B------:R-:W-:Y:S01]  /*2400*/  IADD3 R4, P1, R18, R41, RZ ;  /* 0x0000002912047210 */ /* 0x000fe20007f3e0ff */
[----:B------:R-:W-:Y:S01]  /*2410*/  IMAD.WIDE.U32 R56, R25, R20, R56 ;  /* 0x0000001419387225 */ /* 0x000fe200078e0038 */
[----:B------:R-:W-:-:S03]  /*2420*/  LOP3.LUT R0, R0, R75, RZ, 0x3c, !PT ;  /* 0x0000004b00007212 */ /* 0x000fc600078e3cff */
[----:B------:R-:W-:Y:S01]  /*2430*/  IMAD.WIDE.U32 R34, R25, R20, R34 ;  /* 0x0000001419227225 */ /* 0x000fe200078e0022 */
[----:B------:R-:W-:-:S03]  /*2440*/  LOP3.LUT R12, R12, R32, RZ, 0x3c, !PT ;  /* 0x000000200c0c7212 */ /* 0x000fc600078e3cff */
[----:B------:R-:W-:Y:S01]  /*2450*/  IMAD.WIDE.U32 R20, R20, 0xc0, RZ ;  /* 0x000000c014147825 */ /* 0x000fe200078e00ff */
[----:B------:R-:W-:-:S03]  /*2460*/  LOP3.LUT R65, R3, 0xfffffff8, RZ, 0xc0, !PT ;  /* 0xfffffff803417812 */ /* 0x000fc600078ec0ff */
[----:B------:R-:W-:-:S04]  /*2470*/  IMAD.WIDE.U32 R10, R25, R6, R10 ;  /* 0x00000006190a7225 */ /* 0x000fc800078e000a */
[----:B------:R-:W-:Y:S01]  /*2480*/  IMAD.WIDE.U32 R8, R25, R6, R8 ;  /* 0x0000000619087225 */ /* 0x000fe200078e0008 */
[----:B------:R-:W-:-:S03]  /*2490*/  SHF.R.S32.HI R64, RZ, 0x3, R3 ;  /* 0x00000003ff407819 */ /* 0x000fc60000011403 */
[----:B------:R-:W-:-:S04]  /*24a0*/  IMAD.WIDE.U32 R58, R58, 0xc0, RZ ;  /* 0x000000c03a3a7825 */ /* 0x000fc800078e00ff */
[----:B------:R-:W-:Y:S01]  /*24b0*/  IMAD.WIDE.U32 R6, R6, 0xc0, RZ ;  /* 0x000000c006067825 */ /* 0x000fe200078e00ff */
[----:B------:R-:W-:-:S03]  /*24c0*/  ISETP.GE.AND P2, PT, R77, UR4, PT ;  /* 0x000000044d007c0c */ /* 0x000fc6000bf46270 */
[----:B------:R-:W-:Y:S01]  /*24d0*/  IMAD.IADD R72, R21, 0x1, R31 ;  /* 0x0000000115487824 */ /* 0x000fe200078e021f */
[----:B------:R-:W-:Y:S01]  /*24e0*/  LEA R31, R36, R0, 0x9 ;  /* 0x00000000241f7211 */ /* 0x000fe200078e48ff */
[----:B------:R-:W-:Y:S01]  /*24f0*/  IMAD.X R5, R40, 0x1, R43, P1 ;  /* 0x0000000128057824 */ /* 0x000fe200008e062b */
[----:B------:R-:W-:Y:S01]  /*2500*/  ISETP.GE.AND P1, PT, R16, UR4, PT ;  /* 0x0000000410007c0c */ /* 0x000fe2000bf26270 */
[----:B------:R-:W-:Y:S01]  /*2510*/  IMAD.IADD R73, R59, 0x1, R73 ;  /* 0x000000013b497824 */ /* 0x000fe200078e0249 */
[----:B------:R-:W-:Y:S01]  /*2520*/  SHF.R.S32.HI R32, RZ, 0x1f, R65 ;  /* 0x0000001fff207819 */ /* 0x000fe20000011441 */
[----:B------:R-:W-:Y:S02]  /*2530*/  IMAD.IADD R71, R7, 0x1, R71 ;  /* 0x0000000107477824 */ /* 0x000fe400078e0247 */
[----:B------:R-:W-:Y:S02]  /*2540*/  IMAD.IADD R69, R57, 0x1, R13 ;  /* 0x0000000139457824 */ /* 0x000fe400078e020d */
[----:B------:R-:W-:-:S02]  /*2550*/  IMAD.IADD R68, R13, 0x1, R35 ;  /* 0x000000010d447824 */ /* 0x000fc400078e0223 */
[----:B------:R-:W-:Y:S02]  /*2560*/  IMAD.IADD R67, R11, 0x1, R15 ;  /* 0x000000010b437824 */ /* 0x000fe400078e020f */
[----:B------:R-:W-:Y:S02]  /*2570*/  IMAD.IADD R66, R15, 0x1, R9 ;  /* 0x000000010f427824 */ /* 0x000fe400078e0209 */
[----:B------:R-:W-:Y:S02]  /*2580*/  IMAD.IADD R3, R14, 0x1, R12 ;  /* 0x000000010e037824 */ /* 0x000fe400078e020c */
[----:B0-----:R-:W-:-:S07]  /*2590*/  IMAD.IADD R0, R61, 0x1, R37 ;  /* 0x000000013d007824 */ /* 0x001fce00078e0225 */
.L_x_460:
[----:B------:R-:W2:Y:S01]  /*25a0*/  LDL R39, [R1+0x34] ;  /* 0x0000340001277983 */ /* 0x000ea20000100800 */
[----:B------:R-:W0:Y:S03]  /*25b0*/  LDC.64 R90, c[0x0][0x300] ;  /* 0x0000c000ff5a7b82 */ /* 0x000e260000000a00 */
[----:B------:R-:W3:Y:S01]  /*25c0*/  LDL.LU R38, [R1] ;  /* 0x0000000001267983 */ /* 0x000ee20000300800 */
[----:B------:R-:W-:Y:S01]  /*25d0*/  VIADD R37, R29, 0xffffffff ;  /* 0xffffffff1d257836 */ /* 0x000fe20000000000 */
[----:B------:R-:W-:Y:S05]  /*25e0*/  YIELD ;  /* 0x0000000000007946 */ /* 0x000fea0003800000 */
[----:B------:R-:W1:Y:S01]  /*25f0*/  LDC.64 R84, c[0x0][0x2e8] ;  /* 0x0000ba00ff547b82 */ /* 0x000e620000000a00 */
[----:B------:R-:W-:Y:S01]  /*2600*/  SHF.R.S32.HI R36, RZ, 0x1f, R37 ;  /* 0x0000001fff247819 */ /* 0x000fe20000011425 */
[-C--:B------:R-:W-:Y:S01]  /*2610*/  IMAD R13, R73, R37.reuse, RZ ;  /* 0x00000025490d7224 */ /* 0x080fe200078e02ff */
[----:B------:R-:W-:Y:S01]  /*2620*/  BSSY B0, `(.L_x_411) ;  /* 0x00002f8000007945 */ /* 0x000fe20003800000 */
[----:B------:R-:W-:-:S04]  /*2630*/  IMAD.WIDE.U32 R88, R58, R37, RZ ;  /* 0x000000253a587225 */ /* 0x000fc800078e00ff */
[----:B------:R-:W-:Y:S01]  /*2640*/  IMAD R13, R36, R58, R13 ;  /* 0x0000003a240d7224 */ /* 0x000fe200078e020d */
[----:B------:R-:W-:Y:S01]  /*2650*/  IADD3 R14, P3, R81, R88, RZ ;  /* 0x00000058510e7210 */ /* 0x000fe20007f7e0ff */
[----:B------:R-:W4:Y:S01]  /*2660*/  LDC R92, c[0x0][0x3f4] ;  /* 0x0000fd00ff5c7b82 */ /* 0x000f220000000800 */
[----:B------:R-:W-:Y:S02]  /*2670*/  IMAD R87, R19, 0x3000, R70 ;  /* 0x0000300013577824 */ /* 0x000fe400078e0246 */
[----:B------:R-:W-:Y:S02]  /*2680*/  IMAD.IADD R89, R89, 0x1, R13 ;  /* 0x0000000159597824 */ /* 0x000fe400078e020d */
[----:B0-----:R-:W-:Y:S02]  /*2690*/  IMAD R29, R91, 0x60, RZ ;  /* 0x000000605b1d7824 */ /* 0x001fe400078e02ff */
[----:B------:R-:W-:-:S04]  /*26a0*/  IMAD.WIDE.U32 R12, R90, 0x60, R88 ;  /* 0x000000605a0c7825 */ /* 0x000fc800078e0058 */
[----:B------:R-:W-:Y:S01]  /*26b0*/  IMAD.X R15, R89, 0x1, R79, P3 ;  /* 0x00000001590f7824 */ /* 0x000fe200018e064f */
[----:B------:R-:W-:Y:S01]  /*26c0*/  IADD3 R12, P3, R81, R12, RZ ;  /* 0x0000000c510c7210 */ /* 0x000fe20007f7e0ff */
[----:B------:R-:W-:-:S03]  /*26d0*/  VIADD R83, R87, 0x20 ;  /* 0x0000002057537836 */ /* 0x000fc60000000000 */
[----:B------:R-:W-:Y:S01]  /*26e0*/  IADD3.X R13, R79, R13, R29, P3, !PT ;  /* 0x0000000d4f0d7210 */ /* 0x000fe20001ffe41d */
[----:B------:R-:W-:Y:S01]  /*26f0*/  IMAD.MOV.U32 R29, RZ, RZ, R37 ;  /* 0x000000ffff1d7224 */ /* 0x000fe200078e0025 */
[----:B-1----:R-:W-:-:S04]  /*2700*/  LEA R42, P3, R14, R84, 0x1 ;  /* 0x000000540e2a7211 */ /* 0x002fc800078608ff */
[----:B------:R-:W-:Y:S02]  /*2710*/  LEA.HI.X R43, R14, R85, R15, 0x1, P3 ;  /* 0x000000550e2b7211 */ /* 0x000fe400018f0c0f */
[----:B------:R-:W-:-:S04]  /*2720*/  LEA R40, P3, R12, R84, 0x1 ;  /* 0x000000540c287211 */ /* 0x000fc800078608ff */
[----:B------:R-:W-:Y:S02]  /*2730*/  LEA.HI.X R41, R12, R85, R13, 0x1, P3 ;  /* 0x000000550c297211 */ /* 0x000fe400018f0c0d */
[----:B------:R-:W-:Y:S02]  /*2740*/  ISETP.GT.AND P3, PT, R37, R30, PT ;  /* 0x0000001e2500720c */ /* 0x000fe40003f64270 */
[----:B--2---:R-:W-:Y:S02]  /*2750*/  LOP3.LUT P4, RZ, R39, 0x4, RZ, 0xc0, !PT ;  /* 0x0000000427ff7812 */ /* 0x004fe4000788c0ff */
[----:B---3--:R-:W-:-:S09]  /*2760*/  LOP3.LUT R38, R38, 0xfffffffd, RZ, 0xc0, !PT ;  /* 0xfffffffd26267812 */ /* 0x008fd200078ec0ff */
[----:B------:R-:W-:Y:S02]  /*2770*/  @P3 LOP3.LUT R38, R38, 0x2, RZ, 0xfc, !PT ;  /* 0x0000000226263812 */ /* 0x000fe400078efcff */
[----:B----4-:R-:W-:-:S03]  /*2780*/  ISETP.GE.AND P3, PT, R92, 0x1, PT ;  /* 0x000000015c00780c */ /* 0x010fc60003f66270 */
[----:B------:R0:W-:Y:S01]  /*2790*/  STL [R1], R38 ;  /* 0x0000002601007387 */ /* 0x0001e20000100800 */
[C---:B------:R-:W-:Y:S02]  /*27a0*/  @P4 VIADD R83, R87.reuse, 0xffffffe0 ;  /* 0xffffffe057534836 */ /* 0x040fe40000000000 */
[--C-:B------:R-:W-:Y:S02]  /*27b0*/  IMAD R87, R87, 0x2, R28.reuse ;  /* 0x0000000257577824 */ /* 0x100fe400078e021c */
[----:B------:R-:W-:-:S05]  /*27c0*/  IMAD R83, R83, 0x2, R28 ;  /* 0x0000000253537824 */ /* 0x000fca00078e021c */
[----:B0-----:R-:W-:Y:S05]  /*27d0*/  @!P3 BRA `(.L_x_412) ;  /* 0x0000002c0008b947 */ /* 0x001fea0003800000 */
[----:B------:R-:W-:Y:S01]  /*27e0*/  ULDC.U8 UR4, c[0x0][0x410] ;  /* 0x0001040000047ab9 */ /* 0x000fe20000000000 */
[-C--:B------:R-:W-:Y:S01]  /*27f0*/  IMAD R13, R72, R37.reuse, RZ ;  /* 0x00000025480d7224 */ /* 0x080fe200078e02ff */
[----:B------:R-:W-:Y:S01]  /*2800*/  ISETP.NE.AND P3, PT, RZ, UR4, PT ;  /* 0x00000004ff007c0c */ /* 0x000fe2000bf65270 */
[-C--:B------:R-:W-:Y:S02]  /*2810*/  IMAD R15, R71, R37.reuse, RZ ;  /* 0x00000025470f7224 */ /* 0x080fe400078e02ff */
[----:B------:R-:W-:Y:S02]  /*2820*/  IMAD R86, R29, -0xc0, R27 ;  /* 0xffffff401d567824 */ /* 0x000fe400078e021b */
[C---:B------:R-:W-:Y:S02]  /*2830*/  IMAD R13, R36.reuse, R20, R13 ;  /* 0x00000014240d7224 */ /* 0x040fe400078e020d */
[----:B------:R-:W-:Y:S01]  /*2840*/  IMAD R15, R36, R6, R15 ;  /* 0x00000006240f7224 */ /* 0x000fe200078e020f */
[----:B------:R-:W-:Y:S01]  /*2850*/  VIMNMX R86, R86, 0xc0, PT ;  /* 0x000000c056567848 */ /* 0x000fe20003fe0100 */
[----:B------:R-:W-:-:S04]  /*2860*/  IMAD.WIDE.U32 R50, R20, R37, RZ ;  /* 0x0000002514327225 */ /* 0x000fc800078e00ff */
[----:B------:R-:W-:-:S04]  /*2870*/  IMAD.WIDE.U32 R48, R6, R37, RZ ;  /* 0x0000002506307225 */ /* 0x000fc800078e00ff */
[----:B------:R-:W-:Y:S02]  /*2880*/  IMAD.IADD R93, R51, 0x1, R13 ;  /* 0x00000001335d7824 */ /* 0x000fe400078e020d */
[----:B------:R-:W-:Y:S01]  /*2890*/  IMAD.IADD R82, R49, 0x1, R15 ;  /* 0x0000000131527824 */ /* 0x000fe200078e020f */
[----:B------:R-:W-:Y:S06]  /*28a0*/  @!P3 BRA `(.L_x_413) ;  /* 0x000000140018b947 */ /* 0x000fec0003800000 */
[----:B------:R-:W-:Y:S01]  /*28b0*/  ISETP.GE.AND P4, PT, R18, R86, PT ;  /* 0x000000561200720c */ /* 0x000fe20003f86270 */
[----:B------:R-:W-:Y:S01]  /*28c0*/  BSSY B1, `(.L_x_414) ;  /* 0x000001e000017945 */ /* 0x000fe20003800000 */
[----:B------:R-:W-:Y:S02]  /*28d0*/  CS2R R36, SRZ ;  /* 0x0000000000247805 */ /* 0x000fe4000001ff00 */
[----:B------:R-:W-:Y:S02]  /*28e0*/  CS2R R52, SRZ ;  /* 0x0000000000347805 */ /* 0x000fe4000001ff00 */
[----:B------:R-:W-:Y:S02]  /*28f0*/  CS2R R84, SRZ ;  /* 0x0000000000547805 */ /* 0x000fe4000001ff00 */
[----:B------:R-:W-:Y:S02]  /*2900*/  CS2R R54, SRZ ;  /* 0x0000000000367805 */ /* 0x000fe4000001ff00 */
[----:B------:R-:W-:-:S02]  /*2910*/  CS2R R88, SRZ ;  /* 0x0000000000587805 */ /* 0x000fc4000001ff00 */
[----:B------:R-:W-:Y:S02]  /*2920*/  CS2R R44, SRZ ;  /* 0x00000000002c7805 */ /* 0x000fe4000001ff00 */
[----:B------:R-:W-:Y:S02]  /*2930*/  CS2R R38, SRZ ;  /* 0x0000000000267805 */ /* 0x000fe4000001ff00 */
[----:B------:R-:W-:Y:S01]  /*2940*/  CS2R R46, SRZ ;  /* 0x00000000002e7805 */ /* 0x000fe2000001ff00 */
[----:B------:R-:W-:Y:S06]  /*2950*/  @P4 BRA `(.L_x_415) ;  /* 0x0000000000504947 */ /* 0x000fec0003800000 */
[----:B------:R-:W-:Y:S01]  /*2960*/  IADD3 R13, P3, R56, R50, RZ ;  /* 0x00000032380d7210 */ /* 0x000fe20007f7e0ff */
[----:B------:R-:W-:Y:S01]  /*2970*/  ULDC.64 UR4, c[0x0][0x3e8] ;  /* 0x0000fa0000047ab9 */ /* 0x000fe20000000a00 */
[----:B------:R-:W-:Y:S02]  /*2980*/  CS2R R84, SRZ ;  /* 0x0000000000547805 */ /* 0x000fe4000001ff00 */
[----:B------:R-:W-:Y:S01]  /*2990*/  CS2R R88, SRZ ;  /* 0x0000000000587805 */ /* 0x000fe2000001ff00 */
[----:B------:R-:W-:Y:S01]  /*29a0*/  IMAD.X R14, R93, 0x1, R69, P3 ;  /* 0x000000015d0e7824 */ /* 0x000fe200018e0645 */
[----:B------:R-:W-:-:S05]  /*29b0*/  IADD3 R15, P3, R10, R48, RZ ;  /* 0x000000300a0f7210 */ /* 0x000fca0007f7e0ff */
[----:B------:R-:W-:Y:S01]  /*29c0*/  IMAD.X R52, R82, 0x1, R67, P3 ;  /* 0x0000000152347824 */ /* 0x000fe200018e0643 */
[----:B------:R-:W-:-:S04]  /*29d0*/  LEA R12, P3, R13, UR4, 0x1 ;  /* 0x000000040d0c7c11 */ /* 0x000fc8000f8608ff */
[----:B------:R-:W-:Y:S01]  /*29e0*/  LEA.HI.X R13, R13, UR5, R14, 0x1, P3 ;  /* 0x000000050d0d7c11 */ /* 0x000fe200098f0c0e */
[----:B------:R-:W-:Y:S02]  /*29f0*/  ULDC.64 UR4, c[0x0][0x400] ;  /* 0x0001000000047ab9 */ /* 0x000fe40000000a00 */
[----:B------:R-:W-:-:S04]  /*2a00*/  LEA R14, P3, R15, UR4, 0x1 ;  /* 0x000000040f0e7c11 */ /* 0x000fc8000f8608ff */
[----:B------:R-:W-:Y:S02]  /*2a10*/  LEA.HI.X R15, R15, UR5, R52, 0x1, P3 ;  /* 0x000000050f0f7c11 */ /* 0x000fe400098f0c34 */
[----:B------:R-:W-:Y:S02]  /*2a20*/  ISETP.GE.AND P3, PT, R22, R92, PT ;  /* 0x0000005c1600720c */ /* 0x000fe40003f66270 */
[----:B------:R-:W-:Y:S02]  /*2a30*/  CS2R R52, SRZ ;  /* 0x0000000000347805 */ /* 0x000fe4000001ff00 */
[----:B------:R-:W-:-:S09]  /*2a40*/  CS2R R54, SRZ ;  /* 0x0000000000367805 */ /* 0x000fd2000001ff00 */
[----:B------:R0:W5:Y:S04]  /*2a50*/  @!P3 LDG.E.64 R84, desc[UR56][R12.64] ;  /* 0x000000380c54b981 */ /* 0x000168000c1e1b00 */
[----:B------:R0:W5:Y:S01]  /*2a60*/  @!P3 LDG.E.64 R88, desc[UR56][R14.64] ;  /* 0x000000380e58b981 */ /* 0x000162000c1e1b00 */
[----:B------:R-:W-:-:S13]  /*2a70*/  ISETP.GE.AND P3, PT, R154, R92, PT ;  /* 0x0000005c9a00720c */ /* 0x000fda0003f66270 */
[----:B------:R0:W5:Y:S04]  /*2a80*/  @!P3 LDG.E.64 R52, desc[UR56][R12.64+0x20] ;  /* 0x000020380c34b981 */ /* 0x000168000c1e1b00 */
[----:B------:R0:W5:Y:S02]  /*2a90*/  @!P3 LDG.E.64 R54, desc[UR56][R14.64+0x20] ;  /* 0x000020380e36b981 */ /* 0x000164000c1e1b00 */
.L_x_415:
[----:B------:R-:W-:Y:S05]  /*2aa0*/  BSYNC B1 ;  /* 0x0000000000017941 */ /* 0x000fea0003800000 */
.L_x_414:
[----:B0-----:R-:W-:Y:S01]  /*2ab0*/  VIADD R12, R18, 0x60 ;  /* 0x00000060120c7836 */ /* 0x001fe20000000000 */
[----:B------:R-:W-:Y:S01]  /*2ac0*/  BSSY B1, `(.L_x_416) ;  /* 0x0000021000017945 */ /* 0x000fe20003800000 */
[----:B-----5:R-:W-:Y:S02]  /*2ad0*/  IMAD.MOV.U32 R90, RZ, RZ, R52 ;  /* 0x000000ffff5a7224 */ /* 0x020fe400078e0034 */
[----:B------:R-:W-:Y:S01]  /*2ae0*/  IMAD.MOV.U32 R91, RZ, RZ, R53 ;  /* 0x000000ffff5b7224 */ /* 0x000fe200078e0035 */
[----:B------:R-:W-:-:S13]  /*2af0*/  ISETP.GE.AND P5, PT, R12, R86, PT ;  /* 0x000000560c00720c */ /* 0x000fda0003fa6270 */
[----:B------:R-:W-:Y:S05]  /*2b00*/  @P5 BRA `(.L_x_417) ;  /* 0x0000000000705947 */ /* 0x000fea0003800000 */
[----:B------:R-:W0:Y:S01]  /*2b10*/  LDC.64 R12, c[0x0][0x3f8] ;  /* 0x0000fe00ff0c7b82 */ /* 0x000e220000000a00 */
[----:B------:R-:W-:Y:S01]  /*2b20*/  IMAD.MOV.U32 R51, RZ, RZ, R93 ;  /* 0x000000ffff337224 */ /* 0x000fe200078e005d */
[----:B------:R-:W-:Y:S01]  /*2b30*/  ULDC.64 UR4, c[0x0][0x3e8] ;  /* 0x0000fa0000047ab9 */ /* 0x000fe20000000a00 */
[----:B------:R-:W-:Y:S01]  /*2b40*/  IMAD.MOV.U32 R49, RZ, RZ, R82 ;  /* 0x000000ffff317224 */ /* 0x000fe200078e0052 */
[----:B------:R-:W-:Y:S02]  /*2b50*/  CS2R R44, SRZ ;  /* 0x00000000002c7805 */ /* 0x000fe4000001ff00 */
[----:B------:R-:W-:Y:S01]  /*2b60*/  CS2R R46, SRZ ;  /* 0x00000000002e7805 */ /* 0x000fe2000001ff00 */
[----:B0-----:R-:W-:-:S04]  /*2b70*/  IMAD.WIDE.U32 R50, R12, 0x60, R50 ;  /* 0x000000600c327825 */ /* 0x001fc800078e0032 */
[----:B------:R-:W-:Y:S01]  /*2b80*/  IMAD R13, R13, 0x60, RZ ;  /* 0x000000600d0d7824 */ /* 0x000fe200078e02ff */
[----:B------:R-:W-:-:S04]  /*2b90*/  IADD3 R14, P3, R56, R50, RZ ;  /* 0x00000032380e7210 */ /* 0x000fc80007f7e0ff */
[----:B------:R-:W-:Y:S02]  /*2ba0*/  IADD3.X R51, R69, R51, R13, P3, !PT ;  /* 0x0000003345337210 */ /* 0x000fe40001ffe40d */
[----:B------:R-:W0:Y:S02]  /*2bb0*/  LDC.64 R12, c[0x0][0x408] ;  /* 0x00010200ff0c7b82 */ /* 0x000e240000000a00 */
[----:B0-----:R-:W-:-:S04]  /*2bc0*/  IMAD.WIDE.U32 R48, R12, 0x60, R48 ;  /* 0x000000600c307825 */ /* 0x001fc800078e0030 */
[----:B------:R-:W-:Y:S01]  /*2bd0*/  IMAD R13, R13, 0x60, RZ ;  /* 0x000000600d0d7824 */ /* 0x000fe200078e02ff */
[----:B------:R-:W-:-:S04]  /*2be0*/  IADD3 R15, P3, R10, R48, RZ ;  /* 0x000000300a0f7210 */ /* 0x000fc80007f7e0ff */
[----:B------:R-:W-:Y:S02]  /*2bf0*/  IADD3.X R48, R67, R49, R13, P3, !PT ;  /* 0x0000003143307210 */ /* 0x000fe40001ffe40d */
        /* <DEDUP_REMOVED lines=13> */
.L_x_417:
[----:B------:R-:W-:Y:S05]  /*2cd0*/  BSYNC B1 ;  /* 0x0000000000017941 */ /* 0x000fea0003800000 */
.L_x_416:
[----:B0-----:R-:W-:Y:S01]  /*2ce0*/  IMAD.MOV.U32 R12, RZ, RZ, R84 ;  /* 0x000000ffff0c7224 */ /* 0x001fe200078e0054 */
[----:B------:R-:W-:Y:S01]  /*2cf0*/  ISETP.NE.AND P3, PT, R155, 0x3, PT ;  /* 0x000000039b00780c */ /* 0x000fe20003f65270 */
[----:B------:R-:W-:Y:S01]  /*2d00*/  IMAD.MOV.U32 R13, RZ, RZ, R85 ;  /* 0x000000ffff0d7224 */ /* 0x000fe200078e0055 */
[----:B------:R-:W-:Y:S01]  /*2d10*/  PRMT R100, R91, 0x7610, R100 ;  /* 0x000076105b647816 */ /* 0x000fe20000000064 */
        /* <DEDUP_REMOVED lines=8> */
[----:B-----5:R-:W-:Y:S01]  /*2da0*/  IMAD.MOV.U32 R12, RZ, RZ, R36 ;  /* 0x000000ffff0c7224 */ /* 0x020fe200078e0024 */
        /* <DEDUP_REMOVED lines=14> */
[----:B------:R-:W-:-:S02]  /*2e90*/  PRMT R51, R12, 0x7610, R51 ;  /* 0x000076100c337816 */ /* 0x000fc40000000033 */
[----:B------:R-:W-:Y:S02]  /*2ea0*/  PRMT R90, R13, 0x7610, R90 ;  /* 0x000076100d5a7816 */ /* 0x000fe4000000005a */
[----:B------:R-:W-:Y:S02]  /*2eb0*/  PRMT R96, R14, 0x7610, R96 ;  /* 0x000076100e607816 */ /* 0x000fe40000000060 */
[----:B------:R-:W-:Y:S01]  /*2ec0*/  PRMT R97, R15, 0x7610, R97 ;  /* 0x000076100f617816 */ /* 0x000fe20000000061 */
[----:B------:R-:W-:Y:S06]  /*2ed0*/  @!P3 BRA `(.L_x_418) ;  /* 0x000000000004b947 */ /* 0x000fec0003800000 */
[----:B------:R-:W-:Y:S01]  /*2ee0*/  BPT.TRAP 0x1 ;  /* 0x000000040000795c */ /* 0x000fe20000300000 */
.L_x_418:
[----:B------:R-:W-:Y:S01]  /*2ef0*/  IMAD R82, R19, 0x8, R2 ;  /* 0x0000000813527824 */ /* 0x000fe200078e0202 */
[----:B------:R-:W-:Y:S01]  /*2f00*/  SHF.L.U32 R94, R153, 0x1f, RZ ;  /* 0x0000001f995e7819 */ /* 0x000fe200000006ff */
[----:B------:R-:W-:Y:S03]  /*2f10*/  BSSY B1, `(.L_x_419) ;  /* 0x0000003000017945 */ /* 0x000fe60003800000 */
[----:B------:R-:W0:Y:S02]  /*2f20*/  SYNCS.PHASECHK.TRANS64.TRYWAIT P6, [R82+URZ+0x30890], R94 ;  /* 0x0308905e520075a7 */ /* 0x000e2400080c017f */
[----:B0-----:R-:W-:Y:S05]  /*2f30*/  @!P6 BRA `(.L_x_420) ;  /* 0x000001500020e947 */ /* 0x001fea0003800000 */
.L_x_673:
[----:B------:R-:W-:Y:S05]  /*2f40*/  BSYNC B1 ;  /* 0x0000000000017941 */ /* 0x000fea0003800000 */
.L_x_419:
[----:B------:R-:W-:Y:S04]  /*2f50*/  BSSY B1, `(.L_x_421) ;  /* 0x000006d000017945 */ /* 0x000fe80003800000 */
[----:B------:R-:W-:Y:S05]  /*2f60*/  @P4 BRA `(.L_x_422) ;  /* 0x0000000400ac4947 */ /* 0x000fea0003800000 */
[----:B------:R-:W-:Y:S04]  /*2f70*/  BSSY B2, `(.L_x_423) ;  /* 0x0000036000027945 */ /* 0x000fe80003800000 */
[----:B------:R-:W-:Y:S05]  /*2f80*/  @P1 BRA `(.L_x_424) ;  /* 0x0000000000d01947 */ /* 0x000fea0003800000 */
[----:B------:R1:W2:Y:S01]  /*2f90*/  LDS.128 R12, [R87+0x12000] ;  /* 0x01200000570c7984 */ /* 0x0002a20000000c00 */
[----:B------:R-:W-:Y:S01]  /*2fa0*/  ISETP.GE.AND P4, PT, R22, R92, PT ;  /* 0x0000005c1600720c */ /* 0x000fe20003f86270 */
[----:B------:R-:W-:-:S12]  /*2fb0*/  BSSY B3, `(.L_x_425) ;  /* 0x0000030000037945 */ /* 0x000fd80003800000 */
[----:B-1----:R-:W-:Y:S05]  /*2fc0*/  @P4 BRA `(.L_x_426) ;  /* 0x0000000000b84947 */ /* 0x002fea0003800000 */
[----:B------:R-:W-:Y:S01]  /*2fd0*/  SHF.R.U64 R84, R84, 0x10, R85 ;  /* 0x0000001054547819 */ /* 0x000fe20000001255 */
[----:B--2---:R-:W-:Y:S01]  /*2fe0*/  IMAD.U32 R48, R14, 0x10000, RZ ;  /* 0x000100000e307824 */ /* 0x004fe200078e00ff */
[--C-:B------:R-:W-:Y:S02]  /*2ff0*/  SHF.R.U64 R105, R88, 0x10, R89.reuse ;  /* 0x0000001058697819 */ /* 0x100fe40000001259 */
[----:B------:R-:W-:Y:S02]  /*3000*/  SHF.R.U32.HI R107, RZ, 0x10, R89 ;  /* 0x00000010ff6b7819 */ /* 0x000fe40000011659 */
[----:B------:R-:W-:Y:S02]  /*3010*/  SHF.R.U32.HI R103, RZ, 0x10, R85 ;  /* 0x00000010ff677819 */ /* 0x000fe40000011655 */
[----:B------:R-:W-:Y:S02]  /*3020*/  PRMT R84, R49, 0x5432, R84 ;  /* 0x0000543231547816 */ /* 0x000fe40000000054 */
[----:B------:R-:W-:-:S02]  /*3030*/  PRMT R105, R102, 0x5410, R105 ;  /* 0x0000541066697816 */ /* 0x000fc40000000069 */
[----:B------:R-:W-:Y:S02]  /*3040*/  PRMT R107, R104, 0x5410, R107 ;  /* 0x00005410686b7816 */ /* 0x000fe4000000006b */
[----:B------:R-:W-:Y:S02]  /*3050*/  PRMT R103, R51, 0x5432, R103 ;  /* 0x0000543233677816 */ /* 0x000fe40000000067 */
[----:B------:R-:W-:Y:S01]  /*3060*/  LOP3.LUT R85, R14, 0xffff0000, RZ, 0xc0, !PT ;  /* 0xffff00000e557812 */ /* 0x000fe200078ec0ff */
[----:B------:R-:W-:Y:S01]  /*3070*/  IMAD.U32 R108, R107, 0x10000, RZ ;  /* 0x000100006b6c7824 */ /* 0x000fe200078e00ff */
[----:B------:R-:W-:Y:S01]  /*3080*/  LOP3.LUT R88, R13, 0xffff0000, RZ, 0xc0, !PT ;  /* 0xffff00000d587812 */ /* 0x000fe200078ec0ff */
[----:B------:R-:W-:Y:S01]  /*3090*/  IMAD.U32 R104, R103, 0x10000, RZ ;  /* 0x0001000067687824 */ /* 0x000fe200078e00ff */
[----:B------:R-:W-:Y:S01]  /*30a0*/  LOP3.LUT R106, R105, 0xffff0000, RZ, 0xc0, !PT ;  /* 0xffff0000696a7812 */ /* 0x000fe200078ec0ff */
[----:B------:R-:W-:Y:S01]  /*30b0*/  FMUL.FTZ R111, R85, R108 ;  /* 0x0000006c556f7220 */ /* 0x000fe20000410000 */
[----:B------:R-:W-:Y:S01]  /*30c0*/  LOP3.LUT R102, R84, 0xffff0000, RZ, 0xc0, !PT ;  /* 0xffff000054667812 */ /* 0x000fe200078ec0ff */
[----:B------:R-:W-:Y:S01]  /*30d0*/  IMAD.U32 R105, R105, 0x10000, RZ ;  /* 0x0001000069697824 */ /* 0x000fe200078e00ff */
[----:B------:R-:W-:Y:S01]  /*30e0*/  SHF.L.U32 R89, R13, 0x10, RZ ;  /* 0x000000100d597819 */ /* 0x000fe200000006ff */
[C---:B------:R-:W-:Y:S01]  /*30f0*/  FMUL.FTZ R110, R88.reuse, R106 ;  /* 0x0000006a586e7220 */ /* 0x040fe20000410000 */
[----:B------:R-:W-:Y:S01]  /*3100*/  LOP3.LUT R14, R15, 0xffff0000, RZ, 0xc0, !PT ;  /* 0xffff00000f0e7812 */ /* 0x000fe200078ec0ff */
[----:B------:R-:W-:Y:S01]  /*3110*/  FMUL.FTZ R109, R88, R102 ;  /* 0x00000066586d7220 */ /* 0x000fe20000410000 */
[----:B------:R-:W-:Y:S01]  /*3120*/  LOP3.LUT R107, R107, 0xffff0000, RZ, 0xc0, !PT ;  /* 0xffff00006b6b7812 */ /* 0x000fe200078ec0ff */
[C---:B------:R-:W-:Y:S01]  /*3130*/  IMAD.U32 R13, R12.reuse, 0x10000, RZ ;  /* 0x000100000c0d7824 */ /* 0x040fe200078e00ff */
[----:B------:R-:W-:Y:S01]  /*3140*/  LOP3.LUT R103, R103, 0xffff0000, RZ, 0xc0, !PT ;  /* 0xffff000067677812 */ /* 0x000fe200078ec0ff */
[----:B------:R-:W-:Y:S01]  /*3150*/  FMUL.FTZ R85, R85, R104 ;  /* 0x0000006855557220 */ /* 0x000fe20000410000 */
[----:B------:R-:W-:Y:S01]  /*3160*/  LOP3.LUT R88, R12, 0xffff0000, RZ, 0xc0, !PT ;  /* 0xffff00000c587812 */ /* 0x000fe200078ec0ff */
[----:B------:R-:W-:-:S02]  /*3170*/  IMAD.U32 R84, R84, 0x10000, RZ ;  /* 0x0001000054547824 */ /* 0x000fc400078e00ff */
[----:B------:R-:W-:Y:S01]  /*3180*/  FFMA.FTZ R12, R89, R102, -R110 ;  /* 0x00000066590c7223 */ /* 0x000fe2000001086e */
[----:B------:R-:W-:Y:S01]  /*3190*/  FFMA.FTZ R111, R48, R104, -R111 ;  /* 0x00000068306f7223 */ /* 0x000fe2000001086f */
[C---:B------:R-:W-:Y:S01]  /*31a0*/  FMUL.FTZ R102, R14.reuse, R107 ;  /* 0x0000006b0e667220 */ /* 0x040fe20000410000 */
[----:B------:R-:W-:Y:S01]  /*31b0*/  FMUL.FTZ R104, R14, R103 ;  /* 0x000000670e687220 */ /* 0x000fe20000410000 */
[----:B------:R-:W-:Y:S01]  /*31c0*/  FMUL.FTZ R14, R88, R105 ;  /* 0x00000069580e7220 */ /* 0x000fe20000410000 */
[----:B------:R-:W-:Y:S02]  /*31d0*/  IMAD.U32 R15, R15, 0x10000, RZ ;  /* 0x000100000f0f7824 */ /* 0x000fe400078e00ff */
[----:B------:R-:W-:Y:S01]  /*31e0*/  FFMA.FTZ R109, R89, R106, R109 ;  /* 0x0000006a596d7223 */ /* 0x000fe2000001006d */
[----:B------:R-:W-:Y:S01]  /*31f0*/  FFMA.FTZ R48, R48, R108, R85 ;  /* 0x0000006c30307223 */ /* 0x000fe20000010055 */
[-C--:B------:R-:W-:Y:S01]  /*3200*/  FMUL.FTZ R88, R88, R84.reuse ;  /* 0x0000005458587220 */ /* 0x080fe20000410000 */
[----:B------:R-:W-:Y:S01]  /*3210*/  FFMA.FTZ R14, R13, R84, -R14 ;  /* 0x000000540d0e7223 */ /* 0x000fe2000001080e */
[C---:B------:R-:W-:Y:S01]  /*3220*/  FFMA.FTZ R102, R15.reuse, R103, -R102 ;  /* 0x000000670f667223 */ /* 0x040fe20000010866 */
[----:B------:R-:W-:Y:S01]  /*3230*/  FFMA.FTZ R15, R15, R107, R104 ;  /* 0x0000006b0f0f7223 */ /* 0x000fe20000010068 */
[----:B------:R-:W-:Y:S01]  /*3240*/  FFMA.FTZ R13, R13, R105, R88 ;  /* 0x000000690d0d7223 */ /* 0x000fe20000010058 */
[----:B------:R-:W-:-:S02]  /*3250*/  F2FP.BF16.F32.PACK_AB R109, R109, R12 ;  /* 0x0000000c6d6d723e */ /* 0x000fc400000010ff */
[----:B------:R-:W-:Y:S02]  /*3260*/  F2FP.BF16.F32.PACK_AB R48, R48, R111 ;  /* 0x0000006f3030723e */ /* 0x000fe400000010ff */
[----:B------:R-:W-:Y:S01]  /*3270*/  F2FP.BF16.F32.PACK_AB R12, R13, R14 ;  /* 0x0000000e0d0c723e */ /* 0x000fe200000010ff */
[----:B------:R-:W-:Y:S01]  /*3280*/  IMAD.MOV.U32 R13, RZ, RZ, R109 ;  /* 0x000000ffff0d7224 */ /* 0x000fe200078e006d */
[----:B------:R-:W-:Y:S01]  /*3290*/  F2FP.BF16.F32.PACK_AB R15, R15, R102 ;  /* 0x000000660f0f723e */ /* 0x000fe200000010ff */
[----:B------:R-:W-:-:S07]  /*32a0*/  IMAD.MOV.U32 R14, RZ, RZ, R48 ;  /* 0x000000ffff0e7224 */ /* 0x000fce00078e0030 */
.L_x_426:
[----:B------:R-:W-:Y:S05]  /*32b0*/  BSYNC B3 ;  /* 0x0000000000037941 */ /* 0x000fea0003800000 */
.L_x_425:
[----:B--2---:R1:W-:Y:S02]  /*32c0*/  STG.E.128 desc[UR56][R42.64], R12 ;  /* 0x0000000c2a007986 */ /* 0x0043e4000c101d38 */
.L_x_424:
[----:B------:R-:W-:Y:S05]  /*32d0*/  BSYNC B2 ;  /* 0x0000000000027941 */ /* 0x000fea0003800000 */
.L_x_423:
[----:B------:R-:W-:Y:S05]  /*32e0*/  @P2 BRA `(.L_x_422) ;  /* 0x0000000000cc2947 */ /* 0x000fea0003800000 */
[----:B-1----:R1:W2:Y:S01]  /*32f0*/  LDS.128 R12, [R83+0x12000] ;  /* 0x01200000530c7984 */ /* 0x0022a20000000c00 */
[----:B------:R-:W-:Y:S01]  /*3300*/  ISETP.GE.AND P4, PT, R154, R92, PT ;  /* 0x0000005c9a00720c */ /* 0x000fe20003f86270 */
[----:B------:R-:W-:-:S12]  /*3310*/  BSSY B2, `(.L_x_427) ;  /* 0x000002f000027945 */ /* 0x000fd80003800000 */
[----:B-1----:R-:W-:Y:S05]  /*3320*/  @P4 BRA `(.L_x_428) ;  /* 0x0000000000b44947 */ /* 0x002fea0003800000 */
[----:B------:R-:W-:Y:S02]  /*3330*/  SHF.R.U64 R84, R54, 0x10, R55 ;  /* 0x0000001036547819 */ /* 0x000fe40000001237 */
[--C-:B------:R-:W-:Y:S01]  /*3340*/  SHF.R.U64 R88, R52, 0x10, R53.reuse ;  /* 0x0000001034587819 */ /* 0x100fe20000001235 */
[----:B--2---:R-:W-:Y:S01]  /*3350*/  IMAD.U32 R52, R14, 0x10000, RZ ;  /* 0x000100000e347824 */ /* 0x004fe200078e00ff */
[----:B------:R-:W-:Y:S02]  /*3360*/  SHF.R.U32.HI R53, RZ, 0x10, R53 ;  /* 0x00000010ff357819 */ /* 0x000fe40000011635 */
[----:B------:R-:W-:Y:S02]  /*3370*/  PRMT R99, R99, 0x5410, R84 ;  /* 0x0000541063637816 */ /* 0x000fe40000000054 */
[----:B------:R-:W-:Y:S02]  /*3380*/  PRMT R101, R101, 0x5410, R88 ;  /* 0x0000541065657816 */ /* 0x000fe40000000058 */
[----:B------:R-:W-:-:S02]  /*3390*/  SHF.R.U32.HI R55, RZ, 0x10, R55 ;  /* 0x00000010ff377819 */ /* 0x000fc40000011637 */
[----:B------:R-:W-:Y:S02]  /*33a0*/  PRMT R100, R100, 0x5410, R53 ;  /* 0x0000541064647816 */ /* 0x000fe40000000035 */
[----:B------:R-:W-:Y:S02]  /*33b0*/  LOP3.LUT R53, R13, 0xffff0000, RZ, 0xc0, !PT ;  /* 0xffff00000d357812 */ /* 0x000fe400078ec0ff */
[C---:B------:R-:W-:Y:S01]  /*33c0*/  LOP3.LUT R88, R99.reuse, 0xffff0000, RZ, 0xc0, !PT ;  /* 0xffff000063587812 */ /* 0x040fe200078ec0ff */
[----:B------:R-:W-:Y:S01]  /*33d0*/  IMAD.U32 R99, R99, 0x10000, RZ ;  /* 0x0001000063637824 */ /* 0x000fe200078e00ff */
[C---:B------:R-:W-:Y:S01]  /*33e0*/  LOP3.LUT R84, R101.reuse, 0xffff0000, RZ, 0xc0, !PT ;  /* 0xffff000065547812 */ /* 0x040fe200078ec0ff */
[----:B------:R-:W-:Y:S01]  /*33f0*/  IMAD.U32 R101, R101, 0x10000, RZ ;  /* 0x0001000065657824 */ /* 0x000fe200078e00ff */
[----:B------:R-:W-:Y:S01]  /*3400*/  PRMT R98, R98, 0x5410, R55 ;  /* 0x0000541062627816 */ /* 0x000fe20000000037 */
[----:B------:R-:W-:Y:S01]  /*3410*/  FMUL.FTZ R102, R53, R88 ;  /* 0x0000005835667220 */ /* 0x000fe20000410000 */
[----:B------:R-:W-:Y:S01]  /*3420*/  LOP3.LUT R54, R14, 0xffff0000, RZ, 0xc0, !PT ;  /* 0xffff00000e367812 */ /* 0x000fe200078ec0ff */
[C---:B------:R-:W-:Y:S01]  /*3430*/  IMAD.U32 R14, R15.reuse, 0x10000, RZ ;  /* 0x000100000f0e7824 */ /* 0x040fe200078e00ff */
[----:B------:R-:W-:Y:S01]  /*3440*/  LOP3.LUT R48, R15, 0xffff0000, RZ, 0xc0, !PT ;  /* 0xffff00000f307812 */ /* 0x000fe200078ec0ff */
[----:B------:R-:W-:-:S02]  /*3450*/  IMAD.U32 R15, R13, 0x10000, RZ ;  /* 0x000100000d0f7824 */ /* 0x000fc400078e00ff */
[-C--:B------:R-:W-:Y:S01]  /*3460*/  FMUL.FTZ R53, R53, R84.reuse ;  /* 0x0000005435357220 */ /* 0x080fe20000410000 */
[----:B------:R-:W-:Y:S02]  /*3470*/  IMAD.U32 R85, R98, 0x10000, RZ ;  /* 0x0001000062557824 */ /* 0x000fe400078e00ff */
[C---:B------:R-:W-:Y:S01]  /*3480*/  FFMA.FTZ R102, R15.reuse, R84, -R102 ;  /* 0x000000540f667223 */ /* 0x040fe20000010866 */
[----:B------:R-:W-:Y:S01]  /*3490*/  FFMA.FTZ R89, R15, R88, R53 ;  /* 0x000000580f597223 */ /* 0x000fe20000010035 */
[----:B------:R-:W-:Y:S02]  /*34a0*/  IMAD.U32 R13, R12, 0x10000, RZ ;  /* 0x000100000c0d7824 */ /* 0x000fe400078e00ff */
[----:B------:R-:W-:Y:S01]  /*34b0*/  FMUL.FTZ R103, R54, R85 ;  /* 0x0000005536677220 */ /* 0x000fe20000410000 */
[----:B------:R-:W-:Y:S01]  /*34c0*/  IMAD.U32 R55, R100, 0x10000, RZ ;  /* 0x0001000064377824 */ /* 0x000fe200078e00ff */
[----:B------:R-:W-:Y:S02]  /*34d0*/  LOP3.LUT R53, R98, 0xffff0000, RZ, 0xc0, !PT ;  /* 0xffff000062357812 */ /* 0x000fe400078ec0ff */
[----:B------:R-:W-:Y:S01]  /*34e0*/  LOP3.LUT R15, R100, 0xffff0000, RZ, 0xc0, !PT ;  /* 0xffff0000640f7812 */ /* 0x000fe200078ec0ff */
[-C--:B------:R-:W-:Y:S01]  /*34f0*/  FMUL.FTZ R105, R54, R55.reuse ;  /* 0x0000003736697220 */ /* 0x080fe20000410000 */
[----:B------:R-:W-:Y:S01]  /*3500*/  LOP3.LUT R12, R12, 0xffff0000, RZ, 0xc0, !PT ;  /* 0xffff00000c0c7812 */ /* 0x000fe200078ec0ff */
[----:B------:R-:W-:Y:S01]  /*3510*/  FFMA.FTZ R103, R52, R55, -R103 ;  /* 0x0000003734677223 */ /* 0x000fe20000010867 */
[C---:B------:R-:W-:Y:S01]  /*3520*/  FMUL.FTZ R55, R48.reuse, R53 ;  /* 0x0000003530377220 */ /* 0x040fe20000410000 */
[----:B------:R-:W-:Y:S01]  /*3530*/  FMUL.FTZ R54, R48, R15 ;  /* 0x0000000f30367220 */ /* 0x000fe20000410000 */
[----:B------:R-:W-:Y:S01]  /*3540*/  FFMA.FTZ R52, R52, R85, R105 ;  /* 0x0000005534347223 */ /* 0x000fe20000010069 */
[C---:B------:R-:W-:Y:S01]  /*3550*/  FMUL.FTZ R48, R12.reuse, R99 ;  /* 0x000000630c307220 */ /* 0x040fe20000410000 */
[----:B------:R-:W-:Y:S01]  /*3560*/  FMUL.FTZ R12, R12, R101 ;  /* 0x000000650c0c7220 */ /* 0x000fe20000410000 */
[C---:B------:R-:W-:Y:S01]  /*3570*/  FFMA.FTZ R55, R14.reuse, R15, -R55 ;  /* 0x0000000f0e377223 */ /* 0x040fe20000010837 */
[----:B------:R-:W-:Y:S01]  /*3580*/  FFMA.FTZ R54, R14, R53, R54 ;  /* 0x000000350e367223 */ /* 0x000fe20000010036 */
[C---:B------:R-:W-:Y:S01]  /*3590*/  FFMA.FTZ R48, R13.reuse, R101, -R48 ;  /* 0x000000650d307223 */ /* 0x040fe20000010830 */
[----:B------:R-:W-:Y:S01]  /*35a0*/  FFMA.FTZ R13, R13, R99, R12 ;  /* 0x000000630d0d7223 */ /* 0x000fe2000001000c */
[----:B------:R-:W-:-:S02]  /*35b0*/  F2FP.BF16.F32.PACK_AB R89, R89, R102 ;  /* 0x000000665959723e */ /* 0x000fc400000010ff */
[----:B------:R-:W-:Y:S02]  /*35c0*/  F2FP.BF16.F32.PACK_AB R15, R54, R55 ;  /* 0x00000037360f723e */ /* 0x000fe400000010ff */
[----:B------:R-:W-:Y:S01]  /*35d0*/  F2FP.BF16.F32.PACK_AB R12, R13, R48 ;  /* 0x000000300d0c723e */ /* 0x000fe200000010ff */
[----:B------:R-:W-:Y:S01]  /*35e0*/  IMAD.MOV.U32 R13, RZ, RZ, R89 ;  /* 0x000000ffff0d7224 */ /* 0x000fe200078e0059 */
[----:B------:R-:W-:-:S07]  /*35f0*/  F2FP.BF16.F32.PACK_AB R14, R52, R103 ;  /* 0x00000067340e723e */ /* 0x000fce00000010ff */
.L_x_428:
[----:B------:R-:W-:Y:S05]  /*3600*/  BSYNC B2 ;  /* 0x0000000000027941 */ /* 0x000fea0003800000 */
.L_x_427:
[----:B--2---:R2:W-:Y:S02]  /*3610*/  STG.E.128 desc[UR56][R42.64+0x40], R12 ;  /* 0x0000400c2a007986 */ /* 0x0045e4000c101d38 */
.L_x_422:
[----:B------:R-:W-:Y:S05]  /*3620*/  BSYNC B1 ;  /* 0x0000000000017941 */ /* 0x000fea0003800000 */
.L_x_421:
[----:B------:R-:W-:Y:S05]  /*3630*/  @P5 BRA `(.L_x_429) ;  /* 0x0000001c00d85947 */ /* 0x000fea0003800000 */
[----:B------:R-:W-:Y:S04]  /*3640*/  BSSY B1, `(.L_x_430) ;  /* 0x0000036000017945 */ /* 0x000fe80003800000 */
[----:B------:R-:W-:Y:S05]  /*3650*/  @P1 BRA `(.L_x_431) ;  /* 0x0000000000d01947 */ /* 0x000fea0003800000 */
[----:B-12---:R1:W2:Y:S01]  /*3660*/  LDS.128 R12, [R87+0x15000] ;  /* 0x01500000570c7984 */ /* 0x0062a20000000c00 */
[----:B------:R-:W-:Y:S01]  /*3670*/  ISETP.GE.AND P4, PT, R22, R92, PT ;  /* 0x0000005c1600720c */ /* 0x000fe20003f86270 */
[----:B------:R-:W-:-:S12]  /*3680*/  BSSY B2, `(.L_x_432) ;  /* 0x0000030000027945 */ /* 0x000fd80003800000 */
[----:B-1----:R-:W-:Y:S05]  /*3690*/  @P4 BRA `(.L_x_433) ;  /* 0x0000000000b84947 */ /* 0x002fea0003800000 */
[--C-:B------:R-:W-:Y:S01]  /*36a0*/  SHF.R.U64 R53, R46, 0x10, R47.reuse ;  /* 0x000000102e357819 */ /* 0x100fe2000000122f */
[----:B--2---:R-:W-:Y:S01]  /*36b0*/  IMAD.U32 R42, R14, 0x10000, RZ ;  /* 0x000100000e2a7824 */ /* 0x004fe200078e00ff */
[----:B------:R-:W-:Y:S02]  /*36c0*/  SHF.R.U32.HI R46, RZ, 0x10, R47 ;  /* 0x00000010ff2e7819 */ /* 0x000fe4000001162f */
[--C-:B------:R-:W-:Y:S02]  /*36d0*/  SHF.R.U32.HI R48, RZ, 0x10, R45.reuse ;  /* 0x00000010ff307819 */ /* 0x100fe4000001162d */
[----:B------:R-:W-:Y:S01]  /*36e0*/  SHF.R.U64 R52, R44, 0x10, R45 ;  /* 0x000000102c347819 */ /* 0x000fe2000000122d */
[----:B------:R-:W-:Y:S01]  /*36f0*/  IMAD.U32 R44, R15, 0x10000, RZ ;  /* 0x000100000f2c7824 */ /* 0x000fe200078e00ff */
[----:B------:R-:W-:Y:S02]  /*3700*/  PRMT R97, R97, 0x5410, R46 ;  /* 0x0000541061617816 */ /* 0x000fe4000000002e */
[----:B------:R-:W-:-:S02]  /*3710*/  PRMT R93, R93, 0x5410, R48 ;  /* 0x000054105d5d7816 */ /* 0x000fc40000000030 */
[----:B------:R-:W-:Y:S02]  /*3720*/  PRMT R96, R96, 0x5410, R53 ;  /* 0x0000541060607816 */ /* 0x000fe40000000035 */
[----:B------:R-:W-:Y:S01]  /*3730*/  LOP3.LUT R43, R14, 0xffff0000, RZ, 0xc0, !PT ;  /* 0xffff00000e2b7812 */ /* 0x000fe200078ec0ff */
[----:B------:R-:W-:Y:S01]  /*3740*/  IMAD.U32 R47, R93, 0x10000, RZ ;  /* 0x000100005d2f7824 */ /* 0x000fe200078e00ff */
[----:B------:R-:W-:Y:S01]  /*3750*/  LOP3.LUT R45, R15, 0xffff0000, RZ, 0xc0, !PT ;  /* 0xffff00000f2d7812 */ /* 0x000fe200078ec0ff */
[----:B------:R-:W-:Y:S01]  /*3760*/  IMAD.U32 R14, R13, 0x10000, RZ ;  /* 0x000100000d0e7824 */ /* 0x000fe200078e00ff */
[----:B------:R-:W-:Y:S01]  /*3770*/  PRMT R91, R91, 0x5410, R52 ;  /* 0x000054105b5b7816 */ /* 0x000fe20000000034 */
[----:B------:R-:W-:Y:S01]  /*3780*/  IMAD.U32 R52, R97, 0x10000, RZ ;  /* 0x0001000061347824 */ /* 0x000fe200078e00ff */
[----:B------:R-:W-:Y:S01]  /*3790*/  LOP3.LUT R15, R13, 0xffff0000, RZ, 0xc0, !PT ;  /* 0xffff00000d0f7812 */ /* 0x000fe200078ec0ff */
[----:B------:R-:W-:Y:S01]  /*37a0*/  IMAD.U32 R13, R12, 0x10000, RZ ;  /* 0x000100000c0d7824 */ /* 0x000fe200078e00ff */
[----:B------:R-:W-:Y:S01]  /*37b0*/  LOP3.LUT R48, R96, 0xffff0000, RZ, 0xc0, !PT ;  /* 0xffff000060307812 */ /* 0x000fe200078ec0ff */
[----:B------:R-:W-:Y:S01]  /*37c0*/  FMUL.FTZ R55, R43, R52 ;  /* 0x000000342b377220 */ /* 0x000fe20000410000 */
[----:B------:R-:W-:Y:S01]  /*37d0*/  LOP3.LUT R46, R91, 0xffff0000, RZ, 0xc0, !PT ;  /* 0xffff00005b2e7812 */ /* 0x000fe200078ec0ff */
[-C--:B------:R-:W-:Y:S01]  /*37e0*/  FMUL.FTZ R43, R43, R47.reuse ;  /* 0x0000002f2b2b7220 */ /* 0x080fe20000410000 */
[----:B------:R-:W-:Y:S01]  /*37f0*/  LOP3.LUT R97, R97, 0xffff0000, RZ, 0xc0, !PT ;  /* 0xffff000061617812 */ /* 0x000fe200078ec0ff */
[----:B------:R-:W-:Y:S01]  /*3800*/  FMUL.FTZ R53, R15, R48 ;  /* 0x000000300f357220 */ /* 0x000fe20000410000 */
[----:B------:R-:W-:Y:S01]  /*3810*/  LOP3.LUT R93, R93, 0xffff0000, RZ, 0xc0, !PT ;  /* 0xffff00005d5d7812 */ /* 0x000fe200078ec0ff */
[----:B------:R-:W-:Y:S01]  /*3820*/  FFMA.FTZ R55, R42, R47, -R55 ;  /* 0x0000002f2a377223 */ /* 0x000fe20000010837 */
[-C--:B------:R-:W-:Y:S01]  /*3830*/  FMUL.FTZ R15, R15, R46.reuse ;  /* 0x0000002e0f0f7220 */ /* 0x080fe20000410000 */
[----:B------:R-:W-:Y:S01]  /*3840*/  LOP3.LUT R12, R12, 0xffff0000, RZ, 0xc0, !PT ;  /* 0xffff00000c0c7812 */ /* 0x000fe200078ec0ff */
[----:B------:R-:W-:Y:S01]  /*3850*/  FFMA.FTZ R53, R14, R46, -R53 ;  /* 0x0000002e0e357223 */ /* 0x000fe20000010835 */
[----:B------:R-:W-:Y:S01]  /*3860*/  FFMA.FTZ R42, R42, R52, R43 ;  /* 0x000000342a2a7223 */ /* 0x000fe2000001002b */
[----:B------:R-:W-:-:S02]  /*3870*/  IMAD.U32 R96, R96, 0x10000, RZ ;  /* 0x0001000060607824 */ /* 0x000fc400078e00ff */
[----:B------:R-:W-:Y:S01]  /*3880*/  FMUL.FTZ R43, R45, R97 ;  /* 0x000000612d2b7220 */ /* 0x000fe20000410000 */
[----:B------:R-:W-:Y:S02]  /*3890*/  IMAD.U32 R91, R91, 0x10000, RZ ;  /* 0x000100005b5b7824 */ /* 0x000fe400078e00ff */
[----:B------:R-:W-:Y:S01]  /*38a0*/  FMUL.FTZ R46, R45, R93 ;  /* 0x0000005d2d2e7220 */ /* 0x000fe20000410000 */
[----:B------:R-:W-:Y:S01]  /*38b0*/  FFMA.FTZ R48, R14, R48, R15 ;  /* 0x000000300e307223 */ /* 0x000fe2000001000f */
[CC--:B------:R-:W-:Y:S01]  /*38c0*/  FMUL.FTZ R14, R12.reuse, R96.reuse ;  /* 0x000000600c0e7220 */ /* 0x0c0fe20000410000 */
        /* <DEDUP_REMOVED lines=9> */
[----:B------:R-:W-:Y:S01]  /*3960*/  F2FP.BF16.F32.PACK_AB R13, R48, R53 ;  /* 0x00000035300d723e */ /* 0x000fe200000010ff */
[----:B------:R-:W-:-:S07]  /*3970*/  IMAD.MOV.U32 R15, RZ, RZ, R43 ;  /* 0x000000ffff0f7224 */ /* 0x000fce00078e002b */
.L_x_433:
[----:B------:R-:W-:Y:S05]  /*3980*/  BSYNC B2 ;  /* 0x0000000000027941 */ /* 0x000fea0003800000 */
.L_x_432:
[----:B--2---:R3:W-:Y:S02]  /*3990*/  STG.E.128 desc[UR56][R40.64], R12 ;  /* 0x0000000c28007986 */ /* 0x0047e4000c101d38 */
.L_x_431:
[----:B------:R-:W-:Y:S05]  /*39a0*/  BSYNC B1 ;  /* 0x0000000000017941 */ /* 0x000fea0003800000 */
.L_x_430:
[----:B------:R-:W-:Y:S05]  /*39b0*/  @P2 BRA `(.L_x_429) ;  /* 0x0000001800f82947 */ /* 0x000fea0003800000 */
[----:B-123--:R1:W2:Y:S01]  /*39c0*/  LDS.128 R12, [R83+0x15000] ;  /* 0x01500000530c7984 */ /* 0x00e2a20000000c00 */
[----:B------:R-:W-:Y:S01]  /*39d0*/  ISETP.GE.AND P4, PT, R154, R92, PT ;  /* 0x0000005c9a00720c */ /* 0x000fe20003f86270 */
[----:B------:R-:W-:-:S12]  /*39e0*/  BSSY B1, `(.L_x_434) ;  /* 0x0000030000017945 */ /* 0x000fd80003800000 */
[----:B-1----:R-:W-:Y:S05]  /*39f0*/  @P4 BRA `(.L_x_435) ;  /* 0x0000000000b84947 */ /* 0x002fea0003800000 */
[----:B------:R-:W-:Y:S01]  /*3a00*/  SHF.R.U64 R42, R38, 0x10, R39 ;  /* 0x00000010262a7819 */ /* 0x000fe20000001227 */
[----:B--2---:R-:W-:Y:S01]  /*3a10*/  IMAD.U32 R38, R15, 0x10000, RZ ;  /* 0x000100000f267824 */ /* 0x004fe200078e00ff */
[----:B------:R-:W-:Y:S01]  /*3a20*/  SHF.R.U64 R44, R36, 0x10, R37 ;  /* 0x00000010242c7819 */ /* 0x000fe20000001225 */
[----:B------:R-:W-:Y:S01]  /*3a30*/  IMAD.U32 R36, R14, 0x10000, RZ ;  /* 0x000100000e247824 */ /* 0x000fe200078e00ff */
[----:B------:R-:W-:Y:S02]  /*3a40*/  SHF.R.U32.HI R43, RZ, 0x10, R39 ;  /* 0x00000010ff2b7819 */ /* 0x000fe40000011627 */
[----:B------:R-:W-:Y:S02]  /*3a50*/  SHF.R.U32.HI R45, RZ, 0x10, R37 ;  /* 0x00000010ff2d7819 */ /* 0x000fe40000011625 */
[----:B------:R-:W-:Y:S02]  /*3a60*/  PRMT R51, R51, 0x5410, R42 ;  /* 0x0000541033337816 */ /* 0x000fe4000000002a */
[----:B------:R-:W-:-:S02]  /*3a70*/  PRMT R49, R49, 0x5410, R44 ;  /* 0x0000541031317816 */ /* 0x000fc4000000002c */
[----:B------:R-:W-:Y:S02]  /*3a80*/  PRMT R90, R90, 0x5410, R43 ;  /* 0x000054105a5a7816 */ /* 0x000fe4000000002b */
[----:B------:R-:W-:Y:S02]  /*3a90*/  LOP3.LUT R39, R15, 0xffff0000, RZ, 0xc0, !PT ;  /* 0xffff00000f277812 */ /* 0x000fe400078ec0ff */
[----:B------:R-:W-:Y:S01]  /*3aa0*/  PRMT R50, R50, 0x5410, R45 ;  /* 0x0000541032327816 */ /* 0x000fe2000000002d */
[----:B------:R-:W-:Y:S01]  /*3ab0*/  IMAD.U32 R45, R90, 0x10000, RZ ;  /* 0x000100005a2d7824 */ /* 0x000fe200078e00ff */
[----:B------:R-:W-:Y:S02]  /*3ac0*/  LOP3.LUT R15, R13, 0xffff0000, RZ, 0xc0, !PT ;  /* 0xffff00000d0f7812 */ /* 0x000fe400078ec0ff */
[----:B------:R-:W-:Y:S01]  /*3ad0*/  LOP3.LUT R44, R51, 0xffff0000, RZ, 0xc0, !PT ;  /* 0xffff0000332c7812 */ /* 0x000fe200078ec0ff */
[----:B------:R-:W-:Y:S01]  /*3ae0*/  IMAD.U32 R43, R50, 0x10000, RZ ;  /* 0x00010000322b7824 */ /* 0x000fe200078e00ff */
[----:B------:R-:W-:Y:S01]  /*3af0*/  LOP3.LUT R42, R49, 0xffff0000, RZ, 0xc0, !PT ;  /* 0xffff0000312a7812 */ /* 0x000fe200078ec0ff */
[----:B------:R-:W-:Y:S01]  /*3b00*/  IMAD.U32 R51, R51, 0x10000, RZ ;  /* 0x0001000033337824 */ /* 0x000fe200078e00ff */
[----:B------:R-:W-:Y:S01]  /*3b10*/  LOP3.LUT R37, R14, 0xffff0000, RZ, 0xc0, !PT ;  /* 0xffff00000e257812 */ /* 0x000fe200078ec0ff */
[----:B------:R-:W-:-:S02]  /*3b20*/  IMAD.U32 R14, R13, 0x10000, RZ ;  /* 0x000100000d0e7824 */ /* 0x000fc400078e00ff */
[C---:B------:R-:W-:Y:S01]  /*3b30*/  FMUL.FTZ R47, R15.reuse, R44 ;  /* 0x0000002c0f2f7220 */ /* 0x040fe20000410000 */
[C---:B------:R-:W-:Y:S02]  /*3b40*/  IMAD.U32 R13, R12.reuse, 0x10000, RZ ;  /* 0x000100000c0d7824 */ /* 0x040fe400078e00ff */
[-C--:B------:R-:W-:Y:S01]  /*3b50*/  FMUL.FTZ R15, R15, R42.reuse ;  /* 0x0000002a0f0f7220 */ /* 0x080fe20000410000 */
[----:B------:R-:W-:Y:S01]  /*3b60*/  LOP3.LUT R12, R12, 0xffff0000, RZ, 0xc0, !PT ;  /* 0xffff00000c0c7812 */ /* 0x000fe200078ec0ff */
[C---:B------:R-:W-:Y:S01]  /*3b70*/  FMUL.FTZ R53, R37.reuse, R45 ;  /* 0x0000002d25357220 */ /* 0x040fe20000410000 */
[----:B------:R-:W-:Y:S01]  /*3b80*/  LOP3.LUT R90, R90, 0xffff0000, RZ, 0xc0, !PT ;  /* 0xffff00005a5a7812 */ /* 0x000fe200078ec0ff */
[-C--:B------:R-:W-:Y:S01]  /*3b90*/  FMUL.FTZ R37, R37, R43.reuse ;  /* 0x0000002b25257220 */ /* 0x080fe20000410000 */
[----:B------:R-:W-:Y:S01]  /*3ba0*/  LOP3.LUT R50, R50, 0xffff0000, RZ, 0xc0, !PT ;  /* 0xffff000032327812 */ /* 0x000fe200078ec0ff */
[----:B------:R-:W-:Y:S02]  /*3bb0*/  IMAD.U32 R49, R49, 0x10000, RZ ;  /* 0x0001000031317824 */ /* 0x000fe400078e00ff */
[C---:B------:R-:W-:Y:S01]  /*3bc0*/  FFMA.FTZ R47, R14.reuse, R42, -R47 ;  /* 0x0000002a0e2f7223 */ /* 0x040fe2000001082f */
[----:B------:R-:W-:Y:S01]  /*3bd0*/  FFMA.FTZ R44, R14, R44, R15 ;  /* 0x0000002c0e2c7223 */ /* 0x000fe2000001000f */
[----:B------:R-:W-:Y:S01]  /*3be0*/  FFMA.FTZ R53, R36, R43, -R53 ;  /* 0x0000002b24357223 */ /* 0x000fe20000010835 */
[----:B------:R-:W-:Y:S01]  /*3bf0*/  FMUL.FTZ R14, R12, R51 ;  /* 0x000000330c0e7220 */ /* 0x000fe20000410000 */
[----:B------:R-:W-:Y:S01]  /*3c00*/  FFMA.FTZ R36, R36, R45, R37 ;  /* 0x0000002d24247223 */ /* 0x000fe20000010025 */
[C---:B------:R-:W-:Y:S01]  /*3c10*/  FMUL.FTZ R15, R39.reuse, R90 ;  /* 0x0000005a270f7220 */ /* 0x040fe20000410000 */
[-C--:B------:R-:W-:Y:S01]  /*3c20*/  FMUL.FTZ R12, R12, R49.reuse ;  /* 0x000000310c0c7220 */ /* 0x080fe20000410000 */
[-C--:B------:R-:W-:Y:S01]  /*3c30*/  FMUL.FTZ R39, R39, R50.reuse ;  /* 0x0000003227277220 */ /* 0x080fe20000410000 */
[C---:B------:R-:W-:Y:S01]  /*3c40*/  FFMA.FTZ R14, R13.reuse, R49, -R14 ;  /* 0x000000310d0e7223 */ /* 0x040fe2000001080e */
        /* <DEDUP_REMOVED lines=9> */
.L_x_435:
[----:B------:R-:W-:Y:S05]  /*3ce0*/  BSYNC B1 ;  /* 0x0000000000017941 */ /* 0x000fea0003800000 */
.L_x_434:
[----:B--2---:R4:W-:Y:S01]  /*3cf0*/  STG.E.128 desc[UR56][R40.64+0x40], R12 ;  /* 0x0000400c28007986 */ /* 0x0049e2000c101d38 */
[----:B------:R-:W-:Y:S05]  /*3d00*/  BRA `(.L_x_429) ;  /* 0x0000001800247947 */ /* 0x000fea0003800000 */
.L_x_413:
[C---:B------:R-:W-:Y:S02]  /*3d10*/  ISETP.GE.AND P3, PT, R18.reuse, R86, PT ;  /* 0x000000561200720c */ /* 0x040fe40003f66270 */
[----:B------:R-:W-:Y:S02]  /*3d20*/  CS2R R38, SRZ ;  /* 0x0000000000267805 */ /* 0x000fe4000001ff00 */
[----:B------:R-:W-:Y:S01]  /*3d30*/  CS2R R36, SRZ ;  /* 0x0000000000247805 */ /* 0x000fe2000001ff00 */
[----:B------:R-:W-:Y:S01]  /*3d40*/  VIADD R44, R18, 0x60 ;  /* 0x00000060122c7836 */ /* 0x000fe20000000000 */
[----:B------:R-:W-:-:S13]  /*3d50*/  ISETP.GE.OR P3, PT, R16, R92, P3 ;  /* 0x0000005c1000720c */ /* 0x000fda0001f66670 */
[----:B------:R-:W0:Y:S01]  /*3d60*/  @!P3 LDC.64 R40, c[0x0][0x3e8] ;  /* 0x0000fa00ff28bb82 */ /* 0x000e220000000a00 */
[----:B------:R-:W-:-:S04]  /*3d70*/  @!P3 IADD3 R14, P4, R34, R50, RZ ;  /* 0x00000032220eb210 */ /* 0x000fc80007f9e0ff */
[----:B------:R-:W-:Y:S02]  /*3d80*/  @!P3 IADD3.X R15, R93, R68, RZ, P4, !PT ;  /* 0x000000445d0fb210 */ /* 0x000fe400027fe4ff */
[----:B------:R-:W-:Y:S01]  /*3d90*/  @!P3 IADD3 R12, P4, R8, R48, RZ ;  /* 0x00000030080cb210 */ /* 0x000fe20007f9e0ff */
[----:B------:R-:W1:Y:S04]  /*3da0*/  @!P3 LDC.64 R42, c[0x0][0x400] ;  /* 0x00010000ff2abb82 */ /* 0x000e680000000a00 */
[----:B------:R-:W-:Y:S01]  /*3db0*/  @!P3 IMAD.X R13, R82, 0x1, R66, P4 ;  /* 0x00000001520db824 */ /* 0x000fe200020e0642 */
[----:B0-----:R-:W-:-:S04]  /*3dc0*/  @!P3 LEA R40, P4, R14, R40, 0x1 ;  /* 0x000000280e28b211 */ /* 0x001fc800078808ff */
[----:B------:R-:W-:Y:S02]  /*3dd0*/  @!P3 LEA.HI.X R41, R14, R41, R15, 0x1, P4 ;  /* 0x000000290e29b211 */ /* 0x000fe400020f0c0f */
[----:B------:R-:W-:Y:S02]  /*3de0*/  CS2R R14, SRZ ;  /* 0x00000000000e7805 */ /* 0x000fe4000001ff00 */
[----:B-1----:R-:W-:-:S04]  /*3df0*/  @!P3 LEA R42, P4, R12, R42, 0x1 ;  /* 0x0000002a0c2ab211 */ /* 0x002fc800078808ff */
[----:B------:R-:W-:Y:S02]  /*3e00*/  @!P3 LEA.HI.X R43, R12, R43, R13, 0x1, P4 ;  /* 0x0000002b0c2bb211 */ /* 0x000fe400020f0c0d */
[----:B------:R-:W-:-:S03]  /*3e10*/  CS2R R12, SRZ ;  /* 0x00000000000c7805 */ /* 0x000fc6000001ff00 */
[----:B------:R0:W5:Y:S04]  /*3e20*/  @!P3 LDG.E.128 R36, desc[UR56][R42.64] ;  /* 0x000000382a24b981 */ /* 0x000168000c1e1d00 */
[----:B------:R1:W5:Y:S01]  /*3e30*/  @!P3 LDG.E.128 R12, desc[UR56][R40.64] ;  /* 0x00000038280cb981 */ /* 0x000362000c1e1d00 */
[----:B------:R-:W-:-:S04]  /*3e40*/  ISETP.GE.AND P3, PT, R44, R86, PT ;  /* 0x000000562c00720c */ /* 0x000fc80003f66270 */
[----:B------:R-:W-:Y:S01]  /*3e50*/  ISETP.GE.OR P3, PT, R16, R92, P3 ;  /* 0x0000005c1000720c */ /* 0x000fe20001f66670 */
[----:B------:R-:W-:Y:S01]  /*3e60*/  BSSY B1, `(.L_x_436) ;  /* 0x000001a000017945 */ /* 0x000fe20003800000 */
[----:B0-----:R-:W-:Y:S02]  /*3e70*/  CS2R R42, SRZ ;  /* 0x00000000002a7805 */ /* 0x001fe4000001ff00 */
[----:B------:R-:W-:Y:S02]  /*3e80*/  CS2R R46, SRZ ;  /* 0x00000000002e7805 */ /* 0x000fe4000001ff00 */
[----:B------:R-:W-:Y:S02]  /*3e90*/  CS2R R44, SRZ ;  /* 0x00000000002c7805 */ /* 0x000fe4000001ff00 */
[----:B-1----:R-:W-:-:S05]  /*3ea0*/  CS2R R40, SRZ ;  /* 0x0000000000287805 */ /* 0x002fca000001ff00 */
[----:B------:R-:W-:Y:S05]  /*3eb0*/  @P3 BRA `(.L_x_437) ;  /* 0x0000000000503947 */ /* 0x000fea0003800000 */
[----:B------:R-:W0:Y:S01]  /*3ec0*/  LDC.64 R40, c[0x0][0x3f8] ;  /* 0x0000fe00ff287b82 */ /* 0x000e220000000a00 */
[----:B------:R-:W-:Y:S01]  /*3ed0*/  IMAD.MOV.U32 R51, RZ, RZ, R93 ;  /* 0x000000ffff337224 */ /* 0x000fe200078e005d */
[----:B------:R-:W-:Y:S01]  /*3ee0*/  ULDC.64 UR4, c[0x0][0x3e8] ;  /* 0x0000fa0000047ab9 */ /* 0x000fe20000000a00 */
[----:B------:R-:W-:Y:S02]  /*3ef0*/  IMAD.MOV.U32 R49, RZ, RZ, R82 ;  /* 0x000000ffff317224 */ /* 0x000fe400078e0052 */
        /* <DEDUP_REMOVED lines=14> */
[----:B------:R-:W5:Y:S04]  /*3fe0*/  LDG.E.128 R40, desc[UR56][R40.64] ;  /* 0x0000003828287981 */ /* 0x000f68000c1e1d00 */
[----:B------:R-:W5:Y:S03]  /*3ff0*/  LDG.E.128 R44, desc[UR56][R44.64] ;  /* 0x000000382c2c7981 */ /* 0x000f66000c1e1d00 */
.L_x_437:
[----:B------:R-:W-:Y:S05]  /*4000*/  BSYNC B1 ;  /* 0x0000000000017941 */ /* 0x000fea0003800000 */
.L_x_436:
[----:B-----5:R-:W-:Y:S01]  /*4010*/  IMAD.MOV.U32 R48, RZ, RZ, R42 ;  /* 0x000000ffff307224 */ /* 0x020fe200078e002a */
[----:B------:R-:W-:Y:S01]  /*4020*/  ISETP.NE.AND P3, PT, R155, 0x3, PT ;  /* 0x000000039b00780c */ /* 0x000fe20003f65270 */
[----:B------:R-:W-:Y:S01]  /*4030*/  IMAD.MOV.U32 R49, RZ, RZ, R43 ;  /* 0x000000ffff317224 */ /* 0x000fe200078e002b */
[----:B------:R-:W-:Y:S01]  /*4040*/  ISETP.GE.AND P4, PT, R16, R92, PT ;  /* 0x0000005c1000720c */ /* 0x000fe20003f86270 */
        /* <DEDUP_REMOVED lines=29> */
[----:B------:R-:W-:Y:S01]  /*4220*/  PRMT R100, R51, 0x7610, R100 ;  /* 0x0000761033647816 */ /* 0x000fe20000000064 */
[----:B------:R-:W-:Y:S06]  /*4230*/  @!P3 BRA `(.L_x_438) ;  /* 0x000000000004b947 */ /* 0x000fec0003800000 */
[----:B------:R-:W-:Y:S01]  /*4240*/  BPT.TRAP 0x1 ;  /* 0x000000040000795c */ /* 0x000fe20000300000 */
.L_x_438:
[----:B------:R-:W-:Y:S01]  /*4250*/  IMAD R82, R19, 0x8, R2 ;  /* 0x0000000813527824 */ /* 0x000fe200078e0202 */
[----:B------:R-:W-:Y:S01]  /*4260*/  SHF.L.U32 R94, R153, 0x1f, RZ ;  /* 0x0000001f995e7819 */ /* 0x000fe200000006ff */
[----:B------:R-:W0:Y:S01]  /*4270*/  LDC R97, c[0x0][0x2f4] ;  /* 0x0000bd00ff617b82 */ /* 0x000e220000000800 */
[----:B------:R-:W-:Y:S02]  /*4280*/  BSSY B1, `(.L_x_439) ;  /* 0x0000004000017945 */ /* 0x000fe40003800000 */
[----:B------:R-:W1:Y:S01]  /*4290*/  SYNCS.PHASECHK.TRANS64.TRYWAIT P5, [R82+URZ+0x30890], R94 ;  /* 0x0308905e520075a7 */ /* 0x000e6200080a017f */
[----:B0-----:R-:W-:Y:S01]  /*42a0*/  IMAD.IADD R99, R97, 0x1, -R74 ;  /* 0x0000000161637824 */ /* 0x001fe200078e0a4a */
[----:B-1----:R-:W-:Y:S06]  /*42b0*/  @!P5 BRA `(.L_x_440) ;  /* 0x0000013c0054d947 */ /* 0x002fec0003800000 */
.L_x_674:
[----:B------:R-:W-:Y:S05]  /*42c0*/  BSYNC B1 ;  /* 0x0000000000017941 */ /* 0x000fea0003800000 */
.L_x_439:
[----:B------:R-:W-:Y:S01]  /*42d0*/  ISETP.GE.OR P5, PT, R18, R86, P1 ;  /* 0x000000561200720c */ /* 0x000fe20000fa6670 */
[----:B------:R-:W-:-:S12]  /*42e0*/  BSSY B1, `(.L_x_441) ;  /* 0x0000086000017945 */ /* 0x000fd80003800000 */
[----:B------:R-:W-:Y:S05]  /*42f0*/  @P5 BRA `(.L_x_442) ;  /* 0x0000000800105947 */ /* 0x000fea0003800000 */
[----:B------:R-:W1:Y:S01]  /*4300*/  S2R R49, SR_TID.X ;  /* 0x0000000000317919 */ /* 0x000e620000002100 */
[----:B------:R-:W-:Y:S01]  /*4310*/  SHF.R.S32.HI R48, RZ, 0x1f, R18 ;  /* 0x0000001fff307819 */ /* 0x000fe20000011412 */
[-C--:B------:R-:W-:Y:S01]  /*4320*/  IMAD.WIDE.U32 R92, R18, R90.reuse, R88 ;  /* 0x0000005a125c7225 */ /* 0x080fe200078e0058 */
[----:B------:R-:W-:Y:S03]  /*4330*/  BSSY B2, `(.L_x_443) ;  /* 0x0000074000027945 */ /* 0x000fe60003800000 */
[----:B------:R-:W-:Y:S01]  /*4340*/  IMAD R48, R48, R90, RZ ;  /* 0x0000005a30307224 */ /* 0x000fe200078e02ff */
[----:B------:R-:W-:-:S03]  /*4350*/  IADD3 R96, P5, P6, R62, R92, R65 ;  /* 0x0000005c3e607210 */ /* 0x000fc60007ebe041 */
[----:B------:R-:W-:Y:S01]  /*4360*/  IMAD R101, R18, R91, R48 ;  /* 0x0000005b12657224 */ /* 0x000fe200078e0230 */
[----:B------:R-:W-:-:S03]  /*4370*/  SEL R48, R74, R99, !P0 ;  /* 0x000000634a307207 */ /* 0x000fc60004000000 */
[----:B------:R-:W-:-:S05]  /*4380*/  IMAD.IADD R101, R101, 0x1, R93 ;  /* 0x0000000165657824 */ /* 0x000fca00078e025d */
[----:B------:R-:W-:Y:S01]  /*4390*/  IADD3.X R98, R80, R101, R32, P5, P6 ;  /* 0x0000006550627210 */ /* 0x000fe20002fec420 */
[----:B-1----:R-:W-:Y:S01]  /*43a0*/  VIADD R51, R49, 0xffffff80 ;  /* 0xffffff8031337836 */ /* 0x002fe20000000000 */
[----:B------:R-:W-:-:S04]  /*43b0*/  SHF.R.S32.HI R49, RZ, 0x1f, R48 ;  /* 0x0000001fff317819 */ /* 0x000fc80000011430 */
[----:B------:R-:W-:Y:S02]  /*43c0*/  LEA.HI R49, R49, R48, RZ, 0x4 ;  /* 0x0000003031317211 */ /* 0x000fe400078f20ff */
[----:B------:R-:W-:Y:S02]  /*43d0*/  SHF.R.S32.HI R50, RZ, 0x1f, R51 ;  /* 0x0000001fff327819 */ /* 0x000fe40000011433 */
[----:B------:R-:W-:Y:S02]  /*43e0*/  LEA.HI.SX32 R49, R49, R64, 0x1c ;  /* 0x0000004031317211 */ /* 0x000fe400078fe2ff */
[----:B------:R-:W-:-:S03]  /*43f0*/  LEA.HI R50, R50, R51, RZ, 0x5 ;  /* 0x0000003332327211 */ /* 0x000fc600078f28ff */
[----:B------:R-:W-:Y:S01]  /*4400*/  IMAD.SHL.U32 R103, R49, 0x8, RZ ;  /* 0x0000000831677824 */ /* 0x000fe200078e00ff */
[----:B------:R-:W-:Y:S01]  /*4410*/  SHF.R.S32.HI R50, RZ, 0x5, R50 ;  /* 0x00000005ff327819 */ /* 0x000fe20000011432 */
[----:B------:R-:W-:-:S03]  /*4420*/  IMAD R49, R19, 0x3000, R31 ;  /* 0x0000300013317824 */ /* 0x000fc600078e021f */
[----:B------:R-:W-:Y:S01]  /*4430*/  LOP3.LUT R48, R78, 0x38, R103, 0xf8, !PT ;  /* 0x000000384e307812 */ /* 0x000fe200078ef867 */
[----:B------:R-:W-:-:S03]  /*4440*/  IMAD R49, R49, 0x2, R2 ;  /* 0x0000000231317824 */ /* 0x000fc600078e0202 */
[----:B------:R-:W-:-:S05]  /*4450*/  LOP3.LUT R48, R48, R75, RZ, 0x3c, !PT ;  /* 0x0000004b30307212 */ /* 0x000fca00078e3cff */
[----:B------:R-:W-:-:S04]  /*4460*/  IMAD R48, R50, 0x200, R48 ;  /* 0x0000020032307824 */ /* 0x000fc800078e0230 */
[----:B------:R-:W-:-:S04]  /*4470*/  IMAD R51, R19, 0x3000, R48 ;  /* 0x0000300013337824 */ /* 0x000fc800078e0230 */
[----:B------:R-:W-:Y:S02]  /*4480*/  IMAD R52, R51, 0x2, R2 ;  /* 0x0000000233347824 */ /* 0x000fe400078e0202 */
[----:B------:R-:W1:Y:S04]  /*4490*/  LDS.128 R48, [R49+0x12400] ;  /* 0x0124000031307984 */ /* 0x000e680000000c00 */
[----:B------:R-:W2:Y:S01]  /*44a0*/  LDS.128 R52, [R52+0x12400] ;  /* 0x0124000034347984 */ /* 0x000ea20000000c00 */
[----:B------:R-:W-:Y:S05]  /*44b0*/  @P4 BRA `(.L_x_444) ;  /* 0x00000004006c4947 */ /* 0x000fea0003800000 */
[----:B------:R-:W-:Y:S01]  /*44c0*/  SHF.R.U32.HI R105, RZ, 0x10, R37 ;  /* 0x00000010ff697819 */ /* 0x000fe20000011625 */
[----:B--2---:R-:W-:Y:S01]  /*44d0*/  IMAD.U32 R117, R53, 0x10000, RZ ;  /* 0x0001000035757824 */ /* 0x004fe200078e00ff */
[----:B------:R-:W-:Y:S01]  /*44e0*/  SHF.R.U32.HI R104, RZ, 0x10, R13 ;  /* 0x00000010ff687819 */ /* 0x000fe2000001160d */
[----:B-1----:R-:W-:Y:S01]  /*44f0*/  IMAD.U32 R107, R49, 0x10000, RZ ;  /* 0x00010000316b7824 */ /* 0x002fe200078e00ff */
[C---:B------:R-:W-:Y:S01]  /*4500*/  PRMT R105, R100.reuse, 0x5410, R105 ;  /* 0x0000541064697816 */ /* 0x040fe20000000069 */
[----:B------:R-:W-:Y:S01]  /*4510*/  IMAD.U32 R118, R55, 0x10000, RZ ;  /* 0x0001000037767824 */ /* 0x000fe200078e00ff */
[----:B------:R-:W-:Y:S02]  /*4520*/  PRMT R104, R100, 0x5432, R104 ;  /* 0x0000543264687816 */ /* 0x000fe40000000068 */
[----:B------:R-:W-:Y:S01]  /*4530*/  SHF.R.U64 R36, R36, 0x10, R37 ;  /* 0x0000001024247819 */ /* 0x000fe20000001225 */
[C---:B------:R-:W-:Y:S01]  /*4540*/  IMAD.U32 R102, R105.reuse, 0x10000, RZ ;  /* 0x0001000069667824 */ /* 0x040fe200078e00ff */
[----:B------:R-:W-:Y:S01]  /*4550*/  LOP3.LUT R105, R105, 0xffff0000, RZ, 0xc0, !PT ;  /* 0xffff000069697812 */ /* 0x000fe200078ec0ff */
[----:B------:R-:W-:Y:S01]  /*4560*/  IMAD.U32 R100, R104, 0x10000, RZ ;  /* 0x0001000068647824 */ /* 0x000fe200078e00ff */
[----:B------:R-:W-:Y:S01]  /*4570*/  LOP3.LUT R55, R55, 0xffff0000, RZ, 0xc0, !PT ;  /* 0xffff000037377812 */ /* 0x000fe200078ec0ff */
[C---:B------:R-:W-:Y:S01]  /*4580*/  FMUL.FTZ R106, R117.reuse, R102 ;  /* 0x00000066756a7220 */ /* 0x040fe20000410000 */
[----:B------:R-:W-:Y:S01]  /*4590*/  SHF.R.U64 R12, R12, 0x10, R13 ;  /* 0x000000100c0c7819 */ /* 0x000fe2000000120d */
[-C--:B------:R-:W-:Y:S01]  /*45a0*/  FMUL.FTZ R117, R117, R100.reuse ;  /* 0x0000006475757220 */ /* 0x080fe20000410000 */
[----:B------:R-:W-:Y:S01]  /*45b0*/  SHF.R.U64 R38, R38, 0x10, R39 ;  /* 0x0000001026267819 */ /* 0x000fe20000001227 */
[----:B------:R-:W-:Y:S01]  /*45c0*/  FFMA.FTZ R100, R107, R100, -R106 ;  /* 0x000000646b647223 */ /* 0x000fe2000001086a */
[----:B------:R-:W-:Y:S01]  /*45d0*/  LOP3.LUT R106, R53, 0xffff0000, RZ, 0xc0, !PT ;  /* 0xffff0000356a7812 */ /* 0x000fe200078ec0ff */
[----:B------:R-:W-:Y:S01]  /*45e0*/  FFMA.FTZ R102, R107, R102, R117 ;  /* 0x000000666b667223 */ /* 0x000fe20000010075 */
[----:B------:R-:W-:Y:S01]  /*45f0*/  LOP3.LUT R53, R104, 0xffff0000, RZ, 0xc0, !PT ;  /* 0xffff000068357812 */ /* 0x000fe200078ec0ff */
[----:B------:R-:W-:Y:S01]  /*4600*/  IMAD.U32 R37, R50, 0x10000, RZ ;  /* 0x0001000032257824 */ /* 0x000fe200078e00ff */
[----:B------:R-:W-:Y:S01]  /*4610*/  LOP3.LUT R104, R49, 0xffff0000, RZ, 0xc0, !PT ;  /* 0xffff000031687812 */ /* 0x000fe200078ec0ff */
[C---:B------:R-:W-:Y:S01]  /*4620*/  FMUL.FTZ R49, R106.reuse, R105 ;  /* 0x000000696a317220 */ /* 0x040fe20000410000 */
[----:B------:R-:W-:Y:S01]  /*4630*/  SHF.R.U32.HI R107, RZ, 0x10, R15 ;  /* 0x00000010ff6b7819 */ /* 0x000fe2000001160f */
[-C--:B------:R-:W-:Y:S01]  /*4640*/  FMUL.FTZ R106, R106, R53.reuse ;  /* 0x000000356a6a7220 */ /* 0x080fe20000410000 */
[----:B------:R-:W-:Y:S01]  /*4650*/  PRMT R12, R111, 0x5432, R12 ;  /* 0x000054326f0c7816 */ /* 0x000fe2000000000c */
[----:B------:R-:W-:Y:S01]  /*4660*/  FFMA.FTZ R49, R104, R53, -R49 ;  /* 0x0000003568317223 */ /* 0x000fe20000010831 */
[----:B------:R-:W-:Y:S01]  /*4670*/  SHF.R.U64 R14, R14, 0x10, R15 ;  /* 0x000000100e0e7819 */ /* 0x000fe2000000120f */
[----:B------:R-:W-:Y:S01]  /*4680*/  FFMA.FTZ R53, R104, R105, R106 ;  /* 0x0000006968357223 */ /* 0x000fe2000001006a */
[----:B------:R-:W-:Y:S01]  /*4690*/  SHF.R.U32.HI R105, RZ, 0x10, R39 ;  /* 0x00000010ff697819 */ /* 0x000fe20000011627 */
[----:B------:R-:W-:Y:S01]  /*46a0*/  IMAD.U32 R15, R52, 0x10000, RZ ;  /* 0x00010000340f7824 */ /* 0x000fe200078e00ff */
[----:B------:R-:W-:-:S02]  /*46b0*/  PRMT R104, R112, 0x5432, R107 ;  /* 0x0000543270687816 */ /* 0x000fc4000000006b */
[----:B------:R-:W-:Y:S01]  /*46c0*/  PRMT R105, R116, 0x5410, R105 ;  /* 0x0000541074697816 */ /* 0x000fe20000000069 */
[C---:B------:R-:W-:Y:S01]  /*46d0*/  IMAD.U32 R116, R51.reuse, 0x10000, RZ ;  /* 0x0001000033747824 */ /* 0x040fe200078e00ff */
[----:B------:R-:W-:Y:S01]  /*46e0*/  LOP3.LUT R39, R51, 0xffff0000, RZ, 0xc0, !PT ;  /* 0xffff000033277812 */ /* 0x000fe200078ec0ff */
[----:B------:R-:W-:Y:S01]  /*46f0*/  IMAD.U32 R117, R104, 0x10000, RZ ;  /* 0x0001000068757824 */ /* 0x000fe200078e00ff */
[----:B------:R-:W-:Y:S01]  /*4700*/  LOP3.LUT R52, R52, 0xffff0000, RZ, 0xc0, !PT ;  /* 0xffff000034347812 */ /* 0x000fe200078ec0ff */
[----:B------:R-:W-:Y:S01]  /*4710*/  IMAD.U32 R107, R105, 0x10000, RZ ;  /* 0x00010000696b7824 */ /* 0x000fe200078e00ff */
[----:B------:R-:W-:Y:S01]  /*4720*/  SHF.L.U32 R13, R48, 0x10, RZ ;  /* 0x00000010300d7819 */ /* 0x000fe200000006ff */
[----:B------:R-:W-:Y:S01]  /*4730*/  IMAD.U32 R51, R54, 0x10000, RZ ;  /* 0x0001000036337824 */ /* 0x000fe200078e00ff */
[----:B------:R-:W-:Y:S01]  /*4740*/  LOP3.LUT R48, R48, 0xffff0000, RZ, 0xc0, !PT ;  /* 0xffff000030307812 */ /* 0x000fe200078ec0ff */
[C---:B------:R-:W-:Y:S01]  /*4750*/  FMUL.FTZ R119, R118.reuse, R107 ;  /* 0x0000006b76777220 */ /* 0x040fe20000410000 */
[----:B------:R-:W-:Y:S01]  /*4760*/  FMUL.FTZ R118, R118, R117 ;  /* 0x0000007576767220 */ /* 0x000fe20000410000 */
[----:B------:R-:W-:-:S02]  /*4770*/  PRMT R38, R108, 0x5432, R38 ;  /* 0x000054326c267816 */ /* 0x000fc40000000026 */
[C---:B------:R-:W-:Y:S01]  /*4780*/  FFMA.FTZ R106, R116.reuse, R117, -R119 ;  /* 0x00000075746a7223 */ /* 0x040fe20000010877 */
[----:B------:R-:W-:Y:S01]  /*4790*/  FFMA.FTZ R107, R116, R107, R118 ;  /* 0x0000006b746b7223 */ /* 0x000fe20000010076 */
[----:B------:R-:W-:Y:S02]  /*47a0*/  LOP3.LUT R116, R105, 0xffff0000, RZ, 0xc0, !PT ;  /* 0xffff000069747812 */ /* 0x000fe400078ec0ff */
[----:B------:R-:W-:Y:S02]  /*47b0*/  LOP3.LUT R118, R104, 0xffff0000, RZ, 0xc0, !PT ;  /* 0xffff000068767812 */ /* 0x000fe400078ec0ff */
[----:B------:R-:W-:Y:S01]  /*47c0*/  PRMT R104, R109, 0x5432, R36 ;  /* 0x000054326d687816 */ /* 0x000fe20000000024 */
[C---:B------:R-:W-:Y:S01]  /*47d0*/  FMUL.FTZ R36, R55.reuse, R116 ;  /* 0x0000007437247220 */ /* 0x040fe20000410000 */
[----:B------:R-:W-:Y:S01]  /*47e0*/  PRMT R14, R110, 0x5432, R14 ;  /* 0x000054326e0e7816 */ /* 0x000fe2000000000e */
[-C--:B------:R-:W-:Y:S01]  /*47f0*/  FMUL.FTZ R105, R55, R118.reuse ;  /* 0x0000007637697220 */ /* 0x080fe20000410000 */
[----:B------:R-:W-:Y:S01]  /*4800*/  LOP3.LUT R54, R54, 0xffff0000, RZ, 0xc0, !PT ;  /* 0xffff000036367812 */ /* 0x000fe200078ec0ff */
[----:B------:R-:W-:Y:S01]  /*4810*/  FFMA.FTZ R55, R39, R118, -R36 ;  /* 0x0000007627377223 */ /* 0x000fe20000010824 */
[----:B------:R-:W-:-:S02]  /*4820*/  IMAD.U32 R36, R104, 0x10000, RZ ;  /* 0x0001000068247824 */ /* 0x000fc400078e00ff */
[----:B------:R-:W-:Y:S01]  /*4830*/  FFMA.FTZ R116, R39, R116, R105 ;  /* 0x0000007427747223 */ /* 0x000fe20000010069 */
[----:B------:R-:W-:Y:S01]  /*4840*/  IMAD.U32 R118, R12, 0x10000, RZ ;  /* 0x000100000c767824 */ /* 0x000fe200078e00ff */
[----:B------:R-:W-:Y:S01]  /*4850*/  LOP3.LUT R39, R104, 0xffff0000, RZ, 0xc0, !PT ;  /* 0xffff000068277812 */ /* 0x000fe200078ec0ff */
[C---:B------:R-:W-:Y:S01]  /*4860*/  FMUL.FTZ R104, R15.reuse, R36 ;  /* 0x000000240f687220 */ /* 0x040fe20000410000 */
[----:B------:R-:W-:Y:S01]  /*4870*/  LOP3.LUT R105, R12, 0xffff0000, RZ, 0xc0, !PT ;  /* 0xffff00000c697812 */ /* 0x000fe200078ec0ff */
[-C--:B------:R-:W-:Y:S01]  /*4880*/  FMUL.FTZ R15, R15, R118.reuse ;  /* 0x000000760f0f7220 */ /* 0x080fe20000410000 */
[----:B------:R-:W-:Y:S01]  /*4890*/  LOP3.LUT R50, R50, 0xffff0000, RZ, 0xc0, !PT ;  /* 0xffff000032327812 */ /* 0x000fe200078ec0ff */
[C---:B------:R-:W-:Y:S01]  /*48a0*/  FMUL.FTZ R117, R52.reuse, R39 ;  /* 0x0000002734757220 */ /* 0x040fe20000410000 */
[C---:B------:R-:W-:Y:S01]  /*48b0*/  FFMA.FTZ R12, R13.reuse, R118, -R104 ;  /* 0x000000760d0c7223 */ /* 0x040fe20000010868 */
[----:B------:R-:W-:Y:S01]  /*48c0*/  FFMA.FTZ R13, R13, R36, R15 ;  /* 0x000000240d0d7223 */ /* 0x000fe2000001000f */
[-C--:B------:R-:W-:Y:S01]  /*48d0*/  FMUL.FTZ R119, R52, R105.reuse ;  /* 0x0000006934777220 */ /* 0x080fe20000410000 */
[----:B------:R-:W-:Y:S01]  /*48e0*/  FFMA.FTZ R15, R48, R105, -R117 ;  /* 0x00000069300f7223 */ /* 0x000fe20000010875 */
[C---:B------:R-:W-:Y:S01]  /*48f0*/  LOP3.LUT R105, R38.reuse, 0xffff0000, RZ, 0xc0, !PT ;  /* 0xffff000026697812 */ /* 0x040fe200078ec0ff */
[----:B------:R-:W-:Y:S01]  /*4900*/  IMAD.U32 R36, R38, 0x10000, RZ ;  /* 0x0001000026247824 */ /* 0x000fe200078e00ff */
[C---:B------:R-:W-:Y:S01]  /*4910*/  LOP3.LUT R117, R14.reuse, 0xffff0000, RZ, 0xc0, !PT ;  /* 0xffff00000e757812 */ /* 0x040fe200078ec0ff */
[----:B------:R-:W-:-:S02]  /*4920*/  IMAD.U32 R52, R14, 0x10000, RZ ;  /* 0x000100000e347824 */ /* 0x000fc400078e00ff */
[----:B------:R-:W-:Y:S01]  /*4930*/  FFMA.FTZ R48, R48, R39, R119 ;  /* 0x0000002730307223 */ /* 0x000fe20000010077 */
[C---:B------:R-:W-:Y:S01]  /*4940*/  FMUL.FTZ R14, R51.reuse, R36 ;  /* 0x00000024330e7220 */ /* 0x040fe20000410000 */
[C---:B------:R-:W-:Y:S01]  /*4950*/  FMUL.FTZ R39, R54.reuse, R105 ;  /* 0x0000006936277220 */ /* 0x040fe20000410000 */
[----:B------:R-:W-:Y:S01]  /*4960*/  FMUL.FTZ R51, R51, R52 ;  /* 0x0000003433337220 */ /* 0x000fe20000410000 */
[----:B------:R-:W-:Y:S01]  /*4970*/  FMUL.FTZ R54, R54, R117 ;  /* 0x0000007536367220 */ /* 0x000fe20000410000 */
[----:B------:R-:W-:Y:S01]  /*4980*/  F2FP.BF16.F32.PACK_AB R55, R55, R106 ;  /* 0x0000006a3737723e */ /* 0x000fe200000010ff */
[C---:B------:R-:W-:Y:S01]  /*4990*/  FFMA.FTZ R14, R37.reuse, R52, -R14 ;  /* 0x00000034250e7223 */ /* 0x040fe2000001080e */
[----:B------:R-:W-:Y:S01]  /*49a0*/  FFMA.FTZ R51, R37, R36, R51 ;  /* 0x0000002425337223 */ /* 0x000fe20000010033 */
[C---:B------:R-:W-:Y:S01]  /*49b0*/  FFMA.FTZ R54, R50.reuse, R105, R54 ;  /* 0x0000006932367223 */ /* 0x040fe20000010036 */
[----:B------:R-:W-:Y:S01]  /*49c0*/  FFMA.FTZ R39, R50, R117, -R39 ;  /* 0x0000007532277223 */ /* 0x000fe20000010827 */
[----:B------:R-:W-:-:S02]  /*49d0*/  F2FP.BF16.F32.PACK_AB R107, R116, R107 ;  /* 0x0000006b746b723e */ /* 0x000fc400000010ff */
[----:B------:R-:W-:Y:S02]  /*49e0*/  F2FP.BF16.F32.PACK_AB R12, R15, R12 ;  /* 0x0000000c0f0c723e */ /* 0x000fe400000010ff */
[----:B------:R-:W-:Y:S01]  /*49f0*/  F2FP.BF16.F32.PACK_AB R54, R54, R51 ;  /* 0x000000333636723e */ /* 0x000fe200000010ff */
[----:B------:R-:W-:Y:S01]  /*4a00*/  IMAD.MOV.U32 R51, RZ, RZ, R55 ;  /* 0x000000ffff337224 */ /* 0x000fe200078e0037 */
[----:B------:R-:W-:Y:S01]  /*4a10*/  F2FP.BF16.F32.PACK_AB R52, R48, R13 ;  /* 0x0000000d3034723e */ /* 0x000fe200000010ff */
[----:B------:R-:W-:Y:S01]  /*4a20*/  IMAD.MOV.U32 R48, RZ, RZ, R12 ;  /* 0x000000ffff307224 */ /* 0x000fe200078e000c */
[----:B------:R-:W-:Y:S01]  /*4a30*/  F2FP.BF16.F32.PACK_AB R49, R49, R100 ;  /* 0x000000643131723e */ /* 0x000fe200000010ff */
[----:B------:R-:W-:Y:S01]  /*4a40*/  IMAD.MOV.U32 R55, RZ, RZ, R107 ;  /* 0x000000ffff377224 */ /* 0x000fe200078e006b */
[----:B------:R-:W-:Y:S02]  /*4a50*/  F2FP.BF16.F32.PACK_AB R53, R53, R102 ;  /* 0x000000663535723e */ /* 0x000fe400000010ff */
[----:B------:R-:W-:-:S07]  /*4a60*/  F2FP.BF16.F32.PACK_AB R50, R39, R14 ;  /* 0x0000000e2732723e */ /* 0x000fce00000010ff */
.L_x_444:
[----:B------:R-:W-:Y:S05]  /*4a70*/  BSYNC B2 ;  /* 0x0000000000027941 */ /* 0x000fea0003800000 */
.L_x_443:
[----:B------:R-:W-:Y:S02]  /*4a80*/  ISETP.GE.AND P5, PT, R103, R97, PT ;  /* 0x000000616700720c */ /* 0x000fe40003fa6270 */
[----:B------:R-:W-:-:S11]  /*4a90*/  P2R R13, PR, RZ, 0x1 ;  /* 0x00000001ff0d7803 */ /* 0x000fd60000000000 */
[--C-:B------:R-:W-:Y:S02]  /*4aa0*/  @!P5 SHF.R.S32.HI R12, RZ, 0x1f, R103.reuse ;  /* 0x0000001fff0cd819 */ /* 0x100fe40000011467 */
[----:B------:R-:W-:-:S04]  /*4ab0*/  @!P5 IADD3 R92, P0, P6, R62, R92, R103 ;  /* 0x0000005c3e5cd210 */ /* 0x000fc80007e1e067 */
[----:B------:R-:W-:Y:S02]  /*4ac0*/  @!P5 IADD3.X R101, R80, R101, R12, P0, P6 ;  /* 0x000000655065d210 */ /* 0x000fe400007ec40c */
[CC--:B------:R-:W-:Y:S02]  /*4ad0*/  LEA R12, P6, R96.reuse, R84.reuse, 0x1 ;  /* 0x00000054600c7211 */ /* 0x0c0fe400078c08ff */
[----:B------:R-:W-:Y:S02]  /*4ae0*/  ISETP.NE.AND P0, PT, R13, RZ, PT ;  /* 0x000000ff0d00720c */ /* 0x000fe40003f05270 */
[----:B------:R-:W-:Y:S02]  /*4af0*/  LEA.HI.X R13, R96, R85, R98, 0x1, P6 ;  /* 0x00000055600d7211 */ /* 0x000fe400030f0c62 */
[----:B------:R-:W-:-:S03]  /*4b00*/  @!P5 LEA R14, P6, R92, R84, 0x1 ;  /* 0x000000545c0ed211 */ /* 0x000fc600078c08ff */
[----:B-1----:R1:W-:Y:S01]  /*4b10*/  STG.E.128 desc[UR56][R12.64], R48 ;  /* 0x000000300c007986 */ /* 0x0023e2000c101d38 */
[----:B------:R-:W-:-:S05]  /*4b20*/  @!P5 LEA.HI.X R15, R92, R85, R101, 0x1, P6 ;  /* 0x000000555c0fd211 */ /* 0x000fca00030f0c65 */
[----:B--2---:R1:W-:Y:S04]  /*4b30*/  @!P5 STG.E.128 desc[UR56][R14.64], R52 ;  /* 0x000000340e00d986 */ /* 0x0043e8000c101d38 */
.L_x_442:
[----:B------:R-:W-:Y:S05]  /*4b40*/  BSYNC B1 ;  /* 0x0000000000017941 */ /* 0x000fea0003800000 */
.L_x_441:
[----:B-1----:R-:W-:Y:S02]  /*4b50*/  VIADD R13, R18, 0x60 ;  /* 0x00000060120d7836 */ /* 0x002fe40000000000 */
[-C--:B------:R-:W-:Y:S02]  /*4b60*/  IMAD R12, R76, R90.reuse, RZ ;  /* 0x0000005a4c0c7224 */ /* 0x080fe400078e02ff */
[C---:B------:R-:W-:Y:S01]  /*4b70*/  IMAD.WIDE.U32 R88, R13.reuse, R90, R88 ;  /* 0x0000005a0d587225 */ /* 0x040fe200078e0058 */
[----:B------:R-:W-:-:S03]  /*4b80*/  ISETP.GE.OR P5, PT, R13, R86, P1 ;  /* 0x000000560d00720c */ /* 0x000fc60000fa6670 */
[----:B------:R-:W-:-:S10]  /*4b90*/  IMAD R51, R13, R91, R12 ;  /* 0x0000005b0d337224 */ /* 0x000fd400078e020c */
[----:B------:R-:W-:Y:S05]  /*4ba0*/  @P5 BRA `(.L_x_429) ;  /* 0x00000008007c5947 */ /* 0x000fea0003800000 */
[----:B------:R-:W2:Y:S01]  /*4bb0*/  LDL R14, [R1+0x48] ;  /* 0x00004800010e7983 */ /* 0x000ea20000100800 */
[----:B------:R-:W-:Y:S01]  /*4bc0*/  IMAD.IADD R51, R89, 0x1, R51 ;  /* 0x0000000159337824 */ /* 0x000fe200078e0233 */
[----:B------:R-:W-:Y:S01]  /*4bd0*/  IADD3 R12, P5, P6, R62, R88, R65 ;  /* 0x000000583e0c7210 */ /* 0x000fe20007ebe041 */
[----:B------:R-:W-:Y:S01]  /*4be0*/  VIADD R15, R18, 0x60 ;  /* 0x00000060120f7836 */ /* 0x000fe20000000000 */
[----:B------:R-:W-:Y:S01]  /*4bf0*/  SEL R99, R74, R99, !P0 ;  /* 0x000000634a637207 */ /* 0x000fe20004000000 */
[----:B------:R-:W-:Y:S01]  /*4c00*/  VIADD R36, R18, 0x60 ;  /* 0x0000006012247836 */ /* 0x000fe20000000000 */
[----:B------:R-:W-:Y:S01]  /*4c10*/  IADD3.X R13, R80, R51, R32, P5, P6 ;  /* 0x00000033500d7210 */ /* 0x000fe20002fec420 */
[----:B------:R-:W-:Y:S01]  /*4c20*/  IMAD.SHL.U32 R15, R15, 0x40, RZ ;  /* 0x000000400f0f7824 */ /* 0x000fe200078e00ff */
[----:B------:R-:W-:Y:S01]  /*4c30*/  LEA R48, P5, R12, R84, 0x1 ;  /* 0x000000540c307211 */ /* 0x000fe200078a08ff */
[----:B------:R-:W-:Y:S01]  /*4c40*/  IMAD.SHL.U32 R36, R36, 0x40, RZ ;  /* 0x0000004024247824 */ /* 0x000fe200078e00ff */
[----:B------:R-:W-:Y:S02]  /*4c50*/  BSSY B1, `(.L_x_445) ;  /* 0x0000070000017945 */ /* 0x000fe40003800000 */
[----:B------:R-:W-:Y:S01]  /*4c60*/  LEA.HI.X R49, R12, R85, R13, 0x1, P5 ;  /* 0x000000550c317211 */ /* 0x000fe200028f0c0d */
[----:B------:R-:W-:Y:S01]  /*4c70*/  IMAD R13, R19, 0x3000, R3 ;  /* 0x00003000130d7824 */ /* 0x000fe200078e0203 */
[----:B------:R-:W-:-:S02]  /*4c80*/  SHF.R.S32.HI R12, RZ, 0x1f, R99 ;  /* 0x0000001fff0c7819 */ /* 0x000fc40000011463 */
[----:B------:R-:W-:Y:S01]  /*4c90*/  LOP3.LUT R15, R15, 0x1c0, RZ, 0xc0, !PT ;  /* 0x000001c00f0f7812 */ /* 0x000fe200078ec0ff */
[----:B------:R-:W-:Y:S01]  /*4ca0*/  IMAD R13, R13, 0x2, R2 ;  /* 0x000000020d0d7824 */ /* 0x000fe200078e0202 */
[----:B------:R-:W-:Y:S02]  /*4cb0*/  LEA.HI R99, R12, R99, RZ, 0x4 ;  /* 0x000000630c637211 */ /* 0x000fe400078f20ff */
[----:B------:R-:W-:Y:S02]  /*4cc0*/  LOP3.LUT R36, R36, 0x1c0, RZ, 0xc0, !PT ;  /* 0x000001c024247812 */ /* 0x000fe400078ec0ff */
[----:B------:R-:W-:Y:S02]  /*4cd0*/  LEA.HI.SX32 R53, R99, R64, 0x1c ;  /* 0x0000004063357211 */ /* 0x000fe400078fe2ff */
[----:B------:R-:W-:-:S03]  /*4ce0*/  SHF.R.U32.HI R15, RZ, 0x3, R15 ;  /* 0x00000003ff0f7819 */ /* 0x000fc6000001160f */
[----:B------:R-:W-:-:S05]  /*4cf0*/  IMAD.SHL.U32 R53, R53, 0x8, RZ ;  /* 0x0000000835357824 */ /* 0x000fca00078e00ff */
[----:B------:R-:W-:-:S04]  /*4d00*/  LOP3.LUT R12, R36, 0x38, R53, 0xf8, !PT ;  /* 0x00000038240c7812 */ /* 0x000fc800078ef835 */
[----:B------:R-:W-:-:S05]  /*4d10*/  LOP3.LUT R12, R12, R15, RZ, 0x3c, !PT ;  /* 0x0000000f0c0c7212 */ /* 0x000fca00078e3cff */
[----:B--2---:R-:W-:-:S04]  /*4d20*/  IMAD.IADD R12, R14, 0x1, R12 ;  /* 0x000000010e0c7824 */ /* 0x004fc800078e020c */
[----:B------:R-:W-:-:S04]  /*4d30*/  IMAD R15, R19, 0x3000, R12 ;  /* 0x00003000130f7824 */ /* 0x000fc800078e020c */
[----:B------:R-:W-:Y:S02]  /*4d40*/  IMAD R36, R15, 0x2, R2 ;  /* 0x000000020f247824 */ /* 0x000fe400078e0202 */
[----:B------:R-:W1:Y:S04]  /*4d50*/  LDS.128 R12, [R13+0x12400] ;  /* 0x012400000d0c7984 */ /* 0x000e680000000c00 */
[----:B------:R-:W2:Y:S01]  /*4d60*/  LDS.128 R36, [R36+0x12400] ;  /* 0x0124000024247984 */ /* 0x000ea20000000c00 */
[----:B------:R-:W-:Y:S05]  /*4d70*/  @P4 BRA `(.L_x_446) ;  /* 0x0000000400744947 */ /* 0x000fea0003800000 */
[----:B------:R-:W-:Y:S01]  /*4d80*/  SHF.R.U32.HI R52, RZ, 0x10, R45 ;  /* 0x00000010ff347819 */ /* 0x000fe2000001162d */
[----:B--2---:R-:W-:Y:S01]  /*4d90*/  IMAD.U32 R50, R37, 0x10000, RZ ;  /* 0x0001000025327824 */ /* 0x004fe200078e00ff */
[----:B------:R-:W-:Y:S02]  /*4da0*/  SHF.R.U32.HI R92, RZ, 0x10, R41 ;  /* 0x00000010ff5c7819 */ /* 0x000fe40000011629 */
[----:B------:R-:W-:Y:S02]  /*4db0*/  PRMT R115, R115, 0x5410, R52 ;  /* 0x0000541073737816 */ /* 0x000fe40000000034 */
[----:B------:R-:W-:Y:S02]  /*4dc0*/  PRMT R111, R111, 0x5410, R92 ;  /* 0x000054106f6f7816 */ /* 0x000fe4000000005c */
[--C-:B------:R-:W-:Y:S01]  /*4dd0*/  SHF.R.U64 R93, R42, 0x10, R43.reuse ;  /* 0x000000102a5d7819 */ /* 0x100fe2000000122b */
[----:B------:R-:W-:Y:S01]  /*4de0*/  IMAD.U32 R52, R115, 0x10000, RZ ;  /* 0x0001000073347824 */ /* 0x000fe200078e00ff */
[----:B------:R-:W-:-:S02]  /*4df0*/  SHF.R.U32.HI R54, RZ, 0x10, R43 ;  /* 0x00000010ff367819 */ /* 0x000fc4000001162b */
[--C-:B------:R-:W-:Y:S02]  /*4e00*/  SHF.R.U64 R55, R46, 0x10, R47.reuse ;  /* 0x000000102e377819 */ /* 0x100fe4000000122f */
[----:B------:R-:W-:Y:S01]  /*4e10*/  SHF.R.U32.HI R90, RZ, 0x10, R47 ;  /* 0x00000010ff5a7819 */ /* 0x000fe2000001162f */
[C---:B------:R-:W-:Y:S01]  /*4e20*/  IMAD.U32 R47, R39.reuse, 0x10000, RZ ;  /* 0x00010000272f7824 */ /* 0x040fe200078e00ff */
[----:B------:R-:W-:Y:S01]  /*4e30*/  LOP3.LUT R42, R39, 0xffff0000, RZ, 0xc0, !PT ;  /* 0xffff0000272a7812 */ /* 0x000fe200078ec0ff */
[----:B------:R-:W-:Y:S01]  /*4e40*/  IMAD.U32 R39, R111, 0x10000, RZ ;  /* 0x000100006f277824 */ /* 0x000fe200078e00ff */
[----:B------:R-:W-:Y:S01]  /*4e50*/  SHF.R.U64 R91, R44, 0x10, R45 ;  /* 0x000000102c5b7819 */ /* 0x000fe2000000122d */
[----:B-1----:R-:W-:Y:S01]  /*4e60*/  IMAD.U32 R45, R13, 0x10000, RZ ;  /* 0x000100000d2d7824 */ /* 0x002fe200078e00ff */
[----:B------:R-:W-:Y:S01]  /*4e70*/  PRMT R109, R109, 0x5410, R54 ;  /* 0x000054106d6d7816 */ /* 0x000fe20000000036 */
[CC--:B------:R-:W-:Y:S01]  /*4e80*/  FMUL.FTZ R54, R50.reuse, R52.reuse ;  /* 0x0000003432367220 */ /* 0x0c0fe20000410000 */
[----:B------:R-:W-:Y:S01]  /*4e90*/  PRMT R113, R113, 0x5410, R90 ;  /* 0x0000541071717816 */ /* 0x000fe2000000005a */
[-C--:B------:R-:W-:Y:S01]  /*4ea0*/  FMUL.FTZ R50, R50, R39.reuse ;  /* 0x0000002732327220 */ /* 0x080fe20000410000 */
[----:B------:R-:W-:Y:S01]  /*4eb0*/  LOP3.LUT R46, R37, 0xffff0000, RZ, 0xc0, !PT ;  /* 0xffff0000252e7812 */ /* 0x000fe200078ec0ff */
[----:B------:R-:W-:Y:S01]  /*4ec0*/  FFMA.FTZ R39, R45, R39, -R54 ;  /* 0x000000272d277223 */ /* 0x000fe20000010836 */
[----:B------:R-:W-:Y:S01]  /*4ed0*/  LOP3.LUT R115, R115, 0xffff0000, RZ, 0xc0, !PT ;  /* 0xffff000073737812 */ /* 0x000fe200078ec0ff */
[----:B------:R-:W-:Y:S01]  /*4ee0*/  IMAD.U32 R54, R113, 0x10000, RZ ;  /* 0x0001000071367824 */ /* 0x000fe200078e00ff */
[----:B------:R-:W-:Y:S01]  /*4ef0*/  LOP3.LUT R111, R111, 0xffff0000, RZ, 0xc0, !PT ;  /* 0xffff00006f6f7812 */ /* 0x000fe200078ec0ff */
[----:B------:R-:W-:Y:S01]  /*4f00*/  FFMA.FTZ R45, R45, R52, R50 ;  /* 0x000000342d2d7223 */ /* 0x000fe20000010032 */
[----:B------:R-:W-:Y:S01]  /*4f10*/  IMAD.U32 R52, R109, 0x10000, RZ ;  /* 0x000100006d347824 */ /* 0x000fe200078e00ff */
[----:B------:R-:W-:Y:S01]  /*4f20*/  SHF.R.U64 R99, R40, 0x10, R41 ;  /* 0x0000001028637819 */ /* 0x000fe20000001229 */
[C---:B------:R-:W-:Y:S01]  /*4f30*/  FMUL.FTZ R90, R46.reuse, R115 ;  /* 0x000000732e5a7220 */ /* 0x040fe20000410000 */
[----:B------:R-:W-:Y:S01]  /*4f40*/  LOP3.LUT R43, R13, 0xffff0000, RZ, 0xc0, !PT ;  /* 0xffff00000d2b7812 */ /* 0x000fe200078ec0ff */
[----:B------:R-:W-:Y:S01]  /*4f50*/  FMUL.FTZ R50, R46, R111 ;  /* 0x0000006f2e327220 */ /* 0x000fe20000410000 */
[----:B------:R-:W-:Y:S01]  /*4f60*/  PRMT R112, R112, 0x5410, R55 ;  /* 0x0000541070707816 */ /* 0x000fe20000000037 */
[----:B------:R-:W-:-:S02]  /*4f70*/  IMAD.U32 R44, R15, 0x10000, RZ ;  /* 0x000100000f2c7824 */ /* 0x000fc400078e00ff */
[C---:B------:R-:W-:Y:S01]  /*4f80*/  FMUL.FTZ R55, R47.reuse, R54 ;  /* 0x000000362f377220 */ /* 0x040fe20000410000 */
[----:B------:R-:W-:Y:S01]  /*4f90*/  PRMT R114, R114, 0x5410, R91 ;  /* 0x0000541072727816 */ /* 0x000fe2000000005b */
[-C--:B------:R-:W-:Y:S01]  /*4fa0*/  FMUL.FTZ R47, R47, R52.reuse ;  /* 0x000000342f2f7220 */ /* 0x080fe20000410000 */
[----:B------:R-:W-:Y:S01]  /*4fb0*/  PRMT R110, R110, 0x5410, R99 ;  /* 0x000054106e6e7816 */ /* 0x000fe20000000063 */
[----:B------:R-:W-:Y:S01]  /*4fc0*/  FFMA.FTZ R46, R43, R111, -R90 ;  /* 0x0000006f2b2e7223 */ /* 0x000fe2000001085a */
[----:B------:R-:W-:Y:S01]  /*4fd0*/  LOP3.LUT R113, R113, 0xffff0000, RZ, 0xc0, !PT ;  /* 0xffff000071717812 */ /* 0x000fe200078ec0ff */
[----:B------:R-:W-:Y:S01]  /*4fe0*/  FFMA.FTZ R50, R43, R115, R50 ;  /* 0x000000732b327223 */ /* 0x000fe20000010032 */
[C---:B------:R-:W-:Y:S01]  /*4ff0*/  FFMA.FTZ R43, R44.reuse, R52, -R55 ;  /* 0x000000342c2b7223 */ /* 0x040fe20000010837 */
[----:B------:R-:W-:Y:S01]  /*5000*/  LOP3.LUT R109, R109, 0xffff0000, RZ, 0xc0, !PT ;  /* 0xffff00006d6d7812 */ /* 0x000fe200078ec0ff */
[----:B------:R-:W-:Y:S01]  /*5010*/  FFMA.FTZ R44, R44, R54, R47 ;  /* 0x000000362c2c7223 */ /* 0x000fe2000001002f */
[----:B------:R-:W-:Y:S01]  /*5020*/  IMAD.U32 R37, R36, 0x10000, RZ ;  /* 0x0001000024257824 */ /* 0x000fe200078e00ff */
[----:B------:R-:W-:Y:S01]  /*5030*/  LOP3.LUT R40, R15, 0xffff0000, RZ, 0xc0, !PT ;  /* 0xffff00000f287812 */ /* 0x000fe200078ec0ff */
[----:B------:R-:W-:-:S02]  /*5040*/  IMAD.U32 R54, R114, 0x10000, RZ ;  /* 0x0001000072367824 */ /* 0x000fc400078e00ff */
[----:B------:R-:W-:Y:S01]  /*5050*/  FMUL.FTZ R47, R42, R113 ;  /* 0x000000712a2f7220 */ /* 0x000fe20000410000 */
[----:B------:R-:W-:Y:S02]  /*5060*/  IMAD.U32 R52, R110, 0x10000, RZ ;  /* 0x000100006e347824 */ /* 0x000fe400078e00ff */
[-C--:B------:R-:W-:Y:S01]  /*5070*/  FMUL.FTZ R91, R42, R109.reuse ;  /* 0x0000006d2a5b7220 */ /* 0x080fe20000410000 */
[C---:B------:R-:W-:Y:S01]  /*5080*/  FMUL.FTZ R42, R37.reuse, R54 ;  /* 0x00000036252a7220 */ /* 0x040fe20000410000 */
[----:B------:R-:W-:Y:S01]  /*5090*/  IMAD.U32 R13, R12, 0x10000, RZ ;  /* 0x000100000c0d7824 */ /* 0x000fe200078e00ff */
[----:B------:R-:W-:Y:S01]  /*50a0*/  LOP3.LUT R36, R36, 0xffff0000, RZ, 0xc0, !PT ;  /* 0xffff000024247812 */ /* 0x000fe200078ec0ff */
[----:B------:R-:W-:Y:S01]  /*50b0*/  FFMA.FTZ R90, R40, R109, -R47 ;  /* 0x0000006d285a7223 */ /* 0x000fe2000001082f */
[----:B------:R-:W-:Y:S01]  /*50c0*/  PRMT R108, R108, 0x5410, R93 ;  /* 0x000054106c6c7816 */ /* 0x000fe2000000005d */
[-C--:B------:R-:W-:Y:S01]  /*50d0*/  FMUL.FTZ R37, R37, R52.reuse ;  /* 0x0000003425257220 */ /* 0x080fe20000410000 */
[----:B------:R-:W-:Y:S01]  /*50e0*/  LOP3.LUT R55, R114, 0xffff0000, RZ, 0xc0, !PT ;  /* 0xffff000072377812 */ /* 0x000fe200078ec0ff */
[----:B------:R-:W-:Y:S01]  /*50f0*/  IMAD.U32 R15, R14, 0x10000, RZ ;  /* 0x000100000e0f7824 */ /* 0x000fe200078e00ff */
[----:B------:R-:W-:Y:S01]  /*5100*/  LOP3.LUT R47, R110, 0xffff0000, RZ, 0xc0, !PT ;  /* 0xffff00006e2f7812 */ /* 0x000fe200078ec0ff */
[----:B------:R-:W-:Y:S01]  /*5110*/  FFMA.FTZ R113, R40, R113, R91 ;  /* 0x0000007128717223 */ /* 0x000fe2000001005b */
[----:B------:R-:W-:Y:S01]  /*5120*/  LOP3.LUT R12, R12, 0xffff0000, RZ, 0xc0, !PT ;  /* 0xffff00000c0c7812 */ /* 0x000fe200078ec0ff */
[C---:B------:R-:W-:Y:S01]  /*5130*/  FFMA.FTZ R42, R13.reuse, R52, -R42 ;  /* 0x000000340d2a7223 */ /* 0x040fe2000001082a */
[----:B------:R-:W-:Y:S01]  /*5140*/  LOP3.LUT R41, R14, 0xffff0000, RZ, 0xc0, !PT ;  /* 0xffff00000e297812 */ /* 0x000fe200078ec0ff */
[----:B------:R-:W-:Y:S01]  /*5150*/  FFMA.FTZ R37, R13, R54, R37 ;  /* 0x000000360d257223 */ /* 0x000fe20000010025 */
[----:B------:R-:W-:-:S02]  /*5160*/  IMAD.U32 R14, R38, 0x10000, RZ ;  /* 0x00010000260e7824 */ /* 0x000fc400078e00ff */
[----:B------:R-:W-:Y:S01]  /*5170*/  FMUL.FTZ R91, R36, R55 ;  /* 0x00000037245b7220 */ /* 0x000fe20000410000 */
[----:B------:R-:W-:Y:S01]  /*5180*/  IMAD.U32 R13, R108, 0x10000, RZ ;  /* 0x000100006c0d7824 */ /* 0x000fe200078e00ff */
[----:B------:R-:W-:Y:S01]  /*5190*/  LOP3.LUT R38, R38, 0xffff0000, RZ, 0xc0, !PT ;  /* 0xffff000026267812 */ /* 0x000fe200078ec0ff */
[-C--:B------:R-:W-:Y:S01]  /*51a0*/  FMUL.FTZ R93, R36, R47.reuse ;  /* 0x0000002f245d7220 */ /* 0x080fe20000410000 */
[----:B------:R-:W-:Y:S01]  /*51b0*/  LOP3.LUT R108, R108, 0xffff0000, RZ, 0xc0, !PT ;  /* 0xffff00006c6c7812 */ /* 0x000fe200078ec0ff */
[----:B------:R-:W-:Y:S02]  /*51c0*/  IMAD.U32 R36, R112, 0x10000, RZ ;  /* 0x0001000070247824 */ /* 0x000fe400078e00ff */
[----:B------:R-:W-:Y:S01]  /*51d0*/  FFMA.FTZ R91, R12, R47, -R91 ;  /* 0x0000002f0c5b7223 */ /* 0x000fe2000001085b */
[----:B------:R-:W-:Y:S01]  /*51e0*/  LOP3.LUT R112, R112, 0xffff0000, RZ, 0xc0, !PT ;  /* 0xffff000070707812 */ /* 0x000fe200078ec0ff */
[----:B------:R-:W-:Y:S01]  /*51f0*/  FFMA.FTZ R12, R12, R55, R93 ;  /* 0x000000370c0c7223 */ /* 0x000fe2000001005d */
[-C--:B------:R-:W-:Y:S01]  /*5200*/  FMUL.FTZ R47, R14, R13.reuse ;  /* 0x0000000d0e2f7220 */ /* 0x080fe20000410000 */
[----:B------:R-:W-:Y:S01]  /*5210*/  FMUL.FTZ R55, R38, R108 ;  /* 0x0000006c26377220 */ /* 0x000fe20000410000 */
[----:B------:R-:W-:Y:S01]  /*5220*/  FMUL.FTZ R40, R14, R36 ;  /* 0x000000240e287220 */ /* 0x000fe20000410000 */
[----:B------:R-:W-:Y:S01]  /*5230*/  FMUL.FTZ R14, R38, R112 ;  /* 0x00000070260e7220 */ /* 0x000fe20000410000 */
[----:B------:R-:W-:Y:S01]  /*5240*/  FFMA.FTZ R47, R15, R36, R47 ;  /* 0x000000240f2f7223 */ /* 0x000fe2000001002f */
[----:B------:R-:W-:Y:S01]  /*5250*/  FFMA.FTZ R112, R41, R112, R55 ;  /* 0x0000007029707223 */ /* 0x000fe20000010037 */
[----:B------:R-:W-:Y:S01]  /*5260*/  FFMA.FTZ R40, R15, R13, -R40 ;  /* 0x0000000d0f287223 */ /* 0x000fe20000010828 */
[----:B------:R-:W-:Y:S01]  /*5270*/  FFMA.FTZ R13, R41, R108, -R14 ;  /* 0x0000006c290d7223 */ /* 0x000fe2000001080e */
[----:B------:R-:W-:-:S02]  /*5280*/  F2FP.BF16.F32.PACK_AB R39, R46, R39 ;  /* 0x000000272e27723e */ /* 0x000fc400000010ff */
[----:B------:R-:W-:Y:S02]  /*5290*/  F2FP.BF16.F32.PACK_AB R45, R50, R45 ;  /* 0x0000002d322d723e */ /* 0x000fe400000010ff */
[----:B------:R-:W-:Y:S02]  /*52a0*/  F2FP.BF16.F32.PACK_AB R44, R113, R44 ;  /* 0x0000002c712c723e */ /* 0x000fe400000010ff */
[----:B------:R-:W-:Y:S02]  /*52b0*/  F2FP.BF16.F32.PACK_AB R38, R91, R42 ;  /* 0x0000002a5b26723e */ /* 0x000fe400000010ff */
[----:B------:R-:W-:Y:S02]  /*52c0*/  F2FP.BF16.F32.PACK_AB R47, R112, R47 ;  /* 0x0000002f702f723e */ /* 0x000fe400000010ff */
[----:B------:R-:W-:Y:S01]  /*52d0*/  F2FP.BF16.F32.PACK_AB R36, R12, R37 ;  /* 0x000000250c24723e */ /* 0x000fe200000010ff */
[----:B------:R-:W-:Y:S01]  /*52e0*/  IMAD.MOV.U32 R37, RZ, RZ, R45 ;  /* 0x000000ffff257224 */ /* 0x000fe200078e002d */
[----:B------:R-:W-:Y:S01]  /*52f0*/  F2FP.BF16.F32.PACK_AB R14, R13, R40 ;  /* 0x000000280d0e723e */ /* 0x000fe200000010ff */
[----:B------:R-:W-:Y:S01]  /*5300*/  IMAD.MOV.U32 R13, RZ, RZ, R39 ;  /* 0x000000ffff0d7224 */ /* 0x000fe200078e0027 */
[----:B------:R-:W-:Y:S01]  /*5310*/  MOV R12, R38 ;  /* 0x00000026000c7202 */ /* 0x000fe20000000f00 */
[----:B------:R-:W-:Y:S01]  /*5320*/  IMAD.MOV.U32 R38, RZ, RZ, R47 ;  /* 0x000000ffff267224 */ /* 0x000fe200078e002f */
[----:B------:R-:W-:Y:S01]  /*5330*/  F2FP.BF16.F32.PACK_AB R15, R90, R43 ;  /* 0x0000002b5a0f723e */ /* 0x000fe200000010ff */
[----:B------:R-:W-:-:S07]  /*5340*/  IMAD.MOV.U32 R39, RZ, RZ, R44 ;  /* 0x000000ffff277224 */ /* 0x000fce00078e002c */
.L_x_446:
[----:B------:R-:W-:Y:S05]  /*5350*/  BSYNC B1 ;  /* 0x0000000000017941 */ /* 0x000fea0003800000 */
.L_x_445:
[----:B-1----:R1:W-:Y:S01]  /*5360*/  STG.E.128 desc[UR56][R48.64], R12 ;  /* 0x0000000c30007986 */ /* 0x0023e2000c101d38 */
[----:B------:R-:W-:-:S13]  /*5370*/  ISETP.GE.AND P4, PT, R53, R97, PT ;  /* 0x000000613500720c */ /* 0x000fda0003f86270 */
[----:B------:R-:W-:Y:S05]  /*5380*/  @P4 BRA `(.L_x_429) ;  /* 0x0000000000844947 */ /* 0x000fea0003800000 */
[--C-:B-1----:R-:W-:Y:S02]  /*5390*/  SHF.R.S32.HI R12, RZ, 0x1f, R53.reuse ;  /* 0x0000001fff0c7819 */ /* 0x102fe40000011435 */
[----:B------:R-:W-:-:S04]  /*53a0*/  IADD3 R53, P4, P5, R62, R88, R53 ;  /* 0x000000583e357210 */ /* 0x000fc80007d9e035 */
[----:B------:R-:W-:Y:S02]  /*53b0*/  IADD3.X R12, R80, R51, R12, P4, P5 ;  /* 0x00000033500c7210 */ /* 0x000fe400027ea40c */
[----:B------:R-:W-:-:S04]  /*53c0*/  LEA R84, P4, R53, R84, 0x1 ;  /* 0x0000005435547211 */ /* 0x000fc800078808ff */
[----:B------:R-:W-:-:S05]  /*53d0*/  LEA.HI.X R85, R53, R85, R12, 0x1, P4 ;  /* 0x0000005535557211 */ /* 0x000fca00020f0c0c */
[----:B--2---:R1:W-:Y:S01]  /*53e0*/  STG.E.128 desc[UR56][R84.64], R36 ;  /* 0x0000002454007986 */ /* 0x0043e2000c101d38 */
[----:B------:R-:W-:Y:S05]  /*53f0*/  BRA `(.L_x_429) ;  /* 0x0000000000687947 */ /* 0x000fea0003800000 */
.L_x_412:
[----:B------:R-:W-:-:S13]  /*5400*/  ISETP.NE.AND P3, PT, R155, 0x3, PT ;  /* 0x000000039b00780c */ /* 0x000fda0003f65270 */
[----:B------:R-:W-:Y:S05]  /*5410*/  @!P3 BRA `(.L_x_447) ;  /* 0x000000000004b947 */ /* 0x000fea0003800000 */
[----:B------:R-:W-:Y:S01]  /*5420*/  BPT.TRAP 0x1 ;  /* 0x000000040000795c */ /* 0x000fe20000300000 */
.L_x_447:
[----:B------:R-:W-:Y:S01]  /*5430*/  IMAD R82, R19, 0x8, R2 ;  /* 0x0000000813527824 */ /* 0x000fe200078e0202 */
[----:B------:R-:W-:Y:S01]  /*5440*/  SHF.L.U32 R94, R153, 0x1f, RZ ;  /* 0x0000001f995e7819 */ /* 0x000fe200000006ff */
[----:B------:R-:W-:Y:S01]  /*5450*/  IMAD R86, R29, -0xc0, R27 ;  /* 0xffffff401d567824 */ /* 0x000fe200078e021b */
[----:B------:R-:W-:Y:S02]  /*5460*/  BSSY B1, `(.L_x_448) ;  /* 0x0000004000017945 */ /* 0x000fe40003800000 */
[----:B------:R-:W0:Y:S02]  /*5470*/  SYNCS.PHASECHK.TRANS64.TRYWAIT P4, [R82+URZ+0x30890], R94 ;  /* 0x0308905e520075a7 */ /* 0x000e24000808017f */
[----:B------:R-:W-:Y:S01]  /*5480*/  VIMNMX R86, R86, 0xc0, PT ;  /* 0x000000c056567848 */ /* 0x000fe20003fe0100 */
[----:B0-----:R-:W-:Y:S06]  /*5490*/  @!P4 BRA `(.L_x_449) ;  /* 0x0000012800f0c947 */ /* 0x001fec0003800000 */
.L_x_675:
[----:B------:R-:W-:Y:S05]  /*54a0*/  BSYNC B1 ;  /* 0x0000000000017941 */ /* 0x000fea0003800000 */
.L_x_448:
[----:B------:R-:W-:Y:S01]  /*54b0*/  ISETP.GE.AND P4, PT, R18, R86, PT ;  /* 0x000000561200720c */ /* 0x000fe20003f86270 */
[----:B------:R-:W-:-:S12]  /*54c0*/  BSSY B1, `(.L_x_450) ;  /* 0x0000006000017945 */ /* 0x000fd80003800000 */
[----:B------:R-:W-:Y:S05]  /*54d0*/  @P4 BRA `(.L_x_451) ;  /* 0x0000000000104947 */ /* 0x000fea0003800000 */
[----:B------:R-:W1:Y:S04]  /*54e0*/  @!P1 LDS.128 R12, [R87+0x12000] ;  /* 0x01200000570c9984 */ /* 0x000e680000000c00 */
[----:B------:R-:W2:Y:S04]  /*54f0*/  @!P2 LDS.128 R36, [R83+0x12000] ;  /* 0x012000005324a984 */ /* 0x000ea80000000c00 */
[----:B-1----:R1:W-:Y:S04]  /*5500*/  @!P1 STG.E.128 desc[UR56][R42.64], R12 ;  /* 0x0000000c2a009986 */ /* 0x0023e8000c101d38 */
[----:B--2---:R1:W-:Y:S02]  /*5510*/  @!P2 STG.E.128 desc[UR56][R42.64+0x40], R36 ;  /* 0x000040242a00a986 */ /* 0x0043e4000c101d38 */
.L_x_451:
[----:B------:R-:W-:Y:S05]  /*5520*/  BSYNC B1 ;  /* 0x0000000000017941 */ /* 0x000fea0003800000 */
.L_x_450:
[----:B-1----:R-:W-:-:S05]  /*5530*/  VIADD R12, R18, 0x60 ;  /* 0x00000060120c7836 */ /* 0x002fca0000000000 */
[----:B------:R-:W-:-:S13]  /*5540*/  ISETP.GE.AND P4, PT, R12, R86, PT ;  /* 0x000000560c00720c */ /* 0x000fda0003f86270 */
[----:B------:R-:W-:Y:S05]  /*5550*/  @P4 BRA `(.L_x_429) ;  /* 0x0000000000104947 */ /* 0x000fea0003800000 */
[----:B------:R-:W1:Y:S04]  /*5560*/  @!P1 LDS.128 R12, [R87+0x15000] ;  /* 0x01500000570c9984 */ /* 0x000e680000000c00 */
[----:B------:R-:W2:Y:S04]  /*5570*/  @!P2 LDS.128 R36, [R83+0x15000] ;  /* 0x015000005324a984 */ /* 0x000ea80000000c00 */
[----:B-1----:R1:W-:Y:S04]  /*5580*/  @!P1 STG.E.128 desc[UR56][R40.64], R12 ;  /* 0x0000000c28009986 */ /* 0x0023e8000c101d38 */
[----:B--2---:R1:W-:Y:S02]  /*5590*/  @!P2 STG.E.128 desc[UR56][R40.64+0x40], R36 ;  /* 0x000040242800a986 */ /* 0x0043e4000c101d38 */
.L_x_429:
[----:B------:R-:W-:Y:S05]  /*55a0*/  BSYNC B0 ;  /* 0x0000000000007941 */ /* 0x000fea0003800000 */
.L_x_411:
[----:B-1234-:R-:W1:Y:S01]  /*55b0*/  S2R R12, SR_TID.X ;  /* 0x00000000000c7919 */ /* 0x01ee620000002100 */
[----:B------:R-:W-:Y:S01]  /*55c0*/  @!PT LDS RZ, [RZ] ;  /* 0x00000000fffff984 */ /* 0x000fe20000000800 */
[----:B------:R-:W-:Y:S01]  /*55d0*/  @!PT LDS RZ, [RZ] ;  /* 0x00000000fffff984 */ /* 0x000fe20000000800 */
[----:B------:R-:W-:Y:S01]  /*55e0*/  @!PT LDS RZ, [RZ] ;  /* 0x00000000fffff984 */ /* 0x000fe20000000800 */
[----:B------:R-:W-:Y:S01]  /*55f0*/  @!PT LDS RZ, [RZ] ;  /* 0x00000000fffff984 */ /* 0x000fe20000000800 */
[----:B------:R2:W-:Y:S06]  /*5600*/  MEMBAR.ALL.CTA ;  /* 0x0000000000007992 */ /* 0x0005ec0000008000 */
[----:B--2---:R-:W2:Y:S01]  /*5610*/  FENCE.VIEW.ASYNC.S ;  /* 0x00000000000073c6 */ /* 0x004ea20000000000 */
[----:B------:R-:W-:Y:S05]  /*5620*/  WARPSYNC.ALL ;  /* 0x0000000000007948 */ /* 0x000fea0003800000 */
[----:B------:R-:W-:Y:S01]  /*5630*/  BSSY B0, `(.L_x_452) ;  /* 0x0000009000007945 */ /* 0x000fe20003800000 */
[----:B-1----:R-:W-:Y:S01]  /*5640*/  LOP3.LUT R12, R12, 0x7f, RZ, 0xc0, !PT ;  /* 0x0000007f0c0c7812 */ /* 0x002fe200078ec0ff */
[----:B--2---:R1:W-:Y:S03]  /*5650*/  BAR.SYNC.DEFER_BLOCKING R95, 0x80 ;  /* 0x0002005f0000751d */ /* 0x0043e60000010000 */
[----:B------:R-:W-:-:S13]  /*5660*/  ISETP.NE.AND P4, PT, R12, RZ, PT ;  /* 0x000000ff0c00720c */ /* 0x000fda0003f85270 */
[----:B------:R-:W-:-:S05]  /*5670*/  @!P4 VIADD R12, R82, 0x308a0 ;  /* 0x000308a0520cc836 */ /* 0x000fca0000000000 */
[----:B------:R-:W-:-:S04]  /*5680*/  @!P4 PRMT R12, RZ, 0x654, R12 ;  /* 0x00000654ff0cc816 */ /* 0x000fc8000000000c */
[----:B------:R1:W-:Y:S01]  /*5690*/  @!P4 SYNCS.ARRIVE.TRANS64.RED.A1T0 RZ, [R12+URZ], RZ ;  /* 0x000000ff0cffc9a7 */ /* 0x0003e2000810043f */
[----:B------:R-:W-:Y:S05]  /*56a0*/  @!P3 BRA `(.L_x_453) ;  /* 0x000000000004b947 */ /* 0x000fea0003800000 */
[----:B------:R-:W-:Y:S01]  /*56b0*/  BPT.TRAP 0x1 ;  /* 0x000000040000795c */ /* 0x000fe20000300000 */
.L_x_453:
[----:B------:R-:W-:Y:S05]  /*56c0*/  BSYNC B0 ;  /* 0x0000000000007941 */ /* 0x000fea0003800000 */
.L_x_452:
[----:B------:R-:W2:Y:S01]  /*56d0*/  SYNCS.PHASECHK.TRANS64.TRYWAIT P3, [R82+URZ+0x308b0], R94 ;  /* 0x0308b05e520075a7 */ /* 0x000ea2000806017f */
[----:B------:R-:W-:Y:S01]  /*56e0*/  ULDC UR58, c[0x0][0x2f4] ;  /* 0x0000bd00003a7ab9 */ /* 0x000fe20000000800 */
[----:B------:R-:W-:Y:S01]  /*56f0*/  ULDC.64 UR38, c[0x0][0x328] ;  /* 0x0000ca0000267ab9 */ /* 0x000fe20000000a00 */
[----:B------:R-:W-:Y:S01]  /*5700*/  ULDC.64 UR36, c[0x0][0x318] ;  /* 0x0000c60000247ab9 */ /* 0x000fe20000000a00 */
[----:B------:R-:W-:Y:S01]  /*5710*/  BSSY B0, `(.L_x_454) ;  /* 0x0000003000007945 */ /* 0x000fe20003800000 */
[----:B------:R-:W-:-:S03]  /*5720*/  IMAD.WIDE R36, R29, 0xc0, R4 ;  /* 0x000000c01d247825 */ /* 0x000fc600078e0204 */
[----:B--2---:R-:W-:Y:S05]  /*5730*/  @!P3 BRA `(.L_x_455) ;  /* 0x00000128005cb947 */ /* 0x004fea0003800000 */
.L_x_676:
[----:B------:R-:W-:Y:S05]  /*5740*/  BSYNC B0 ;  /* 0x0000000000007941 */ /* 0x000fea0003800000 */
.L_x_454:
[----:B------:R-:W-:Y:S01]  /*5750*/  ISETP.GE.AND P3, PT, R18, R86, PT ;  /* 0x000000561200720c */ /* 0x000fe20003f66270 */
[----:B------:R-:W-:-:S12]  /*5760*/  BSSY B0, `(.L_x_456) ;  /* 0x0000010000007945 */ /* 0x000fd80003800000 */
[----:B------:R-:W-:Y:S05]  /*5770*/  @P3 BRA `(.L_x_457) ;  /* 0x0000000000383947 */ /* 0x000fea0003800000 */
[----:B------:R-:W-:Y:S02]  /*5780*/  IMAD R15, R37, UR38, RZ ;  /* 0x00000026250f7c24 */ /* 0x000fe4000f8e02ff */
[----:B-1----:R-:W-:Y:S02]  /*5790*/  IMAD.MOV.U32 R12, RZ, RZ, R60 ;  /* 0x000000ffff0c7224 */ /* 0x002fe400078e003c */
[----:B------:R-:W-:Y:S02]  /*57a0*/  IMAD.MOV.U32 R13, RZ, RZ, R0 ;  /* 0x000000ffff0d7224 */ /* 0x000fe400078e0000 */
[C---:B------:R-:W-:Y:S02]  /*57b0*/  IMAD R15, R36.reuse, UR39, R15 ;  /* 0x00000027240f7c24 */ /* 0x040fe4000f8e020f */
[----:B------:R-:W-:-:S04]  /*57c0*/  IMAD.WIDE.U32 R12, R36, UR38, R12 ;  /* 0x00000026240c7c25 */ /* 0x000fc8000f8e000c */
[----:B------:R-:W-:Y:S01]  /*57d0*/  IMAD.IADD R13, R13, 0x1, R15 ;  /* 0x000000010d0d7824 */ /* 0x000fe200078e020f */
[----:B------:R-:W-:-:S04]  /*57e0*/  LEA R38, P3, R12, UR36, 0x1 ;  /* 0x000000240c267c11 */ /* 0x000fc8000f8608ff */
[----:B------:R-:W-:Y:S02]  /*57f0*/  LEA.HI.X R39, R12, UR37, R13, 0x1, P3 ;  /* 0x000000250c277c11 */ /* 0x000fe400098f0c0d */
[----:B------:R-:W-:-:S13]  /*5800*/  ISETP.GE.AND P3, PT, R16, UR58, PT ;  /* 0x0000003a10007c0c */ /* 0x000fda000bf66270 */
[----:B------:R-:W1:Y:S04]  /*5810*/  @!P3 LDS.128 R12, [R87] ;  /* 0x00000000570cb984 */ /* 0x000e680000000c00 */
[----:B-1----:R-:W-:Y:S01]  /*5820*/  @!P3 STG.E.128 desc[UR56][R38.64], R12 ;  /* 0x0000000c2600b986 */ /* 0x002fe2000c101d38 */
[----:B------:R-:W-:-:S13]  /*5830*/  ISETP.GE.AND P3, PT, R77, UR58, PT ;  /* 0x0000003a4d007c0c */ /* 0x000fda000bf66270 */
[----:B------:R-:W1:Y:S04]  /*5840*/  @!P3 LDS.128 R12, [R83] ;  /* 0x00000000530cb984 */ /* 0x000e680000000c00 */
[----:B-1----:R3:W-:Y:S02]  /*5850*/  @!P3 STG.E.128 desc[UR56][R38.64+0x40], R12 ;  /* 0x0000400c2600b986 */ /* 0x0027e4000c101d38 */
.L_x_457:
[----:B------:R-:W-:Y:S05]  /*5860*/  BSYNC B0 ;  /* 0x0000000000007941 */ /* 0x000fea0003800000 */
.L_x_456:
[----:B-1-3--:R-:W-:Y:S01]  /*5870*/  VIADD R12, R18, 0x60 ;  /* 0x00000060120c7836 */ /* 0x00afe20000000000 */
[----:B------:R-:W-:Y:S04]  /*5880*/  BSSY B0, `(.L_x_458) ;  /* 0x0000013000007945 */ /* 0x000fe80003800000 */
[----:B------:R-:W-:-:S13]  /*5890*/  ISETP.GE.AND P3, PT, R12, R86, PT ;  /* 0x000000560c00720c */ /* 0x000fda0003f66270 */
[----:B------:R-:W-:Y:S05]  /*58a0*/  @P3 BRA `(.L_x_459) ;  /* 0x0000000000403947 */ /* 0x000fea0003800000 */
[----:B------:R-:W-:Y:S01]  /*58b0*/  IADD3 R15, P3, R36, 0x60, RZ ;  /* 0x00000060240f7810 */ /* 0x000fe20007f7e0ff */
[----:B------:R-:W-:Y:S02]  /*58c0*/  IMAD.MOV.U32 R12, RZ, RZ, R60 ;  /* 0x000000ffff0c7224 */ /* 0x000fe400078e003c */
[----:B------:R-:W-:Y:S02]  /*58d0*/  IMAD.MOV.U32 R13, RZ, RZ, R0 ;  /* 0x000000ffff0d7224 */ /* 0x000fe400078e0000 */
[----:B------:R-:W-:Y:S02]  /*58e0*/  IMAD.X R36, RZ, RZ, R37, P3 ;  /* 0x000000ffff247224 */ /* 0x000fe400018e0625 */
[----:B------:R-:W-:-:S04]  /*58f0*/  IMAD.WIDE.U32 R12, R15, UR38, R12 ;  /* 0x000000260f0c7c25 */ /* 0x000fc8000f8e000c */
[----:B------:R-:W-:-:S04]  /*5900*/  IMAD R36, R36, UR38, RZ ;  /* 0x0000002624247c24 */ /* 0x000fc8000f8e02ff */
[----:B------:R-:W-:Y:S01]  /*5910*/  IMAD R15, R15, UR39, R36 ;  /* 0x000000270f0f7c24 */ /* 0x000fe2000f8e0224 */
[----:B------:R-:W-:-:S03]  /*5920*/  LEA R36, P3, R12, UR36, 0x1 ;  /* 0x000000240c247c11 */ /* 0x000fc6000f8608ff */
[----:B------:R-:W-:-:S05]  /*5930*/  IMAD.IADD R13, R13, 0x1, R15 ;  /* 0x000000010d0d7824 */ /* 0x000fca00078e020f */
[----:B------:R-:W-:Y:S02]  /*5940*/  LEA.HI.X R37, R12, UR37, R13, 0x1, P3 ;  /* 0x000000250c257c11 */ /* 0x000fe400098f0c0d */
[----:B------:R-:W-:-:S13]  /*5950*/  ISETP.GE.AND P3, PT, R16, UR58, PT ;  /* 0x0000003a10007c0c */ /* 0x000fda000bf66270 */
[----:B------:R-:W1:Y:S04]  /*5960*/  @!P3 LDS.128 R12, [R87+0x3000] ;  /* 0x00300000570cb984 */ /* 0x000e680000000c00 */
[----:B-1----:R-:W-:Y:S01]  /*5970*/  @!P3 STG.E.128 desc[UR56][R36.64], R12 ;  /* 0x0000000c2400b986 */ /* 0x002fe2000c101d38 */
[----:B------:R-:W-:-:S13]  /*5980*/  ISETP.GE.AND P3, PT, R77, UR58, PT ;  /* 0x0000003a4d007c0c */ /* 0x000fda000bf66270 */
[----:B------:R-:W1:Y:S04]  /*5990*/  @!P3 LDS.128 R12, [R83+0x3000] ;  /* 0x00300000530cb984 */ /* 0x000e680000000c00 */
[----:B-1----:R1:W-:Y:S02]  /*59a0*/  @!P3 STG.E.128 desc[UR56][R36.64+0x40], R12 ;  /* 0x0000400c2400b986 */ /* 0x0023e4000c101d38 */
.L_x_459:
[----:B------:R-:W-:Y:S05]  /*59b0*/  BSYNC B0 ;  /* 0x0000000000007941 */ /* 0x000fea0003800000 */
.L_x_458:
[----:B-1----:R-:W3:Y:S01]  /*59c0*/  LDL R12, [R1] ;  /* 0x00000000010c7983 */ /* 0x002ee20000100800 */
[----:B------:R-:W-:Y:S02]  /*59d0*/  VIADD R19, R19, 0x1 ;  /* 0x0000000113137836 */ /* 0x000fe40000000000 */
[----:B0-2---:R-:W-:Y:S01]  /*59e0*/  @!P4 VIADD R82, R82, 0x308c0 ;  /* 0x000308c05252c836 */ /* 0x005fe20000000000 */
[----:B------:R-:W-:Y:S01]  /*59f0*/  @!PT LDS RZ, [RZ] ;  /* 0x00000000fffff984 */ /* 0x000fe20000000800 */
[----:B------:R-:W-:Y:S01]  /*5a00*/  @!PT LDS RZ, [RZ] ;  /* 0x00000000fffff984 */ /* 0x000fe20000000800 */
[----:B------:R-:W-:Y:S01]  /*5a10*/  @!PT LDS RZ, [RZ] ;  /* 0x00000000fffff984 */ /* 0x000fe20000000800 */
[----:B------:R-:W-:Y:S01]  /*5a20*/  @!PT LDS RZ, [RZ] ;  /* 0x00000000fffff984 */ /* 0x000fe20000000800 */
[----:B------:R0:W-:Y:S06]  /*5a30*/  MEMBAR.ALL.CTA ;  /* 0x0000000000007992 */ /* 0x0001ec0000008000 */
[----:B0-----:R-:W0:Y:S02]  /*5a40*/  FENCE.VIEW.ASYNC.S ;  /* 0x00000000000073c6 */ /* 0x001e240000000000 */
[----:B0-----:R0:W-:Y:S01]  /*5a50*/  BAR.SYNC.DEFER_BLOCKING R95, 0x80 ;  /* 0x0002005f0000751d */ /* 0x0011e20000010000 */
[----:B------:R-:W-:-:S02]  /*5a60*/  ISETP.NE.AND P3, PT, R19, 0x2, PT ;  /* 0x000000021300780c */ /* 0x000fc40003f65270 */
[----:B------:R-:W-:Y:S02]  /*5a70*/  @!P4 PRMT R82, RZ, 0x654, R82 ;  /* 0x00000654ff52c816 */ /* 0x000fe40000000052 */
[----:B------:R-:W-:Y:S02]  /*5a80*/  SEL R19, R19, RZ, P3 ;  /* 0x000000ff13137207 */ /* 0x000fe40001800000 */
[----:B------:R0:W-:Y:S01]  /*5a90*/  @!P4 SYNCS.ARRIVE.TRANS64.RED.A1T0 RZ, [R82+URZ], RZ ;  /* 0x000000ff52ffc9a7 */ /* 0x0001e2000810043f */
[----:B---3--:R-:W-:Y:S02]  /*5aa0*/  LOP3.LUT P5, RZ, R12, 0x2, RZ, 0xc0, !PT ;  /* 0x000000020cff7812 */ /* 0x008fe400078ac0ff */
[----:B------:R-:W-:-:S04]  /*5ab0*/  SEL R12, RZ, 0x1, P3 ;  /* 0x00000001ff0c7807 */ /* 0x000fc80001800000 */
[----:B------:R-:W-:-:S07]  /*5ac0*/  LOP3.LUT R153, R153, R12, RZ, 0x3c, !PT ;  /* 0x0000000c99997212 */ /* 0x000fce00078e3cff */
[----:B0-----:R-:W-:Y:S05]  /*5ad0*/  @P5 BRA `(.L_x_460) ;  /* 0xffffffc800b05947 */ /* 0x001fea000383ffff */
[----:B------:R-:W0:Y:S01]  /*5ae0*/  S2R R13, SR_TID.X ;  /* 0x00000000000d7919 */ /* 0x000e220000002100 */
[----:B------:R-:W-:Y:S02]  /*5af0*/  PLOP3.LUT P0, PT, PT, PT, PT, 0x8, 0x0 ;  /* 0x000000000000781c */ /* 0x000fe40003f0e170 */
[----:B0-----:R-:W-:-:S04]  /*5b00*/  SHF.R.U32.HI R13, RZ, 0x7, R13 ;  /* 0x00000007ff0d7819 */ /* 0x001fc8000001160d */
[----:B------:R-:W-:-:S13]  /*5b10*/  ISETP.NE.AND P5, PT, R13, 0x1, PT ;  /* 0x000000010d00780c */ /* 0x000fda0003fa5270 */
[----:B------:R-:W-:Y:S06]  /*5b20*/  @!P5 BAR.ARV 0x9, 0x100 ;  /* 0x024400000000db1d */ /* 0x000fec0000002000 */
.L_x_406:
[----:B------:R-:W-:Y:S01]  /*5b30*/  IMAD.MOV.U32 R3, RZ, RZ, RZ ;  /* 0x000000ffff037224 */ /* 0x000fe200078e00ff */
[----:B------:R-:W-:Y:S06]  /*5b40*/  @P0 BRA `(.L_x_461) ;  /* 0x00000000000c0947 */ /* 0x000fec0003800000 */
[----:B------:R-:W1:Y:S01]  /*5b50*/  FENCE.VIEW.ASYNC.G ;  /* 0x00000000000073c6 */ /* 0x000e620000000100 */
[----:B------:R-:W-:Y:S05]  /*5b60*/  WARPSYNC.ALL ;  /* 0x0000000000007948 */ /* 0x000fea0003800000 */
[----:B-1----:R-:W-:Y:S06]  /*5b70*/  BAR.ARV 0xc, 0x200 ;  /* 0x0308000000007b1d */ /* 0x002fec0000002000 */
.L_x_461:
[----:B------:R-:W2:Y:S01]  /*5b80*/  LDL R0, [R1] ;  /* 0x0000000001007983 */ /* 0x000ea20000100800 */
[----:B------:R-:W-:Y:S01]  /*5b90*/  BSSY B0, `(.L_x_462) ;  /* 0x0000021000007945 */ /* 0x000fe20003800000 */
[----:B--2---:R-:W-:-:S13]  /*5ba0*/  LOP3.LUT P0, RZ, R0, 0x8, RZ, 0xc0, !PT ;  /* 0x0000000800ff7812 */ /* 0x004fda000780c0ff */
[----:B------:R-:W-:Y:S05]  /*5bb0*/  @!P0 BRA `(.L_x_463) ;  /* 0x0000000000788947 */ /* 0x000fea0003800000 */
[----:B------:R-:W2:Y:S01]  /*5bc0*/  LDL R0, [R1+0x60] ;  /* 0x0000600001007983 */ /* 0x000ea20000100800 */
[----:B------:R-:W-:Y:S01]  /*5bd0*/  ULDC UR4, c[0x0][0x9f0] ;  /* 0x00027c0000047ab9 */ /* 0x000fe20000000800 */
[----:B--2---:R-:W-:-:S04]  /*5be0*/  ISETP.NE.AND P0, PT, R0, RZ, PT ;  /* 0x000000ff0000720c */ /* 0x004fc80003f05270 */
        /* <DEDUP_REMOVED lines=27> */
.L_x_463:
[----:B------:R-:W-:Y:S05]  /*5da0*/  BSYNC B0 ;  /* 0x0000000000007941 */ /* 0x000fea0003800000 */
.L_x_462:
[----:B------:R-:W2:Y:S01]  /*5db0*/  LDL R0, [R1+0x6c] ;  /* 0x00006c0001007983 */ /* 0x000ea20000100800 */
[----:B------:R-:W-:Y:S02]  /*5dc0*/  PLOP3.LUT P0, PT, PT, PT, PT, 0x80, 0x0 ;  /* 0x000000000000781c */ /* 0x000fe40003f0f070 */
        /* <DEDUP_REMOVED lines=16> */
[----:B--2---:R-:W-:-:S05]  /*5ed0*/  IMAD R0, R0, R3, RZ ;  /* 0x0000000300007224 */ /* 0x004fca00078e02ff */
[----:B------:R1:W-:Y:S01]  /*5ee0*/  STL [R1+0x38], R0 ;  /* 0x0000380001007387 */ /* 0x0003e20000100800 */
[----:B------:R-:W-:Y:S02]  /*5ef0*/  VIADDMNMX R136, R0, R3, R26, PT ;  /* 0x0000000300887246 */ /* 0x000fe4000380011a */
[----:B------:R-:W-:Y:S02]  /*5f00*/  CS2R R26, SRZ ;  /* 0x00000000001a7805 */ /* 0x000fe4000001ff00 */
[----:B------:R-:W-:-:S13]  /*5f10*/  ISETP.GT.AND P1, PT, R136, R0, PT ;  /* 0x000000008800720c */ /* 0x000fda0003f24270 */
[----:B-1----:R-:W-:Y:S05]  /*5f20*/  @!P1 BRA `(.L_x_464) ;  /* 0x0000009000089947 */ /* 0x002fea0003800000 */
[----:B------:R-:W-:-:S03]  /*5f30*/  UMOV UR4, 0xffffffff ;  /* 0xffffffff00047882 */ /* 0x000fc60000000000 */
[----:B------:R-:W-:Y:S05]  /*5f40*/  BRA.DIV UR4, `(.L_x_465) ;  /* 0x00000122046c7947 */ /* 0x000fea000b800000 */
[----:B------:R-:W1:Y:S02]  /*5f50*/  S2R R0, SR_TID.X ;  /* 0x0000000000007919 */ /* 0x000e640000002100 */
[----:B-1----:R-:W-:-:S05]  /*5f60*/  VIADD R3, R0, 0xffffff80 ;  /* 0xffffff8000037836 */ /* 0x002fca0000000000 */
[----:B------:R-:W-:-:S04]  /*5f70*/  SHF.R.S32.HI R0, RZ, 0x1f, R3 ;  /* 0x0000001fff007819 */ /* 0x000fc80000011403 */
[----:B------:R-:W-:-:S04]  /*5f80*/  LEA.HI R0, R0, R3, RZ, 0x7 ;  /* 0x0000000300007211 */ /* 0x000fc800078f38ff */
[----:B------:R-:W-:-:S06]  /*5f90*/  SHF.R.S32.HI R0, RZ, 0x7, R0 ;  /* 0x00000007ff007819 */ /* 0x000fcc0000011400 */
[----:B------:R-:W1:Y:S04]  /*5fa0*/  SHFL.IDX PT, R0, R0, RZ, 0x1f ;  /* 0x00001fff00007589 */ /* 0x000e6800000e0000 */
[----:B-1----:R1:W-:Y:S02]  /*5fb0*/  STL [R1+0x40], R0 ;  /* 0x0000400001007387 */ /* 0x0023e40000100800 */
.L_x_679:
[----:B------:R-:W1:Y:S01]  /*5fc0*/  LDL R3, [R1+0x40] ;  /* 0x0000400001037983 */ /* 0x000e620000100800 */
[----:B------:R-:W-:Y:S01]  /*5fd0*/  BSSY B6, `(.L_x_466) ;  /* 0x000001c000067945 */ /* 0x000fe20003800000 */
[----:B-1----:R-:W-:-:S05]  /*5fe0*/  IMAD.HI R0, R3, 0x55555556, RZ ;  /* 0x5555555603007827 */ /* 0x002fca00078e02ff */
[----:B------:R-:W-:-:S05]  /*5ff0*/  LEA.HI R0, R0, R0, RZ, 0x1 ;  /* 0x0000000000007211 */ /* 0x000fca00078f08ff */
[----:B------:R-:W-:-:S04]  /*6000*/  IMAD R3, R0, -0x3, R3 ;  /* 0xfffffffd00037824 */ /* 0x000fc800078e0203 */
[----:B------:R-:W-:Y:S01]  /*6010*/  IMAD R0, R3, 0x2000, R2 ;  /* 0x0000200003007824 */ /* 0x000fe200078e0202 */
[----:B------:R1:W-:Y:S03]  /*6020*/  STL [R1+0x3c], R3 ;  /* 0x00003c0301007387 */ /* 0x0003e60000100800 */
[----:B------:R-:W-:-:S05]  /*6030*/  VIADD R0, R0, 0xc400 ;  /* 0x0000c40000007836 */ /* 0x000fca0000000000 */
[----:B------:R-:W-:Y:S01]  /*6040*/  SHF.R.U32.HI R0, RZ, 0x4, R0 ;  /* 0x00000004ff007819 */ /* 0x000fe20000011600 */
[----:B-1----:R-:W-:-:S03]  /*6050*/  VIADD R3, R2, 0x1e800 ;  /* 0x0001e80002037836 */ /* 0x002fc60000000000 */
[----:B------:R-:W-:Y:S02]  /*6060*/  LOP3.LUT R29, R0, 0x3fff, RZ, 0xc0, !PT ;  /* 0x00003fff001d7812 */ /* 0x000fe400078ec0ff */
[----:B------:R-:W-:-:S13]  /*6070*/  LOP3.LUT P0, RZ, R3, 0x3ff, RZ, 0xc0, !PT ;  /* 0x000003ff03ff7812 */ /* 0x000fda000780c0ff */
[----:B------:R-:W-:Y:S05]  /*6080*/  @!P0 BRA `(.L_x_467) ;  /* 0x0000000000408947 */ /* 0x000fea0003800000 */
[----:B------:R-:W-:Y:S01]  /*6090*/  MOV R0, 0x0 ;  /* 0x0000000000007802 */ /* 0x000fe20000000f00 */
[----:B------:R-:W-:Y:S01]  /*60a0*/  ULDC.64 UR4, c[0x4][0xa8] ;  /* 0x01002a0000047ab9 */ /* 0x000fe20000000a00 */
[----:B------:R-:W-:Y:S01]  /*60b0*/  ULDC.64 UR6, c[0x4][0xb0] ;  /* 0x01002c0000067ab9 */ /* 0x000fe20000000a00 */
[----:B------:R-:W-:Y:S01]  /*60c0*/  IMAD.U32 R4, RZ, RZ, UR4 ;  /* 0x00000004ff047e24 */ /* 0x000fe2000f8e00ff */
[----:B0-----:R0:W1:Y:S01]  /*60d0*/  LDC.64 R14, c[0x4][R0] ;  /* 0x01000000000e7b82 */ /* 0x0010620000000a00 */
        /* <DEDUP_REMOVED lines=10> */
[----:B-1---5:R-:W-:Y:S05]  /*6180*/  CALL.ABS.NOINC R14 ;  /* 0x000000000e007343 */ /* 0x022fea0003c00000 */
.L_x_467:
[----:B------:R-:W-:Y:S05]  /*6190*/  BSYNC B6 ;  /* 0x0000000000067941 */ /* 0x000fea0003800000 */
.L_x_466:
[----:B------:R-:W-:Y:S02]  /*61a0*/  ULDC UR4, c[0x0][0x3f4] ;  /* 0x0000fd0000047ab9 */ /* 0x000fe40000000800 */
[----:B------:R-:W-:-:S13]  /*61b0*/  ISETP.LT.AND P0, PT, RZ, UR4, PT ;  /* 0x00000004ff007c0c */ /* 0x000fda000bf01270 */
[----:B------:R-:W-:Y:S05]  /*61c0*/  @P0 BRA `(.L_x_468) ;  /* 0x0000000000400947 */ /* 0x000fea0003800000 */
[----:B------:R-:W2:Y:S02]  /*61d0*/  LDL R20, [R1+0x64] ;  /* 0x0000640001147983 */ /* 0x000ea40000100800 */
[----:B--2---:R-:W-:-:S04]  /*61e0*/  LEA.HI R0, R20, R20, RZ, 0x1 ;  /* 0x0000001414007211 */ /* 0x004fc800078f08ff */
[----:B------:R-:W-:-:S05]  /*61f0*/  LOP3.LUT R0, R0, 0xfffffffe, RZ, 0xc0, !PT ;  /* 0xfffffffe00007812 */ /* 0x000fca00078ec0ff */
[----:B------:R-:W-:-:S05]  /*6200*/  IMAD.IADD R0, R20, 0x1, -R0 ;  /* 0x0000000114007824 */ /* 0x000fca00078e0a00 */
[----:B------:R-:W-:-:S04]  /*6210*/  SHF.L.U32 R3, R0, 0x1f, RZ ;  /* 0x0000001f00037819 */ /* 0x000fc800000006ff */
[----:B------:R1:W2:Y:S03]  /*6220*/  SYNCS.PHASECHK.TRANS64.TRYWAIT P0, [R2+URZ+0x30800], R3 ;  /* 0x03080003020075a7 */ /* 0x0002a6000800017f */
[----:B--2---:R-:W-:Y:S05]  /*6230*/  @!P0 NANOSLEEP.SYNCS 0x989680 ;  /* 0x009896800000895d */ /* 0x004fea0003900000 */
[----:B------:R-:W2:Y:S01]  /*6240*/  @!P0 SYNCS.PHASECHK.TRANS64 P0, [R2+URZ+0x30800], R3 ;  /* 0x03080003020085a7 */ /* 0x000ea2000800007f */
[----:B------:R-:W-:Y:S04]  /*6250*/  BSSY B0, `(.L_x_469) ;  /* 0x0000006000007945 */ /* 0x000fe80003800000 */
[----:B--2---:R-:W-:Y:S05]  /*6260*/  @P0 BRA `(.L_x_470) ;  /* 0x0000000000100947 */ /* 0x004fea0003800000 */
.L_x_471:
[----:B--2---:R2:W3:Y:S02]  /*6270*/  SYNCS.PHASECHK.TRANS64.TRYWAIT P0, [R2+URZ+0x30800], R3 ;  /* 0x03080003020075a7 */ /* 0x0044e4000800017f */
[----:B---3--:R-:W-:Y:S05]  /*6280*/  @!P0 NANOSLEEP.SYNCS 0x989680 ;  /* 0x009896800000895d */ /* 0x008fea0003900000 */
[----:B------:R-:W3:Y:S02]  /*6290*/  @!P0 SYNCS.PHASECHK.TRANS64 P0, [R2+URZ+0x30800], R3 ;  /* 0x03080003020085a7 */ /* 0x000ee4000800007f */
[----:B---3--:R-:W-:Y:S05]  /*62a0*/  @!P0 BRA `(.L_x_471) ;  /* 0xfffffffc00f08947 */ /* 0x008fea000383ffff */
.L_x_470:
[----:B------:R-:W-:Y:S05]  /*62b0*/  BSYNC B0 ;  /* 0x0000000000007941 */ /* 0x000fea0003800000 */
.L_x_469:
[----:B------:R-:W-:Y:S05]  /*62c0*/  BRA `(.L_x_472) ;  /* 0x0000002000f87947 */ /* 0x000fea0003800000 */
.L_x_468:
[----:B-----5:R-:W-:Y:S01]  /*62d0*/  SHF.R.S32.HI R0, RZ, 0x1f, R25 ;  /* 0x0000001fff007819 */ /* 0x020fe20000011419 */
[----:B------:R-:W-:Y:S01]  /*62e0*/  VIADD R3, R2, 0xc400 ;  /* 0x0000c40002037836 */ /* 0x000fe20000000000 */
[----:B------:R-:W-:Y:S01]  /*62f0*/  ULDC.64 UR4, c[0x0][0x3f8] ;  /* 0x0000fe0000047ab9 */ /* 0x000fe20000000a00 */
[----:B------:R-:W-:Y:S01]  /*6300*/  ULDC.64 UR6, c[0x0][0x408] ;  /* 0x0001020000067ab9 */ /* 0x000fe20000000a00 */
[----:B------:R-:W-:Y:S01]  /*6310*/  IMAD.WIDE.U32 R4, R25, UR4, RZ ;  /* 0x0000000419047c25 */ /* 0x000fe2000f8e00ff */
[----:B------:R-:W-:Y:S01]  /*6320*/  BSSY B6, `(.L_x_473) ;  /* 0x0000020000067945 */ /* 0x000fe20003800000 */
[----:B------:R-:W-:Y:S02]  /*6330*/  LOP3.LUT P0, RZ, R3, 0x3ff, RZ, 0xc0, !PT ;  /* 0x000003ff03ff7812 */ /* 0x000fe4000780c0ff */
[C---:B0-----:R-:W-:Y:S02]  /*6340*/  IMAD R6, R0.reuse, UR4, RZ ;  /* 0x0000000400067c24 */ /* 0x041fe4000f8e02ff */
[----:B------:R-:W-:-:S02]  /*6350*/  IMAD R0, R0, UR6, RZ ;  /* 0x0000000600007c24 */ /* 0x000fc4000f8e02ff */
[C---:B------:R-:W-:Y:S01]  /*6360*/  IMAD R3, R25.reuse, UR5, R6 ;  /* 0x0000000519037c24 */ /* 0x040fe2000f8e0206 */
[----:B------:R-:W-:Y:S01]  /*6370*/  ULDC.64 UR4, c[0x0][0x3e8] ;  /* 0x0000fa0000047ab9 */ /* 0x000fe20000000a00 */
[----:B------:R-:W-:-:S04]  /*6380*/  IMAD.WIDE.U32 R6, R25, UR6, RZ ;  /* 0x0000000619067c25 */ /* 0x000fc8000f8e00ff */
[----:B------:R-:W-:Y:S01]  /*6390*/  IMAD R9, R25, UR7, R0 ;  /* 0x0000000719097c24 */ /* 0x000fe2000f8e0200 */
[----:B------:R-:W-:Y:S01]  /*63a0*/  ULDC.64 UR6, c[0x0][0x400] ;  /* 0x0001000000067ab9 */ /* 0x000fe20000000a00 */
[----:B------:R-:W-:Y:S01]  /*63b0*/  IMAD.IADD R5, R3, 0x1, R5 ;  /* 0x0000000103057824 */ /* 0x000fe200078e0205 */
[----:B------:R-:W-:Y:S01]  /*63c0*/  LEA R25, P1, R4, UR4, 0x1 ;  /* 0x0000000404197c11 */ /* 0x000fe2000f8208ff */
[----:B------:R-:W-:Y:S01]  /*63d0*/  IMAD.IADD R3, R9, 0x1, R7 ;  /* 0x0000000109037824 */ /* 0x000fe200078e0207 */
[----:B------:R-:W-:Y:S02]  /*63e0*/  LEA R27, P2, R6, UR6, 0x1 ;  /* 0x00000006061b7c11 */ /* 0x000fe4000f8408ff */
[----:B------:R-:W-:Y:S02]  /*63f0*/  LEA.HI.X R26, R4, UR5, R5, 0x1, P1 ;  /* 0x00000005041a7c11 */ /* 0x000fe400088f0c05 */
[----:B------:R-:W-:Y:S01]  /*6400*/  LEA.HI.X R28, R6, UR7, R3, 0x1, P2 ;  /* 0x00000007061c7c11 */ /* 0x000fe200090f0c03 */
[----:B------:R-:W-:Y:S08]  /*6410*/  @!P0 BRA `(.L_x_474) ;  /* 0x0000000000408947 */ /* 0x000ff00003800000 */
        /* <DEDUP_REMOVED lines=16> */
.L_x_474:
[----:B------:R-:W-:Y:S05]  /*6520*/  BSYNC B6 ;  /* 0x0000000000067941 */ /* 0x000fea0003800000 */
.L_x_473:
[----:B------:R-:W-:Y:S01]  /*6530*/  ULDC.U8 UR4, c[0x0][0x410] ;  /* 0x0001040000047ab9 */ /* 0x000fe20000000000 */
[----:B------:R-:W-:Y:S01]  /*6540*/  BSSY B0, `(.L_x_475) ;  /* 0x000020e000007945 */ /* 0x000fe20003800000 */
[----:B------:R-:W-:Y:S01]  /*6550*/  ISETP.NE.AND P0, PT, RZ, UR4, PT ;  /* 0x00000004ff007c0c */ /* 0x000fe2000bf05270 */
[----:B------:R-:W-:-:S12]  /*6560*/  IMAD R4, R33, 0xc0, R18 ;  /* 0x000000c021047824 */ /* 0x000fd800078e0212 */
[----:B------:R-:W-:Y:S05]  /*6570*/  @!P0 BRA `(.L_x_476) ;  /* 0x0000001000248947 */ /* 0x000fea0003800000 */
[----:B------:R-:W-:-:S03]  /*6580*/  UMOV UR4, 0xffffffff ;  /* 0xffffffff00047882 */ /* 0x000fc60000000000 */
[----:B------:R-:W-:Y:S05]  /*6590*/  BRA.DIV UR4, `(.L_x_477) ;  /* 0x0000011e04187947 */ /* 0x000fea000b800000 */
[----:B------:R0:W1:Y:S04]  /*65a0*/  SHFL.IDX PT, R3, R26, RZ, 0x1c1f ;  /* 0x001c1fff1a037589 */ /* 0x00006800000e0000 */
[----:B------:R0:W2:Y:S04]  /*65b0*/  SHFL.IDX PT, R0, R25, RZ, 0x1c1f ;  /* 0x001c1fff19007589 */ /* 0x0000a800000e0000 */
[----:B------:R0:W3:Y:S04]  /*65c0*/  SHFL.IDX PT, R5, R28, RZ, 0x1c1f ;  /* 0x001c1fff1c057589 */ /* 0x0000e800000e0000 */
[----:B------:R0:W4:Y:S02]  /*65d0*/  SHFL.IDX PT, R14, R27, RZ, 0x1c1f ;  /* 0x001c1fff1b0e7589 */ /* 0x00012400000e0000 */
.L_x_685:
[----:B------:R-:W5:Y:S01]  /*65e0*/  LDL R7, [R1+0x64] ;  /* 0x0000640001077983 */ /* 0x000f620000100800 */
[----:B------:R-:W-:-:S03]  /*65f0*/  ULDC UR4, c[0x0][0x448] ;  /* 0x0001120000047ab9 */ /* 0x000fc60000000800 */
[----:B0-----:R-:W2:Y:S01]  /*6600*/  LDL R28, [R1+0x34] ;  /* 0x00003400011c7983 */ /* 0x001ea20000100800 */
[----:B------:R-:W-:Y:S01]  /*6610*/  IMAD R26, R24, UR4, RZ ;  /* 0x00000004181a7c24 */ /* 0x000fe2000f8e02ff */
[----:B------:R-:W-:Y:S01]  /*6620*/  BSSY B1, `(.L_x_478) ;  /* 0x0000024000017945 */ /* 0x000fe20003800000 */
[----:B------:R-:W-:Y:S02]  /*6630*/  CS2R R8, SRZ ;  /* 0x0000000000087805 */ /* 0x000fe4000001ff00 */
[----:B------:R-:W-:Y:S02]  /*6640*/  CS2R R10, SRZ ;  /* 0x00000000000a7805 */ /* 0x000fe4000001ff00 */
[----:B------:R-:W-:Y:S02]  /*6650*/  CS2R R12, SRZ ;  /* 0x00000000000c7805 */ /* 0x000fe4000001ff00 */
[----:B------:R-:W-:Y:S02]  /*6660*/  ISETP.GE.AND P0, PT, R4, R26, PT ;  /* 0x0000001a0400720c */ /* 0x000fe40003f06270 */
[----:B-----5:R-:W-:-:S04]  /*6670*/  LEA.HI R6, R7, R7, RZ, 0x1 ;  /* 0x0000000707067211 */ /* 0x020fc800078f08ff */
[----:B------:R-:W-:Y:S01]  /*6680*/  LOP3.LUT R6, R6, 0xfffffffe, RZ, 0xc0, !PT ;  /* 0xfffffffe06067812 */ /* 0x000fe200078ec0ff */
[----:B--2---:R-:W-:-:S04]  /*6690*/  IMAD.SHL.U32 R4, R28, 0x40, RZ ;  /* 0x000000401c047824 */ /* 0x004fc800078e00ff */
[----:B------:R-:W-:Y:S01]  /*66a0*/  IMAD.IADD R27, R7, 0x1, -R6 ;  /* 0x00000001071b7824 */ /* 0x000fe200078e0a06 */
[----:B------:R-:W-:Y:S02]  /*66b0*/  CS2R R6, SRZ ;  /* 0x0000000000067805 */ /* 0x000fe4000001ff00 */
[----:B------:R-:W-:Y:S02]  /*66c0*/  LOP3.LUT R31, R4, 0x1c0, RZ, 0xc0, !PT ;  /* 0x000001c0041f7812 */ /* 0x000fe400078ec0ff */
[----:B------:R-:W-:Y:S01]  /*66d0*/  SHF.L.U32 R27, R27, 0x1f, RZ ;  /* 0x0000001f1b1b7819 */ /* 0x000fe200000006ff */
[----:B------:R-:W-:Y:S06]  /*66e0*/  @P0 BRA `(.L_x_479) ;  /* 0x00000000005c0947 */ /* 0x000fec0003800000 */
[----:B------:R-:W-:Y:S01]  /*66f0*/  ULDC UR4, c[0x0][0x3f4] ;  /* 0x0000fd0000047ab9 */ /* 0x000fe20000000800 */
[----:B------:R-:W-:Y:S01]  /*6700*/  IMAD.SHL.U32 R9, R154, 0x2, RZ ;  /* 0x000000029a097824 */ /* 0x000fe200078e00ff */
[----:B------:R-:W-:Y:S01]  /*6710*/  ISETP.GE.AND P2, PT, R22, UR4, PT ;  /* 0x0000000416007c0c */ /* 0x000fe2000bf46270 */
[----:B------:R-:W-:Y:S01]  /*6720*/  IMAD.MOV.U32 R6, RZ, RZ, R0 ;  /* 0x000000ffff067224 */ /* 0x000fe200078e0000 */
[----:B------:R-:W-:Y:S01]  /*6730*/  ISETP.GE.AND P3, PT, R154, UR4, PT ;  /* 0x000000049a007c0c */ /* 0x000fe2000bf66270 */
[----:B-1----:R-:W-:Y:S01]  /*6740*/  IMAD.MOV.U32 R7, RZ, RZ, R3 ;  /* 0x000000ffff077224 */ /* 0x002fe200078e0003 */
[----:B------:R-:W-:Y:S01]  /*6750*/  SHF.R.S32.HI R13, RZ, 0x1f, R154 ;  /* 0x0000001fff0d7819 */ /* 0x000fe2000001149a */
[----:B---3--:R-:W-:Y:S01]  /*6760*/  IMAD.MOV.U32 R15, RZ, RZ, R5 ;  /* 0x000000ffff0f7224 */ /* 0x008fe200078e0005 */
[----:B------:R-:W-:-:S07]  /*6770*/  CS2R R10, SRZ ;  /* 0x00000000000a7805 */ /* 0x000fce000001ff00 */
[----:B------:R-:W-:Y:S01]  /*6780*/  @!P2 IMAD.WIDE R20, R22, 0x2, R6 ;  /* 0x000000021614a825 */ /* 0x000fe200078e0206 */
[----:B------:R-:W-:Y:S02]  /*6790*/  SHF.L.U64.HI R6, R154, 0x1, R13 ;  /* 0x000000019a067819 */ /* 0x000fe4000001020d */
[-C--:B------:R-:W-:Y:S02]  /*67a0*/  @!P3 IADD3 R24, P0, R0, R9.reuse, RZ ;  /* 0x000000090018b210 */ /* 0x080fe40007f1e0ff */
[----:B----4-:R-:W-:Y:S02]  /*67b0*/  @!P3 IADD3 R4, P1, R14, R9, RZ ;  /* 0x000000090e04b210 */ /* 0x010fe40007f3e0ff */
[----:B------:R-:W-:Y:S02]  /*67c0*/  CS2R R8, SRZ ;  /* 0x0000000000087805 */ /* 0x000fe4000001ff00 */
[----:B------:R-:W-:Y:S01]  /*67d0*/  CS2R R12, SRZ ;  /* 0x00000000000c7805 */ /* 0x000fe2000001ff00 */
[--C-:B------:R-:W-:Y:S01]  /*67e0*/  @!P3 IMAD.X R25, R3, 0x1, R6.reuse, P0 ;  /* 0x000000010319b824 */ /* 0x100fe200000e0606 */
[----:B------:R0:W5:Y:S01]  /*67f0*/  @!P2 LD.E.64 R10, desc[UR56][R20.64] ;  /* 0x00000038140aa980 */ /* 0x000162000c101b00 */
[----:B------:R-:W-:Y:S01]  /*6800*/  @!P3 IMAD.X R5, R5, 0x1, R6, P1 ;  /* 0x000000010505b824 */ /* 0x000fe200008e0606 */
[----:B------:R-:W-:Y:S01]  /*6810*/  CS2R R6, SRZ ;  /* 0x0000000000067805 */ /* 0x000fe2000001ff00 */
[----:B------:R-:W-:Y:S01]  /*6820*/  @!P2 IMAD.WIDE R14, R22, 0x2, R14 ;  /* 0x00000002160ea825 */ /* 0x000fe200078e020e */
[----:B------:R0:W5:Y:S04]  /*6830*/  @!P3 LD.E.64 R12, desc[UR56][R24.64] ;  /* 0x00000038180cb980 */ /* 0x000168000c101b00 */
[----:B------:R0:W5:Y:S04]  /*6840*/  @!P2 LD.E.64 R8, desc[UR56][R14.64] ;  /* 0x000000380e08a980 */ /* 0x000168000c101b00 */
[----:B------:R0:W5:Y:S02]  /*6850*/  @!P3 LD.E.64 R6, desc[UR56][R4.64] ;  /* 0x000000380406b980 */ /* 0x000164000c101b00 */
.L_x_479:
[----:B------:R-:W-:Y:S05]  /*6860*/  BSYNC B1 ;  /* 0x0000000000017941 */ /* 0x000fea0003800000 */
.L_x_478:
[----:B0--3--:R-:W0:Y:S01]  /*6870*/  S2R R5, SR_TID.X ;  /* 0x0000000000057919 */ /* 0x009e220000002100 */
[----:B------:R-:W2:Y:S01]  /*6880*/  SYNCS.PHASECHK.TRANS64.TRYWAIT P0, [R2+URZ+0x30800], R27 ;  /* 0x0308001b020075a7 */ /* 0x000ea2000800017f */
[----:B------:R-:W-:Y:S01]  /*6890*/  LOP3.LUT R0, R31, 0x18, R16, 0xf8, !PT ;  /* 0x000000181f007812 */ /* 0x000fe200078ef810 */
[----:B------:R-:W-:Y:S01]  /*68a0*/  IMAD R15, R33, -0xc0, R26 ;  /* 0xffffff40210f7824 */ /* 0x000fe200078e021a */
[----:B------:R-:W-:Y:S01]  /*68b0*/  SHF.R.U32.HI R31, RZ, 0x3, R31 ;  /* 0x00000003ff1f7819 */ /* 0x000fe2000001161f */
[----:B-----5:R-:W-:Y:S01]  /*68c0*/  IMAD.MOV.U32 R4, RZ, RZ, R13 ;  /* 0x000000ffff047224 */ /* 0x020fe200078e000d */
[--C-:B------:R-:W-:Y:S01]  /*68d0*/  SHF.R.U64 R35, R10, 0x10, R11.reuse ;  /* 0x000000100a237819 */ /* 0x100fe2000000120b */
[----:B----4-:R-:W-:Y:S01]  /*68e0*/  IMAD.MOV.U32 R14, RZ, RZ, R10 ;  /* 0x000000ffff0e7224 */ /* 0x010fe200078e000a */
[----:B------:R-:W-:Y:S01]  /*68f0*/  LOP3.LUT R26, R0, R31, RZ, 0x3c, !PT ;  /* 0x0000001f001a7212 */ /* 0x000fe200078e3cff */
[--C-:B------:R-:W-:Y:S01]  /*6900*/  IMAD.MOV.U32 R0, RZ, RZ, R11.reuse ;  /* 0x000000ffff007224 */ /* 0x100fe200078e000b */
[----:B------:R-:W-:Y:S01]  /*6910*/  SHF.R.U32.HI R33, RZ, 0x10, R11 ;  /* 0x00000010ff217819 */ /* 0x000fe2000001160b */
[----:B-1----:R-:W-:Y:S01]  /*6920*/  IMAD.MOV.U32 R3, RZ, RZ, R12 ;  /* 0x000000ffff037224 */ /* 0x002fe200078e000c */
[--C-:B------:R-:W-:Y:S01]  /*6930*/  SHF.R.U32.HI R31, RZ, 0x10, R13.reuse ;  /* 0x00000010ff1f7819 */ /* 0x100fe2000001160d */
[----:B------:R-:W-:Y:S01]  /*6940*/  IMAD.MOV.U32 R20, RZ, RZ, R8 ;  /* 0x000000ffff147224 */ /* 0x000fe200078e0008 */
[----:B------:R-:W-:Y:S01]  /*6950*/  SHF.R.U64 R24, R12, 0x10, R13 ;  /* 0x000000100c187819 */ /* 0x000fe2000000120d */
[----:B------:R-:W-:Y:S01]  /*6960*/  BSSY B1, `(.L_x_480) ;  /* 0x0000019000017945 */ /* 0x000fe20003800000 */
[--C-:B------:R-:W-:Y:S01]  /*6970*/  SHF.R.U64 R25, R8, 0x10, R9.reuse ;  /* 0x0000001008197819 */ /* 0x100fe20000001209 */
[----:B------:R-:W-:Y:S01]  /*6980*/  IMAD.MOV.U32 R12, RZ, RZ, R9 ;  /* 0x000000ffff0c7224 */ /* 0x000fe200078e0009 */
[----:B------:R-:W-:Y:S01]  /*6990*/  VIMNMX R15, R15, 0xc0, PT ;  /* 0x000000c00f0f7848 */ /* 0x000fe20003fe0100 */
[----:B------:R-:W-:Y:S01]  /*69a0*/  IMAD.MOV.U32 R10, RZ, RZ, R7 ;  /* 0x000000ffff0a7224 */ /* 0x000fe200078e0007 */
[----:B------:R-:W-:Y:S01]  /*69b0*/  SHF.R.U32.HI R21, RZ, 0x10, R9 ;  /* 0x00000010ff157819 */ /* 0x000fe20000011609 */
[----:B------:R-:W-:Y:S01]  /*69c0*/  IMAD.MOV.U32 R9, RZ, RZ, R6 ;  /* 0x000000ffff097224 */ /* 0x000fe200078e0006 */
[----:B------:R-:W-:-:S02]  /*69d0*/  PRMT R13, R0, 0x5410, R33 ;  /* 0x00005410000d7816 */ /* 0x000fc40000000021 */
[----:B------:R-:W-:Y:S02]  /*69e0*/  PRMT R8, R4, 0x5410, R31 ;  /* 0x0000541004087816 */ /* 0x000fe4000000001f */
[----:B------:R-:W-:Y:S02]  /*69f0*/  SHF.R.U64 R6, R6, 0x10, R7 ;  /* 0x0000001006067819 */ /* 0x000fe40000001207 */
[----:B------:R-:W-:Y:S02]  /*6a00*/  PRMT R14, R14, 0x5410, R35 ;  /* 0x000054100e0e7816 */ /* 0x000fe40000000023 */
[----:B------:R-:W-:Y:S01]  /*6a10*/  LOP3.LUT P2, RZ, R28, 0x4, RZ, 0xc0, !PT ;  /* 0x000000041cff7812 */ /* 0x000fe2000784c0ff */
[----:B0-----:R-:W-:Y:S01]  /*6a20*/  VIADD R5, R5, 0xffffff80 ;  /* 0xffffff8005057836 */ /* 0x001fe20000000000 */
[----:B------:R-:W-:Y:S02]  /*6a30*/  ISETP.GE.AND P1, PT, R18, R15, PT ;  /* 0x0000000f1200720c */ /* 0x000fe40003f26270 */
[----:B------:R-:W-:-:S02]  /*6a40*/  PRMT R3, R3, 0x5410, R24 ;  /* 0x0000541003037816 */ /* 0x000fc40000000018 */
[----:B------:R-:W-:Y:S02]  /*6a50*/  SHF.R.S32.HI R30, RZ, 0x1f, R5 ;  /* 0x0000001fff1e7819 */ /* 0x000fe40000011405 */
[----:B------:R-:W-:Y:S02]  /*6a60*/  PRMT R20, R20, 0x5410, R25 ;  /* 0x0000541014147816 */ /* 0x000fe40000000019 */
[----:B------:R-:W-:Y:S02]  /*6a70*/  LEA.HI R30, R30, R5, RZ, 0x5 ;  /* 0x000000051e1e7211 */ /* 0x000fe400078f28ff */
[----:B------:R-:W-:Y:S02]  /*6a80*/  SHF.R.U32.HI R5, RZ, 0x10, R7 ;  /* 0x00000010ff057819 */ /* 0x000fe40000011607 */
[----:B------:R-:W-:-:S05]  /*6a90*/  SHF.R.S32.HI R30, RZ, 0x5, R30 ;  /* 0x00000005ff1e7819 */ /* 0x000fca000001141e */
[----:B------:R-:W-:-:S04]  /*6aa0*/  IMAD R11, R30, 0x200, R26 ;  /* 0x000002001e0b7824 */ /* 0x000fc800078e021a */
[----:B------:R-:W-:-:S04]  /*6ab0*/  IMAD R11, R11, 0x2, R2 ;  /* 0x000000020b0b7824 */ /* 0x000fc800078e0202 */
[C---:B------:R-:W-:Y:S01]  /*6ac0*/  VIADD R4, R11.reuse, 0xc400 ;  /* 0x0000c4000b047836 */ /* 0x040fe20000000000 */
[----:B------:R-:W-:Y:S01]  /*6ad0*/  IADD3 R0, R11, 0xc440, RZ ;  /* 0x0000c4400b007810 */ /* 0x000fe20007ffe0ff */
[----:B--2---:R-:W-:Y:S06]  /*6ae0*/  @!P0 BRA `(.L_x_481) ;  /* 0x0000011800348947 */ /* 0x004fec0003800000 */
.L_x_686:
[----:B------:R-:W-:Y:S05]  /*6af0*/  BSYNC B1 ;  /* 0x0000000000017941 */ /* 0x000fea0003800000 */
.L_x_480:
[----:B------:R-:W-:Y:S01]  /*6b00*/  BSSY B1, `(.L_x_482) ;  /* 0x0000059000017945 */ /* 0x000fe20003800000 */
[----:B------:R-:W-:Y:S01]  /*6b10*/  PRMT R12, R12, 0x5410, R21 ;  /* 0x000054100c0c7816 */ /* 0x000fe20000000015 */
[----:B------:R-:W-:Y:S01]  /*6b20*/  @P2 VIADD R0, R4, 0xffffffc0 ;  /* 0xffffffc004002836 */ /* 0x000fe20000000000 */
[----:B------:R-:W-:Y:S02]  /*6b30*/  PRMT R9, R9, 0x5410, R6 ;  /* 0x0000541009097816 */ /* 0x000fe40000000006 */
[----:B------:R-:W-:Y:S01]  /*6b40*/  PRMT R10, R10, 0x5410, R5 ;  /* 0x000054100a0a7816 */ /* 0x000fe20000000005 */
[----:B------:R-:W-:Y:S06]  /*6b50*/  @P1 BRA `(.L_x_483) ;  /* 0x00000004004c1947 */ /* 0x000fec0003800000 */
[----:B------:R-:W1:Y:S01]  /*6b60*/  LDC R5, c[0x0][0x3f4] ;  /* 0x0000fd00ff057b82 */ /* 0x000e620000000800 */
[----:B------:R-:W-:Y:S01]  /*6b70*/  BSSY B2, `(.L_x_484) ;  /* 0x000002a000027945 */ /* 0x000fe20003800000 */
[-C--:B-1----:R-:W-:Y:S02]  /*6b80*/  ISETP.GE.AND P0, PT, R22, R5.reuse, PT ;  /* 0x000000051600720c */ /* 0x082fe40003f06270 */
[----:B------:R-:W-:-:S11]  /*6b90*/  ISETP.GE.AND P1, PT, R154, R5, PT ;  /* 0x000000059a00720c */ /* 0x000fd60003f26270 */
[----:B------:R-:W-:Y:S05]  /*6ba0*/  @P0 BRA `(.L_x_485) ;  /* 0x0000000000980947 */ /* 0x000fea0003800000 */
[----:B------:R-:W1:Y:S01]  /*6bb0*/  LDS.128 R4, [R11+0xc400] ;  /* 0x00c400000b047984 */ /* 0x000e620000000c00 */
[----:B------:R-:W-:Y:S01]  /*6bc0*/  IMAD.U32 R30, R20, 0x10000, RZ ;  /* 0x00010000141e7824 */ /* 0x000fe200078e00ff */
[C---:B------:R-:W-:Y:S01]  /*6bd0*/  LOP3.LUT R28, R14.reuse, 0xffff0000, RZ, 0xc0, !PT ;  /* 0xffff00000e1c7812 */ /* 0x040fe200078ec0ff */
[----:B0-----:R-:W-:Y:S01]  /*6be0*/  IMAD.U32 R27, R14, 0x10000, RZ ;  /* 0x000100000e1b7824 */ /* 0x001fe200078e00ff */
[----:B------:R-:W-:Y:S01]  /*6bf0*/  LOP3.LUT R31, R20, 0xffff0000, RZ, 0xc0, !PT ;  /* 0xffff0000141f7812 */ /* 0x000fe200078ec0ff */
[C---:B-1----:R-:W-:Y:S01]  /*6c00*/  IMAD.U32 R21, R4.reuse, 0x10000, RZ ;  /* 0x0001000004157824 */ /* 0x042fe200078e00ff */
[----:B------:R-:W-:Y:S01]  /*6c10*/  LOP3.LUT R4, R4, 0xffff0000, RZ, 0xc0, !PT ;  /* 0xffff000004047812 */ /* 0x000fe200078ec0ff */
[C---:B------:R-:W-:Y:S01]  /*6c20*/  IMAD.U32 R24, R5.reuse, 0x10000, RZ ;  /* 0x0001000005187824 */ /* 0x040fe200078e00ff */
[----:B------:R-:W-:Y:S01]  /*6c30*/  LOP3.LUT R5, R5, 0xffff0000, RZ, 0xc0, !PT ;  /* 0xffff000005057812 */ /* 0x000fe200078ec0ff */
[C---:B------:R-:W-:Y:S01]  /*6c40*/  IMAD.U32 R25, R6.reuse, 0x10000, RZ ;  /* 0x0001000006197824 */ /* 0x040fe200078e00ff */
[----:B------:R-:W-:Y:S01]  /*6c50*/  LOP3.LUT R6, R6, 0xffff0000, RZ, 0xc0, !PT ;  /* 0xffff000006067812 */ /* 0x000fe200078ec0ff */
[C---:B------:R-:W-:Y:S01]  /*6c60*/  FMUL.FTZ R32, R4.reuse, R30 ;  /* 0x0000001e04207220 */ /* 0x040fe20000410000 */
[----:B------:R-:W-:Y:S01]  /*6c70*/  FMUL.FTZ R33, R4, R27 ;  /* 0x0000001b04217220 */ /* 0x000fe20000410000 */
[----:B------:R-:W-:-:S02]  /*6c80*/  IMAD.U32 R26, R7, 0x10000, RZ ;  /* 0x00010000071a7824 */ /* 0x000fc400078e00ff */
[----:B------:R-:W-:Y:S01]  /*6c90*/  FMUL.FTZ R35, R5, R31 ;  /* 0x0000001f05237220 */ /* 0x000fe20000410000 */
[----:B------:R-:W-:Y:S01]  /*6ca0*/  FFMA.FTZ R32, R21, R27, -R32 ;  /* 0x0000001b15207223 */ /* 0x000fe20000010820 */
[----:B------:R-:W-:Y:S01]  /*6cb0*/  FMUL.FTZ R37, R5, R28 ;  /* 0x0000001c05257220 */ /* 0x000fe20000410000 */
[----:B------:R-:W-:Y:S01]  /*6cc0*/  LOP3.LUT R7, R7, 0xffff0000, RZ, 0xc0, !PT ;  /* 0xffff000007077812 */ /* 0x000fe200078ec0ff */
[----:B------:R-:W-:Y:S01]  /*6cd0*/  FFMA.FTZ R33, R21, R30, R33 ;  /* 0x0000001e15217223 */ /* 0x000fe20000010021 */
[C---:B------:R-:W-:Y:S01]  /*6ce0*/  LOP3.LUT R27, R12.reuse, 0xffff0000, RZ, 0xc0, !PT ;  /* 0xffff00000c1b7812 */ /* 0x040fe200078ec0ff */
[----:B------:R-:W-:Y:S01]  /*6cf0*/  IMAD.U32 R21, R12, 0x10000, RZ ;  /* 0x000100000c157824 */ /* 0x000fe200078e00ff */
[C---:B------:R-:W-:Y:S01]  /*6d00*/  LOP3.LUT R5, R13.reuse, 0xffff0000, RZ, 0xc0, !PT ;  /* 0xffff00000d057812 */ /* 0x040fe200078ec0ff */
[----:B------:R-:W-:Y:S02]  /*6d10*/  IMAD.U32 R4, R13, 0x10000, RZ ;  /* 0x000100000d047824 */ /* 0x000fe400078e00ff */
[C---:B------:R-:W-:Y:S01]  /*6d20*/  FFMA.FTZ R35, R24.reuse, R28, -R35 ;  /* 0x0000001c18237223 */ /* 0x040fe20000010823 */
[----:B------:R-:W-:Y:S01]  /*6d30*/  FFMA.FTZ R24, R24, R31, R37 ;  /* 0x0000001f18187223 */ /* 0x000fe20000010025 */
[C---:B------:R-:W-:Y:S01]  /*6d40*/  FMUL.FTZ R28, R6.reuse, R21 ;  /* 0x00000015061c7220 */ /* 0x040fe20000410000 */
[-C--:B------:R-:W-:Y:S01]  /*6d50*/  FMUL.FTZ R30, R6, R4.reuse ;  /* 0x00000004061e7220 */ /* 0x080fe20000410000 */
        /* <DEDUP_REMOVED lines=8> */
[----:B------:R-:W-:Y:S02]  /*6de0*/  F2FP.BF16.F32.PACK_AB R6, R21, R6 ;  /* 0x000000061506723e */ /* 0x000fe400000010ff */
[----:B------:R-:W-:-:S05]  /*6df0*/  F2FP.BF16.F32.PACK_AB R7, R34, R7 ;  /* 0x000000072207723e */ /* 0x000fca00000010ff */
[----:B------:R1:W-:Y:S02]  /*6e00*/  STS.128 [R11+0xc400], R4 ;  /* 0x00c400040b007388 */ /* 0x0003e40000000c00 */
.L_x_485:
[----:B------:R-:W-:Y:S05]  /*6e10*/  BSYNC B2 ;  /* 0x0000000000027941 */ /* 0x000fea0003800000 */
.L_x_484:
[----:B------:R-:W-:Y:S05]  /*6e20*/  @P1 BRA `(.L_x_483) ;  /* 0x0000000000981947 */ /* 0x000fea0003800000 */
[----:B-1----:R-:W1:Y:S01]  /*6e30*/  LDS.128 R4, [R0] ;  /* 0x0000000000047984 */ /* 0x002e620000000c00 */
        /* <DEDUP_REMOVED lines=36> */
[----:B------:R2:W-:Y:S02]  /*7080*/  STS.128 [R0], R4 ;  /* 0x0000000400007388 */ /* 0x0005e40000000c00 */
.L_x_483:
[----:B------:R-:W-:Y:S05]  /*7090*/  BSYNC B1 ;  /* 0x0000000000017941 */ /* 0x000fea0003800000 */
.L_x_482:
[----:B-12---:R-:W-:-:S05]  /*70a0*/  VIADD R4, R18, 0x60 ;  /* 0x0000006012047836 */ /* 0x006fca0000000000 */
[----:B------:R-:W-:-:S13]  /*70b0*/  ISETP.GE.AND P0, PT, R4, R15, PT ;  /* 0x0000000f0400720c */ /* 0x000fda0003f06270 */
[----:B------:R-:W-:Y:S05]  /*70c0*/  @P0 BRA `(.L_x_486) ;  /* 0x0000001400540947 */ /* 0x000fea0003800000 */
[----:B------:R-:W1:Y:S01]  /*70d0*/  LDC R5, c[0x0][0x3f4] ;  /* 0x0000fd00ff057b82 */ /* 0x000e620000000800 */
[----:B------:R-:W-:Y:S01]  /*70e0*/  BSSY B1, `(.L_x_487) ;  /* 0x000002a000017945 */ /* 0x000fe20003800000 */
[-C--:B-1----:R-:W-:Y:S02]  /*70f0*/  ISETP.GE.AND P0, PT, R22, R5.reuse, PT ;  /* 0x000000051600720c */ /* 0x082fe40003f06270 */
[----:B------:R-:W-:-:S11]  /*7100*/  ISETP.GE.AND P1, PT, R154, R5, PT ;  /* 0x000000059a00720c */ /* 0x000fd60003f26270 */
[----:B------:R-:W-:Y:S05]  /*7110*/  @P0 BRA `(.L_x_488) ;  /* 0x0000000000980947 */ /* 0x000fea0003800000 */
[----:B------:R-:W1:Y:S01]  /*7120*/  LDS.128 R4, [R11+0xf400] ;  /* 0x00f400000b047984 */ /* 0x000e620000000c00 */
[C---:B------:R-:W-:Y:S01]  /*7130*/  IMAD.U32 R31, R20.reuse, 0x10000, RZ ;  /* 0x00010000141f7824 */ /* 0x040fe200078e00ff */
[----:B------:R-:W-:Y:S01]  /*7140*/  LOP3.LUT R33, R20, 0xffff0000, RZ, 0xc0, !PT ;  /* 0xffff000014217812 */ /* 0x000fe200078ec0ff */
[C---:B------:R-:W-:Y:S01]  /*7150*/  IMAD.U32 R25, R14.reuse, 0x10000, RZ ;  /* 0x000100000e197824 */ /* 0x040fe200078e00ff */
[----:B0-----:R-:W-:Y:S02]  /*7160*/  LOP3.LUT R27, R14, 0xffff0000, RZ, 0xc0, !PT ;  /* 0xffff00000e1b7812 */ /* 0x001fe400078ec0ff */
[----:B------:R-:W-:Y:S01]  /*7170*/  LOP3.LUT R30, R12, 0xffff0000, RZ, 0xc0, !PT ;  /* 0xffff00000c1e7812 */ /* 0x000fe200078ec0ff */
[C---:B-1----:R-:W-:Y:S01]  /*7180*/  IMAD.U32 R15, R4.reuse, 0x10000, RZ ;  /* 0x00010000040f7824 */ /* 0x042fe200078e00ff */
[----:B------:R-:W-:Y:S01]  /*7190*/  LOP3.LUT R4, R4, 0xffff0000, RZ, 0xc0, !PT ;  /* 0xffff000004047812 */ /* 0x000fe200078ec0ff */
[C---:B------:R-:W-:Y:S01]  /*71a0*/  IMAD.U32 R21, R5.reuse, 0x10000, RZ ;  /* 0x0001000005157824 */ /* 0x040fe200078e00ff */
[----:B------:R-:W-:Y:S01]  /*71b0*/  LOP3.LUT R5, R5, 0xffff0000, RZ, 0xc0, !PT ;  /* 0xffff000005057812 */ /* 0x000fe200078ec0ff */
[C---:B------:R-:W-:Y:S01]  /*71c0*/  IMAD.U32 R20, R7.reuse, 0x10000, RZ ;  /* 0x0001000007147824 */ /* 0x040fe200078e00ff */
[----:B------:R-:W-:Y:S01]  /*71d0*/  LOP3.LUT R7, R7, 0xffff0000, RZ, 0xc0, !PT ;  /* 0xffff000007077812 */ /* 0x000fe200078ec0ff */
[-C--:B------:R-:W-:Y:S01]  /*71e0*/  FMUL.FTZ R24, R31, R4.reuse ;  /* 0x000000041f187220 */ /* 0x080fe20000410000 */
[----:B------:R-:W-:Y:S01]  /*71f0*/  FMUL.FTZ R26, R25, R4 ;  /* 0x00000004191a7220 */ /* 0x000fe20000410000 */
[----:B------:R-:W-:Y:S01]  /*7200*/  FMUL.FTZ R28, R33, R5 ;  /* 0x00000005211c7220 */ /* 0x000fe20000410000 */
[----:B------:R-:W-:-:S02]  /*7210*/  IMAD.U32 R14, R6, 0x10000, RZ ;  /* 0x00010000060e7824 */ /* 0x000fc400078e00ff */
[----:B------:R-:W-:Y:S01]  /*7220*/  FFMA.FTZ R4, R25, R15, -R24 ;  /* 0x0000000f19047223 */ /* 0x000fe20000010818 */
[C---:B------:R-:W-:Y:S01]  /*7230*/  FMUL.FTZ R24, R27.reuse, R5 ;  /* 0x000000051b187220 */ /* 0x040fe20000410000 */
[----:B------:R-:W-:Y:S01]  /*7240*/  FFMA.FTZ R5, R27, R21, -R28 ;  /* 0x000000151b057223 */ /* 0x000fe2000001081c */
[----:B------:R-:W-:Y:S01]  /*7250*/  IMAD.U32 R28, R12, 0x10000, RZ ;  /* 0x000100000c1c7824 */ /* 0x000fe200078e00ff */
[----:B------:R-:W-:Y:S01]  /*7260*/  LOP3.LUT R6, R6, 0xffff0000, RZ, 0xc0, !PT ;  /* 0xffff000006067812 */ /* 0x000fe200078ec0ff */
[----:B------:R-:W-:Y:S01]  /*7270*/  FFMA.FTZ R15, R31, R15, R26 ;  /* 0x0000000f1f0f7223 */ /* 0x000fe2000001001a */
[C---:B------:R-:W-:Y:S01]  /*7280*/  LOP3.LUT R12, R13.reuse, 0xffff0000, RZ, 0xc0, !PT ;  /* 0xffff00000d0c7812 */ /* 0x040fe200078ec0ff */
[----:B------:R-:W-:Y:S02]  /*7290*/  IMAD.U32 R26, R13, 0x10000, RZ ;  /* 0x000100000d1a7824 */ /* 0x000fe400078e00ff */
[----:B------:R-:W-:Y:S01]  /*72a0*/  FFMA.FTZ R24, R33, R21, R24 ;  /* 0x0000001521187223 */ /* 0x000fe20000010018 */
[-C--:B------:R-:W-:Y:S01]  /*72b0*/  FMUL.FTZ R25, R30, R7.reuse ;  /* 0x000000071e197220 */ /* 0x080fe20000410000 */
[-C--:B------:R-:W-:Y:S01]  /*72c0*/  FMUL.FTZ R13, R28, R6.reuse ;  /* 0x000000061c0d7220 */ /* 0x080fe20000410000 */
[----:B------:R-:W-:Y:S01]  /*72d0*/  FMUL.FTZ R21, R26, R6 ;  /* 0x000000061a157220 */ /* 0x000fe20000410000 */
[C---:B------:R-:W-:Y:S01]  /*72e0*/  FMUL.FTZ R27, R12.reuse, R7 ;  /* 0x000000070c1b7220 */ /* 0x040fe20000410000 */
[----:B------:R-:W-:Y:S01]  /*72f0*/  FFMA.FTZ R7, R12, R20, -R25 ;  /* 0x000000140c077223 */ /* 0x000fe20000010819 */
[-C--:B------:R-:W-:Y:S01]  /*7300*/  FFMA.FTZ R6, R26, R14.reuse, -R13 ;  /* 0x0000000e1a067223 */ /* 0x080fe2000001080d */
[----:B------:R-:W-:Y:S01]  /*7310*/  FFMA.FTZ R21, R28, R14, R21 ;  /* 0x0000000e1c157223 */ /* 0x000fe20000010015 */
[----:B------:R-:W-:Y:S01]  /*7320*/  FFMA.FTZ R20, R30, R20, R27 ;  /* 0x000000141e147223 */ /* 0x000fe2000001001b */
[----:B------:R-:W-:-:S02]  /*7330*/  F2FP.BF16.F32.PACK_AB R4, R15, R4 ;  /* 0x000000040f04723e */ /* 0x000fc400000010ff */
[----:B------:R-:W-:Y:S02]  /*7340*/  F2FP.BF16.F32.PACK_AB R5, R24, R5 ;  /* 0x000000051805723e */ /* 0x000fe400000010ff */
[----:B------:R-:W-:Y:S02]  /*7350*/  F2FP.BF16.F32.PACK_AB R6, R21, R6 ;  /* 0x000000061506723e */ /* 0x000fe400000010ff */
[----:B------:R-:W-:-:S05]  /*7360*/  F2FP.BF16.F32.PACK_AB R7, R20, R7 ;  /* 0x000000071407723e */ /* 0x000fca00000010ff */
[----:B------:R1:W-:Y:S02]  /*7370*/  STS.128 [R11+0xf400], R4 ;  /* 0x00f400040b007388 */ /* 0x0003e40000000c00 */
.L_x_488:
[----:B------:R-:W-:Y:S05]  /*7380*/  BSYNC B1 ;  /* 0x0000000000017941 */ /* 0x000fea0003800000 */
.L_x_487:
[----:B------:R-:W-:Y:S05]  /*7390*/  @P1 BRA `(.L_x_486) ;  /* 0x0000001000a01947 */ /* 0x000fea0003800000 */
[----:B-1----:R-:W1:Y:S01]  /*73a0*/  LDS.128 R4, [R0+0x3000] ;  /* 0x0030000000047984 */ /* 0x002e620000000c00 */
[C---:B------:R-:W-:Y:S01]  /*73b0*/  IMAD.U32 R21, R9.reuse, 0x10000, RZ ;  /* 0x0001000009157824 */ /* 0x040fe200078e00ff */
[----:B------:R-:W-:Y:S01]  /*73c0*/  LOP3.LUT R26, R9, 0xffff0000, RZ, 0xc0, !PT ;  /* 0xffff0000091a7812 */ /* 0x000fe200078ec0ff */
[C---:B------:R-:W-:Y:S01]  /*73d0*/  IMAD.U32 R15, R3.reuse, 0x10000, RZ ;  /* 0x00010000030f7824 */ /* 0x040fe200078e00ff */
[----:B------:R-:W-:Y:S01]  /*73e0*/  LOP3.LUT R24, R3, 0xffff0000, RZ, 0xc0, !PT ;  /* 0xffff000003187812 */ /* 0x000fe200078ec0ff */
[C---:B------:R-:W-:Y:S01]  /*73f0*/  IMAD.U32 R25, R10.reuse, 0x10000, RZ ;  /* 0x000100000a197824 */ /* 0x040fe200078e00ff */
[----:B0-----:R-:W-:Y:S01]  /*7400*/  LOP3.LUT R27, R10, 0xffff0000, RZ, 0xc0, !PT ;  /* 0xffff00000a1b7812 */ /* 0x001fe200078ec0ff */
        /* <DEDUP_REMOVED lines=10> */
[-C--:B------:R-:W-:Y:S01]  /*74b0*/  FFMA.FTZ R4, R15, R11.reuse, -R14 ;  /* 0x0000000b0f047223 */ /* 0x080fe2000001080e */
[----:B------:R-:W-:Y:S01]  /*74c0*/  FFMA.FTZ R11, R21, R11, R20 ;  /* 0x0000000b150b7223 */ /* 0x000fe20000010014 */
[C---:B------:R-:W-:Y:S01]  /*74d0*/  FMUL.FTZ R15, R24.reuse, R5 ;  /* 0x00000005180f7220 */ /* 0x040fe20000410000 */
[----:B------:R-:W-:Y:S01]  /*74e0*/  LOP3.LUT R7, R7, 0xffff0000, RZ, 0xc0, !PT ;  /* 0xffff000007077812 */ /* 0x000fe200078ec0ff */
[----:B------:R-:W-:Y:S01]  /*74f0*/  FFMA.FTZ R5, R24, R12, -R13 ;  /* 0x0000000c18057223 */ /* 0x000fe2000001080d */
[C---:B------:R-:W-:Y:S01]  /*7500*/  LOP3.LUT R21, R8.reuse, 0xffff0000, RZ, 0xc0, !PT ;  /* 0xffff000008157812 */ /* 0x040fe200078ec0ff */
[----:B------:R-:W-:Y:S02]  /*7510*/  IMAD.U32 R13, R8, 0x10000, RZ ;  /* 0x00010000080d7824 */ /* 0x000fe400078e00ff */
[----:B------:R-:W-:Y:S01]  /*7520*/  FMUL.FTZ R8, R25, R6 ;  /* 0x0000000619087220 */ /* 0x000fe20000410000 */
[-C--:B------:R-:W-:Y:S01]  /*7530*/  FMUL.FTZ R14, R27, R7.reuse ;  /* 0x000000071b0e7220 */ /* 0x080fe20000410000 */
[----:B------:R-:W-:Y:S01]  /*7540*/  FFMA.FTZ R12, R26, R12, R15 ;  /* 0x0000000c1a0c7223 */ /* 0x000fe2000001000f */
[----:B------:R-:W-:Y:S01]  /*7550*/  FMUL.FTZ R10, R13, R6 ;  /* 0x000000060d0a7220 */ /* 0x000fe20000410000 */
[----:B------:R-:W-:Y:S01]  /*7560*/  FMUL.FTZ R20, R21, R7 ;  /* 0x0000000715147220 */ /* 0x000fe20000410000 */
[----:B------:R-:W-:Y:S01]  /*7570*/  FFMA.FTZ R6, R13, R3, -R8 ;  /* 0x000000030d067223 */ /* 0x000fe20000010808 */
[----:B------:R-:W-:Y:S01]  /*7580*/  FFMA.FTZ R7, R21, R9, -R14 ;  /* 0x0000000915077223 */ /* 0x000fe2000001080e */
[----:B------:R-:W-:Y:S01]  /*7590*/  FFMA.FTZ R3, R25, R3, R10 ;  /* 0x0000000319037223 */ /* 0x000fe2000001000a */
[----:B------:R-:W-:Y:S01]  /*75a0*/  FFMA.FTZ R20, R27, R9, R20 ;  /* 0x000000091b147223 */ /* 0x000fe20000010014 */
[----:B------:R-:W-:-:S02]  /*75b0*/  F2FP.BF16.F32.PACK_AB R4, R11, R4 ;  /* 0x000000040b04723e */ /* 0x000fc400000010ff */
[----:B------:R-:W-:Y:S02]  /*75c0*/  F2FP.BF16.F32.PACK_AB R5, R12, R5 ;  /* 0x000000050c05723e */ /* 0x000fe400000010ff */
[----:B------:R-:W-:Y:S02]  /*75d0*/  F2FP.BF16.F32.PACK_AB R6, R3, R6 ;  /* 0x000000060306723e */ /* 0x000fe400000010ff */
[----:B------:R-:W-:-:S05]  /*75e0*/  F2FP.BF16.F32.PACK_AB R7, R20, R7 ;  /* 0x000000071407723e */ /* 0x000fca00000010ff */
[----:B------:R2:W-:Y:S01]  /*75f0*/  STS.128 [R0+0x3000], R4 ;  /* 0x0030000400007388 */ /* 0x0005e20000000c00 */
[----:B------:R-:W-:Y:S05]  /*7600*/  BRA `(.L_x_486) ;  /* 0x0000001000047947 */ /* 0x000fea0003800000 */
.L_x_476:
[----:B------:R-:W-:-:S03]  /*7610*/  UMOV UR4, 0xffffffff ;  /* 0xffffffff00047882 */ /* 0x000fc60000000000 */
[----:B------:R-:W-:Y:S05]  /*7620*/  BRA.DIV UR4, `(.L_x_489) ;  /* 0x0000010e04787947 */ /* 0x000fea000b800000 */
[----:B------:R0:W1:Y:S04]  /*7630*/  SHFL.IDX PT, R0, R26, RZ, 0x1c1f ;  /* 0x001c1fff1a007589 */ /* 0x00006800000e0000 */
[----:B------:R0:W2:Y:S04]  /*7640*/  SHFL.IDX PT, R3, R25, RZ, 0x1c1f ;  /* 0x001c1fff19037589 */ /* 0x0000a800000e0000 */
[----:B------:R0:W3:Y:S04]  /*7650*/  SHFL.IDX PT, R20, R28, RZ, 0x1c1f ;  /* 0x001c1fff1c147589 */ /* 0x0000e800000e0000 */
[----:B------:R0:W4:Y:S02]  /*7660*/  SHFL.IDX PT, R14, R27, RZ, 0x1c1f ;  /* 0x001c1fff1b0e7589 */ /* 0x00012400000e0000 */
.L_x_692:
[----:B------:R-:W5:Y:S01]  /*7670*/  LDL R6, [R1+0x64] ;  /* 0x0000640001067983 */ /* 0x000f620000100800 */
[----:B------:R-:W-:Y:S01]  /*7680*/  ULDC UR4, c[0x0][0x448] ;  /* 0x0001120000047ab9 */ /* 0x000fe20000000800 */
[----:B------:R-:W0:Y:S01]  /*7690*/  LDC R13, c[0x0][0x3f4] ;  /* 0x0000fd00ff0d7b82 */ /* 0x000e220000000800 */
[----:B------:R-:W-:Y:S01]  /*76a0*/  IMAD R12, R24, UR4, RZ ;  /* 0x00000004180c7c24 */ /* 0x000fe2000f8e02ff */
[----:B------:R-:W-:Y:S01]  /*76b0*/  BSSY B1, `(.L_x_490) ;  /* 0x0000018000017945 */ /* 0x000fe20003800000 */
[----:B------:R-:W-:Y:S02]  /*76c0*/  CS2R R8, SRZ ;  /* 0x0000000000087805 */ /* 0x000fe4000001ff00 */
[----:B------:R-:W-:Y:S02]  /*76d0*/  CS2R R10, SRZ ;  /* 0x00000000000a7805 */ /* 0x000fe4000001ff00 */
[----:B------:R-:W-:Y:S02]  /*76e0*/  ISETP.GE.AND P0, PT, R4, R12, PT ;  /* 0x0000000c0400720c */ /* 0x000fe40003f06270 */
[----:B-----5:R-:W-:-:S04]  /*76f0*/  LEA.HI R5, R6, R6, RZ, 0x1 ;  /* 0x0000000606057211 */ /* 0x020fc800078f08ff */
[----:B------:R-:W-:-:S05]  /*7700*/  LOP3.LUT R5, R5, 0xfffffffe, RZ, 0xc0, !PT ;  /* 0xfffffffe05057812 */ /* 0x000fca00078ec0ff */
[----:B0-----:R-:W-:Y:S01]  /*7710*/  IMAD.IADD R27, R6, 0x1, -R5 ;  /* 0x00000001061b7824 */ /* 0x001fe200078e0a05 */
[----:B------:R-:W-:Y:S02]  /*7720*/  CS2R R4, SRZ ;  /* 0x0000000000047805 */ /* 0x000fe4000001ff00 */
[----:B------:R-:W-:Y:S02]  /*7730*/  CS2R R6, SRZ ;  /* 0x0000000000067805 */ /* 0x000fe4000001ff00 */
[----:B------:R-:W-:Y:S01]  /*7740*/  SHF.L.U32 R27, R27, 0x1f, RZ ;  /* 0x0000001f1b1b7819 */ /* 0x000fe200000006ff */
[----:B------:R-:W-:Y:S06]  /*7750*/  @P0 BRA `(.L_x_491) ;  /* 0x0000000000340947 */ /* 0x000fec0003800000 */
[----:B------:R-:W-:Y:S01]  /*7760*/  ULDC UR4, c[0x0][0x3f4] ;  /* 0x0000fd0000047ab9 */ /* 0x000fe20000000800 */
[C---:B------:R-:W-:Y:S01]  /*7770*/  IMAD.SHL.U32 R15, R16.reuse, 0x2, RZ ;  /* 0x00000002100f7824 */ /* 0x040fe200078e00ff */
[C---:B------:R-:W-:Y:S02]  /*7780*/  ISETP.GE.AND P2, PT, R16.reuse, UR4, PT ;  /* 0x0000000410007c0c */ /* 0x040fe4000bf46270 */
[----:B------:R-:W-:Y:S02]  /*7790*/  SHF.R.S32.HI R5, RZ, 0x1f, R16 ;  /* 0x0000001fff057819 */ /* 0x000fe40000011410 */
[----:B--2---:R-:W-:Y:S02]  /*77a0*/  IADD3 R24, P0, R3, R15, RZ ;  /* 0x0000000f03187210 */ /* 0x004fe40007f1e0ff */
[----:B------:R-:W-:Y:S02]  /*77b0*/  SHF.L.U64.HI R3, R16, 0x1, R5 ;  /* 0x0000000110037819 */ /* 0x000fe40000010205 */
[----:B------:R-:W-:-:S02]  /*77c0*/  CS2R R4, SRZ ;  /* 0x0000000000047805 */ /* 0x000fc4000001ff00 */
[----:B----4-:R-:W-:Y:S02]  /*77d0*/  IADD3 R14, P1, R14, R15, RZ ;  /* 0x0000000f0e0e7210 */ /* 0x010fe40007f3e0ff */
[----:B-1----:R-:W-:-:S03]  /*77e0*/  IADD3.X R25, R0, R3, RZ, P0, !PT ;  /* 0x0000000300197210 */ /* 0x002fc600007fe4ff */
[----:B---3--:R-:W-:Y:S01]  /*77f0*/  IMAD.X R15, R20, 0x1, R3, P1 ;  /* 0x00000001140f7824 */ /* 0x008fe200008e0603 */
[----:B------:R-:W-:Y:S07]  /*7800*/  @P2 BRA `(.L_x_491) ;  /* 0x0000000000082947 */ /* 0x000fee0003800000 */
[----:B------:R0:W5:Y:S04]  /*7810*/  LD.E.128 R4, desc[UR56][R24.64] ;  /* 0x0000003818047980 */ /* 0x000168000c101d00 */
[----:B------:R0:W5:Y:S02]  /*7820*/  LD.E.128 R8, desc[UR56][R14.64] ;  /* 0x000000380e087980 */ /* 0x000164000c101d00 */
.L_x_491:
[----:B------:R-:W-:Y:S05]  /*7830*/  BSYNC B1 ;  /* 0x0000000000017941 */ /* 0x000fea0003800000 */
.L_x_490:
[----:B------:R-:W4:Y:S01]  /*7840*/  SYNCS.PHASECHK.TRANS64.TRYWAIT P1, [R2+URZ+0x30800], R27 ;  /* 0x0308001b020075a7 */ /* 0x000f22000802017f */
[----:B-1----:R-:W-:Y:S01]  /*7850*/  IMAD R0, R33, -0xc0, R12 ;  /* 0xffffff4021007824 */ /* 0x002fe200078e020c */
[--C-:B-----5:R-:W-:Y:S01]  /*7860*/  SHF.R.U64 R26, R6, 0x10, R7.reuse ;  /* 0x00000010061a7819 */ /* 0x120fe20000001207 */
[----:B--2---:R-:W-:Y:S01]  /*7870*/  IMAD.MOV.U32 R3, RZ, RZ, R6 ;  /* 0x000000ffff037224 */ /* 0x004fe200078e0006 */
[--C-:B0-----:R-:W-:Y:S01]  /*7880*/  SHF.R.U32.HI R25, RZ, 0x10, R7.reuse ;  /* 0x00000010ff197819 */ /* 0x101fe20000011607 */
[----:B---3--:R-:W-:Y:S01]  /*7890*/  IMAD.MOV.U32 R20, RZ, RZ, R7 ;  /* 0x000000ffff147224 */ /* 0x008fe200078e0007 */
[--C-:B------:R-:W-:Y:S01]  /*78a0*/  SHF.R.U64 R7, R8, 0x10, R9.reuse ;  /* 0x0000001008077819 */ /* 0x100fe20000001209 */
[--C-:B------:R-:W-:Y:S01]  /*78b0*/  IMAD.MOV.U32 R15, RZ, RZ, R9.reuse ;  /* 0x000000ffff0f7224 */ /* 0x100fe200078e0009 */
[----:B------:R-:W-:Y:S01]  /*78c0*/  SHF.R.U32.HI R6, RZ, 0x10, R9 ;  /* 0x00000010ff067819 */ /* 0x000fe20000011609 */
[----:B------:R-:W-:Y:S01]  /*78d0*/  IMAD.MOV.U32 R24, RZ, RZ, R4 ;  /* 0x000000ffff187224 */ /* 0x000fe200078e0004 */
[----:B------:R-:W-:Y:S01]  /*78e0*/  VIMNMX R9, R0, 0xc0, PT ;  /* 0x000000c000097848 */ /* 0x000fe20003fe0100 */
[--C-:B----4-:R-:W-:Y:S01]  /*78f0*/  IMAD.MOV.U32 R14, RZ, RZ, R5.reuse ;  /* 0x000000ffff0e7224 */ /* 0x110fe200078e0005 */
[--C-:B------:R-:W-:Y:S01]  /*7900*/  SHF.R.U64 R33, R4, 0x10, R5.reuse ;  /* 0x0000001004217819 */ /* 0x100fe20000001205 */
[----:B------:R-:W-:Y:S01]  /*7910*/  IMAD.MOV.U32 R12, RZ, RZ, R8 ;  /* 0x000000ffff0c7224 */ /* 0x000fe200078e0008 */
[----:B------:R-:W-:Y:S01]  /*7920*/  SHF.R.U32.HI R31, RZ, 0x10, R5 ;  /* 0x00000010ff1f7819 */ /* 0x000fe20000011605 */
[----:B------:R-:W-:Y:S01]  /*7930*/  IMAD.MOV.U32 R21, RZ, RZ, R10 ;  /* 0x000000ffff157224 */ /* 0x000fe200078e000a */
[----:B------:R-:W-:Y:S01]  /*7940*/  ISETP.GE.AND P0, PT, R16, R13, PT ;  /* 0x0000000d1000720c */ /* 0x000fe20003f06270 */
[--C-:B------:R-:W-:Y:S01]  /*7950*/  IMAD.MOV.U32 R0, RZ, RZ, R11.reuse ;  /* 0x000000ffff007224 */ /* 0x100fe200078e000b */
[--C-:B------:R-:W-:Y:S01]  /*7960*/  SHF.R.U64 R4, R10, 0x10, R11.reuse ;  /* 0x000000100a047819 */ /* 0x100fe2000000120b */
[C---:B------:R-:W-:Y:S01]  /*7970*/  VIADD R28, R18.reuse, 0x60 ;  /* 0x00000060121c7836 */ /* 0x040fe20000000000 */
[----:B------:R-:W-:Y:S01]  /*7980*/  SHF.R.U32.HI R5, RZ, 0x10, R11 ;  /* 0x00000010ff057819 */ /* 0x000fe2000001160b */
[----:B------:R-:W-:Y:S01]  /*7990*/  BSSY B1, `(.L_x_492) ;  /* 0x000000c000017945 */ /* 0x000fe20003800000 */
[----:B------:R-:W-:-:S02]  /*79a0*/  ISETP.GE.OR P2, PT, R18, R9, P0 ;  /* 0x000000091200720c */ /* 0x000fc40000746670 */
[----:B------:R-:W-:Y:S02]  /*79b0*/  PRMT R24, R24, 0x5410, R33 ;  /* 0x0000541018187816 */ /* 0x000fe40000000021 */
[----:B------:R-:W-:Y:S02]  /*79c0*/  ISETP.GE.OR P0, PT, R28, R9, P0 ;  /* 0x000000091c00720c */ /* 0x000fe40000706670 */
[----:B------:R-:W-:Y:S02]  /*79d0*/  PRMT R14, R14, 0x5410, R31 ;  /* 0x000054100e0e7816 */ /* 0x000fe4000000001f */
[----:B------:R-:W-:Y:S02]  /*79e0*/  PRMT R3, R3, 0x5410, R26 ;  /* 0x0000541003037816 */ /* 0x000fe4000000001a */
[----:B------:R-:W-:Y:S02]  /*79f0*/  PRMT R20, R20, 0x5410, R25 ;  /* 0x0000541014147816 */ /* 0x000fe40000000019 */
[----:B------:R-:W-:-:S02]  /*7a00*/  PRMT R12, R12, 0x5410, R7 ;  /* 0x000054100c0c7816 */ /* 0x000fc40000000007 */
[----:B------:R-:W-:Y:S02]  /*7a10*/  PRMT R15, R15, 0x5410, R6 ;  /* 0x000054100f0f7816 */ /* 0x000fe40000000006 */
[----:B------:R-:W-:Y:S02]  /*7a20*/  PRMT R21, R21, 0x5410, R4 ;  /* 0x0000541015157816 */ /* 0x000fe40000000004 */
[----:B------:R-:W-:Y:S01]  /*7a30*/  PRMT R0, R0, 0x5410, R5 ;  /* 0x0000541000007816 */ /* 0x000fe20000000005 */
[----:B------:R-:W-:Y:S06]  /*7a40*/  @!P1 BRA `(.L_x_493) ;  /* 0x0000010800e09947 */ /* 0x000fec0003800000 */
.L_x_693:
[----:B------:R-:W-:Y:S05]  /*7a50*/  BSYNC B1 ;  /* 0x0000000000017941 */ /* 0x000fea0003800000 */
.L_x_492:
[----:B------:R-:W-:Y:S04]  /*7a60*/  BSSY B1, `(.L_x_494) ;  /* 0x0000060000017945 */ /* 0x000fe80003800000 */
[----:B------:R-:W-:Y:S05]  /*7a70*/  @P2 BRA `(.L_x_495) ;  /* 0x0000000400782947 */ /* 0x000fea0003800000 */
[----:B------:R-:W2:Y:S01]  /*7a80*/  LDL R4, [R1+0x34] ;  /* 0x0000340001047983 */ /* 0x000ea20000100800 */
[C---:B------:R-:W-:Y:S01]  /*7a90*/  IMAD.U32 R36, R12.reuse, 0x10000, RZ ;  /* 0x000100000c247824 */ /* 0x040fe200078e00ff */
[----:B------:R-:W-:Y:S01]  /*7aa0*/  LOP3.LUT R37, R12, 0xffff0000, RZ, 0xc0, !PT ;  /* 0xffff00000c257812 */ /* 0x000fe200078ec0ff */
[C---:B------:R-:W-:Y:S01]  /*7ab0*/  IMAD.U32 R34, R24.reuse, 0x10000, RZ ;  /* 0x0001000018227824 */ /* 0x040fe200078e00ff */
[----:B------:R-:W1:Y:S01]  /*7ac0*/  S2R R5, SR_TID.X ;  /* 0x0000000000057919 */ /* 0x000e620000002100 */
[----:B------:R-:W-:Y:S01]  /*7ad0*/  LOP3.LUT R35, R24, 0xffff0000, RZ, 0xc0, !PT ;  /* 0xffff000018237812 */ /* 0x000fe200078ec0ff */
[----:B-1----:R-:W-:-:S05]  /*7ae0*/  VIADD R5, R5, 0xffffff80 ;  /* 0xffffff8005057836 */ /* 0x002fca0000000000 */
[----:B------:R-:W-:-:S04]  /*7af0*/  SHF.R.S32.HI R8, RZ, 0x1f, R5 ;  /* 0x0000001fff087819 */ /* 0x000fc80000011405 */
[----:B------:R-:W-:Y:S01]  /*7b00*/  LEA.HI R8, R8, R5, RZ, 0x5 ;  /* 0x0000000508087211 */ /* 0x000fe200078f28ff */
[----:B------:R-:W-:-:S03]  /*7b10*/  IMAD.IADD R5, R16, 0x1, R13 ;  /* 0x0000000110057824 */ /* 0x000fc600078e020d */
[----:B------:R-:W-:Y:S01]  /*7b20*/  SHF.R.S32.HI R8, RZ, 0x5, R8 ;  /* 0x00000005ff087819 */ /* 0x000fe20000011408 */
[----:B--2---:R-:W-:-:S05]  /*7b30*/  IMAD.SHL.U32 R4, R4, 0x40, RZ ;  /* 0x0000004004047824 */ /* 0x004fca00078e00ff */
[----:B------:R-:W-:-:S04]  /*7b40*/  LOP3.LUT R6, R4, 0x1c0, RZ, 0xc0, !PT ;  /* 0x000001c004067812 */ /* 0x000fc800078ec0ff */
[C---:B------:R-:W-:Y:S02]  /*7b50*/  LOP3.LUT R4, R6.reuse, 0x38, R16, 0xf8, !PT ;  /* 0x0000003806047812 */ /* 0x040fe400078ef810 */
[----:B------:R-:W-:Y:S02]  /*7b60*/  SHF.R.U32.HI R7, RZ, 0x3, R6 ;  /* 0x00000003ff077819 */ /* 0x000fe40000011606 */
[----:B------:R-:W-:Y:S02]  /*7b70*/  LOP3.LUT R6, R6, 0x38, R5, 0xf8, !PT ;  /* 0x0000003806067812 */ /* 0x000fe400078ef805 */
[-C--:B------:R-:W-:Y:S02]  /*7b80*/  LOP3.LUT R4, R4, R7.reuse, RZ, 0x3c, !PT ;  /* 0x0000000704047212 */ /* 0x080fe400078e3cff */
[----:B------:R-:W-:-:S03]  /*7b90*/  LOP3.LUT R6, R6, R7, RZ, 0x3c, !PT ;  /* 0x0000000706067212 */ /* 0x000fc600078e3cff */
[C---:B------:R-:W-:Y:S02]  /*7ba0*/  IMAD R5, R8.reuse, 0x200, R4 ;  /* 0x0000020008057824 */ /* 0x040fe400078e0204 */
[----:B------:R-:W-:Y:S02]  /*7bb0*/  IMAD R9, R8, 0x200, R6 ;  /* 0x0000020008097824 */ /* 0x000fe400078e0206 */
[--C-:B------:R-:W-:Y:S02]  /*7bc0*/  IMAD R42, R5, 0x2, R2.reuse ;  /* 0x00000002052a7824 */ /* 0x100fe400078e0202 */
[----:B------:R-:W-:-:S03]  /*7bd0*/  IMAD R44, R9, 0x2, R2 ;  /* 0x00000002092c7824 */ /* 0x000fc600078e0202 */
[----:B------:R-:W1:Y:S04]  /*7be0*/  LDS.128 R4, [R42+0xc400] ;  /* 0x00c400002a047984 */ /* 0x000e680000000c00 */
[----:B------:R-:W2:Y:S01]  /*7bf0*/  LDS.128 R8, [R44+0xc400] ;  /* 0x00c400002c087984 */ /* 0x000ea20000000c00 */
[C---:B-1----:R-:W-:Y:S01]  /*7c00*/  IMAD.U32 R25, R4.reuse, 0x10000, RZ ;  /* 0x0001000004197824 */ /* 0x042fe200078e00ff */
[----:B------:R-:W-:Y:S01]  /*7c10*/  LOP3.LUT R4, R4, 0xffff0000, RZ, 0xc0, !PT ;  /* 0xffff000004047812 */ /* 0x000fe200078ec0ff */
[C---:B0-----:R-:W-:Y:S01]  /*7c20*/  IMAD.U32 R27, R6.reuse, 0x10000, RZ ;  /* 0x00010000061b7824 */ /* 0x041fe200078e00ff */
[----:B------:R-:W-:Y:S01]  /*7c30*/  LOP3.LUT R6, R6, 0xffff0000, RZ, 0xc0, !PT ;  /* 0xffff000006067812 */ /* 0x000fe200078ec0ff */
[C---:B--2---:R-:W-:Y:S01]  /*7c40*/  IMAD.U32 R30, R8.reuse, 0x10000, RZ ;  /* 0x00010000081e7824 */ /* 0x044fe200078e00ff */
[----:B------:R-:W-:Y:S01]  /*7c50*/  LOP3.LUT R8, R8, 0xffff0000, RZ, 0xc0, !PT ;  /* 0xffff000008087812 */ /* 0x000fe200078ec0ff */
[C---:B------:R-:W-:Y:S01]  /*7c60*/  IMAD.U32 R32, R10.reuse, 0x10000, RZ ;  /* 0x000100000a207824 */ /* 0x040fe200078e00ff */
[----:B------:R-:W-:Y:S01]  /*7c70*/  LOP3.LUT R10, R10, 0xffff0000, RZ, 0xc0, !PT ;  /* 0xffff00000a0a7812 */ /* 0x000fe200078ec0ff */
[C---:B------:R-:W-:Y:S01]  /*7c80*/  FMUL.FTZ R38, R30.reuse, R36 ;  /* 0x000000241e267220 */ /* 0x040fe20000410000 */
[----:B------:R-:W-:Y:S01]  /*7c90*/  FMUL.FTZ R40, R30, R34 ;  /* 0x000000221e287220 */ /* 0x000fe20000410000 */
[----:B------:R-:W-:-:S02]  /*7ca0*/  IMAD.U32 R30, R21, 0x10000, RZ ;  /* 0x00010000151e7824 */ /* 0x000fc400078e00ff */
[C---:B------:R-:W-:Y:S01]  /*7cb0*/  FMUL.FTZ R39, R8.reuse, R37 ;  /* 0x0000002508277220 */ /* 0x040fe20000410000 */
[C---:B------:R-:W-:Y:S01]  /*7cc0*/  FFMA.FTZ R38, R25.reuse, R34, -R38 ;  /* 0x0000002219267223 */ /* 0x040fe20000010826 */
[----:B------:R-:W-:Y:S01]  /*7cd0*/  FFMA.FTZ R40, R25, R36, R40 ;  /* 0x0000002419287223 */ /* 0x000fe20000010028 */
[----:B------:R-:W-:Y:S02]  /*7ce0*/  IMAD.U32 R25, R3, 0x10000, RZ ;  /* 0x0001000003197824 */ /* 0x000fe400078e00ff */
[-C--:B------:R-:W-:Y:S01]  /*7cf0*/  FMUL.FTZ R41, R8, R35.reuse ;  /* 0x0000002308297220 */ /* 0x080fe20000410000 */
[-C--:B------:R-:W-:Y:S01]  /*7d00*/  FMUL.FTZ R8, R32, R30.reuse ;  /* 0x0000001e20087220 */ /* 0x080fe20000410000 */
[----:B------:R-:W-:Y:S01]  /*7d10*/  FFMA.FTZ R39, R4, R35, -R39 ;  /* 0x0000002304277223 */ /* 0x000fe20000010827 */
[-C--:B------:R-:W-:Y:S01]  /*7d20*/  FMUL.FTZ R43, R32, R25.reuse ;  /* 0x00000019202b7220 */ /* 0x080fe20000410000 */
[----:B------:R-:W-:Y:S01]  /*7d30*/  LOP3.LUT R35, R21, 0xffff0000, RZ, 0xc0, !PT ;  /* 0xffff000015237812 */ /* 0x000fe200078ec0ff */
[----:B------:R-:W-:Y:S01]  /*7d40*/  FFMA.FTZ R32, R27, R25, -R8 ;  /* 0x000000191b207223 */ /* 0x000fe20000010808 */
[----:B------:R-:W-:Y:S01]  /*7d50*/  LOP3.LUT R25, R3, 0xffff0000, RZ, 0xc0, !PT ;  /* 0xffff000003197812 */ /* 0x000fe200078ec0ff */
[----:B------:R-:W-:Y:S01]  /*7d60*/  FFMA.FTZ R41, R4, R37, R41 ;  /* 0x0000002504297223 */ /* 0x000fe20000010029 */
[----:B------:R-:W-:Y:S01]  /*7d70*/  FFMA.FTZ R43, R27, R30, R43 ;  /* 0x0000001e1b2b7223 */ /* 0x000fe2000001002b */
[----:B------:R-:W-:Y:S01]  /*7d80*/  FMUL.FTZ R37, R10, R35 ;  /* 0x000000230a257220 */ /* 0x000fe20000410000 */
[----:B------:R-:W-:-:S02]  /*7d90*/  IMAD.U32 R31, R9, 0x10000, RZ ;  /* 0x00010000091f7824 */ /* 0x000fc400078e00ff */
[-C--:B------:R-:W-:Y:S01]  /*7da0*/  FMUL.FTZ R45, R10, R25.reuse ;  /* 0x000000190a2d7220 */ /* 0x080fe20000410000 */
[----:B------:R-:W-:Y:S02]  /*7db0*/  IMAD.U32 R4, R14, 0x10000, RZ ;  /* 0x000100000e047824 */ /* 0x000fe400078e00ff */
[----:B------:R-:W-:Y:S01]  /*7dc0*/  FFMA.FTZ R37, R6, R25, -R37 ;  /* 0x0000001906257223 */ /* 0x000fe20000010825 */
[----:B------:R-:W-:Y:S01]  /*7dd0*/  IMAD.U32 R27, R15, 0x10000, RZ ;  /* 0x000100000f1b7824 */ /* 0x000fe200078e00ff */
[----:B------:R-:W-:Y:S01]  /*7de0*/  LOP3.LUT R9, R9, 0xffff0000, RZ, 0xc0, !PT ;  /* 0xffff000009097812 */ /* 0x000fe200078ec0ff */
[----:B------:R-:W-:Y:S02]  /*7df0*/  IMAD.U32 R33, R11, 0x10000, RZ ;  /* 0x000100000b217824 */ /* 0x000fe400078e00ff */
[C---:B------:R-:W-:Y:S01]  /*7e00*/  FMUL.FTZ R30, R31.reuse, R4 ;  /* 0x000000041f1e7220 */ /* 0x040fe20000410000 */
[----:B------:R-:W-:Y:S02]  /*7e10*/  IMAD.U32 R10, R0, 0x10000, RZ ;  /* 0x00010000000a7824 */ /* 0x000fe400078e00ff */
[----:B------:R-:W-:Y:S01]  /*7e20*/  FMUL.FTZ R25, R31, R27 ;  /* 0x0000001b1f197220 */ /* 0x000fe20000410000 */
[----:B------:R-:W-:Y:S01]  /*7e30*/  IMAD.U32 R26, R5, 0x10000, RZ ;  /* 0x00010000051a7824 */ /* 0x000fe200078e00ff */
[----:B------:R-:W-:Y:S01]  /*7e40*/  LOP3.LUT R11, R11, 0xffff0000, RZ, 0xc0, !PT ;  /* 0xffff00000b0b7812 */ /* 0x000fe200078ec0ff */
[----:B------:R-:W-:-:S02]  /*7e50*/  IMAD.U32 R28, R7, 0x10000, RZ ;  /* 0x00010000071c7824 */ /* 0x000fc400078e00ff */
[C---:B------:R-:W-:Y:S01]  /*7e60*/  FMUL.FTZ R31, R33.reuse, R10 ;  /* 0x0000000a211f7220 */ /* 0x040fe20000410000 */
[----:B------:R-:W-:Y:S02]  /*7e70*/  IMAD.U32 R8, R20, 0x10000, RZ ;  /* 0x0001000014087824 */ /* 0x000fe400078e00ff */
[C---:B------:R-:W-:Y:S01]  /*7e80*/  FFMA.FTZ R25, R26.reuse, R4, -R25 ;  /* 0x000000041a197223 */ /* 0x040fe20000010819 */
[----:B------:R-:W-:Y:S01]  /*7e90*/  FFMA.FTZ R30, R26, R27, R30 ;  /* 0x0000001b1a1e7223 */ /* 0x000fe2000001001e */
[----:B------:R-:W-:Y:S01]  /*7ea0*/  FFMA.FTZ R34, R6, R35, R45 ;  /* 0x0000002306227223 */ /* 0x000fe2000001002d */
[-C--:B------:R-:W-:Y:S01]  /*7eb0*/  FMUL.FTZ R33, R33, R8.reuse ;  /* 0x0000000821217220 */ /* 0x080fe20000410000 */
[----:B------:R-:W-:Y:S01]  /*7ec0*/  FFMA.FTZ R31, R28, R8, -R31 ;  /* 0x000000081c1f7223 */ /* 0x000fe2000001081f */
[----:B------:R-:W-:Y:S02]  /*7ed0*/  LOP3.LUT R8, R15, 0xffff0000, RZ, 0xc0, !PT ;  /* 0xffff00000f087812 */ /* 0x000fe400078ec0ff */
[----:B------:R-:W-:Y:S01]  /*7ee0*/  LOP3.LUT R26, R0, 0xffff0000, RZ, 0xc0, !PT ;  /* 0xffff0000001a7812 */ /* 0x000fe200078ec0ff */
[----:B------:R-:W-:Y:S01]  /*7ef0*/  FFMA.FTZ R33, R28, R10, R33 ;  /* 0x0000000a1c217223 */ /* 0x000fe20000010021 */
[----:B------:R-:W-:Y:S01]  /*7f00*/  LOP3.LUT R4, R14, 0xffff0000, RZ, 0xc0, !PT ;  /* 0xffff00000e047812 */ /* 0x000fe200078ec0ff */
[----:B------:R-:W-:Y:S01]  /*7f10*/  FMUL.FTZ R10, R9, R8 ;  /* 0x00000008090a7220 */ /* 0x000fe20000410000 */
[----:B------:R-:W-:Y:S01]  /*7f20*/  LOP3.LUT R6, R20, 0xffff0000, RZ, 0xc0, !PT ;  /* 0xffff000014067812 */ /* 0x000fe200078ec0ff */
[----:B------:R-:W-:Y:S01]  /*7f30*/  FMUL.FTZ R36, R11, R26 ;  /* 0x0000001a0b247220 */ /* 0x000fe20000410000 */
[----:B------:R-:W-:Y:S01]  /*7f40*/  LOP3.LUT R5, R5, 0xffff0000, RZ, 0xc0, !PT ;  /* 0xffff000005057812 */ /* 0x000fe200078ec0ff */
[----:B------:R-:W-:Y:S01]  /*7f50*/  FMUL.FTZ R9, R9, R4 ;  /* 0x0000000409097220 */ /* 0x000fe20000410000 */
[----:B------:R-:W-:Y:S01]  /*7f60*/  LOP3.LUT R7, R7, 0xffff0000, RZ, 0xc0, !PT ;  /* 0xffff000007077812 */ /* 0x000fe200078ec0ff */
[----:B------:R-:W-:-:S02]  /*7f70*/  FMUL.FTZ R11, R11, R6 ;  /* 0x000000060b0b7220 */ /* 0x000fc40000410000 */
[C---:B------:R-:W-:Y:S01]  /*7f80*/  FFMA.FTZ R28, R5.reuse, R4, -R10 ;  /* 0x00000004051c7223 */ /* 0x040fe2000001080a */
[----:B------:R-:W-:Y:S01]  /*7f90*/  FFMA.FTZ R9, R5, R8, R9 ;  /* 0x0000000805097223 */ /* 0x000fe20000010009 */
[C---:B------:R-:W-:Y:S01]  /*7fa0*/  FFMA.FTZ R36, R7.reuse, R6, -R36 ;  /* 0x0000000607247223 */ /* 0x040fe20000010824 */
[----:B------:R-:W-:Y:S01]  /*7fb0*/  FFMA.FTZ R26, R7, R26, R11 ;  /* 0x0000001a071a7223 */ /* 0x000fe2000001000b */
[----:B------:R-:W-:Y:S02]  /*7fc0*/  F2FP.BF16.F32.PACK_AB R4, R39, R38 ;  /* 0x000000262704723e */ /* 0x000fe400000010ff */
[----:B------:R-:W-:Y:S02]  /*7fd0*/  F2FP.BF16.F32.PACK_AB R6, R37, R32 ;  /* 0x000000202506723e */ /* 0x000fe400000010ff */
[----:B------:R-:W-:Y:S02]  /*7fe0*/  F2FP.BF16.F32.PACK_AB R5, R28, R25 ;  /* 0x000000191c05723e */ /* 0x000fe400000010ff */
[----:B------:R-:W-:-:S02]  /*7ff0*/  F2FP.BF16.F32.PACK_AB R7, R36, R31 ;  /* 0x0000001f2407723e */ /* 0x000fc400000010ff */
[----:B------:R-:W-:Y:S02]  /*8000*/  F2FP.BF16.F32.PACK_AB R8, R41, R40 ;  /* 0x000000282908723e */ /* 0x000fe400000010ff */
[----:B------:R-:W-:Y:S01]  /*8010*/  F2FP.BF16.F32.PACK_AB R10, R34, R43 ;  /* 0x0000002b220a723e */ /* 0x000fe200000010ff */
[----:B------:R1:W-:Y:S01]  /*8020*/  STS.128 [R42+0xc400], R4 ;  /* 0x00c400042a007388 */ /* 0x0003e20000000c00 */
[----:B------:R-:W-:Y:S02]  /*8030*/  F2FP.BF16.F32.PACK_AB R9, R9, R30 ;  /* 0x0000001e0909723e */ /* 0x000fe400000010ff */
[----:B------:R-:W-:-:S05]  /*8040*/  F2FP.BF16.F32.PACK_AB R11, R26, R33 ;  /* 0x000000211a0b723e */ /* 0x000fca00000010ff */
[----:B------:R1:W-:Y:S02]  /*8050*/  STS.128 [R44+0xc400], R8 ;  /* 0x00c400082c007388 */ /* 0x0003e40000000c00 */
.L_x_495:
[----:B------:R-:W-:Y:S05]  /*8060*/  BSYNC B1 ;  /* 0x0000000000017941 */ /* 0x000fea0003800000 */
.L_x_494:
[----:B------:R-:W-:Y:S05]  /*8070*/  @P0 BRA `(.L_x_486) ;  /* 0x0000000400680947 */ /* 0x000fea0003800000 */
[----:B-1----:R-:W2:Y:S01]  /*8080*/  LDL R5, [R1+0x48] ;  /* 0x0000480001057983 */ /* 0x002ea20000100800 */
[C---:B------:R-:W-:Y:S02]  /*8090*/  VIADD R6, R18.reuse, 0x60 ;  /* 0x0000006012067836 */ /* 0x040fe40000000000 */
[----:B------:R-:W-:Y:S01]  /*80a0*/  VIADD R7, R18, 0x60 ;  /* 0x0000006012077836 */ /* 0x000fe20000000000 */
[----:B------:R-:W3:Y:S01]  /*80b0*/  LDL R40, [R1+0x70] ;  /* 0x0000700001287983 */ /* 0x000ee20000100800 */
[----:B------:R-:W-:-:S03]  /*80c0*/  IMAD.SHL.U32 R6, R6, 0x40, RZ ;  /* 0x0000004006067824 */ /* 0x000fc600078e00ff */
[----:B------:R-:W-:Y:S01]  /*80d0*/  SHF.L.U32 R7, R7, 0x6, RZ ;  /* 0x0000000607077819 */ /* 0x000fe200000006ff */
[----:B------:R-:W-:Y:S01]  /*80e0*/  IMAD.IADD R4, R16, 0x1, R13 ;  /* 0x0000000110047824 */ /* 0x000fe200078e020d */
[----:B------:R-:W-:Y:S02]  /*80f0*/  LOP3.LUT R6, R6, 0x1c0, RZ, 0xc0, !PT ;  /* 0x000001c006067812 */ /* 0x000fe400078ec0ff */
[----:B------:R-:W-:Y:S02]  /*8100*/  LOP3.LUT R7, R7, 0x1c0, RZ, 0xc0, !PT ;  /* 0x000001c007077812 */ /* 0x000fe400078ec0ff */
[----:B------:R-:W-:Y:S02]  /*8110*/  SHF.R.U32.HI R6, RZ, 0x3, R6 ;  /* 0x00000003ff067819 */ /* 0x000fe40000011606 */
[----:B------:R-:W-:-:S04]  /*8120*/  LOP3.LUT R4, R7, 0x38, R4, 0xf8, !PT ;  /* 0x0000003807047812 */ /* 0x000fc800078ef804 */
[----:B------:R-:W-:Y:S01]  /*8130*/  LOP3.LUT R4, R4, R6, RZ, 0x3c, !PT ;  /* 0x0000000604047212 */ /* 0x000fe200078e3cff */
[----:B------:R-:W-:Y:S02]  /*8140*/  IMAD.U32 R37, R12, 0x10000, RZ ;  /* 0x000100000c257824 */ /* 0x000fe400078e00ff */
[----:B------:R-:W-:Y:S01]  /*8150*/  IMAD.U32 R35, R24, 0x10000, RZ ;  /* 0x0001000018237824 */ /* 0x000fe200078e00ff */
[----:B------:R-:W-:Y:S01]  /*8160*/  LOP3.LUT R36, R12, 0xffff0000, RZ, 0xc0, !PT ;  /* 0xffff00000c247812 */ /* 0x000fe200078ec0ff */
[----:B------:R-:W-:Y:S01]  /*8170*/  IMAD.U32 R38, R15, 0x10000, RZ ;  /* 0x000100000f267824 */ /* 0x000fe200078e00ff */
[----:B------:R-:W-:Y:S01]  /*8180*/  LOP3.LUT R24, R24, 0xffff0000, RZ, 0xc0, !PT ;  /* 0xffff000018187812 */ /* 0x000fe200078ec0ff */
[----:B------:R-:W-:Y:S02]  /*8190*/  IMAD.U32 R12, R14, 0x10000, RZ ;  /* 0x000100000e0c7824 */ /* 0x000fe400078e00ff */
[----:B------:R-:W-:Y:S02]  /*81a0*/  IMAD.U32 R41, R21, 0x10000, RZ ;  /* 0x0001000015297824 */ /* 0x000fe400078e00ff */
[----:B------:R-:W-:Y:S01]  /*81b0*/  IMAD.U32 R39, R3, 0x10000, RZ ;  /* 0x0001000003277824 */ /* 0x000fe200078e00ff */
[----:B------:R-:W-:Y:S01]  /*81c0*/  LOP3.LUT R43, R0, 0xffff0000, RZ, 0xc0, !PT ;  /* 0xffff0000002b7812 */ /* 0x000fe200078ec0ff */
[----:B--2---:R-:W-:-:S04]  /*81d0*/  IMAD.IADD R9, R5, 0x1, R4 ;  /* 0x0000000105097824 */ /* 0x004fc800078e0204 */
[----:B------:R-:W-:Y:S01]  /*81e0*/  IMAD R13, R9, 0x2, R2 ;  /* 0x00000002090d7824 */ /* 0x000fe200078e0202 */
[----:B---3--:R-:W-:Y:S04]  /*81f0*/  LDS.128 R4, [R40+0xc400] ;  /* 0x00c4000028047984 */ /* 0x008fe80000000c00 */
[----:B------:R-:W1:Y:S02]  /*8200*/  LDS.128 R8, [R13+0xc400] ;  /* 0x00c400000d087984 */ /* 0x000e640000000c00 */
[----:B-1----:R-:W-:Y:S02]  /*8210*/  IMAD.U32 R30, R8, 0x10000, RZ ;  /* 0x00010000081e7824 */ /* 0x002fe400078e00ff */
[----:B------:R-:W-:Y:S02]  /*8220*/  IMAD.U32 R25, R4, 0x10000, RZ ;  /* 0x0001000004197824 */ /* 0x000fe400078e00ff */
[-C--:B------:R-:W-:Y:S01]  /*8230*/  FMUL.FTZ R34, R37, R30.reuse ;  /* 0x0000001e25227220 */ /* 0x080fe20000410000 */
[----:B------:R-:W-:Y:S01]  /*8240*/  FMUL.FTZ R30, R35, R30 ;  /* 0x0000001e231e7220 */ /* 0x000fe20000410000 */
[----:B------:R-:W-:Y:S01]  /*8250*/  IMAD.U32 R31, R9, 0x10000, RZ ;  /* 0x00010000091f7824 */ /* 0x000fe200078e00ff */
[----:B------:R-:W-:Y:S01]  /*8260*/  LOP3.LUT R8, R8, 0xffff0000, RZ, 0xc0, !PT ;  /* 0xffff000008087812 */ /* 0x000fe200078ec0ff */
[----:B------:R-:W-:-:S02]  /*8270*/  IMAD.U32 R26, R5, 0x10000, RZ ;  /* 0x00010000051a7824 */ /* 0x000fc400078e00ff */
[----:B------:R-:W-:Y:S01]  /*8280*/  FFMA.FTZ R30, R37, R25, R30 ;  /* 0x00000019251e7223 */ /* 0x000fe2000001001e */
[----:B------:R-:W-:Y:S01]  /*8290*/  FMUL.FTZ R37, R38, R31 ;  /* 0x0000001f26257220 */ /* 0x000fe20000410000 */
[----:B------:R-:W-:Y:S01]  /*82a0*/  LOP3.LUT R4, R4, 0xffff0000, RZ, 0xc0, !PT ;  /* 0xffff000004047812 */ /* 0x000fe200078ec0ff */
[----:B------:R-:W-:Y:S01]  /*82b0*/  FFMA.FTZ R34, R35, R25, -R34 ;  /* 0x0000001923227223 */ /* 0x000fe20000010822 */
[-C--:B------:R-:W-:Y:S01]  /*82c0*/  FMUL.FTZ R35, R36, R8.reuse ;  /* 0x0000000824237220 */ /* 0x080fe20000410000 */
[----:B------:R-:W-:Y:S01]  /*82d0*/  FMUL.FTZ R25, R24, R8 ;  /* 0x0000000818197220 */ /* 0x000fe20000410000 */
[----:B------:R-:W-:Y:S02]  /*82e0*/  IMAD.U32 R32, R10, 0x10000, RZ ;  /* 0x000100000a207824 */ /* 0x000fe400078e00ff */
[C---:B------:R-:W-:Y:S01]  /*82f0*/  FMUL.FTZ R31, R12.reuse, R31 ;  /* 0x0000001f0c1f7220 */ /* 0x040fe20000410000 */
[----:B------:R-:W-:Y:S01]  /*8300*/  FFMA.FTZ R37, R12, R26, -R37 ;  /* 0x0000001a0c257223 */ /* 0x000fe20000010825 */
[----:B------:R-:W-:Y:S01]  /*8310*/  LOP3.LUT R10, R10, 0xffff0000, RZ, 0xc0, !PT ;  /* 0xffff00000a0a7812 */ /* 0x000fe200078ec0ff */
[-C--:B------:R-:W-:Y:S01]  /*8320*/  FFMA.FTZ R35, R24, R4.reuse, -R35 ;  /* 0x0000000418237223 */ /* 0x080fe20000010823 */
[----:B------:R-:W-:Y:S01]  /*8330*/  LOP3.LUT R12, R21, 0xffff0000, RZ, 0xc0, !PT ;  /* 0xffff0000150c7812 */ /* 0x000fe200078ec0ff */
[----:B------:R-:W-:Y:S01]  /*8340*/  FFMA.FTZ R25, R36, R4, R25 ;  /* 0x0000000424197223 */ /* 0x000fe20000010019 */
[----:B0-----:R-:W-:-:S02]  /*8350*/  IMAD.U32 R27, R6, 0x10000, RZ ;  /* 0x00010000061b7824 */ /* 0x001fc400078e00ff */
[-C--:B------:R-:W-:Y:S01]  /*8360*/  FMUL.FTZ R4, R41, R32.reuse ;  /* 0x0000002029047220 */ /* 0x080fe20000410000 */
[----:B------:R-:W-:Y:S01]  /*8370*/  LOP3.LUT R8, R3, 0xffff0000, RZ, 0xc0, !PT ;  /* 0xffff000003087812 */ /* 0x000fe200078ec0ff */
[----:B------:R-:W-:Y:S01]  /*8380*/  FMUL.FTZ R32, R39, R32 ;  /* 0x0000002027207220 */ /* 0x000fe20000410000 */
[----:B------:R-:W-:Y:S01]  /*8390*/  LOP3.LUT R6, R6, 0xffff0000, RZ, 0xc0, !PT ;  /* 0xffff000006067812 */ /* 0x000fe200078ec0ff */
[-C--:B------:R-:W-:Y:S01]  /*83a0*/  FMUL.FTZ R21, R12, R10.reuse ;  /* 0x0000000a0c157220 */ /* 0x080fe20000410000 */
[----:B------:R-:W-:Y:S02]  /*83b0*/  IMAD.U32 R33, R11, 0x10000, RZ ;  /* 0x000100000b217824 */ /* 0x000fe400078e00ff */
[-C--:B------:R-:W-:Y:S01]  /*83c0*/  FFMA.FTZ R3, R39, R27.reuse, -R4 ;  /* 0x0000001b27037223 */ /* 0x080fe20000010804 */
[----:B------:R-:W-:Y:S02]  /*83d0*/  IMAD.U32 R24, R0, 0x10000, RZ ;  /* 0x0001000000187824 */ /* 0x000fe400078e00ff */
[C---:B------:R-:W-:Y:S01]  /*83e0*/  FMUL.FTZ R39, R8.reuse, R10 ;  /* 0x0000000a08277220 */ /* 0x040fe20000410000 */
[----:B------:R-:W-:Y:S01]  /*83f0*/  FFMA.FTZ R10, R41, R27, R32 ;  /* 0x0000001b290a7223 */ /* 0x000fe20000010020 */
[----:B------:R-:W-:Y:S01]  /*8400*/  LOP3.LUT R9, R9, 0xffff0000, RZ, 0xc0, !PT ;  /* 0xffff000009097812 */ /* 0x000fe200078ec0ff */
[----:B------:R-:W-:Y:S01]  /*8410*/  FFMA.FTZ R8, R8, R6, -R21 ;  /* 0x0000000608087223 */ /* 0x000fe20000010815 */
[----:B------:R-:W-:Y:S01]  /*8420*/  LOP3.LUT R11, R11, 0xffff0000, RZ, 0xc0, !PT ;  /* 0xffff00000b0b7812 */ /* 0x000fe200078ec0ff */
[----:B------:R-:W-:Y:S01]  /*8430*/  IMAD.U32 R28, R7, 0x10000, RZ ;  /* 0x00010000071c7824 */ /* 0x000fe200078e00ff */
[----:B------:R-:W-:Y:S01]  /*8440*/  LOP3.LUT R41, R15, 0xffff0000, RZ, 0xc0, !PT ;  /* 0xffff00000f297812 */ /* 0x000fe200078ec0ff */
[----:B------:R-:W-:-:S02]  /*8450*/  IMAD.U32 R4, R20, 0x10000, RZ ;  /* 0x0001000014047824 */ /* 0x000fc400078e00ff */
[-C--:B------:R-:W-:Y:S01]  /*8460*/  FMUL.FTZ R27, R24, R33.reuse ;  /* 0x00000021181b7220 */ /* 0x080fe20000410000 */
[----:B------:R-:W-:Y:S02]  /*8470*/  LOP3.LUT R15, R14, 0xffff0000, RZ, 0xc0, !PT ;  /* 0xffff00000e0f7812 */ /* 0x000fe400078ec0ff */
[----:B------:R-:W-:Y:S01]  /*8480*/  LOP3.LUT R21, R20, 0xffff0000, RZ, 0xc0, !PT ;  /* 0xffff000014157812 */ /* 0x000fe200078ec0ff */
[----:B------:R-:W-:Y:S01]  /*8490*/  FFMA.FTZ R39, R12, R6, R39 ;  /* 0x000000060c277223 */ /* 0x000fe20000010027 */
[----:B------:R-:W-:Y:S01]  /*84a0*/  LOP3.LUT R5, R5, 0xffff0000, RZ, 0xc0, !PT ;  /* 0xffff000005057812 */ /* 0x000fe200078ec0ff */
[C---:B------:R-:W-:Y:S01]  /*84b0*/  FMUL.FTZ R33, R4.reuse, R33 ;  /* 0x0000002104217220 */ /* 0x040fe20000410000 */
[----:B------:R-:W-:Y:S01]  /*84c0*/  LOP3.LUT R7, R7, 0xffff0000, RZ, 0xc0, !PT ;  /* 0xffff000007077812 */ /* 0x000fe200078ec0ff */
[----:B------:R-:W-:Y:S01]  /*84d0*/  FFMA.FTZ R27, R4, R28, -R27 ;  /* 0x0000001c041b7223 */ /* 0x000fe2000001081b */
[----:B------:R-:W-:Y:S01]  /*84e0*/  FMUL.FTZ R0, R41, R9 ;  /* 0x0000000929007220 */ /* 0x000fe20000410000 */
[----:B------:R-:W-:Y:S01]  /*84f0*/  FMUL.FTZ R6, R43, R11 ;  /* 0x0000000b2b067220 */ /* 0x000fe20000410000 */
[----:B------:R-:W-:Y:S01]  /*8500*/  FMUL.FTZ R4, R15, R9 ;  /* 0x000000090f047220 */ /* 0x000fe20000410000 */
[----:B------:R-:W-:Y:S01]  /*8510*/  FMUL.FTZ R20, R21, R11 ;  /* 0x0000000b15147220 */ /* 0x000fe20000410000 */
[----:B------:R-:W-:Y:S01]  /*8520*/  FFMA.FTZ R0, R15, R5, -R0 ;  /* 0x000000050f007223 */ /* 0x000fe20000010800 */
[----:B------:R-:W-:Y:S01]  /*8530*/  FFMA.FTZ R14, R21, R7, -R6 ;  /* 0x00000007150e7223 */ /* 0x000fe20000010806 */
[----:B------:R-:W-:Y:S01]  /*8540*/  FFMA.FTZ R31, R38, R26, R31 ;  /* 0x0000001a261f7223 */ /* 0x000fe2000001001f */
[----:B------:R-:W-:Y:S01]  /*8550*/  FFMA.FTZ R33, R24, R28, R33 ;  /* 0x0000001c18217223 */ /* 0x000fe20000010021 */
[----:B------:R-:W-:Y:S01]  /*8560*/  FFMA.FTZ R12, R41, R5, R4 ;  /* 0x00000005290c7223 */ /* 0x000fe20000010004 */
[----:B------:R-:W-:Y:S01]  /*8570*/  FFMA.FTZ R20, R43, R7, R20 ;  /* 0x000000072b147223 */ /* 0x000fe20000010014 */
[----:B------:R-:W-:-:S02]  /*8580*/  F2FP.BF16.F32.PACK_AB R6, R8, R3 ;  /* 0x000000030806723e */ /* 0x000fc400000010ff */
[----:B------:R-:W-:Y:S02]  /*8590*/  F2FP.BF16.F32.PACK_AB R4, R35, R34 ;  /* 0x000000222304723e */ /* 0x000fe400000010ff */
[----:B------:R-:W-:Y:S02]  /*85a0*/  F2FP.BF16.F32.PACK_AB R5, R0, R37 ;  /* 0x000000250005723e */ /* 0x000fe400000010ff */
[----:B------:R-:W-:Y:S02]  /*85b0*/  F2FP.BF16.F32.PACK_AB R7, R14, R27 ;  /* 0x0000001b0e07723e */ /* 0x000fe400000010ff */
[----:B------:R-:W-:Y:S02]  /*85c0*/  F2FP.BF16.F32.PACK_AB R10, R39, R10 ;  /* 0x0000000a270a723e */ /* 0x000fe400000010ff */
[----:B------:R-:W-:Y:S02]  /*85d0*/  F2FP.BF16.F32.PACK_AB R8, R25, R30 ;  /* 0x0000001e1908723e */ /* 0x000fe400000010ff */
[----:B------:R-:W-:-:S02]  /*85e0*/  F2FP.BF16.F32.PACK_AB R9, R12, R31 ;  /* 0x0000001f0c09723e */ /* 0x000fc400000010ff */
[----:B------:R-:W-:Y:S01]  /*85f0*/  F2FP.BF16.F32.PACK_AB R11, R20, R33 ;  /* 0x00000021140b723e */ /* 0x000fe200000010ff */
[----:B------:R3:W-:Y:S04]  /*8600*/  STS.128 [R40+0xc400], R4 ;  /* 0x00c4000428007388 */ /* 0x0007e80000000c00 */
[----:B------:R3:W-:Y:S02]  /*8610*/  STS.128 [R13+0xc400], R8 ;  /* 0x00c400080d007388 */ /* 0x0007e40000000c00 */
.L_x_486:
[----:B------:R-:W-:Y:S05]  /*8620*/  BSYNC B0 ;  /* 0x0000000000007941 */ /* 0x000fea0003800000 */
.L_x_475:
[----:B------:R-:W-:Y:S01]  /*8630*/  @!PT LDS RZ, [RZ] ;  /* 0x00000000fffff984 */ /* 0x000fe20000000800 */
[----:B------:R-:W-:Y:S01]  /*8640*/  @!PT LDS RZ, [RZ] ;  /* 0x00000000fffff984 */ /* 0x000fe20000000800 */
[----:B------:R-:W-:Y:S01]  /*8650*/  @!PT LDS RZ, [RZ] ;  /* 0x00000000fffff984 */ /* 0x000fe20000000800 */
[----:B------:R-:W-:Y:S01]  /*8660*/  @!PT LDS RZ, [RZ] ;  /* 0x00000000fffff984 */ /* 0x000fe20000000800 */
[----:B------:R4:W-:Y:S06]  /*8670*/  MEMBAR.ALL.CTA ;  /* 0x0000000000007992 */ /* 0x0009ec0000008000 */
[----:B----4-:R-:W4:Y:S01]  /*8680*/  FENCE.VIEW.ASYNC.S ;  /* 0x00000000000073c6 */ /* 0x010f220000000000 */
[----:B------:R-:W-:Y:S05]  /*8690*/  WARPSYNC.ALL ;  /* 0x0000000000007948 */ /* 0x000fea0003800000 */
[----:B----4-:R-:W-:Y:S06]  /*86a0*/  BAR.SYNC.DEFER_BLOCKING 0xd, 0x180 ;  /* 0x0346000000007b1d */ /* 0x010fec0000010000 */
.L_x_472:
[----:B------:R-:W-:-:S13]  /*86b0*/  ISETP.NE.AND P0, PT, R155, 0x3, PT ;  /* 0x000000039b00780c */ /* 0x000fda0003f05270 */
[----:B------:R-:W-:Y:S05]  /*86c0*/  @!P0 BRA `(.L_x_496) ;  /* 0x0000000000048947 */ /* 0x000fea0003800000 */
[----:B------:R-:W-:Y:S01]  /*86d0*/  BPT.TRAP 0x1 ;  /* 0x000000040000795c */ /* 0x000fe20000300000 */
.L_x_496:
[----:B01-3--:R-:W-:Y:S01]  /*86e0*/  IMAD R8, R152, 0x8, R2 ;  /* 0x0000000898087824 */ /* 0x00bfe200078e0202 */
[----:B--2---:R-:W-:-:S04]  /*86f0*/  SHF.L.U32 R3, R156, 0x1f, RZ ;  /* 0x0000001f9c037819 */ /* 0x004fc800000006ff */
[----:B------:R0:W1:Y:S01]  /*8700*/  SYNCS.PHASECHK.TRANS64.TRYWAIT P1, [R8+URZ+0x30830], R3 ;  /* 0x03083003080075a7 */ /* 0x000062000802017f */
[----:B------:R-:W-:Y:S05]  /*8710*/  @!P0 BRA `(.L_x_497) ;  /* 0x0000000000048947 */ /* 0x000fea0003800000 */
[----:B------:R-:W-:Y:S01]  /*8720*/  BPT.TRAP 0x1 ;  /* 0x000000040000795c */ /* 0x000fe20000300000 */
.L_x_497:
[----:B------:R-:W-:Y:S01]  /*8730*/  VIADD R0, R2, 0x12400 ;  /* 0x0001240002007836 */ /* 0x000fe20000000000 */
[----:B------:R-:W-:Y:S01]  /*8740*/  LOP3.LUT R4, R29, 0x10000, RZ, 0xfc, !PT ;  /* 0x000100001d047812 */ /* 0x000fe200078efcff */
[----:B------:R-:W-:-:S03]  /*8750*/  IMAD.MOV.U32 R5, RZ, RZ, 0x40000040 ;  /* 0x40000040ff057424 */ /* 0x000fc600078e00ff */
[----:B------:R-:W-:Y:S02]  /*8760*/  SHF.R.U32.HI R0, RZ, 0x4, R0 ;  /* 0x00000004ff007819 */ /* 0x000fe40000011600 */
[----:B------:R2:W-:Y:S02]  /*8770*/  STL.64 [R1+0x10], R4 ;  /* 0x0000100401007387 */ /* 0x0005e40000100a00 */
[----:B------:R-:W-:-:S04]  /*8780*/  LOP3.LUT R0, R0, 0x3fff, RZ, 0xc0, !PT ;  /* 0x00003fff00007812 */ /* 0x000fc800078ec0ff */
[----:B------:R-:W-:-:S05]  /*8790*/  LOP3.LUT R0, R0, 0x10000, RZ, 0xfc, !PT ;  /* 0x0001000000007812 */ /* 0x000fca00078efcff */
[----:B------:R2:W-:Y:S01]  /*87a0*/  STL [R1+0x44], R0 ;  /* 0x0000440001007387 */ /* 0x0005e20000100800 */
[----:B-1----:R-:W-:Y:S05]  /*87b0*/  @P1 BRA `(.L_x_498) ;  /* 0x0000000000081947 */ /* 0x002fea0003800000 */
[----:B------:R-:W1:Y:S02]  /*87c0*/  SYNCS.PHASECHK.TRANS64.TRYWAIT P1, [R8+URZ+0x30830], R3 ;  /* 0x03083003080075a7 */ /* 0x000e64000802017f */
[----:B-1----:R-:W-:Y:S05]  /*87d0*/  @!P1 BRA `(.L_x_499) ;  /* 0x000000fc00909947 */ /* 0x002fea0003800000 */
.L_x_498:
[----:B--2---:R-:W2:Y:S04]  /*87e0*/  LDL R0, [R1+0x44] ;  /* 0x0000440001007983 */ /* 0x004ea80000100800 */
[----:B------:R-:W3:Y:S01]  /*87f0*/  LDL.64 R10, [R1+0x10] ;  /* 0x00001000010a7983 */ /* 0x000ee20000100a00 */
[----:B------:R-:W-:Y:S01]  /*8800*/  IMAD.MOV.U32 R5, RZ, RZ, 0x40000040 ;  /* 0x40000040ff057424 */ /* 0x000fe200078e00ff */
[----:B------:R-:W-:Y:S05]  /*8810*/  WARPSYNC.ALL ;  /* 0x0000000000007948 */ /* 0x000fea0003800000 */
[----:B------:R-:W-:Y:S01]  /*8820*/  R2UR UR7, R5 ;  /* 0x00000000050772ca */ /* 0x000fe200000e0000 */
[----:B-----5:R-:W-:Y:S01]  /*8830*/  WARPGROUP.ARRIVE ;  /* 0x00000000000079c5 */ /* 0x020fe20000000000 */
[----:B------:R-:W-:Y:S01]  /*8840*/  IMAD.MOV.U32 R7, RZ, RZ, 0x40000040 ;  /* 0x40000040ff077424 */ /* 0x000fe200078e00ff */
[----:B------:R-:W-:Y:S01]  /*8850*/  P2R R9, PR, RZ, 0x1 ;  /* 0x00000001ff097803 */ /* 0x000fe20000000000 */
[----:B------:R-:W-:-:S03]  /*8860*/  IMAD.MOV.U32 R15, RZ, RZ, 0x40000040 ;  /* 0x40000040ff0f7424 */ /* 0x000fc600078e00ff */
[----:B------:R-:W4:Y:S01]  /*8870*/  S2R R137, SR_TID.X ;  /* 0x0000000000897919 */ /* 0x000f220000002100 */
[----:B------:R-:W-:Y:S02]  /*8880*/  IMAD.MOV.U32 R13, RZ, RZ, 0x40000040 ;  /* 0x40000040ff0d7424 */ /* 0x000fe400078e00ff */
[----:B------:R-:W-:Y:S01]  /*8890*/  IMAD.MOV.U32 R5, RZ, RZ, 0x40000040 ;  /* 0x40000040ff057424 */ /* 0x000fe200078e00ff */
[----:B----4-:R-:W-:Y:S01]  /*88a0*/  LOP3.LUT R137, R137, 0x7f, RZ, 0xc0, !PT ;  /* 0x0000007f89897812 */ /* 0x010fe200078ec0ff */
[----:B--2---:R-:W-:Y:S02]  /*88b0*/  IMAD R4, R152, 0x600, R0 ;  /* 0x0000060098047824 */ /* 0x004fe400078e0200 */
[----:B------:R-:W2:Y:S01]  /*88c0*/  S2R R0, SR_TID.X ;  /* 0x0000000000007919 */ /* 0x000ea20000002100 */
[----:B---3--:R-:W-:Y:S01]  /*88d0*/  R2UR UR4, R10 ;  /* 0x000000000a0472ca */ /* 0x008fe200000e0000 */
[----:B------:R-:W-:Y:S01]  /*88e0*/  VIADD R6, R4, 0x2 ;  /* 0x0000000204067836 */ /* 0x000fe20000000000 */
[----:B------:R-:W-:Y:S01]  /*88f0*/  R2UR UR5, R11 ;  /* 0x000000000b0572ca */ /* 0x000fe200000e0000 */
[----:B------:R-:W-:Y:S01]  /*8900*/  VIADD R14, R10, 0x2 ;  /* 0x000000020a0e7836 */ /* 0x000fe20000000000 */
[----:B------:R-:W-:Y:S01]  /*8910*/  R2UR UR6, R4 ;  /* 0x00000000040672ca */ /* 0x000fe200000e0000 */
[----:B------:R-:W-:-:S03]  /*8920*/  VIADD R12, R10, 0x4 ;  /* 0x000000040a0c7836 */ /* 0x000fc60000000000 */
[----:B------:R3:W-:Y:S04]  /*8930*/  STL.64 [R1+0x28], R14 ;  /* 0x0000280e01007387 */ /* 0x0007e80000100a00 */
[----:B------:R-:W-:Y:S05]  /*8940*/  STL.64 [R1+0x20], R12 ;  /* 0x0000200c01007387 */ /* 0x000fea0000100a00 */
[----:B------:R-:W-:Y:S01]  /*8950*/  HGMMA.64x192x16.F32.BF16 R24, gdesc[UR4], RZ, !UPT, gsb0 ;  /* 0x02e00000041879f0 */ /* 0x000fe2000c0018ff */
[----:B------:R-:W-:Y:S01]  /*8960*/  R2UR UR6, R6 ;  /* 0x00000000060672ca */ /* 0x000fe200000e0000 */
[----:B------:R-:W-:Y:S01]  /*8970*/  VIADD R6, R4, 0x4 ;  /* 0x0000000404067836 */ /* 0x000fe20000000000 */
[----:B------:R-:W-:Y:S01]  /*8980*/  R2UR UR7, R7 ;  /* 0x00000000070772ca */ /* 0x000fe200000e0000 */
[----:B------:R-:W-:Y:S01]  /*8990*/  IMAD.MOV.U32 R7, RZ, RZ, 0x40000040 ;  /* 0x40000040ff077424 */ /* 0x000fe200078e00ff */
[----:B------:R-:W-:Y:S01]  /*89a0*/  R2UR UR4, R14 ;  /* 0x000000000e0472ca */ /* 0x000fe200000e0000 */
[----:B------:R-:W-:Y:S01]  /*89b0*/  VIADD R4, R4, 0x6 ;  /* 0x0000000604047836 */ /* 0x000fe20000000000 */
[----:B------:R-:W-:Y:S01]  /*89c0*/  R2UR UR5, R15 ;  /* 0x000000000f0572ca */ /* 0x000fe200000e0000 */
[----:B--2---:R-:W-:Y:S01]  /*89d0*/  VIADD R0, R0, 0xffffff80 ;  /* 0xffffff8000007836 */ /* 0x004fe20000000000 */
[----:B------:R-:W-:-:S02]  /*89e0*/  WARPGROUP.DEPBAR.LE gsb0, 0x0 ;  /* 0x00008000000079c5 */ /* 0x000fc40000010000 */
[----:B------:R-:W-:-:S09]  /*89f0*/  WARPGROUP.ARRIVE ;  /* 0x00000000000079c5 */ /* 0x000fd20000000000 */
[----:B------:R-:W-:Y:S01]  /*8a00*/  HGMMA.64x192x16.F32.BF16 R24, gdesc[UR4], R24, gsb0 ;  /* 0x02e00000041879f0 */ /* 0x000fe20008001818 */
[----:B------:R-:W-:Y:S01]  /*8a10*/  R2UR UR6, R6 ;  /* 0x00000000060672ca */ /* 0x000fe200000e0000 */
[----:B------:R-:W-:Y:S01]  /*8a20*/  VIADD R6, R10, 0x6 ;  /* 0x000000060a067836 */ /* 0x000fe20000000000 */
[----:B------:R-:W-:Y:S02]  /*8a30*/  R2UR UR7, R7 ;  /* 0x00000000070772ca */ /* 0x000fe400000e0000 */
[----:B------:R-:W-:Y:S02]  /*8a40*/  R2UR UR4, R12 ;  /* 0x000000000c0472ca */ /* 0x000fe400000e0000 */
[----:B------:R-:W-:Y:S02]  /*8a50*/  R2UR UR5, R13 ;  /* 0x000000000d0572ca */ /* 0x000fe400000e0000 */
[----:B------:R-:W-:Y:S02]  /*8a60*/  MOV R7, 0x40000040 ;  /* 0x4000004000077802 */ /* 0x000fe40000000f00 */
[----:B------:R-:W-:-:S03]  /*8a70*/  SHF.R.S32.HI R10, RZ, 0x1f, R0 ;  /* 0x0000001fff0a7819 */ /* 0x000fc60000011400 */
[----:B------:R2:W-:Y:S01]  /*8a80*/  STL.64 [R1+0x18], R6 ;  /* 0x0000180601007387 */ /* 0x0005e20000100a00 */
[----:B------:R-:W-:-:S04]  /*8a90*/  LEA.HI R10, R10, R0, RZ, 0x7 ;  /* 0x000000000a0a7211 */ /* 0x000fc800078f38ff */
[----:B------:R-:W-:-:S05]  /*8aa0*/  LOP3.LUT R10, R10, 0xffffff80, RZ, 0xc0, !PT ;  /* 0xffffff800a0a7812 */ /* 0x000fca00078ec0ff */
[----:B------:R-:W-:-:S05]  /*8ab0*/  IMAD.IADD R10, R0, 0x1, -R10 ;  /* 0x00000001000a7824 */ /* 0x000fca00078e0a0a */
[----:B------:R-:W-:-:S04]  /*8ac0*/  SHF.R.S32.HI R0, RZ, 0x1f, R10 ;  /* 0x0000001fff007819 */ /* 0x000fc8000001140a */
[----:B------:R-:W-:-:S04]  /*8ad0*/  LEA.HI R0, R0, R10, RZ, 0x2 ;  /* 0x0000000a00007211 */ /* 0x000fc800078f10ff */
[----:B------:R-:W-:-:S05]  /*8ae0*/  LOP3.LUT R0, R0, 0x7ffffffc, RZ, 0xc0, !PT ;  /* 0x7ffffffc00007812 */ /* 0x000fca00078ec0ff */
[----:B------:R-:W-:-:S04]  /*8af0*/  IMAD.IADD R0, R10, 0x1, -R0 ;  /* 0x000000010a007824 */ /* 0x000fc800078e0a00 */
[----:B01----:R-:W-:-:S05]  /*8b00*/  IMAD.SHL.U32 R3, R0, 0x2, RZ ;  /* 0x0000000200037824 */ /* 0x003fca00078e00ff */
[----:B------:R-:W-:Y:S01]  /*8b10*/  IADD3 R3, R120, 0xc0, -R3 ;  /* 0x000000c078037810 */ /* 0x000fe20007ffe803 */
[----:B------:R-:W-:Y:S02]  /*8b20*/  WARPGROUP.DEPBAR.LE gsb0, 0x0 ;  /* 0x00008000000079c5 */ /* 0x000fe40000010000 */
[----:B------:R-:W-:-:S06]  /*8b30*/  WARPGROUP.ARRIVE ;  /* 0x00000000000079c5 */ /* 0x000fcc0000000000 */
[----:B------:R-:W-:Y:S01]  /*8b40*/  HGMMA.64x192x16.F32.BF16 R24, gdesc[UR4], R24, gsb0 ;  /* 0x02e00000041879f0 */ /* 0x000fe20008001818 */
[----:B------:R-:W-:Y:S01]  /*8b50*/  R2UR UR6, R4 ;  /* 0x00000000040672ca */ /* 0x000fe200000e0000 */
[----:B------:R-:W-:Y:S01]  /*8b60*/  IMAD R4, R136, -0xc0, R3 ;  /* 0xffffff4088047824 */ /* 0x000fe200078e0203 */
[----:B------:R-:W-:Y:S02]  /*8b70*/  R2UR UR7, R5 ;  /* 0x00000000050772ca */ /* 0x000fe400000e0000 */
[----:B------:R-:W-:Y:S02]  /*8b80*/  R2UR UR4, R6 ;  /* 0x00000000060472ca */ /* 0x000fe400000e0000 */
[----:B------:R-:W-:Y:S02]  /*8b90*/  R2UR UR5, R7 ;  /* 0x00000000070572ca */ /* 0x000fe400000e0000 */
[C---:B------:R-:W-:Y:S02]  /*8ba0*/  ISETP.GT.AND P4, PT, R4.reuse, RZ, PT ;  /* 0x000000ff0400720c */ /* 0x040fe40003f84270 */
[----:B------:R-:W-:-:S02]  /*8bb0*/  ISETP.GT.AND P3, PT, R4, 0x1, PT ;  /* 0x000000010400780c */ /* 0x000fc40003f64270 */
[C---:B------:R-:W-:Y:S02]  /*8bc0*/  ISETP.GT.AND P1, PT, R4.reuse, 0x8, PT ;  /* 0x000000080400780c */ /* 0x040fe40003f24270 */
[C---:B------:R-:W-:Y:S02]  /*8bd0*/  ISETP.GT.AND P2, PT, R4.reuse, 0x9, PT ;  /* 0x000000090400780c */ /* 0x040fe40003f44270 */
[C---:B------:R-:W-:Y:S02]  /*8be0*/  ISETP.GT.AND P5, PT, R4.reuse, 0x10, PT ;  /* 0x000000100400780c */ /* 0x040fe40003fa4270 */
[C---:B------:R-:W-:Y:S02]  /*8bf0*/  ISETP.GT.AND P0, PT, R4.reuse, 0x99, PT ;  /* 0x000000990400780c */ /* 0x040fe40003f04270 */
[----:B------:R-:W-:Y:S01]  /*8c00*/  ISETP.GT.AND P6, PT, R4, 0xa0, PT ;  /* 0x000000a00400780c */ /* 0x000fe20003fc4270 */
[----:B------:R-:W-:Y:S02]  /*8c10*/  WARPGROUP.DEPBAR.LE gsb0, 0x0 ;  /* 0x00008000000079c5 */ /* 0x000fe40000010000 */
[----:B------:R-:W-:-:S06]  /*8c20*/  WARPGROUP.ARRIVE ;  /* 0x00000000000079c5 */ /* 0x000fcc0000000000 */
[----:B------:R-:W-:Y:S01]  /*8c30*/  HGMMA.64x192x16.F32.BF16 R24, gdesc[UR4], R24, gsb0 ;  /* 0x02e00000041879f0 */ /* 0x000fe20008001818 */
[----:B------:R-:W-:Y:S02]  /*8c40*/  ULDC UR4, c[0x0][0x988] ;  /* 0x0002620000047ab9 */ /* 0x000fe40000000800 */
        /* <DEDUP_REMOVED lines=150> */
[----:B------:R-:W-:Y:S02]  /*95b0*/  FSEL R99, R99, -INF , P1 ;  /* 0xff80000063637808 */ /* 0x000fe40000800000 */
[----:B------:R-:W-:Y:S02]  /*95c0*/  ISETP.GT.AND P1, PT, R4, 0xa8, PT ;  /* 0x000000a80400780c */ /* 0x000fe40003f24270 */
[----:B------:R-:W-:Y:S02]  /*95d0*/  FSEL R105, R105, -INF , P0 ;  /* 0xff80000069697808 */ /* 0x000fe40000000000 */
[----:B------:R-:W-:Y:S02]  /*95e0*/  FMNMX.FTZ R0, R104, R3, !PT ;  /* 0x0000000368007209 */ /* 0x000fe40007810000 */
[----:B------:R-:W-:-:S02]  /*95f0*/  FSEL R102, R102, -INF , P2 ;  /* 0xff80000066667808 */ /* 0x000fc40001000000 */
[----:B------:R-:W-:Y:S02]  /*9600*/  ISETP.GT.AND P2, PT, R4, 0xa9, PT ;  /* 0x000000a90400780c */ /* 0x000fe40003f44270 */
[----:B------:R-:W-:Y:S02]  /*9610*/  FSEL R108, R108, -INF , P1 ;  /* 0xff8000006c6c7808 */ /* 0x000fe40000800000 */
[----:B------:R-:W-:Y:S02]  /*9620*/  FMNMX.FTZ R0, R105, R0, !PT ;  /* 0x0000000069007209 */ /* 0x000fe40007810000 */
[----:B------:R-:W-:Y:S02]  /*9630*/  FSEL R98, R98, -INF , P3 ;  /* 0xff80000062627808 */ /* 0x000fe40001800000 */
[----:B------:R-:W-:Y:S02]  /*9640*/  FSEL R109, R109, -INF , P2 ;  /* 0xff8000006d6d7808 */ /* 0x000fe40001000000 */
[----:B------:R-:W-:-:S02]  /*9650*/  FMNMX.FTZ R0, R108, R0, !PT ;  /* 0x000000006c007209 */ /* 0x000fc40007810000 */
[----:B------:R-:W-:Y:S02]  /*9660*/  ISETP.GT.AND P3, PT, R4, 0xb0, PT ;  /* 0x000000b00400780c */ /* 0x000fe40003f64270 */
[----:B------:R-:W-:Y:S02]  /*9670*/  FSEL R95, R95, -INF , P4 ;  /* 0xff8000005f5f7808 */ /* 0x000fe40002000000 */
[----:B------:R-:W-:Y:S02]  /*9680*/  FSEL R112, R112, -INF , P3 ;  /* 0xff80000070707808 */ /* 0x000fe40001800000 */
[----:B------:R-:W-:Y:S02]  /*9690*/  FMNMX.FTZ R0, R109, R0, !PT ;  /* 0x000000006d007209 */ /* 0x000fe40007810000 */
[----:B------:R-:W-:Y:S02]  /*96a0*/  ISETP.GT.AND P4, PT, R4, 0xb1, PT ;  /* 0x000000b10400780c */ /* 0x000fe40003f84270 */
[----:B------:R-:W-:-:S02]  /*96b0*/  FSEL R94, R94, -INF , P5 ;  /* 0xff8000005e5e7808 */ /* 0x000fc40002800000 */
[----:B------:R-:W-:Y:S02]  /*96c0*/  FSEL R113, R113, -INF , P4 ;  /* 0xff80000071717808 */ /* 0x000fe40002000000 */
[----:B------:R-:W-:Y:S02]  /*96d0*/  FMNMX.FTZ R0, R112, R0, !PT ;  /* 0x0000000070007209 */ /* 0x000fe40007810000 */
[----:B------:R-:W-:Y:S02]  /*96e0*/  ISETP.GT.AND P5, PT, R4, 0xb8, PT ;  /* 0x000000b80400780c */ /* 0x000fe40003fa4270 */
[----:B------:R-:W-:Y:S02]  /*96f0*/  FMNMX.FTZ R0, R113, R0, !PT ;  /* 0x0000000071007209 */ /* 0x000fe40007810000 */
[----:B------:R-:W-:Y:S02]  /*9700*/  FSEL R116, R116, -INF , P5 ;  /* 0xff80000074747808 */ /* 0x000fe40002800000 */
[----:B------:R-:W-:-:S02]  /*9710*/  ISETP.GT.AND P6, PT, R4, 0xb9, PT ;  /* 0x000000b90400780c */ /* 0x000fc40003fc4270 */
[----:B------:R-:W-:Y:S02]  /*9720*/  FMNMX.FTZ R0, R116, R0, !PT ;  /* 0x0000000074007209 */ /* 0x000fe40007810000 */
[----:B------:R-:W-:Y:S02]  /*9730*/  FSEL R117, R117, -INF , P6 ;  /* 0xff80000075757808 */ /* 0x000fe40003000000 */
[----:B---3--:R-:W-:Y:S02]  /*9740*/  FMNMX.FTZ R14, R135, R134, !PT ;  /* 0x00000086870e7209 */ /* 0x008fe40007810000 */
[----:B------:R-:W-:Y:S02]  /*9750*/  FMNMX.FTZ R0, R117, R0, !PT ;  /* 0x0000000075007209 */ /* 0x000fe40007810000 */
[----:B------:R-:W-:Y:S02]  /*9760*/  FMNMX.FTZ R11, R133, R14, !PT ;  /* 0x0000000e850b7209 */ /* 0x000fe40007810000 */
[----:B------:R-:W-:Y:S01]  /*9770*/  P2R R10, PR, RZ, 0x4 ;  /* 0x00000004ff0a7803 */ /* 0x000fe20000000000 */
[----:B------:R-:W0:Y:S01]  /*9780*/  SHFL.BFLY PT, R3, R0, 0x2, 0x1f ;  /* 0x0c401f0000037f89 */ /* 0x000e2200000e0000 */
[----:B------:R-:W-:-:S02]  /*9790*/  FMNMX.FTZ R14, R132, R11, !PT ;  /* 0x0000000b840e7209 */ /* 0x000fc40007810000 */
[----:B--2---:R-:W-:Y:S02]  /*97a0*/  P2R R6, PR, RZ, 0x1 ;  /* 0x00000001ff067803 */ /* 0x004fe40000000000 */
[----:B------:R-:W-:Y:S02]  /*97b0*/  FMNMX.FTZ R11, R131, R14, !PT ;  /* 0x0000000e830b7209 */ /* 0x000fe40007810000 */
[----:B------:R-:W-:Y:S02]  /*97c0*/  ISETP.GT.AND P0, PT, R4, 0xa0, PT ;  /* 0x000000a00400780c */ /* 0x000fe40003f04270 */
[----:B------:R-:W-:Y:S02]  /*97d0*/  FMNMX.FTZ R14, R130, R11, !PT ;  /* 0x0000000b820e7209 */ /* 0x000fe40007810000 */
[----:B------:R-:W-:Y:S02]  /*97e0*/  FSEL R106, R106, -INF , P0 ;  /* 0xff8000006a6a7808 */ /* 0x000fe40000000000 */
[----:B------:R-:W-:-:S02]  /*97f0*/  FMNMX.FTZ R11, R129, R14, !PT ;  /* 0x0000000e810b7209 */ /* 0x000fc40007810000 */
[----:B------:R-:W-:Y:S02]  /*9800*/  ISETP.NE.AND P0, PT, R6, RZ, PT ;  /* 0x000000ff0600720c */ /* 0x000fe40003f05270 */
[----:B------:R-:W-:Y:S02]  /*9810*/  FMNMX.FTZ R14, R128, R11, !PT ;  /* 0x0000000b800e7209 */ /* 0x000fe40007810000 */
[----:B------:R-:W-:Y:S02]  /*9820*/  FSEL R107, R107, -INF , P0 ;  /* 0xff8000006b6b7808 */ /* 0x000fe40000000000 */
[----:B------:R-:W-:Y:S02]  /*9830*/  FMNMX.FTZ R11, R127, R14, !PT ;  /* 0x0000000e7f0b7209 */ /* 0x000fe40007810000 */
[----:B------:R-:W-:Y:S02]  /*9840*/  ISETP.NE.AND P0, PT, R9, RZ, PT ;  /* 0x000000ff0900720c */ /* 0x000fe40003f05270 */
[----:B0-----:R-:W-:-:S02]  /*9850*/  FMNMX.FTZ R3, R0, R3, !PT ;  /* 0x0000000300037209 */ /* 0x001fc40007810000 */
[----:B------:R-:W-:Y:S02]  /*9860*/  FMNMX.FTZ R14, R126, R11, !PT ;  /* 0x0000000b7e0e7209 */ /* 0x000fe40007810000 */
[----:B------:R-:W-:Y:S01]  /*9870*/  P2R R7, PR, RZ, 0x2 ;  /* 0x00000002ff077803 */ /* 0x000fe20000000000 */
[----:B------:R-:W0:Y:S01]  /*9880*/  SHFL.BFLY PT, R0, R3, 0x1, 0x1f ;  /* 0x0c201f0003007f89 */ /* 0x000e2200000e0000 */
[----:B------:R-:W-:Y:S02]  /*9890*/  FMNMX.FTZ R11, R125, R14, !PT ;  /* 0x0000000e7d0b7209 */ /* 0x000fe40007810000 */
[----:B------:R-:W-:Y:S02]  /*98a0*/  ISETP.GT.AND P1, PT, R4, 0x99, PT ;  /* 0x000000990400780c */ /* 0x000fe40003f24270 */
[----:B------:R-:W-:Y:S02]  /*98b0*/  FMNMX.FTZ R14, R124, R11, !PT ;  /* 0x0000000b7c0e7209 */ /* 0x000fe40007810000 */
[----:B------:R-:W-:-:S02]  /*98c0*/  FSEL R103, R103, -INF , P1 ;  /* 0xff80000067677808 */ /* 0x000fc40000800000 */
[----:B------:R-:W-:Y:S02]  /*98d0*/  FMNMX.FTZ R11, R123, R14, !PT ;  /* 0x0000000e7b0b7209 */ /* 0x000fe40007810000 */
[----:B------:R-:W-:Y:S02]  /*98e0*/  ISETP.NE.AND P1, PT, R7, RZ, PT ;  /* 0x000000ff0700720c */ /* 0x000fe40003f25270 */
[----:B------:R-:W-:Y:S02]  /*98f0*/  FMNMX.FTZ R14, R122, R11, !PT ;  /* 0x0000000b7a0e7209 */ /* 0x000fe40007810000 */
[----:B------:R-:W-:Y:S02]  /*9900*/  FSEL R110, R110, -INF , P1 ;  /* 0xff8000006e6e7808 */ /* 0x000fe40000800000 */
[----:B------:R-:W-:Y:S02]  /*9910*/  FMNMX.FTZ R11, R121, R14, !PT ;  /* 0x0000000e790b7209 */ /* 0x000fe40007810000 */
[----:B------:R-:W-:-:S02]  /*9920*/  FSEL R114, R114, -INF , P3 ;  /* 0xff80000072727808 */ /* 0x000fc40001800000 */
[----:B------:R-:W-:Y:S02]  /*9930*/  FMNMX.FTZ R11, R120, R11, !PT ;  /* 0x0000000b780b7209 */ /* 0x000fe40007810000 */
[----:B------:R-:W-:Y:S02]  /*9940*/  FSEL R115, R115, -INF , P4 ;  /* 0xff80000073737808 */ /* 0x000fe40002000000 */
[----:B0-----:R-:W-:Y:S01]  /*9950*/  FMNMX.FTZ R3, R3, R0, !PT ;  /* 0x0000000003037209 */ /* 0x001fe20007810000 */
[----:B------:R-:W-:Y:S01]  /*9960*/  IMAD.U32 R0, RZ, RZ, UR4 ;  /* 0x00000004ff007e24 */ /* 0x000fe2000f8e00ff */
[----:B------:R-:W-:Y:S02]  /*9970*/  FMNMX.FTZ R14, R58, R11, !PT ;  /* 0x0000000b3a0e7209 */ /* 0x000fe40007810000 */
[C---:B------:R-:W-:Y:S01]  /*9980*/  FSETP.NEU.FTZ.AND P2, PT, R3.reuse, -INF , PT ;  /* 0xff8000000300780b */ /* 0x040fe20003f5d000 */
[----:B------:R-:W-:Y:S01]  /*9990*/  FMUL.FTZ R5, R3, R0 ;  /* 0x0000000003057220 */ /* 0x000fe20000410000 */
[----:B------:R-:W-:-:S02]  /*99a0*/  FMNMX.FTZ R11, R59, R14, !PT ;  /* 0x0000000e3b0b7209 */ /* 0x000fc40007810000 */
[----:B------:R-:W-:Y:S02]  /*99b0*/  FSEL R118, R118, -INF , P5 ;  /* 0xff80000076767808 */ /* 0x000fe40002800000 */
[----:B------:R-:W-:Y:S02]  /*99c0*/  FSEL R5, R5, RZ, P2 ;  /* 0x000000ff05057208 */ /* 0x000fe40001000000 */
[----:B------:R-:W-:Y:S02]  /*99d0*/  ISETP.NE.AND P2, PT, R10, RZ, PT ;  /* 0x000000ff0a00720c */ /* 0x000fe40003f45270 */
[----:B------:R-:W-:Y:S01]  /*99e0*/  FSEL R119, R119, -INF , P6 ;  /* 0xff80000077777808 */ /* 0x000fe20003000000 */
[-CC-:B------:R-:W-:Y:S01]  /*99f0*/  FFMA.FTZ R6, R25, R0.reuse, -R5.reuse ;  /* 0x0000000019067223 */ /* 0x180fe20000010805 */
[-CC-:B------:R-:W-:Y:S01]  /*9a00*/  FFMA.FTZ R25, R32, R0.reuse, -R5.reuse ;  /* 0x0000000020197223 */ /* 0x180fe20000010805 */
[----:B------:R-:W-:Y:S01]  /*9a10*/  FMNMX.FTZ R32, R62, R11, !PT ;  /* 0x0000000b3e207209 */ /* 0x000fe20007810000 */
[-CC-:B------:R-:W-:Y:S01]  /*9a20*/  FFMA.FTZ R27, R36, R0.reuse, -R5.reuse ;  /* 0x00000000241b7223 */ /* 0x180fe20000010805 */
[-CC-:B------:R-:W-:Y:S01]  /*9a30*/  FFMA.FTZ R9, R40, R0.reuse, -R5.reuse ;  /* 0x0000000028097223 */ /* 0x180fe20000010805 */
[----:B------:R-:W-:Y:S01]  /*9a40*/  FSEL R111, R111, -INF , P2 ;  /* 0xff8000006f6f7808 */ /* 0x000fe20001000000 */
[--C-:B------:R-:W-:Y:S01]  /*9a50*/  FFMA.FTZ R7, R28, R0, -R5.reuse ;  /* 0x000000001c077223 */ /* 0x100fe20000010805 */
[----:B------:R-:W-:Y:S01]  /*9a60*/  FMNMX.FTZ R11, R63, R32, !PT ;  /* 0x000000203f0b7209 */ /* 0x000fe20007810000 */
[-CC-:B------:R-:W-:Y:S01]  /*9a70*/  FFMA.FTZ R28, R49, R0.reuse, -R5.reuse ;  /* 0x00000000311c7223 */ /* 0x180fe20000010805 */
[-CC-:B------:R-:W-:Y:S01]  /*9a80*/  FFMA.FTZ R30, R37, R0.reuse, -R5.reuse ;  /* 0x00000000251e7223 */ /* 0x180fe20000010805 */
[-CC-:B------:R-:W-:Y:S01]  /*9a90*/  FFMA.FTZ R37, R85, R0.reuse, -R5.reuse ;  /* 0x0000000055257223 */ /* 0x180fe20000010805 */
[----:B------:R-:W-:Y:S01]  /*9aa0*/  FMNMX.FTZ R32, R66, R11, !PT ;  /* 0x0000000b42207209 */ /* 0x000fe20007810000 */
[-CC-:B------:R-:W-:Y:S01]  /*9ab0*/  FFMA.FTZ R4, R24, R0.reuse, -R5.reuse ;  /* 0x0000000018047223 */ /* 0x180fe20000010805 */
[----:B------:R-:W-:Y:S01]  /*9ac0*/  MUFU.EX2 R6, R6 ;  /* 0x0000000600067308 */ /* 0x000fe20000000800 */
[--C-:B------:R-:W-:Y:S01]  /*9ad0*/  FFMA.FTZ R24, R29, R0, -R5.reuse ;  /* 0x000000001d187223 */ /* 0x100fe20000010805 */
[----:B------:R-:W-:Y:S01]  /*9ae0*/  FMNMX.FTZ R11, R67, R32, !PT ;  /* 0x00000020430b7209 */ /* 0x000fe20007810000 */
[-CC-:B------:R-:W-:Y:S01]  /*9af0*/  FFMA.FTZ R26, R33, R0.reuse, -R5.reuse ;  /* 0x00000000211a7223 */ /* 0x180fe20000010805 */
[-CC-:B------:R-:W-:Y:S01]  /*9b00*/  FFMA.FTZ R12, R44, R0.reuse, -R5.reuse ;  /* 0x000000002c0c7223 */ /* 0x180fe20000010805 */
[-CC-:B------:R-:W-:Y:S01]  /*9b10*/  FFMA.FTZ R43, R57, R0.reuse, -R5.reuse ;  /* 0x00000000392b7223 */ /* 0x180fe20000010805 */
[----:B------:R-:W-:Y:S01]  /*9b20*/  FMNMX.FTZ R34, R70, R11, !PT ;  /* 0x0000000b46227209 */ /* 0x000fe20007810000 */
[-CC-:B------:R-:W-:Y:S01]  /*9b30*/  FFMA.FTZ R10, R41, R0.reuse, -R5.reuse ;  /* 0x00000000290a7223 */ /* 0x180fe20000010805 */
[----:B------:R-:W0:Y:S01]  /*9b40*/  MUFU.EX2 R4, R4 ;  /* 0x0000000400047308 */ /* 0x000e220000000800 */
[--C-:B------:R-:W-:Y:S01]  /*9b50*/  FFMA.FTZ R20, R45, R0, -R5.reuse ;  /* 0x000000002d147223 */ /* 0x100fe20000010805 */
[----:B------:R-:W-:Y:S01]  /*9b60*/  FMNMX.FTZ R11, R71, R34, !PT ;  /* 0x00000022470b7209 */ /* 0x000fe20007810000 */
[-CC-:B------:R-:W-:Y:S01]  /*9b70*/  FFMA.FTZ R21, R48, R0.reuse, -R5.reuse ;  /* 0x0000000030157223 */ /* 0x180fe20000010805 */
[-CC-:B------:R-:W-:Y:S01]  /*9b80*/  FFMA.FTZ R29, R52, R0.reuse, -R5.reuse ;  /* 0x00000000341d7223 */ /* 0x180fe20000010805 */
[-CC-:B------:R-:W-:Y:S01]  /*9b90*/  FFMA.FTZ R31, R53, R0.reuse, -R5.reuse ;  /* 0x00000000351f7223 */ /* 0x180fe20000010805 */
[----:B------:R-:W-:Y:S01]  /*9ba0*/  FMNMX.FTZ R34, R74, R11, !PT ;  /* 0x0000000b4a227209 */ /* 0x000fe20007810000 */
[-CC-:B------:R-:W-:Y:S01]  /*9bb0*/  FFMA.FTZ R42, R56, R0.reuse, -R5.reuse ;  /* 0x00000000382a7223 */ /* 0x180fe20000010805 */
[----:B------:R-:W1:Y:S01]  /*9bc0*/  MUFU.EX2 R7, R7 ;  /* 0x0000000700077308 */ /* 0x000e620000000800 */
[--C-:B------:R-:W-:Y:S01]  /*9bd0*/  FFMA.FTZ R44, R60, R0, -R5.reuse ;  /* 0x000000003c2c7223 */ /* 0x100fe20000010805 */
[----:B------:R-:W-:Y:S01]  /*9be0*/  FMNMX.FTZ R11, R75, R34, !PT ;  /* 0x000000224b0b7209 */ /* 0x000fe20007810000 */
[-CC-:B------:R-:W-:Y:S01]  /*9bf0*/  FFMA.FTZ R57, R93, R0.reuse, -R5.reuse ;  /* 0x000000005d397223 */ /* 0x180fe20000010805 */
[-CC-:B------:R-:W-:Y:S01]  /*9c00*/  FFMA.FTZ R52, R61, R0.reuse, -R5.reuse ;  /* 0x000000003d347223 */ /* 0x180fe20000010805 */
[-CC-:B------:R-:W-:Y:S01]  /*9c10*/  FFMA.FTZ R13, R64, R0.reuse, -R5.reuse ;  /* 0x00000000400d7223 */ /* 0x180fe20000010805 */
[----:B------:R-:W-:Y:S01]  /*9c20*/  FMNMX.FTZ R34, R78, R11, !PT ;  /* 0x0000000b4e227209 */ /* 0x000fe20007810000 */
[-CC-:B------:R-:W-:Y:S01]  /*9c30*/  FFMA.FTZ R14, R65, R0.reuse, -R5.reuse ;  /* 0x00000000410e7223 */ /* 0x180fe20000010805 */
[----:B------:R-:W2:Y:S01]  /*9c40*/  MUFU.EX2 R24, R24 ;  /* 0x0000001800187308 */ /* 0x000ea20000000800 */
[--C-:B------:R-:W-:Y:S01]  /*9c50*/  FFMA.FTZ R15, R68, R0, -R5.reuse ;  /* 0x00000000440f7223 */ /* 0x100fe20000010805 */
[----:B------:R-:W-:Y:S01]  /*9c60*/  FMNMX.FTZ R11, R79, R34, !PT ;  /* 0x000000224f0b7209 */ /* 0x000fe20007810000 */
[-CC-:B------:R-:W-:Y:S01]  /*9c70*/  FFMA.FTZ R32, R69, R0.reuse, -R5.reuse ;  /* 0x0000000045207223 */ /* 0x180fe20000010805 */
[-CC-:B------:R-:W-:Y:S01]  /*9c80*/  FFMA.FTZ R33, R72, R0.reuse, -R5.reuse ;  /* 0x0000000048217223 */ /* 0x180fe20000010805 */
[-CC-:B------:R-:W-:Y:S01]  /*9c90*/  FFMA.FTZ R38, R73, R0.reuse, -R5.reuse ;  /* 0x0000000049267223 */ /* 0x180fe20000010805 */
[----:B------:R-:W-:Y:S01]  /*9ca0*/  FMNMX.FTZ R34, R82, R11, !PT ;  /* 0x0000000b52227209 */ /* 0x000fe20007810000 */
[-CC-:B------:R-:W-:Y:S01]  /*9cb0*/  FFMA.FTZ R39, R76, R0.reuse, -R5.reuse ;  /* 0x000000004c277223 */ /* 0x180fe20000010805 */
[----:B------:R-:W3:Y:S01]  /*9cc0*/  MUFU.EX2 R25, R25 ;  /* 0x0000001900197308 */ /* 0x000ee20000000800 */
[--C-:B------:R-:W-:Y:S01]  /*9cd0*/  FFMA.FTZ R41, R77, R0, -R5.reuse ;  /* 0x000000004d297223 */ /* 0x100fe20000010805 */
[----:B------:R-:W-:Y:S01]  /*9ce0*/  FMNMX.FTZ R11, R83, R34, !PT ;  /* 0x00000022530b7209 */ /* 0x000fe20007810000 */
[-CC-:B------:R-:W-:Y:S01]  /*9cf0*/  FFMA.FTZ R35, R81, R0.reuse, -R5.reuse ;  /* 0x0000000051237223 */ /* 0x180fe20000010805 */
[-CC-:B------:R-:W-:Y:S01]  /*9d00*/  FFMA.FTZ R45, R89, R0.reuse, -R5.reuse ;  /* 0x00000000592d7223 */ /* 0x180fe20000010805 */
[-CC-:B------:R-:W-:Y:S01]  /*9d10*/  FFMA.FTZ R54, R92, R0.reuse, -R5.reuse ;  /* 0x000000005c367223 */ /* 0x180fe20000010805 */
[----:B------:R-:W-:Y:S01]  /*9d20*/  FMNMX.FTZ R34, R86, R11, !PT ;  /* 0x0000000b56227209 */ /* 0x000fe20007810000 */
[-CC-:B------:R-:W-:Y:S01]  /*9d30*/  FFMA.FTZ R51, R97, R0.reuse, -R5.reuse ;  /* 0x0000000061337223 */ /* 0x180fe20000010805 */
[----:B------:R-:W4:Y:S01]  /*9d40*/  MUFU.EX2 R26, R26 ;  /* 0x0000001a001a7308 */ /* 0x000f220000000800 */
        /* <DEDUP_REMOVED lines=10> */
[----:B------:R-:W-:Y:S01]  /*9df0*/  FFMA.FTZ R50, R116, R0, -R5 ;  /* 0x0000000074327223 */ /* 0x000fe20000010805 */
[----:B------:R-:W4:Y:S01]  /*9e00*/  MUFU.EX2 R27, R27 ;  /* 0x0000001b001b7308 */ /* 0x000f220000000800 */
[----:B------:R-:W4:Y:S01]  /*9e10*/  LDL R100, [R1+0x4c] ;  /* 0x00004c0001647983 */ /* 0x000f220000100800 */
[----:B------:R-:W-:-:S04]  /*9e20*/  FMNMX.FTZ R36, R94, R11, !PT ;  /* 0x0000000b5e247209 */ /* 0x000fc80007810000 */
[----:B------:R-:W-:Y:S01]  /*9e30*/  FMNMX.FTZ R11, R95, R36, !PT ;  /* 0x000000245f0b7209 */ /* 0x000fe20007810000 */
[----:B------:R-:W-:Y:S01]  /*9e40*/  FFMA.FTZ R36, R84, R0, -R5 ;  /* 0x0000000054247223 */ /* 0x000fe20000010805 */
[----:B------:R-:W4:Y:S02]  /*9e50*/  MUFU.EX2 R30, R30 ;  /* 0x0000001e001e7308 */ /* 0x000f240000000800 */
[----:B------:R-:W-:-:S04]  /*9e60*/  FMNMX.FTZ R40, R98, R11, !PT ;  /* 0x0000000b62287209 */ /* 0x000fc80007810000 */
[----:B------:R-:W-:Y:S02]  /*9e70*/  FMNMX.FTZ R11, R99, R40, !PT ;  /* 0x00000028630b7209 */ /* 0x000fe40007810000 */
[----:B------:R-:W-:Y:S02]  /*9e80*/  MUFU.EX2 R9, R9 ;  /* 0x0000000900097308 */ /* 0x000fe40000000800 */
[----:B------:R-:W-:-:S04]  /*9e90*/  FMNMX.FTZ R40, R102, R11, !PT ;  /* 0x0000000b66287209 */ /* 0x000fc80007810000 */
[----:B------:R-:W-:Y:S01]  /*9ea0*/  FMNMX.FTZ R11, R103, R40, !PT ;  /* 0x00000028670b7209 */ /* 0x000fe20007810000 */
[----:B------:R-:W-:Y:S01]  /*9eb0*/  FFMA.FTZ R40, R88, R0, -R5 ;  /* 0x0000000058287223 */ /* 0x000fe20000010805 */
        /* <DEDUP_REMOVED lines=11> */
[----:B------:R-:W-:Y:S01]  /*9f70*/  FMNMX.FTZ R11, R119, R46, !PT ;  /* 0x0000002e770b7209 */ /* 0x000fe20007810000 */
[-CC-:B------:R-:W-:Y:S01]  /*9f80*/  FFMA.FTZ R46, R96, R0.reuse, -R5.reuse ;  /* 0x00000000602e7223 */ /* 0x180fe20000010805 */
[-CC-:B------:R-:W-:Y:S01]  /*9f90*/  FFMA.FTZ R96, R101, R0.reuse, -R5.reuse ;  /* 0x0000000065607223 */ /* 0x180fe20000010805 */
[----:B------:R-:W-:Y:S02]  /*9fa0*/  MUFU.EX2 R28, R28 ;  /* 0x0000001c001c7308 */ /* 0x000fe40000000800 */
[----:B------:R-:W0:Y:S06]  /*9fb0*/  SHFL.BFLY PT, R47, R11, 0x2, 0x1f ;  /* 0x0c401f000b2f7f89 */ /* 0x000e2c00000e0000 */
[----:B------:R-:W-:Y:S08]  /*9fc0*/  MUFU.EX2 R29, R29 ;  /* 0x0000001d001d7308 */ /* 0x000ff00000000800 */
[----:B------:R-:W-:Y:S08]  /*9fd0*/  MUFU.EX2 R31, R31 ;  /* 0x0000001f001f7308 */ /* 0x000ff00000000800 */
[----:B------:R-:W-:Y:S01]  /*9fe0*/  MUFU.EX2 R42, R42 ;  /* 0x0000002a002a7308 */ /* 0x000fe20000000800 */
[----:B0-----:R-:W-:Y:S01]  /*9ff0*/  FMNMX.FTZ R11, R11, R47, !PT ;  /* 0x0000002f0b0b7209 */ /* 0x001fe20007810000 */
[----:B------:R-:W-:-:S04]  /*a000*/  FFMA.FTZ R47, R112, R0, -R5 ;  /* 0x00000000702f7223 */ /* 0x000fc80000010805 */
[----:B------:R-:W0:Y:S02]  /*a010*/  SHFL.BFLY PT, R49, R11, 0x1, 0x1f ;  /* 0x0c201f000b317f89 */ /* 0x000e2400000e0000 */
[----:B------:R-:W-:Y:S08]  /*a020*/  MUFU.EX2 R43, R43 ;  /* 0x0000002b002b7308 */ /* 0x000ff00000000800 */
[----:B------:R-:W-:Y:S08]  /*a030*/  MUFU.EX2 R44, R44 ;  /* 0x0000002c002c7308 */ /* 0x000ff00000000800 */
[----:B------:R-:W-:Y:S01]  /*a040*/  MUFU.EX2 R52, R52 ;  /* 0x0000003400347308 */ /* 0x000fe20000000800 */
[----:B0-----:R-:W-:Y:S01]  /*a050*/  FMNMX.FTZ R11, R11, R49, !PT ;  /* 0x000000310b0b7209 */ /* 0x001fe20007810000 */
[----:B------:R-:W-:-:S06]  /*a060*/  FFMA.FTZ R49, R117, R0, -R5 ;  /* 0x0000000075317223 */ /* 0x000fcc0000010805 */
[----:B------:R-:W-:Y:S01]  /*a070*/  MUFU.EX2 R13, R13 ;  /* 0x0000000d000d7308 */ /* 0x000fe20000000800 */
[C---:B------:R-:W-:Y:S01]  /*a080*/  FSETP.NEU.FTZ.AND P1, PT, R11.reuse, -INF , PT ;  /* 0xff8000000b00780b */ /* 0x040fe20003f3d000 */
[----:B------:R-:W-:-:S05]  /*a090*/  FMUL.FTZ R85, R11, R0 ;  /* 0x000000000b557220 */ /* 0x000fca0000410000 */
[----:B------:R-:W-:Y:S01]  /*a0a0*/  FSEL R85, R85, RZ, P1 ;  /* 0x000000ff55557208 */ /* 0x000fe20000800000 */
[----:B------:R-:W-:Y:S01]  /*a0b0*/  MUFU.EX2 R14, R14 ;  /* 0x0000000e000e7308 */ /* 0x000fe20000000800 */
[----:B------:R-:W-:-:S03]  /*a0c0*/  ISETP.NE.AND P1, PT, R137, RZ, PT ;  /* 0x000000ff8900720c */ /* 0x000fc60003f25270 */
[-CC-:B------:R-:W-:Y:S01]  /*a0d0*/  FFMA.FTZ R5, R135, R0.reuse, -R85.reuse ;  /* 0x0000000087057223 */ /* 0x180fe20000010855 */
[-CC-:B------:R-:W-:Y:S01]  /*a0e0*/  FFMA.FTZ R72, R134, R0.reuse, -R85.reuse ;  /* 0x0000000086487223 */ /* 0x180fe20000010855 */
[-CC-:B------:R-:W-:Y:S01]  /*a0f0*/  FFMA.FTZ R73, R133, R0.reuse, -R85.reuse ;  /* 0x0000000085497223 */ /* 0x180fe20000010855 */
[-CC-:B------:R-:W-:Y:S01]  /*a100*/  FFMA.FTZ R81, R132, R0.reuse, -R85.reuse ;  /* 0x0000000084517223 */ /* 0x180fe20000010855 */
[-CC-:B------:R-:W-:Y:S01]  /*a110*/  FFMA.FTZ R84, R131, R0.reuse, -R85.reuse ;  /* 0x0000000083547223 */ /* 0x180fe20000010855 */
[-CC-:B------:R-:W-:Y:S01]  /*a120*/  FFMA.FTZ R88, R130, R0.reuse, -R85.reuse ;  /* 0x0000000082587223 */ /* 0x180fe20000010855 */
[----:B------:R-:W-:Y:S01]  /*a130*/  MUFU.EX2 R5, R5 ;  /* 0x0000000500057308 */ /* 0x000fe20000000800 */
[-CC-:B------:R-:W-:Y:S01]  /*a140*/  FFMA.FTZ R89, R129, R0.reuse, -R85.reuse ;  /* 0x0000000081597223 */ /* 0x180fe20000010855 */
[-CC-:B------:R-:W-:Y:S01]  /*a150*/  FFMA.FTZ R92, R128, R0.reuse, -R85.reuse ;  /* 0x00000000805c7223 */ /* 0x180fe20000010855 */
[----:B------:R-:W-:Y:S01]  /*a160*/  FFMA.FTZ R61, R127, R0, -R85 ;  /* 0x000000007f3d7223 */ /* 0x000fe20000010855 */
[----:B------:R-:W-:-:S02]  /*a170*/  @!P1 VIADD R8, R8, 0x30840 ;  /* 0x0003084008089836 */ /* 0x000fc40000000000 */
[-CC-:B------:R-:W-:Y:S01]  /*a180*/  FFMA.FTZ R64, R126, R0.reuse, -R85.reuse ;  /* 0x000000007e407223 */ /* 0x180fe20000010855 */
[-CC-:B------:R-:W-:Y:S01]  /*a190*/  FFMA.FTZ R65, R125, R0.reuse, -R85.reuse ;  /* 0x000000007d417223 */ /* 0x180fe20000010855 */
[-CC-:B------:R-:W-:Y:S01]  /*a1a0*/  FFMA.FTZ R68, R124, R0.reuse, -R85.reuse ;  /* 0x000000007c447223 */ /* 0x180fe20000010855 */
[----:B------:R-:W0:Y:S01]  /*a1b0*/  MUFU.EX2 R72, R72 ;  /* 0x0000004800487308 */ /* 0x000e220000000800 */
[----:B------:R-:W-:Y:S01]  /*a1c0*/  @!P1 PRMT R8, RZ, 0x654, R8 ;  /* 0x00000654ff089816 */ /* 0x000fe20000000008 */
[-CC-:B------:R-:W-:Y:S01]  /*a1d0*/  FFMA.FTZ R69, R123, R0.reuse, -R85.reuse ;  /* 0x000000007b457223 */ /* 0x180fe20000010855 */
[-CC-:B------:R-:W-:Y:S01]  /*a1e0*/  FFMA.FTZ R76, R122, R0.reuse, -R85.reuse ;  /* 0x000000007a4c7223 */ /* 0x180fe20000010855 */
[-CC-:B------:R-:W-:Y:S01]  /*a1f0*/  FFMA.FTZ R77, R121, R0.reuse, -R85.reuse ;  /* 0x00000000794d7223 */ /* 0x180fe20000010855 */
[----:B------:R1:W-:Y:S01]  /*a200*/  @!P1 SYNCS.ARRIVE.TRANS64.RED.A1T0 RZ, [R8+URZ], RZ ;  /* 0x000000ff08ff99a7 */ /* 0x0003e2000810043f */
[-CC-:B------:R-:W-:Y:S01]  /*a210*/  FFMA.FTZ R80, R120, R0.reuse, -R85.reuse ;  /* 0x0000000078507223 */ /* 0x180fe20000010855 */
[-CC-:B------:R-:W-:Y:S01]  /*a220*/  FFMA.FTZ R58, R58, R0.reuse, -R85.reuse ;  /* 0x000000003a3a7223 */ /* 0x180fe20000010855 */
[----:B------:R-:W-:Y:S01]  /*a230*/  MUFU.EX2 R73, R73 ;  /* 0x0000004900497308 */ /* 0x000fe20000000800 */
[-CC-:B-1----:R-:W-:Y:S01]  /*a240*/  FFMA.FTZ R8, R66, R0.reuse, -R85.reuse ;  /* 0x0000000042087223 */ /* 0x182fe20000010855 */
[-CC-:B------:R-:W-:Y:S01]  /*a250*/  FFMA.FTZ R66, R67, R0.reuse, -R85.reuse ;  /* 0x0000000043427223 */ /* 0x180fe20000010855 */
[-CC-:B------:R-:W-:Y:S01]  /*a260*/  FFMA.FTZ R67, R70, R0.reuse, -R85.reuse ;  /* 0x0000000046437223 */ /* 0x180fe20000010855 */
[-CC-:B------:R-:W-:Y:S01]  /*a270*/  FFMA.FTZ R70, R71, R0.reuse, -R85.reuse ;  /* 0x0000000047467223 */ /* 0x180fe20000010855 */
[----:B------:R-:W-:Y:S01]  /*a280*/  FFMA.FTZ R71, R74, R0, -R85 ;  /* 0x000000004a477223 */ /* 0x000fe20000010855 */
[----:B------:R-:W-:Y:S01]  /*a290*/  FADD.FTZ R74, R4, R6 ;  /* 0x00000006044a7221 */ /* 0x000fe20000010000 */
[----:B------:R-:W-:Y:S01]  /*a2a0*/  F2FP.BF16.F32.PACK_AB R4, R6, R4 ;  /* 0x000000040604723e */ /* 0x000fe200000010ff */
[----:B------:R-:W1:Y:S02]  /*a2b0*/  MUFU.EX2 R81, R81 ;  /* 0x0000005100517308 */ /* 0x000e640000000800 */
[----:B------:R-:W-:-:S04]  /*a2c0*/  FADD.FTZ R97, R7, R74 ;  /* 0x0000004a07617221 */ /* 0x000fc80000010000 */
[C---:B--2---:R-:W-:Y:S02]  /*a2d0*/  FADD.FTZ R6, R24.reuse, R97 ;  /* 0x0000006118067221 */ /* 0x044fe40000010000 */
[----:B------:R-:W2:Y:S02]  /*a2e0*/  MUFU.EX2 R84, R84 ;  /* 0x0000005400547308 */ /* 0x000ea40000000800 */
[----:B---3--:R-:W-:Y:S01]  /*a2f0*/  FADD.FTZ R97, R25, R6 ;  /* 0x0000000619617221 */ /* 0x008fe20000010000 */
[----:B------:R-:W-:-:S03]  /*a300*/  F2FP.BF16.F32.PACK_AB R6, R24, R7 ;  /* 0x000000071806723e */ /* 0x000fc600000010ff */
[C---:B----4-:R-:W-:Y:S02]  /*a310*/  FADD.FTZ R24, R26.reuse, R97 ;  /* 0x000000611a187221 */ /* 0x050fe40000010000 */
[----:B------:R-:W3:Y:S02]  /*a320*/  MUFU.EX2 R88, R88 ;  /* 0x0000005800587308 */ /* 0x000ee40000000800 */
[----:B------:R-:W-:Y:S01]  /*a330*/  FADD.FTZ R7, R27, R24 ;  /* 0x000000181b077221 */ /* 0x000fe20000010000 */
[----:B------:R-:W-:Y:S02]  /*a340*/  F2FP.BF16.F32.PACK_AB R24, R26, R25 ;  /* 0x000000191a18723e */ /* 0x000fe400000010ff */
[C---:B------:R-:W-:Y:S01]  /*a350*/  F2FP.BF16.F32.PACK_AB R26, R30.reuse, R27 ;  /* 0x0000001b1e1a723e */ /* 0x040fe200000010ff */
[----:B------:R-:W-:Y:S01]  /*a360*/  FADD.FTZ R74, R30, R7 ;  /* 0x000000071e4a7221 */ /* 0x000fe20000010000 */
[----:B0-----:R-:W-:Y:S01]  /*a370*/  FADD.FTZ R30, R5, R72 ;  /* 0x00000048051e7221 */ /* 0x001fe20000010000 */
[----:B-1----:R-:W-:Y:S01]  /*a380*/  F2FP.BF16.F32.PACK_AB R7, R81, R73 ;  /* 0x000000495107723e */ /* 0x002fe200000010ff */
[----:B------:R-:W0:Y:S02]  /*a390*/  MUFU.EX2 R89, R89 ;  /* 0x0000005900597308 */ /* 0x000e240000000800 */
[----:B------:R-:W-:Y:S01]  /*a3a0*/  FADD.FTZ R30, R73, R30 ;  /* 0x0000001e491e7221 */ /* 0x000fe20000010000 */
[----:B------:R-:W-:Y:S01]  /*a3b0*/  FADD.FTZ R73, R9, R74 ;  /* 0x0000004a09497221 */ /* 0x000fe20000010000 */
[----:B------:R-:W-:Y:S01]  /*a3c0*/  F2FP.BF16.F32.PACK_AB R5, R72, R5 ;  /* 0x000000054805723e */ /* 0x000fe200000010ff */
[----:B------:R-:W4:Y:S01]  /*a3d0*/  LDL R74, [R1+0x8] ;  /* 0x00000800014a7983 */ /* 0x000f220000100800 */
[----:B------:R-:W-:Y:S01]  /*a3e0*/  FADD.FTZ R25, R81, R30 ;  /* 0x0000001e51197221 */ /* 0x000fe20000010000 */
[----:B------:R-:W-:Y:S01]  /*a3f0*/  FADD.FTZ R81, R10, R73 ;  /* 0x000000490a517221 */ /* 0x000fe20000010000 */
[----:B------:R-:W1:Y:S03]  /*a400*/  MUFU.EX2 R92, R92 ;  /* 0x0000005c005c7308 */ /* 0x000e660000000800 */
[----:B------:R-:W-:-:S04]  /*a410*/  FADD.FTZ R81, R12, R81 ;  /* 0x000000510c517221 */ /* 0x000fc80000010000 */
[----:B------:R-:W-:Y:S01]  /*a420*/  FADD.FTZ R72, R20, R81 ;  /* 0x0000005114487221 */ /* 0x000fe20000010000 */
[----:B------:R-:W1:Y:S03]  /*a430*/  MUFU.EX2 R61, R61 ;  /* 0x0000003d003d7308 */ /* 0x000e660000000800 */
[----:B------:R-:W-:-:S04]  /*a440*/  FADD.FTZ R81, R21, R72 ;  /* 0x0000004815517221 */ /* 0x000fc80000010000 */
[----:B------:R-:W-:Y:S01]  /*a450*/  FADD.FTZ R72, R28, R81 ;  /* 0x000000511c487221 */ /* 0x000fe20000010000 */
[----:B------:R-:W1:Y:S03]  /*a460*/  MUFU.EX2 R64, R64 ;  /* 0x0000004000407308 */ /* 0x000e660000000800 */
[----:B------:R-:W-:-:S04]  /*a470*/  FADD.FTZ R72, R29, R72 ;  /* 0x000000481d487221 */ /* 0x000fc80000010000 */
[----:B------:R-:W-:Y:S01]  /*a480*/  FADD.FTZ R81, R31, R72 ;  /* 0x000000481f517221 */ /* 0x000fe20000010000 */
[----:B------:R-:W1:Y:S01]  /*a490*/  MUFU.EX2 R65, R65 ;  /* 0x0000004100417308 */ /* 0x000e620000000800 */
[----:B------:R-:W4:Y:S01]  /*a4a0*/  LDL R72, [R1+0x4] ;  /* 0x0000040001487983 */ /* 0x000f220000100800 */
[----:B--2---:R-:W-:-:S04]  /*a4b0*/  FADD.FTZ R25, R84, R25 ;  /* 0x0000001954197221 */ /* 0x004fc80000010000 */
[----:B---3--:R-:W-:Y:S02]  /*a4c0*/  FADD.FTZ R30, R88, R25 ;  /* 0x00000019581e7221 */ /* 0x008fe40000010000 */
[----:B------:R-:W2:Y:S02]  /*a4d0*/  MUFU.EX2 R68, R68 ;  /* 0x0000004400447308 */ /* 0x000ea40000000800 */
[----:B0-----:R-:W-:-:S04]  /*a4e0*/  FADD.FTZ R27, R89, R30 ;  /* 0x0000001e591b7221 */ /* 0x001fc80000010000 */
[----:B-1----:R-:W-:Y:S02]  /*a4f0*/  FADD.FTZ R30, R92, R27 ;  /* 0x0000001b5c1e7221 */ /* 0x002fe40000010000 */
[----:B------:R-:W0:Y:S02]  /*a500*/  MUFU.EX2 R69, R69 ;  /* 0x0000004500457308 */ /* 0x000e240000000800 */
[----:B------:R-:W-:-:S04]  /*a510*/  FADD.FTZ R73, R61, R30 ;  /* 0x0000001e3d497221 */ /* 0x000fc80000010000 */
[----:B------:R-:W-:Y:S02]  /*a520*/  FADD.FTZ R30, R64, R73 ;  /* 0x00000049401e7221 */ /* 0x000fe40000010000 */
[----:B------:R-:W1:Y:S02]  /*a530*/  MUFU.EX2 R76, R76 ;  /* 0x0000004c004c7308 */ /* 0x000e640000000800 */
[----:B------:R-:W-:-:S06]  /*a540*/  FADD.FTZ R73, R65, R30 ;  /* 0x0000001e41497221 */ /* 0x000fcc0000010000 */
[----:B------:R-:W3:Y:S01]  /*a550*/  MUFU.EX2 R77, R77 ;  /* 0x0000004d004d7308 */ /* 0x000ee20000000800 */
[----:B--2---:R-:W-:Y:S01]  /*a560*/  FADD.FTZ R30, R68, R73 ;  /* 0x00000049441e7221 */ /* 0x004fe20000010000 */
[----:B------:R-:W-:-:S06]  /*a570*/  FFMA.FTZ R59, R59, R0, -R85 ;  /* 0x000000003b3b7223 */ /* 0x000fcc0000010855 */
[----:B------:R-:W2:Y:S01]  /*a580*/  MUFU.EX2 R80, R80 ;  /* 0x0000005000507308 */ /* 0x000ea20000000800 */
[----:B0-----:R-:W-:Y:S01]  /*a590*/  FADD.FTZ R73, R69, R30 ;  /* 0x0000001e45497221 */ /* 0x001fe20000010000 */
[----:B------:R-:W-:Y:S01]  /*a5a0*/  FFMA.FTZ R62, R62, R0, -R85 ;  /* 0x000000003e3e7223 */ /* 0x000fe20000010855 */
[----:B------:R-:W-:-:S05]  /*a5b0*/  F2FP.BF16.F32.PACK_AB R25, R88, R84 ;  /* 0x000000545819723e */ /* 0x000fca00000010ff */
[----:B------:R-:W0:Y:S01]  /*a5c0*/  MUFU.EX2 R58, R58 ;  /* 0x0000003a003a7308 */ /* 0x000e220000000800 */
[----:B-1----:R-:W-:Y:S01]  /*a5d0*/  FADD.FTZ R30, R76, R73 ;  /* 0x000000494c1e7221 */ /* 0x002fe20000010000 */
[----:B------:R-:W4:Y:S01]  /*a5e0*/  LDL R84, [R1+0x54] ;  /* 0x0000540001547983 */ /* 0x000f220000100800 */
[----:B------:R-:W-:-:S05]  /*a5f0*/  FFMA.FTZ R63, R63, R0, -R85 ;  /* 0x000000003f3f7223 */ /* 0x000fca0000010855 */
[----:B------:R-:W1:Y:S01]  /*a600*/  MUFU.EX2 R59, R59 ;  /* 0x0000003b003b7308 */ /* 0x000e620000000800 */
[----:B---3--:R-:W-:Y:S01]  /*a610*/  FADD.FTZ R73, R77, R30 ;  /* 0x0000001e4d497221 */ /* 0x008fe20000010000 */
[----:B------:R-:W-:-:S06]  /*a620*/  FADD.FTZ R30, R42, R81 ;  /* 0x000000512a1e7221 */ /* 0x000fcc0000010000 */
[----:B------:R-:W3:Y:S01]  /*a630*/  MUFU.EX2 R62, R62 ;  /* 0x0000003e003e7308 */ /* 0x000ee20000000800 */
[----:B--2---:R-:W-:Y:S01]  /*a640*/  FADD.FTZ R73, R80, R73 ;  /* 0x0000004950497221 */ /* 0x004fe20000010000 */
[----:B------:R-:W-:-:S06]  /*a650*/  FADD.FTZ R81, R43, R30 ;  /* 0x0000001e2b517221 */ /* 0x000fcc0000010000 */
[----:B------:R-:W2:Y:S01]  /*a660*/  MUFU.EX2 R63, R63 ;  /* 0x0000003f003f7308 */ /* 0x000ea20000000800 */
[----:B0-----:R-:W-:Y:S01]  /*a670*/  FADD.FTZ R30, R58, R73 ;  /* 0x000000493a1e7221 */ /* 0x001fe20000010000 */
[----:B------:R0:W-:Y:S01]  /*a680*/  STSM.16.M88.4 [R157+0x1e800], R4 ;  /* 0x01e800049d007844 */ /* 0x0001e20000000200 */
[----:B------:R-:W-:-:S05]  /*a690*/  FADD.FTZ R81, R44, R81 ;  /* 0x000000512c517221 */ /* 0x000fca0000010000 */
[----:B------:R-:W2:Y:S08]  /*a6a0*/  MUFU.EX2 R8, R8 ;  /* 0x0000000800087308 */ /* 0x000eb00000000800 */
[----:B------:R-:W2:Y:S01]  /*a6b0*/  MUFU.EX2 R15, R15 ;  /* 0x0000000f000f7308 */ /* 0x000ea20000000800 */
[----:B0-----:R-:W-:Y:S01]  /*a6c0*/  F2FP.BF16.F32.PACK_AB R4, R10, R9 ;  /* 0x000000090a04723e */ /* 0x001fe200000010ff */
[----:B-1----:R-:W-:Y:S01]  /*a6d0*/  FADD.FTZ R9, R59, R30 ;  /* 0x0000001e3b097221 */ /* 0x002fe20000010000 */
[----:B------:R-:W-:-:S05]  /*a6e0*/  F2FP.BF16.F32.PACK_AB R6, R20, R12 ;  /* 0x0000000c1406723e */ /* 0x000fca00000010ff */
[----:B------:R-:W0:Y:S01]  /*a6f0*/  MUFU.EX2 R66, R66 ;  /* 0x0000004200427308 */ /* 0x000e220000000800 */
[----:B------:R-:W-:Y:S01]  /*a700*/  FADD.FTZ R12, R52, R81 ;  /* 0x00000051340c7221 */ /* 0x000fe20000010000 */
[----:B---3--:R-:W-:-:S03]  /*a710*/  FADD.FTZ R10, R62, R9 ;  /* 0x000000093e0a7221 */ /* 0x008fc60000010000 */
[----:B------:R-:W-:Y:S01]  /*a720*/  FADD.FTZ R7, R13, R12 ;  /* 0x0000000c0d077221 */ /* 0x000fe20000010000 */
[----:B--2---:R-:W-:Y:S01]  /*a730*/  FADD.FTZ R5, R63, R10 ;  /* 0x0000000a3f057221 */ /* 0x004fe20000010000 */
[----:B------:R-:W-:Y:S01]  /*a740*/  F2FP.BF16.F32.PACK_AB R27, R92, R89 ;  /* 0x000000595c1b723e */ /* 0x000fe200000010ff */
[----:B------:R-:W1:Y:S01]  /*a750*/  MUFU.EX2 R32, R32 ;  /* 0x0000002000207308 */ /* 0x000e620000000800 */
[----:B------:R-:W-:Y:S01]  /*a760*/  FADD.FTZ R10, R14, R7 ;  /* 0x000000070e0a7221 */ /* 0x000fe20000010000 */
[----:B------:R-:W-:Y:S01]  /*a770*/  FADD.FTZ R7, R8, R5 ;  /* 0x0000000508077221 */ /* 0x000fe20000010000 */
[----:B------:R-:W-:Y:S02]  /*a780*/  F2FP.BF16.F32.PACK_AB R5, R64, R61 ;  /* 0x0000003d4005723e */ /* 0x000fe400000010ff */
[----:B------:R-:W-:Y:S01]  /*a790*/  FADD.FTZ R9, R15, R10 ;  /* 0x0000000a0f097221 */ /* 0x000fe20000010000 */
[----:B------:R2:W-:Y:S02]  /*a7a0*/  STSM.16.M88.4 [R100], R24 ;  /* 0x0000001864007844 */ /* 0x0005e40000000200 */
[----:B------:R-:W-:Y:S01]  /*a7b0*/  MUFU.EX2 R33, R33 ;  /* 0x0000002100217308 */ /* 0x000fe20000000800 */
[----:B0-----:R-:W-:Y:S01]  /*a7c0*/  FADD.FTZ R10, R66, R7 ;  /* 0x00000007420a7221 */ /* 0x001fe20000010000 */
[----:B------:R-:W-:-:S02]  /*a7d0*/  F2FP.BF16.F32.PACK_AB R7, R68, R65 ;  /* 0x000000414407723e */ /* 0x000fc400000010ff */
[----:B------:R-:W-:-:S04]  /*a7e0*/  F2FP.BF16.F32.PACK_AB R30, R52, R44 ;  /* 0x0000002c341e723e */ /* 0x000fc800000010ff */
[----:B------:R-:W-:Y:S01]  /*a7f0*/  MUFU.EX2 R38, R38 ;  /* 0x0000002600267308 */ /* 0x000fe20000000800 */
[----:B--2---:R-:W-:Y:S02]  /*a800*/  F2FP.BF16.F32.PACK_AB R24, R28, R21 ;  /* 0x000000151c18723e */ /* 0x004fe400000010ff */
[----:B------:R-:W-:-:S05]  /*a810*/  F2FP.BF16.F32.PACK_AB R26, R31, R29 ;  /* 0x0000001d1f1a723e */ /* 0x000fca00000010ff */
[----:B------:R-:W-:Y:S01]  /*a820*/  MUFU.EX2 R39, R39 ;  /* 0x0000002700277308 */ /* 0x000fe20000000800 */
[----:B------:R-:W-:Y:S02]  /*a830*/  F2FP.BF16.F32.PACK_AB R25, R76, R69 ;  /* 0x000000454c19723e */ /* 0x000fe400000010ff */
[----:B------:R-:W-:Y:S02]  /*a840*/  F2FP.BF16.F32.PACK_AB R27, R80, R77 ;  /* 0x0000004d501b723e */ /* 0x000fe400000010ff */
[----:B------:R-:W-:Y:S02]  /*a850*/  F2FP.BF16.F32.PACK_AB R28, R43, R42 ;  /* 0x0000002a2b1c723e */ /* 0x000fe400000010ff */
[----:B------:R-:W-:Y:S01]  /*a860*/  F2FP.BF16.F32.PACK_AB R29, R59, R58 ;  /* 0x0000003a3b1d723e */ /* 0x000fe200000010ff */
[----:B------:R-:W-:Y:S01]  /*a870*/  MUFU.EX2 R41, R41 ;  /* 0x0000002900297308 */ /* 0x000fe20000000800 */
[----:B------:R-:W-:-:S07]  /*a880*/  F2FP.BF16.F32.PACK_AB R31, R63, R62 ;  /* 0x0000003e3f1f723e */ /* 0x000fce00000010ff */
        /* <DEDUP_REMOVED lines=16> */
[----:B----4-:R-:W-:Y:S07]  /*a990*/  STSM.16.M88.4 [R74], R4 ;  /* 0x000000044a007844 */ /* 0x010fee0000000200 */
[----:B------:R-:W-:Y:S08]  /*a9a0*/  MUFU.EX2 R47, R47 ;  /* 0x0000002f002f7308 */ /* 0x000ff00000000800 */
[----:B------:R-:W-:Y:S08]  /*a9b0*/  MUFU.EX2 R48, R48 ;  /* 0x0000003000307308 */ /* 0x000ff00000000800 */
[----:B------:R-:W-:Y:S08]  /*a9c0*/  MUFU.EX2 R50, R50 ;  /* 0x0000003200327308 */ /* 0x000ff00000000800 */
[----:B------:R-:W-:Y:S01]  /*a9d0*/  MUFU.EX2 R49, R49 ;  /* 0x0000003100317308 */ /* 0x000fe20000000800 */
[----:B------:R-:W-:Y:S04]  /*a9e0*/  STSM.16.M88.4 [R72], R24 ;  /* 0x0000001848007844 */ /* 0x000fe80000000200 */
[----:B------:R0:W-:Y:S04]  /*a9f0*/  STSM.16.M88.4 [R157+0x24800], R28 ;  /* 0x0248001c9d007844 */ /* 0x0001e80000000200 */
[----:B0-----:R-:W2:Y:S04]  /*aa00*/  LDL R29, [R1+0x50] ;  /* 0x00005000011d7983 */ /* 0x001ea80000100800 */
[----:B------:R-:W3:Y:S01]  /*aa10*/  LDL R28, [R1+0x38] ;  /* 0x00003800011c7983 */ /* 0x000ee20000100800 */
[----:B------:R-:W0:Y:S01]  /*aa20*/  MUFU.EX2 R67, R67 ;  /* 0x0000004300437308 */ /* 0x000e220000000800 */
[-CC-:B------:R-:W-:Y:S01]  /*aa30*/  FFMA.FTZ R75, R75, R0.reuse, -R85.reuse ;  /* 0x000000004b4b7223 */ /* 0x180fe20000010855 */
[----:B------:R-:W-:-:S06]  /*aa40*/  FFMA.FTZ R78, R78, R0, -R85 ;  /* 0x000000004e4e7223 */ /* 0x000fcc0000010855 */
[----:B------:R-:W4:Y:S01]  /*aa50*/  MUFU.EX2 R70, R70 ;  /* 0x0000004600467308 */ /* 0x000f220000000800 */
[----:B------:R-:W-:-:S07]  /*aa60*/  FFMA.FTZ R79, R79, R0, -R85 ;  /* 0x000000004f4f7223 */ /* 0x000fce0000010855 */
[----:B------:R-:W4:Y:S01]  /*aa70*/  MUFU.EX2 R71, R71 ;  /* 0x0000004700477308 */ /* 0x000f220000000800 */
[----:B-1----:R-:W-:Y:S01]  /*aa80*/  FADD.FTZ R12, R32, R9 ;  /* 0x00000009200c7221 */ /* 0x002fe20000010000 */
[----:B0-----:R-:W-:-:S06]  /*aa90*/  FADD.FTZ R9, R67, R10 ;  /* 0x0000000a43097221 */ /* 0x001fcc0000010000 */
[----:B------:R-:W0:Y:S01]  /*aaa0*/  MUFU.EX2 R75, R75 ;  /* 0x0000004b004b7308 */ /* 0x000e220000000800 */
[----:B------:R-:W-:Y:S01]  /*aab0*/  FFMA.FTZ R82, R82, R0, -R85 ;  /* 0x0000000052527223 */ /* 0x000fe20000010855 */
[----:B------:R-:W-:Y:S01]  /*aac0*/  FADD.FTZ R21, R33, R12 ;  /* 0x0000000c21157221 */ /* 0x000fe20000010000 */
[----:B----4-:R-:W-:-:S05]  /*aad0*/  FADD.FTZ R10, R70, R9 ;  /* 0x00000009460a7221 */ /* 0x010fca0000010000 */
[----:B------:R-:W1:Y:S01]  /*aae0*/  MUFU.EX2 R78, R78 ;  /* 0x0000004e004e7308 */ /* 0x000e620000000800 */
[----:B------:R-:W-:Y:S01]  /*aaf0*/  FFMA.FTZ R83, R83, R0, -R85 ;  /* 0x0000000053537223 */ /* 0x000fe20000010855 */
[----:B------:R-:W-:Y:S01]  /*ab00*/  FADD.FTZ R12, R38, R21 ;  /* 0x00000015260c7221 */ /* 0x000fe20000010000 */
[----:B------:R-:W-:-:S05]  /*ab10*/  FADD.FTZ R10, R71, R10 ;  /* 0x0000000a470a7221 */ /* 0x000fca0000010000 */
[----:B------:R-:W4:Y:S01]  /*ab20*/  MUFU.EX2 R79, R79 ;  /* 0x0000004f004f7308 */ /* 0x000f220000000800 */
[----:B------:R-:W-:Y:S01]  /*ab30*/  FFMA.FTZ R86, R86, R0, -R85 ;  /* 0x0000000056567223 */ /* 0x000fe20000010855 */
[----:B------:R-:W-:Y:S01]  /*ab40*/  FADD.FTZ R12, R39, R12 ;  /* 0x0000000c270c7221 */ /* 0x000fe20000010000 */
[----:B0-----:R-:W-:-:S05]  /*ab50*/  FADD.FTZ R9, R75, R10 ;  /* 0x0000000a4b097221 */ /* 0x001fca0000010000 */
[----:B------:R-:W0:Y:S01]  /*ab60*/  MUFU.EX2 R82, R82 ;  /* 0x0000005200527308 */ /* 0x000e220000000800 */
[----:B------:R-:W-:Y:S01]  /*ab70*/  FFMA.FTZ R87, R87, R0, -R85 ;  /* 0x0000000057577223 */ /* 0x000fe20000010855 */
[----:B------:R-:W-:Y:S01]  /*ab80*/  FADD.FTZ R21, R41, R12 ;  /* 0x0000000c29157221 */ /* 0x000fe20000010000 */
[----:B-1----:R-:W-:-:S05]  /*ab90*/  FADD.FTZ R10, R78, R9 ;  /* 0x000000094e0a7221 */ /* 0x002fca0000010000 */
[----:B------:R-:W1:Y:S01]  /*aba0*/  MUFU.EX2 R83, R83 ;  /* 0x0000005300537308 */ /* 0x000e620000000800 */
[----:B------:R-:W-:Y:S01]  /*abb0*/  FFMA.FTZ R90, R90, R0, -R85 ;  /* 0x000000005a5a7223 */ /* 0x000fe20000010855 */
[----:B------:R-:W-:Y:S01]  /*abc0*/  FADD.FTZ R12, R34, R21 ;  /* 0x00000015220c7221 */ /* 0x000fe20000010000 */
[----:B----4-:R-:W-:-:S05]  /*abd0*/  FADD.FTZ R9, R79, R10 ;  /* 0x0000000a4f097221 */ /* 0x010fca0000010000 */
        /* <DEDUP_REMOVED lines=10> */
[----:B------:R-:W-:Y:S01]  /*ac80*/  F2FP.BF16.F32.PACK_AB R4, R14, R13 ;  /* 0x0000000d0e04723e */ /* 0x000fe200000010ff */
[----:B------:R-:W-:Y:S01]  /*ac90*/  FADD.FTZ R13, R37, R20 ;  /* 0x00000014250d7221 */ /* 0x000fe20000010000 */
[----:B------:R-:W-:-:S04]  /*aca0*/  F2FP.BF16.F32.PACK_AB R5, R66, R8 ;  /* 0x000000084205723e */ /* 0x000fc800000010ff */
[----:B------:R-:W1:Y:S01]  /*acb0*/  MUFU.EX2 R91, R91 ;  /* 0x0000005b005b7308 */ /* 0x000e620000000800 */
[----:B----4-:R-:W-:Y:S01]  /*acc0*/  FADD.FTZ R8, R86, R9 ;  /* 0x0000000956087221 */ /* 0x010fe20000010000 */
[----:B------:R-:W-:Y:S01]  /*acd0*/  FFMA.FTZ R98, R98, R0, -R85 ;  /* 0x0000000062627223 */ /* 0x000fe20000010855 */
[----:B------:R-:W-:-:S05]  /*ace0*/  FADD.FTZ R10, R40, R13 ;  /* 0x0000000d280a7221 */ /* 0x000fca0000010000 */
[----:B------:R-:W4:Y:S01]  /*acf0*/  MUFU.EX2 R94, R94 ;  /* 0x0000005e005e7308 */ /* 0x000f220000000800 */
[----:B0-----:R-:W-:Y:S01]  /*ad00*/  FADD.FTZ R9, R87, R8 ;  /* 0x0000000857097221 */ /* 0x001fe20000010000 */
[----:B------:R-:W-:Y:S01]  /*ad10*/  FFMA.FTZ R99, R99, R0, -R85 ;  /* 0x0000000063637223 */ /* 0x000fe20000010855 */
[----:B------:R-:W-:-:S05]  /*ad20*/  FADD.FTZ R21, R45, R10 ;  /* 0x0000000a2d157221 */ /* 0x000fca0000010000 */
[----:B------:R-:W0:Y:S01]  /*ad30*/  MUFU.EX2 R95, R95 ;  /* 0x0000005f005f7308 */ /* 0x000e220000000800 */
[----:B-1----:R-:W-:Y:S01]  /*ad40*/  FADD.FTZ R8, R90, R9 ;  /* 0x000000095a087221 */ /* 0x002fe20000010000 */
[----:B------:R-:W-:Y:S01]  /*ad50*/  FFMA.FTZ R102, R102, R0, -R85 ;  /* 0x0000000066667223 */ /* 0x000fe20000010855 */
[----:B------:R-:W-:-:S05]  /*ad60*/  FADD.FTZ R10, R54, R21 ;  /* 0x00000015360a7221 */ /* 0x000fca0000010000 */
[----:B------:R-:W1:Y:S01]  /*ad70*/  MUFU.EX2 R98, R98 ;  /* 0x0000006200627308 */ /* 0x000e620000000800 */
[----:B------:R-:W-:Y:S01]  /*ad80*/  FADD.FTZ R9, R91, R8 ;  /* 0x000000085b097221 */ /* 0x000fe20000010000 */
[----:B------:R-:W-:Y:S01]  /*ad90*/  FFMA.FTZ R103, R103, R0, -R85 ;  /* 0x0000000067677223 */ /* 0x000fe20000010855 */
[----:B------:R-:W-:Y:S01]  /*ada0*/  F2FP.BF16.F32.PACK_AB R6, R32, R15 ;  /* 0x0000000f2006723e */ /* 0x000fe200000010ff */
[----:B------:R-:W-:Y:S01]  /*adb0*/  FADD.FTZ R21, R57, R10 ;  /* 0x0000000a39157221 */ /* 0x000fe20000010000 */
[----:B------:R-:W-:-:S03]  /*adc0*/  F2FP.BF16.F32.PACK_AB R7, R70, R67 ;  /* 0x000000434607723e */ /* 0x000fc600000010ff */
[----:B------:R-:W1:Y:S01]  /*add0*/  MUFU.EX2 R99, R99 ;  /* 0x0000006300637308 */ /* 0x000e620000000800 */
[----:B----4-:R-:W-:Y:S01]  /*ade0*/  FADD.FTZ R8, R94, R9 ;  /* 0x000000095e087221 */ /* 0x010fe20000010000 */
[----:B------:R-:W-:Y:S01]  /*adf0*/  FFMA.FTZ R106, R106, R0, -R85 ;  /* 0x000000006a6a7223 */ /* 0x000fe20000010855 */
[----:B------:R-:W-:Y:S02]  /*ae00*/  F2FP.BF16.F32.PACK_AB R12, R38, R33 ;  /* 0x00000021260c723e */ /* 0x000fe400000010ff */
[----:B------:R-:W-:-:S03]  /*ae10*/  F2FP.BF16.F32.PACK_AB R14, R41, R39 ;  /* 0x00000027290e723e */ /* 0x000fc600000010ff */
[----:B------:R-:W4:Y:S01]  /*ae20*/  MUFU.EX2 R102, R102 ;  /* 0x0000006600667308 */ /* 0x000f220000000800 */
[----:B------:R-:W-:Y:S02]  /*ae30*/  F2FP.BF16.F32.PACK_AB R13, R75, R71 ;  /* 0x000000474b0d723e */ /* 0x000fe400000010ff */
[----:B------:R-:W-:Y:S01]  /*ae40*/  F2FP.BF16.F32.PACK_AB R15, R79, R78 ;  /* 0x0000004e4f0f723e */ /* 0x000fe200000010ff */
[----:B------:R0:W-:Y:S01]  /*ae50*/  STSM.16.M88.4 [R84], R4 ;  /* 0x0000000454007844 */ /* 0x0001e20000000200 */
[----:B------:R-:W-:Y:S01]  /*ae60*/  FADD.FTZ R10, R46, R21 ;  /* 0x000000152e0a7221 */ /* 0x000fe20000010000 */
[-CC-:B------:R-:W-:Y:S02]  /*ae70*/  FFMA.FTZ R107, R107, R0.reuse, -R85.reuse ;  /* 0x000000006b6b7223 */ /* 0x180fe40000010855 */
[----:B------:R-:W4:Y:S01]  /*ae80*/  MUFU.EX2 R103, R103 ;  /* 0x0000006700677308 */ /* 0x000f220000000800 */
[----:B------:R1:W-:Y:S01]  /*ae90*/  STSM.16.M88.4 [R74+0x6000], R12 ;  /* 0x0060000c4a007844 */ /* 0x0003e20000000200 */
[----:B------:R-:W-:-:S06]  /*aea0*/  FFMA.FTZ R110, R110, R0, -R85 ;  /* 0x000000006e6e7223 */ /* 0x000fcc0000010855 */
[----:B------:R-:W4:Y:S01]  /*aeb0*/  MUFU.EX2 R106, R106 ;  /* 0x0000006a006a7308 */ /* 0x000f220000000800 */
[----:B0-----:R-:W-:Y:S01]  /*aec0*/  FADD.FTZ R7, R95, R8 ;  /* 0x000000085f077221 */ /* 0x001fe20000010000 */
[----:B-1----:R-:W-:-:S03]  /*aed0*/  FADD.FTZ R12, R51, R10 ;  /* 0x0000000a330c7221 */ /* 0x002fc60000010000 */
[----:B------:R-:W-:-:S03]  /*aee0*/  FADD.FTZ R10, R98, R7 ;  /* 0x00000007620a7221 */ /* 0x000fc60000010000 */
[----:B------:R-:W0:Y:S01]  /*aef0*/  MUFU.EX2 R107, R107 ;  /* 0x0000006b006b7308 */ /* 0x000e220000000800 */
[-CC-:B------:R-:W-:Y:S01]  /*af00*/  FFMA.FTZ R111, R111, R0.reuse, -R85.reuse ;  /* 0x000000006f6f7223 */ /* 0x180fe20000010855 */
[----:B------:R-:W-:Y:S01]  /*af10*/  FADD.FTZ R9, R99, R10 ;  /* 0x0000000a63097221 */ /* 0x000fe20000010000 */
[-CC-:B------:R-:W-:Y:S01]  /*af20*/  FFMA.FTZ R114, R114, R0.reuse, -R85.reuse ;  /* 0x0000000072727223 */ /* 0x180fe20000010855 */
[-CC-:B------:R-:W-:Y:S01]  /*af30*/  FFMA.FTZ R115, R115, R0.reuse, -R85.reuse ;  /* 0x0000000073737223 */ /* 0x180fe20000010855 */
[-C--:B------:R-:W-:Y:S01]  /*af40*/  FFMA.FTZ R118, R118, R0.reuse, -R85 ;  /* 0x0000000076767223 */ /* 0x080fe20000010855 */
[----:B----4-:R-:W-:Y:S02]  /*af50*/  FADD.FTZ R10, R102, R9 ;  /* 0x00000009660a7221 */ /* 0x010fe40000010000 */
[----:B------:R-:W1:Y:S01]  /*af60*/  MUFU.EX2 R110, R110 ;  /* 0x0000006e006e7308 */ /* 0x000e620000000800 */
[----:B------:R-:W-:Y:S01]  /*af70*/  FFMA.FTZ R85, R119, R0, -R85 ;  /* 0x0000000077557223 */ /* 0x000fe20000010855 */
[----:B------:R-:W-:Y:S01]  /*af80*/  FADD.FTZ R13, R53, R12 ;  /* 0x0000000c350d7221 */ /* 0x000fe20000010000 */
[----:B------:R-:W-:-:S05]  /*af90*/  FADD.FTZ R9, R103, R10 ;  /* 0x0000000a67097221 */ /* 0x000fca0000010000 */
[----:B------:R-:W4:Y:S01]  /*afa0*/  MUFU.EX2 R111, R111 ;  /* 0x0000006f006f7308 */ /* 0x000f220000000800 */
[----:B------:R-:W-:Y:S01]  /*afb0*/  FADD.FTZ R12, R96, R13 ;  /* 0x0000000d600c7221 */ /* 0x000fe20000010000 */
[----:B------:R-:W-:-:S03]  /*afc0*/  FADD.FTZ R10, R106, R9 ;  /* 0x000000096a0a7221 */ /* 0x000fc60000010000 */
[----:B------:R-:W-:-:S03]  /*afd0*/  FADD.FTZ R12, R55, R12 ;  /* 0x0000000c370c7221 */ /* 0x000fc60000010000 */
[----:B------:R-:W4:Y:S01]  /*afe0*/  MUFU.EX2 R25, R114 ;  /* 0x0000007200197308 */ /* 0x000f220000000800 */
[----:B0-----:R-:W-:Y:S01]  /*aff0*/  FADD.FTZ R9, R107, R10 ;  /* 0x0000000a6b097221 */ /* 0x001fe20000010000 */
[----:B------:R-:W-:-:S06]  /*b000*/  FADD.FTZ R13, R93, R12 ;  /* 0x0000000c5d0d7221 */ /* 0x000fcc0000010000 */
[----:B------:R-:W0:Y:S08]  /*b010*/  MUFU.EX2 R8, R115 ;  /* 0x0000007300087308 */ /* 0x000e300000000800 */
[----:B------:R-:W-:Y:S08]  /*b020*/  MUFU.EX2 R118, R118 ;  /* 0x0000007600767308 */ /* 0x000ff00000000800 */
[----:B------:R-:W0:Y:S01]  /*b030*/  MUFU.EX2 R85, R85 ;  /* 0x0000005500557308 */ /* 0x000e220000000800 */
[----:B-1----:R-:W-:Y:S01]  /*b040*/  FADD.FTZ R10, R110, R9 ;  /* 0x000000096e0a7221 */ /* 0x002fe20000010000 */
[----:B------:R-:W-:Y:S01]  /*b050*/  F2FP.BF16.F32.PACK_AB R4, R35, R34 ;  /* 0x000000222304723e */ /* 0x000fe200000010ff */
[----:B------:R-:W-:Y:S01]  /*b060*/  FADD.FTZ R13, R56, R13 ;  /* 0x0000000d380d7221 */ /* 0x000fe20000010000 */
[----:B------:R-:W-:-:S02]  /*b070*/  F2FP.BF16.F32.PACK_AB R6, R37, R36 ;  /* 0x000000242506723e */ /* 0x000fc400000010ff */
[----:B------:R-:W-:Y:S02]  /*b080*/  F2FP.BF16.F32.PACK_AB R5, R83, R82 ;  /* 0x000000525305723e */ /* 0x000fe400000010ff */
[----:B------:R-:W-:Y:S01]  /*b090*/  F2FP.BF16.F32.PACK_AB R7, R87, R86 ;  /* 0x000000565707723e */ /* 0x000fe200000010ff */
[----:B----4-:R-:W-:Y:S01]  /*b0a0*/  FADD.FTZ R10, R111, R10 ;  /* 0x0000000a6f0a7221 */ /* 0x010fe20000010000 */
[----:B------:R-:W-:Y:S01]  /*b0b0*/  F2FP.BF16.F32.PACK_AB R40, R45, R40 ;  /* 0x000000282d28723e */ /* 0x000fe200000010ff */
[----:B------:R-:W-:Y:S01]  /*b0c0*/  FADD.FTZ R20, R60, R13 ;  /* 0x0000000d3c147221 */ /* 0x000fe20000010000 */
[----:B------:R-:W-:Y:S01]  /*b0d0*/  F2FP.BF16.F32.PACK_AB R42, R57, R54 ;  /* 0x00000036392a723e */ /* 0x000fe200000010ff */
[----:B------:R1:W-:Y:S01]  /*b0e0*/  STSM.16.M88.4 [R72+0x6000], R4 ;  /* 0x0060000448007844 */ /* 0x0003e20000000200 */
[----:B------:R-:W-:Y:S02]  /*b0f0*/  F2FP.BF16.F32.PACK_AB R41, R91, R90 ;  /* 0x0000005a5b29723e */ /* 0x000fe400000010ff */
[----:B------:R-:W-:Y:S01]  /*b100*/  F2FP.BF16.F32.PACK_AB R43, R95, R94 ;  /* 0x0000005e5f2b723e */ /* 0x000fe200000010ff */
[----:B------:R-:W-:Y:S01]  /*b110*/  FADD.FTZ R21, R25, R10 ;  /* 0x0000000a19157221 */ /* 0x000fe20000010000 */
[----:B------:R-:W-:-:S02]  /*b120*/  F2FP.BF16.F32.PACK_AB R12, R51, R46 ;  /* 0x0000002e330c723e */ /* 0x000fc400000010ff */
[----:B------:R-:W-:Y:S02]  /*b130*/  F2FP.BF16.F32.PACK_AB R14, R96, R53 ;  /* 0x00000035600e723e */ /* 0x000fe400000010ff */
[----:B------:R-:W-:Y:S02]  /*b140*/  F2FP.BF16.F32.PACK_AB R13, R99, R98 ;  /* 0x00000062630d723e */ /* 0x000fe400000010ff */
[----:B------:R-:W-:Y:S02]  /*b150*/  F2FP.BF16.F32.PACK_AB R15, R103, R102 ;  /* 0x00000066670f723e */ /* 0x000fe400000010ff */
[----:B------:R-:W-:Y:S02]  /*b160*/  F2FP.BF16.F32.PACK_AB R24, R48, R47 ;  /* 0x0000002f3018723e */ /* 0x000fe400000010ff */
[----:B0-----:R-:W-:Y:S02]  /*b170*/  F2FP.BF16.F32.PACK_AB R25, R8, R25 ;  /* 0x000000190819723e */ /* 0x001fe400000010ff */
[----:B-1----:R-:W-:-:S02]  /*b180*/  F2FP.BF16.F32.PACK_AB R4, R93, R55 ;  /* 0x000000375d04723e */ /* 0x002fc400000010ff */
[----:B------:R-:W-:Y:S02]  /*b190*/  F2FP.BF16.F32.PACK_AB R6, R60, R56 ;  /* 0x000000383c06723e */ /* 0x000fe400000010ff */
[----:B------:R-:W-:Y:S02]  /*b1a0*/  F2FP.BF16.F32.PACK_AB R5, R107, R106 ;  /* 0x0000006a6b05723e */ /* 0x000fe400000010ff */
[----:B------:R-:W-:Y:S02]  /*b1b0*/  F2FP.BF16.F32.PACK_AB R7, R111, R110 ;  /* 0x0000006e6f07723e */ /* 0x000fe400000010ff */
[----:B------:R-:W-:Y:S02]  /*b1c0*/  F2FP.BF16.F32.PACK_AB R26, R49, R50 ;  /* 0x00000032311a723e */ /* 0x000fe400000010ff */
[----:B------:R-:W-:Y:S01]  /*b1d0*/  F2FP.BF16.F32.PACK_AB R27, R85, R118 ;  /* 0x00000076551b723e */ /* 0x000fe200000010ff */
[----:B------:R-:W-:Y:S01]  /*b1e0*/  STSM.16.M88.4 [R157+0x2a800], R40 ;  /* 0x02a800289d007844 */ /* 0x000fe20000000200 */
[----:B------:R-:W-:Y:S01]  /*b1f0*/  FADD.FTZ R21, R8, R21 ;  /* 0x0000001508157221 */ /* 0x000fe20000010000 */
[----:B------:R-:W-:-:S02]  /*b200*/  VIADD R8, R136, 0xfffffffe ;  /* 0xfffffffe88087836 */ /* 0x000fc40000000000 */
[----:B------:R-:W-:Y:S01]  /*b210*/  FADD.FTZ R9, R47, R20 ;  /* 0x000000142f097221 */ /* 0x000fe20000010000 */
[----:B------:R-:W-:-:S03]  /*b220*/  IMAD.MOV.U32 R151, RZ, RZ, RZ ;  /* 0x000000ffff977224 */ /* 0x000fc600078e00ff */
[----:B------:R-:W-:Y:S01]  /*b230*/  FADD.FTZ R9, R48, R9 ;  /* 0x0000000930097221 */ /* 0x000fe20000010000 */
[----:B------:R-:W-:-:S03]  /*b240*/  FADD.FTZ R20, R118, R21 ;  /* 0x0000001576147221 */ /* 0x000fc60000010000 */
[----:B------:R-:W-:Y:S01]  /*b250*/  FADD.FTZ R50, R50, R9 ;  /* 0x0000000932327221 */ /* 0x000fe20000010000 */
[----:B------:R-:W-:Y:S01]  /*b260*/  FADD.FTZ R20, R85, R20 ;  /* 0x0000001455147221 */ /* 0x000fe20000010000 */
[--C-:B------:R-:W-:Y:S01]  /*b270*/  IMAD.MOV.U32 R150, RZ, RZ, R151.reuse ;  /* 0x000000ffff967224 */ /* 0x100fe200078e0097 */
[----:B------:R-:W-:Y:S01]  /*b280*/  MOV R120, R151 ;  /* 0x0000009700787202 */ /* 0x000fe20000000f00 */
[--C-:B------:R-:W-:Y:S02]  /*b290*/  IMAD.MOV.U32 R149, RZ, RZ, R151.reuse ;  /* 0x000000ffff957224 */ /* 0x100fe400078e0097 */
[--C-:B------:R-:W-:Y:S02]  /*b2a0*/  IMAD.MOV.U32 R148, RZ, RZ, R151.reuse ;  /* 0x000000ffff947224 */ /* 0x100fe400078e0097 */
[--C-:B------:R-:W-:Y:S02]  /*b2b0*/  IMAD.MOV.U32 R147, RZ, RZ, R151.reuse ;  /* 0x000000ffff937224 */ /* 0x100fe400078e0097 */
[--C-:B------:R-:W-:Y:S01]  /*b2c0*/  IMAD.MOV.U32 R146, RZ, RZ, R151.reuse ;  /* 0x000000ffff927224 */ /* 0x100fe200078e0097 */
[----:B--2---:R-:W-:Y:S04]  /*b2d0*/  STSM.16.M88.4 [R29], R12 ;  /* 0x0000000c1d007844 */ /* 0x004fe80000000200 */
[----:B------:R0:W-:Y:S04]  /*b2e0*/  STSM.16.M88.4 [R74+0xc000], R4 ;  /* 0x00c000044a007844 */ /* 0x0001e80000000200 */
[----:B------:R1:W-:Y:S01]  /*b2f0*/  STSM.16.M88.4 [R72+0xc000], R24 ;  /* 0x00c0001848007844 */ /* 0x0003e20000000200 */
[----:B------:R2:W-:Y:S06]  /*b300*/  MEMBAR.ALL.CTA ;  /* 0x0000000000007992 */ /* 0x0005ec0000008000 */
[----:B--2---:R-:W2:Y:S01]  /*b310*/  FENCE.VIEW.ASYNC.S ;  /* 0x00000000000073c6 */ /* 0x004ea20000000000 */
[----:B---3--:R-:W-:Y:S01]  /*b320*/  ISETP.GE.AND P2, PT, R8, R28, PT ;  /* 0x0000001c0800720c */ /* 0x008fe20003f46270 */
[----:B------:R-:W-:-:S02]  /*b330*/  IMAD.MOV.U32 R145, RZ, RZ, R151 ;  /* 0x000000ffff917224 */ /* 0x000fc400078e0097 */
[--C-:B------:R-:W-:Y:S02]  /*b340*/  IMAD.MOV.U32 R144, RZ, RZ, R151.reuse ;  /* 0x000000ffff907224 */ /* 0x100fe400078e0097 */
[--C-:B------:R-:W-:Y:S02]  /*b350*/  IMAD.MOV.U32 R143, RZ, RZ, R151.reuse ;  /* 0x000000ffff8f7224 */ /* 0x100fe400078e0097 */
[----:B0-----:R-:W-:Y:S01]  /*b360*/  FADD.FTZ R6, R49, R50 ;  /* 0x0000003231067221 */ /* 0x001fe20000010000 */
        /* <DEDUP_REMOVED lines=21> */
[----:B------:R-:W-:Y:S01]  /*b4c0*/  IMAD.MOV.U32 R121, RZ, RZ, R151 ;  /* 0x000000ffff797224 */ /* 0x000fe200078e0097 */
[----:B--2---:R-:W-:Y:S01]  /*b4d0*/  NOP ;  /* 0x0000000000007918 */ /* 0x004fe20000000000 */
[----:B-1----:R-:W-:Y:S05]  /*b4e0*/  @!P2 BRA `(.L_x_500) ;  /* 0x0000002c007ca947 */ /* 0x002fea0003800000 */
[----:B------:R-:W-:Y:S01]  /*b4f0*/  IMAD.MOV.U32 R5, RZ, RZ, R11 ;  /* 0x000000ffff057224 */ /* 0x000fe200078e000b */
[----:B------:R-:W-:Y:S01]  /*b500*/  CS2R R150, SRZ ;  /* 0x0000000000967805 */ /* 0x000fe2000001ff00 */
[----:B------:R-:W-:Y:S01]  /*b510*/  IMAD.MOV.U32 R4, RZ, RZ, R3 ;  /* 0x000000ffff047224 */ /* 0x000fe200078e0003 */
[----:B------:R-:W-:Y:S01]  /*b520*/  CS2R R148, SRZ ;  /* 0x0000000000947805 */ /* 0x000fe2000001ff00 */
[----:B------:R-:W-:Y:S01]  /*b530*/  IMAD.MOV.U32 R9, RZ, RZ, R156 ;  /* 0x000000ffff097224 */ /* 0x000fe200078e009c */
[----:B------:R-:W-:Y:S01]  /*b540*/  CS2R R146, SRZ ;  /* 0x0000000000927805 */ /* 0x000fe2000001ff00 */
[----:B------:R-:W-:Y:S01]  /*b550*/  IMAD.MOV.U32 R7, RZ, RZ, R152 ;  /* 0x000000ffff077224 */ /* 0x000fe200078e0098 */
        /* <DEDUP_REMOVED lines=12> */
[----:B------:R-:W-:-:S07]  /*b620*/  CS2R R120, SRZ ;  /* 0x0000000000787805 */ /* 0x000fce000001ff00 */
.L_x_511:
[----:B------:R-:W2:Y:S01]  /*b630*/  LDL R0, [R1+0x40] ;  /* 0x0000400001007983 */ /* 0x000ea20000100800 */
[----:B------:R-:W-:Y:S01]  /*b640*/  VIADD R152, R7, 0x1 ;  /* 0x0000000107987836 */ /* 0x000fe20000000000 */
[----:B------:R-:W-:Y:S05]  /*b650*/  YIELD ;  /* 0x0000000000007946 */ /* 0x000fea0003800000 */
[----:B------:R-:W-:-:S04]  /*b660*/  ISETP.NE.AND P3, PT, R152, 0x2, PT ;  /* 0x000000029800780c */ /* 0x000fc80003f65270 */
[----:B------:R-:W-:Y:S02]  /*b670*/  SEL R156, RZ, 0x1, P3 ;  /* 0x00000001ff9c7807 */ /* 0x000fe40001800000 */
[----:B------:R-:W-:Y:S02]  /*b680*/  SEL R152, R152, RZ, P3 ;  /* 0x000000ff98987207 */ /* 0x000fe40001800000 */
[----:B------:R-:W-:Y:S02]  /*b690*/  LOP3.LUT R156, R9, R156, RZ, 0x3c, !PT ;  /* 0x0000009c099c7212 */ /* 0x000fe400078e3cff */
[----:B--2---:R-:W-:-:S13]  /*b6a0*/  ISETP.NE.AND P2, PT, R0, RZ, PT ;  /* 0x000000ff0000720c */ /* 0x004fda0003f45270 */
[----:B------:R-:W-:Y:S05]  /*b6b0*/  @P2 BRA `(.L_x_501) ;  /* 0x0000000000302947 */ /* 0x000fea0003800000 */
[----:B------:R-:W-:Y:S05]  /*b6c0*/  @!P0 BRA `(.L_x_502) ;  /* 0x0000000000048947 */ /* 0x000fea0003800000 */
[----:B------:R-:W-:Y:S01]  /*b6d0*/  BPT.TRAP 0x1 ;  /* 0x000000040000795c */ /* 0x000fe20000300000 */
.L_x_502:
[----:B------:R-:W-:Y:S01]  /*b6e0*/  IMAD R0, R152, 0x8, R2 ;  /* 0x0000000898007824 */ /* 0x000fe200078e0202 */
[----:B------:R-:W-:-:S04]  /*b6f0*/  SHF.L.U32 R3, R156, 0x1f, RZ ;  /* 0x0000001f9c037819 */ /* 0x000fc800000006ff */
[----:B------:R0:W1:Y:S01]  /*b700*/  SYNCS.PHASECHK.TRANS64.TRYWAIT P3, [R0+URZ+0x30830], R3 ;  /* 0x03083003000075a7 */ /* 0x000062000806017f */
[----:B------:R-:W-:Y:S05]  /*b710*/  @!P0 BRA `(.L_x_503) ;  /* 0x0000000000048947 */ /* 0x000fea0003800000 */
[----:B------:R-:W-:Y:S01]  /*b720*/  BPT.TRAP 0x1 ;  /* 0x000000040000795c */ /* 0x000fe20000300000 */
.L_x_503:
[----:B------:R-:W-:Y:S04]  /*b730*/  BSSY B0, `(.L_x_501) ;  /* 0x0000004000007945 */ /* 0x000fe80003800000 */
[----:B-1----:R-:W-:Y:S05]  /*b740*/  @P3 BRA `(.L_x_504) ;  /* 0x0000000000083947 */ /* 0x002fea0003800000 */
[----:B------:R-:W1:Y:S02]  /*b750*/  SYNCS.PHASECHK.TRANS64.TRYWAIT P3, [R0+URZ+0x30830], R3 ;  /* 0x03083003000075a7 */ /* 0x000e64000806017f */
[----:B-1----:R-:W-:Y:S05]  /*b760*/  @!P3 BRA `(.L_x_505) ;  /* 0x000000cc00c0b947 */ /* 0x002fea0003800000 */
.L_x_504:
[----:B------:R-:W-:Y:S05]  /*b770*/  BSYNC B0 ;  /* 0x0000000000007941 */ /* 0x000fea0003800000 */
.L_x_501:
[----:B01----:R-:W2:Y:S04]  /*b780*/  LDL R3, [R1+0x44] ;  /* 0x0000440001037983 */ /* 0x003ea80000100800 */
[----:B------:R-:W3:Y:S01]  /*b790*/  LDL.64 R24, [R1+0x10] ;  /* 0x0000100001187983 */ /* 0x000ee20000100a00 */
[----:B------:R-:W-:Y:S05]  /*b7a0*/  WARPSYNC.ALL ;  /* 0x0000000000007948 */ /* 0x000fea0003800000 */
[----:B------:R-:W-:Y:S01]  /*b7b0*/  IMAD.MOV.U32 R11, RZ, RZ, 0x40000040 ;  /* 0x40000040ff0b7424 */ /* 0x000fe200078e00ff */
[----:B------:R-:W0:Y:S04]  /*b7c0*/  S2R R0, SR_TID.X ;  /* 0x0000000000007919 */ /* 0x000e280000002100 */
[----:B------:R-:W-:-:S02]  /*b7d0*/  R2UR UR7, R11 ;  /* 0x000000000b0772ca */ /* 0x000fc400000e0000 */
[----:B------:R-:W-:Y:S01]  /*b7e0*/  R2UR UR19, R11 ;  /* 0x000000000b1372ca */ /* 0x000fe200000e0000 */
[----:B------:R-:W-:-:S05]  /*b7f0*/  IMAD.MOV.U32 R15, RZ, RZ, 0x40000040 ;  /* 0x40000040ff0f7424 */ /* 0x000fca00078e00ff */
[----:B------:R-:W-:Y:S02]  /*b800*/  R2UR UR15, R15 ;  /* 0x000000000f0f72ca */ /* 0x000fe400000e0000 */
[----:B0-----:R-:W-:-:S05]  /*b810*/  SHF.R.U32.HI R0, RZ, 0x7, R0 ;  /* 0x00000007ff007819 */ /* 0x001fca0000011600 */
[----:B------:R-:W-:Y:S02]  /*b820*/  VIADD R0, R0, 0x8 ;  /* 0x0000000800007836 */ /* 0x000fe40000000000 */
[----:B------:R-:W-:Y:S02]  /*b830*/  IMAD.MOV.U32 R13, RZ, RZ, 0x40000040 ;  /* 0x40000040ff0d7424 */ /* 0x000fe400078e00ff */
[----:B--2---:R-:W-:-:S04]  /*b840*/  IMAD R10, R152, 0x600, R3 ;  /* 0x00000600980a7824 */ /* 0x004fc800078e0203 */
[C---:B------:R-:W-:Y:S01]  /*b850*/  VIADD R12, R10.reuse, 0x2 ;  /* 0x000000020a0c7836 */ /* 0x040fe20000000000 */
[C---:B------:R-:W-:Y:S01]  /*b860*/  R2UR UR6, R10.reuse ;  /* 0x000000000a0672ca */ /* 0x040fe200000e0000 */
[C---:B------:R-:W-:Y:S02]  /*b870*/  VIADD R14, R10.reuse, 0x4 ;  /* 0x000000040a0e7836 */ /* 0x040fe40000000000 */
[----:B------:R-:W-:-:S05]  /*b880*/  VIADD R10, R10, 0x6 ;  /* 0x000000060a0a7836 */ /* 0x000fca0000000000 */
[----:B------:R-:W-:Y:S02]  /*b890*/  R2UR UR18, R10 ;  /* 0x000000000a1272ca */ /* 0x000fe400000e0000 */
[----:B------:R-:W2:Y:S01]  /*b8a0*/  LDL.64 R10, [R1+0x28] ;  /* 0x00002800010a7983 */ /* 0x000ea20000100a00 */
[----:B------:R-:W-:-:S03]  /*b8b0*/  R2UR UR14, R14 ;  /* 0x000000000e0e72ca */ /* 0x000fc600000e0000 */
[----:B------:R-:W4:Y:S01]  /*b8c0*/  LDL.64 R14, [R1+0x20] ;  /* 0x00002000010e7983 */ /* 0x000f220000100a00 */
[----:B---3--:R-:W-:Y:S02]  /*b8d0*/  R2UR UR4, R24 ;  /* 0x00000000180472ca */ /* 0x008fe400000e0000 */
[----:B------:R-:W-:Y:S01]  /*b8e0*/  R2UR UR5, R25 ;  /* 0x00000000190572ca */ /* 0x000fe200000e0000 */
[----:B------:R0:W-:Y:S06]  /*b8f0*/  BAR.SYNC.DEFER_BLOCKING R0, 0x100 ;  /* 0x000400000000751d */ /* 0x0001ec0000010000 */
[----:B------:R-:W-:-:S06]  /*b900*/  WARPGROUP.ARRIVE ;  /* 0x00000000000079c5 */ /* 0x000fcc0000000000 */
[----:B------:R-:W-:Y:S01]  /*b910*/  HGMMA.64x192x16.F32.BF16 R24, gdesc[UR4], RZ, !UPT, gsb0 ;  /* 0x02e00000041879f0 */ /* 0x000fe2000c0018ff */
[----:B------:R-:W-:Y:S02]  /*b920*/  R2UR UR10, R12 ;  /* 0x000000000c0a72ca */ /* 0x000fe400000e0000 */
[----:B------:R-:W-:Y:S02]  /*b930*/  R2UR UR11, R13 ;  /* 0x000000000d0b72ca */ /* 0x000fe400000e0000 */
[----:B------:R-:W3:Y:S01]  /*b940*/  LDL.64 R12, [R1+0x18] ;  /* 0x00001800010c7983 */ /* 0x000ee20000100a00 */
[----:B------:R-:W-:Y:S02]  /*b950*/  WARPGROUP.DEPBAR.LE gsb0, 0x0 ;  /* 0x00008000000079c5 */ /* 0x000fe40000010000 */
[----:B------:R-:W-:Y:S01]  /*b960*/  WARPGROUP.ARRIVE ;  /* 0x00000000000079c5 */ /* 0x000fe20000000000 */
[----:B--2---:R-:W-:Y:S02]  /*b970*/  R2UR UR8, R10 ;  /* 0x000000000a0872ca */ /* 0x004fe400000e0000 */
[----:B------:R-:W-:-:S13]  /*b980*/  R2UR UR9, R11 ;  /* 0x000000000b0972ca */ /* 0x000fda00000e0000 */
[----:B------:R-:W-:Y:S01]  /*b990*/  HGMMA.64x192x16.F32.BF16 R24, gdesc[UR8], R24, gsb0 ;  /* 0x02e00000081879f0 */ /* 0x000fe20008001818 */
[----:B----4-:R-:W-:Y:S02]  /*b9a0*/  R2UR UR12, R14 ;  /* 0x000000000e0c72ca */ /* 0x010fe400000e0000 */
[----:B------:R-:W-:Y:S02]  /*b9b0*/  R2UR UR13, R15 ;  /* 0x000000000f0d72ca */ /* 0x000fe400000e0000 */
[----:B---3--:R-:W-:Y:S02]  /*b9c0*/  R2UR UR16, R12 ;  /* 0x000000000c1072ca */ /* 0x008fe400000e0000 */
[----:B------:R-:W-:Y:S01]  /*b9d0*/  R2UR UR17, R13 ;  /* 0x000000000d1172ca */ /* 0x000fe200000e0000 */
[----:B------:R-:W-:Y:S02]  /*b9e0*/  WARPGROUP.DEPBAR.LE gsb0, 0x0 ;  /* 0x00008000000079c5 */ /* 0x000fe40000010000 */
[----:B------:R-:W-:-:S10]  /*b9f0*/  WARPGROUP.ARRIVE ;  /* 0x00000000000079c5 */ /* 0x000fd40000000000 */
        /* <DEDUP_REMOVED lines=8> */
.L_x_507:
[----:B------:R-:W-:Y:S01]  /*ba80*/  SHF.L.U32 R0, R9, 0x1f, RZ ;  /* 0x0000001f09007819 */ /* 0x000fe200000006ff */
[----:B------:R-:W-:-:S04]  /*ba90*/  IMAD R3, R7, 0x8, R2 ;  /* 0x0000000807037824 */ /* 0x000fc800078e0202 */
[----:B------:R0:W1:Y:S01]  /*baa0*/  SYNCS.PHASECHK.TRANS64.TRYWAIT P2, [R3+URZ+0x30850], R0 ;  /* 0x03085000030075a7 */ /* 0x000062000804017f */
[----:B------:R-:W-:Y:S05]  /*bab0*/  @!P0 BRA `(.L_x_508) ;  /* 0x0000000000048947 */ /* 0x000fea0003800000 */
[----:B------:R-:W-:Y:S01]  /*bac0*/  BPT.TRAP 0x1 ;  /* 0x000000040000795c */ /* 0x000fe20000300000 */
.L_x_508:
[----:B------:R-:W-:Y:S04]  /*bad0*/  BSSY B0, `(.L_x_506) ;  /* 0x0000004000007945 */ /* 0x000fe80003800000 */
[----:B-1----:R-:W-:Y:S05]  /*bae0*/  @P2 BRA `(.L_x_509) ;  /* 0x0000000000082947 */ /* 0x002fea0003800000 */
[----:B------:R-:W1:Y:S02]  /*baf0*/  SYNCS.PHASECHK.TRANS64.TRYWAIT P2, [R3+URZ+0x30850], R0 ;  /* 0x03085000030075a7 */ /* 0x000e64000804017f */
[----:B-1----:R-:W-:Y:S05]  /*bb00*/  @!P2 BRA `(.L_x_510) ;  /* 0x000000c800eca947 */ /* 0x002fea0003800000 */
.L_x_509:
[----:B------:R-:W-:Y:S05]  /*bb10*/  BSYNC B0 ;  /* 0x0000000000007941 */ /* 0x000fea0003800000 */
.L_x_506:
[----:B------:R-:W-:Y:S01]  /*bb20*/  FMNMX.FTZ R11, R26, R5, !PT ;  /* 0x000000051a0b7209 */ /* 0x000fe20007810000 */
[----:B------:R-:W2:Y:S01]  /*bb30*/  LDL R21, [R1+0x3c] ;  /* 0x00003c0001157983 */ /* 0x000ea20000100800 */
[----:B01----:R-:W-:Y:S01]  /*bb40*/  FMNMX.FTZ R0, R24, R4, !PT ;  /* 0x0000000418007209 */ /* 0x003fe20007810000 */
[----:B------:R-:W-:Y:S05]  /*bb50*/  WARPSYNC.ALL ;  /* 0x0000000000007948 */ /* 0x000fea0003800000 */
[----:B------:R-:W-:Y:S01]  /*bb60*/  FMNMX.FTZ R11, R27, R11, !PT ;  /* 0x0000000b1b0b7209 */ /* 0x000fe20007810000 */
[----:B------:R-:W-:Y:S01]  /*bb70*/  ULDC UR4, c[0x0][0x988] ;  /* 0x0002620000047ab9 */ /* 0x000fe20000000800 */
[----:B------:R-:W-:Y:S01]  /*bb80*/  FMNMX.FTZ R0, R25, R0, !PT ;  /* 0x0000000019007209 */ /* 0x000fe20007810000 */
[----:B------:R-:W-:Y:S01]  /*bb90*/  WARPGROUP.ARRIVE ;  /* 0x00000000000079c5 */ /* 0x000fe20000000000 */
[----:B------:R-:W-:Y:S01]  /*bba0*/  FMNMX.FTZ R11, R30, R11, !PT ;  /* 0x0000000b1e0b7209 */ /* 0x000fe20007810000 */
[----:B------:R-:W-:Y:S01]  /*bbb0*/  UMOV UR5, 0x40000040 ;  /* 0x4000004000057882 */ /* 0x000fe20000000000 */
[----:B------:R-:W-:Y:S01]  /*bbc0*/  FMNMX.FTZ R0, R28, R0, !PT ;  /* 0x000000001c007209 */ /* 0x000fe20007810000 */
[----:B------:R-:W-:Y:S01]  /*bbd0*/  IMAD.MOV.U32 R15, RZ, RZ, 0x40000040 ;  /* 0x40000040ff0f7424 */ /* 0x000fe200078e00ff */
[----:B------:R-:W-:Y:S01]  /*bbe0*/  FMNMX.FTZ R11, R31, R11, !PT ;  /* 0x0000000b1f0b7209 */ /* 0x000fe20007810000 */
[----:B------:R-:W-:Y:S01]  /*bbf0*/  UMOV UR9, 0x40000040 ;  /* 0x4000004000097882 */ /* 0x000fe20000000000 */
        /* <DEDUP_REMOVED lines=98> */
[C---:B------:R-:W-:Y:S01]  /*c220*/  R2UR UR11, R15.reuse ;  /* 0x000000000f0b72ca */ /* 0x040fe200000e0000 */
[----:B------:R-:W0:Y:S01]  /*c230*/  SHFL.BFLY PT, R12, R11, 0x2, 0x1f ;  /* 0x0c401f000b0c7f89 */ /* 0x000e2200000e0000 */
[C---:B------:R-:W-:Y:S02]  /*c240*/  R2UR UR15, R15.reuse ;  /* 0x000000000f0f72ca */ /* 0x040fe400000e0000 */
[C---:B------:R-:W-:Y:S01]  /*c250*/  R2UR UR19, R15.reuse ;  /* 0x000000000f1372ca */ /* 0x040fe200000e0000 */
[----:B------:R-:W1:Y:S01]  /*c260*/  SHFL.BFLY PT, R3, R0, 0x2, 0x1f ;  /* 0x0c401f0000037f89 */ /* 0x000e6200000e0000 */
[C---:B------:R-:W-:Y:S02]  /*c270*/  R2UR UR23, R15.reuse ;  /* 0x000000000f1772ca */ /* 0x040fe400000e0000 */
[----:B------:R-:W-:-:S02]  /*c280*/  R2UR UR27, R15 ;  /* 0x000000000f1b72ca */ /* 0x000fc400000e0000 */
[C---:B------:R-:W-:Y:S02]  /*c290*/  R2UR UR31, R15.reuse ;  /* 0x000000000f1f72ca */ /* 0x040fe400000e0000 */
[C---:B------:R-:W-:Y:S02]  /*c2a0*/  R2UR UR35, R15.reuse ;  /* 0x000000000f2372ca */ /* 0x040fe400000e0000 */
[C---:B------:R-:W-:Y:S02]  /*c2b0*/  R2UR UR43, R15.reuse ;  /* 0x000000000f2b72ca */ /* 0x040fe400000e0000 */
[C---:B------:R-:W-:Y:S02]  /*c2c0*/  R2UR UR47, R15.reuse ;  /* 0x000000000f2f72ca */ /* 0x040fe400000e0000 */
[----:B------:R-:W-:Y:S02]  /*c2d0*/  R2UR UR51, R15 ;  /* 0x000000000f3372ca */ /* 0x000fe400000e0000 */
[----:B0-----:R-:W-:-:S02]  /*c2e0*/  FMNMX.FTZ R11, R11, R12, !PT ;  /* 0x0000000c0b0b7209 */ /* 0x001fc40007810000 */
[----:B-1----:R-:W-:-:S03]  /*c2f0*/  FMNMX.FTZ R3, R0, R3, !PT ;  /* 0x0000000300037209 */ /* 0x002fc60007810000 */
[----:B------:R-:W0:Y:S04]  /*c300*/  SHFL.BFLY PT, R12, R11, 0x1, 0x1f ;  /* 0x0c201f000b0c7f89 */ /* 0x000e2800000e0000 */
[----:B------:R-:W1:Y:S01]  /*c310*/  SHFL.BFLY PT, R0, R3, 0x1, 0x1f ;  /* 0x0c201f0003007f89 */ /* 0x000e6200000e0000 */
[----:B0-----:R-:W-:Y:S01]  /*c320*/  FMNMX.FTZ R11, R11, R12, !PT ;  /* 0x0000000c0b0b7209 */ /* 0x001fe20007810000 */
[----:B------:R-:W-:Y:S01]  /*c330*/  VIADD R12, R2, 0x400 ;  /* 0x00000400020c7836 */ /* 0x000fe20000000000 */
[----:B-1----:R-:W-:Y:S01]  /*c340*/  FMNMX.FTZ R3, R3, R0, !PT ;  /* 0x0000000003037209 */ /* 0x002fe20007810000 */
[----:B------:R-:W-:-:S03]  /*c350*/  IMAD.U32 R0, RZ, RZ, UR4 ;  /* 0x00000004ff007e24 */ /* 0x000fc6000f8e00ff */
[----:B------:R-:W-:Y:S01]  /*c360*/  SHF.R.U32.HI R12, RZ, 0x4, R12 ;  /* 0x00000004ff0c7819 */ /* 0x000fe2000001160c */
[----:B------:R-:W-:Y:S01]  /*c370*/  UMOV UR53, 0x40000040 ;  /* 0x4000004000357882 */ /* 0x000fe20000000000 */
[C---:B------:R-:W-:Y:S01]  /*c380*/  FADD.FTZ R5, -R11.reuse, R5 ;  /* 0x000000050b057221 */ /* 0x040fe20000010100 */
[-C--:B------:R-:W-:Y:S01]  /*c390*/  FMUL.FTZ R13, R11, R0.reuse ;  /* 0x000000000b0d7220 */ /* 0x080fe20000410000 */
[----:B------:R-:W-:Y:S01]  /*c3a0*/  LOP3.LUT R12, R12, 0x3fff, RZ, 0xc0, !PT ;  /* 0x00003fff0c0c7812 */ /* 0x000fe200078ec0ff */
[C---:B------:R-:W-:Y:S01]  /*c3b0*/  FADD.FTZ R4, -R3.reuse, R4 ;  /* 0x0000000403047221 */ /* 0x040fe20000010100 */
[-C--:B------:R-:W-:Y:S01]  /*c3c0*/  FMUL.FTZ R9, R3, R0.reuse ;  /* 0x0000000003097220 */ /* 0x080fe20000410000 */
[-CC-:B------:R-:W-:Y:S01]  /*c3d0*/  FFMA.FTZ R26, R26, R0.reuse, -R13.reuse ;  /* 0x000000001a1a7223 */ /* 0x180fe2000001080d */
[-CC-:B------:R-:W-:Y:S01]  /*c3e0*/  FFMA.FTZ R27, R27, R0.reuse, -R13.reuse ;  /* 0x000000001b1b7223 */ /* 0x180fe2000001080d */
[----:B------:R-:W-:Y:S02]  /*c3f0*/  IMAD R12, R7, 0x600, R12 ;  /* 0x00000600070c7824 */ /* 0x000fe400078e020c */
[-CC-:B------:R-:W-:Y:S01]  /*c400*/  FFMA.FTZ R30, R30, R0.reuse, -R13.reuse ;  /* 0x000000001e1e7223 */ /* 0x180fe2000001080d */
[-CC-:B------:R-:W-:Y:S01]  /*c410*/  FFMA.FTZ R31, R31, R0.reuse, -R13.reuse ;  /* 0x000000001f1f7223 */ /* 0x180fe2000001080d */
[-CC-:B------:R-:W-:Y:S01]  /*c420*/  FFMA.FTZ R34, R34, R0.reuse, -R13.reuse ;  /* 0x0000000022227223 */ /* 0x180fe2000001080d */
[C---:B------:R-:W-:Y:S01]  /*c430*/  VIADD R14, R12.reuse, 0x80 ;  /* 0x000000800c0e7836 */ /* 0x040fe20000000000 */
[----:B------:R-:W-:Y:S01]  /*c440*/  R2UR UR6, R12 ;  /* 0x000000000c0672ca */ /* 0x000fe200000e0000 */
[-CC-:B------:R-:W-:Y:S01]  /*c450*/  FFMA.FTZ R35, R35, R0.reuse, -R13.reuse ;  /* 0x0000000023237223 */ /* 0x180fe2000001080d */
[-CC-:B------:R-:W-:Y:S01]  /*c460*/  FFMA.FTZ R38, R38, R0.reuse, -R13.reuse ;  /* 0x0000000026267223 */ /* 0x180fe2000001080d */
[----:B------:R-:W-:Y:S01]  /*c470*/  FFMA.FTZ R39, R39, R0, -R13 ;  /* 0x0000000027277223 */ /* 0x000fe2000001080d */
[----:B------:R-:W-:Y:S01]  /*c480*/  R2UR UR10, R14 ;  /* 0x000000000e0a72ca */ /* 0x000fe200000e0000 */
[----:B------:R-:W-:-:S02]  /*c490*/  VIADD R14, R12, 0x100 ;  /* 0x000001000c0e7836 */ /* 0x000fc40000000000 */
[-CC-:B------:R-:W-:Y:S01]  /*c4a0*/  FFMA.FTZ R42, R42, R0.reuse, -R13.reuse ;  /* 0x000000002a2a7223 */ /* 0x180fe2000001080d */
[-CC-:B------:R-:W-:Y:S01]  /*c4b0*/  FFMA.FTZ R43, R43, R0.reuse, -R13.reuse ;  /* 0x000000002b2b7223 */ /* 0x180fe2000001080d */
[-CC-:B------:R-:W-:Y:S01]  /*c4c0*/  FFMA.FTZ R46, R46, R0.reuse, -R13.reuse ;  /* 0x000000002e2e7223 */ /* 0x180fe2000001080d */
[-CC-:B------:R-:W-:Y:S01]  /*c4d0*/  FFMA.FTZ R47, R47, R0.reuse, -R13.reuse ;  /* 0x000000002f2f7223 */ /* 0x180fe2000001080d */
[----:B------:R-:W-:Y:S01]  /*c4e0*/  R2UR UR14, R14 ;  /* 0x000000000e0e72ca */ /* 0x000fe200000e0000 */
[----:B------:R-:W-:Y:S02]  /*c4f0*/  VIADD R14, R12, 0x180 ;  /* 0x000001800c0e7836 */ /* 0x000fe40000000000 */
[-CC-:B------:R-:W-:Y:S01]  /*c500*/  FFMA.FTZ R50, R50, R0.reuse, -R13.reuse ;  /* 0x0000000032327223 */ /* 0x180fe2000001080d */
        /* <DEDUP_REMOVED lines=42> */
[----:B------:R-:W-:Y:S02]  /*c7b0*/  VIADD R12, R12, 0x580 ;  /* 0x000005800c0c7836 */ /* 0x000fe40000000000 */
[-CC-:B------:R-:W-:Y:S01]  /*c7c0*/  FFMA.FTZ R107, R107, R0.reuse, -R13.reuse ;  /* 0x000000006b6b7223 */ /* 0x180fe2000001080d */
[-CC-:B------:R-:W-:Y:S01]  /*c7d0*/  FFMA.FTZ R110, R110, R0.reuse, -R13.reuse ;  /* 0x000000006e6e7223 */ /* 0x180fe2000001080d */
[-CC-:B------:R-:W-:Y:S01]  /*c7e0*/  FFMA.FTZ R111, R111, R0.reuse, -R13.reuse ;  /* 0x000000006f6f7223 */ /* 0x180fe2000001080d */
[-CC-:B------:R-:W-:Y:S01]  /*c7f0*/  FFMA.FTZ R114, R114, R0.reuse, -R13.reuse ;  /* 0x0000000072727223 */ /* 0x180fe2000001080d */
[----:B------:R-:W-:Y:S01]  /*c800*/  R2UR UR54, R12 ;  /* 0x000000000c3672ca */ /* 0x000fe200000e0000 */
[----:B--2---:R-:W-:Y:S02]  /*c810*/  IMAD R12, R21, 0x2000, R2 ;  /* 0x00002000150c7824 */ /* 0x004fe400078e0202 */
[-CC-:B------:R-:W-:Y:S01]  /*c820*/  FFMA.FTZ R115, R115, R0.reuse, -R13.reuse ;  /* 0x0000000073737223 */ /* 0x180fe2000001080d */
[-CC-:B------:R-:W-:Y:S01]  /*c830*/  FFMA.FTZ R118, R118, R0.reuse, -R13.reuse ;  /* 0x0000000076767223 */ /* 0x180fe2000001080d */
[-C--:B------:R-:W-:Y:S01]  /*c840*/  FFMA.FTZ R119, R119, R0.reuse, -R13 ;  /* 0x0000000077777223 */ /* 0x080fe2000001080d */
[----:B------:R-:W-:Y:S01]  /*c850*/  IMAD.MOV.U32 R13, RZ, RZ, 0x40000040 ;  /* 0x40000040ff0d7424 */ /* 0x000fe200078e00ff */
[----:B------:R-:W-:Y:S01]  /*c860*/  R2UR UR4, R12 ;  /* 0x000000000c0472ca */ /* 0x000fe200000e0000 */
[-C--:B------:R-:W-:Y:S01]  /*c870*/  FMUL.FTZ R4, R4, R0.reuse ;  /* 0x0000000004047220 */ /* 0x080fe20000410000 */
[-CC-:B------:R-:W-:Y:S01]  /*c880*/  FFMA.FTZ R24, R24, R0.reuse, -R9.reuse ;  /* 0x0000000018187223 */ /* 0x180fe20000010809 */
[-CC-:B------:R-:W-:Y:S01]  /*c890*/  FFMA.FTZ R25, R25, R0.reuse, -R9.reuse ;  /* 0x0000000019197223 */ /* 0x180fe20000010809 */
[----:B------:R-:W-:Y:S01]  /*c8a0*/  R2UR UR7, R13 ;  /* 0x000000000d0772ca */ /* 0x000fe200000e0000 */
[----:B------:R-:W-:Y:S01]  /*c8b0*/  MUFU.EX2 R10, R4 ;  /* 0x00000004000a7308 */ /* 0x000fe20000000800 */
[-CC-:B------:R-:W-:Y:S01]  /*c8c0*/  FFMA.FTZ R28, R28, R0.reuse, -R9.reuse ;  /* 0x000000001c1c7223 */ /* 0x180fe20000010809 */
[-CC-:B------:R-:W-:Y:S01]  /*c8d0*/  FFMA.FTZ R29, R29, R0.reuse, -R9.reuse ;  /* 0x000000001d1d7223 */ /* 0x180fe20000010809 */
[----:B------:R-:W-:Y:S01]  /*c8e0*/  R2UR UR50, R14 ;  /* 0x000000000e3272ca */ /* 0x000fe200000e0000 */
[-CC-:B------:R-:W-:Y:S01]  /*c8f0*/  FFMA.FTZ R32, R32, R0.reuse, -R9.reuse ;  /* 0x0000000020207223 */ /* 0x180fe20000010809 */
[----:B------:R-:W-:Y:S01]  /*c900*/  R2UR UR55, R13 ;  /* 0x000000000d3772ca */ /* 0x000fe200000e0000 */
[-CC-:B------:R-:W-:Y:S01]  /*c910*/  FFMA.FTZ R33, R33, R0.reuse, -R9.reuse ;  /* 0x0000000021217223 */ /* 0x180fe20000010809 */
[-CC-:B------:R-:W-:Y:S01]  /*c920*/  FFMA.FTZ R36, R36, R0.reuse, -R9.reuse ;  /* 0x0000000024247223 */ /* 0x180fe20000010809 */
[----:B------:R-:W-:Y:S01]  /*c930*/  UIADD3 UR4, UR4, 0x1e800, URZ ;  /* 0x0001e80004047890 */ /* 0x000fe2000fffe03f */
[----:B------:R-:W0:Y:S01]  /*c940*/  MUFU.EX2 R4, R24 ;  /* 0x0000001800047308 */ /* 0x000e220000000800 */
[-CC-:B------:R-:W-:Y:S01]  /*c950*/  FFMA.FTZ R37, R37, R0.reuse, -R9.reuse ;  /* 0x0000000025257223 */ /* 0x180fe20000010809 */
[-CC-:B------:R-:W-:Y:S01]  /*c960*/  FFMA.FTZ R40, R40, R0.reuse, -R9.reuse ;  /* 0x0000000028287223 */ /* 0x180fe20000010809 */
[----:B------:R-:W-:Y:S01]  /*c970*/  USHF.R.U32.HI UR4, URZ, 0x4, UR4 ;  /* 0x000000043f047899 */ /* 0x000fe20008011604 */
[-CC-:B------:R-:W-:Y:S01]  /*c980*/  FFMA.FTZ R41, R41, R0.reuse, -R9.reuse ;  /* 0x0000000029297223 */ /* 0x180fe20000010809 */
[-CC-:B------:R-:W-:Y:S01]  /*c990*/  FFMA.FTZ R44, R44, R0.reuse, -R9.reuse ;  /* 0x000000002c2c7223 */ /* 0x180fe20000010809 */
[-CC-:B------:R-:W-:Y:S01]  /*c9a0*/  FFMA.FTZ R45, R45, R0.reuse, -R9.reuse ;  /* 0x000000002d2d7223 */ /* 0x180fe20000010809 */
[----:B------:R-:W-:Y:S01]  /*c9b0*/  ULOP3.LUT UR4, UR4, 0x3fff, URZ, 0xc0, !UPT ;  /* 0x00003fff04047892 */ /* 0x000fe2000f8ec03f */
[----:B------:R-:W1:Y:S01]  /*c9c0*/  MUFU.EX2 R25, R25 ;  /* 0x0000001900197308 */ /* 0x000e620000000800 */
[-CC-:B------:R-:W-:Y:S01]  /*c9d0*/  FFMA.FTZ R48, R48, R0.reuse, -R9.reuse ;  /* 0x0000000030307223 */ /* 0x180fe20000010809 */
[-CC-:B------:R-:W-:Y:S01]  /*c9e0*/  FFMA.FTZ R49, R49, R0.reuse, -R9.reuse ;  /* 0x0000000031317223 */ /* 0x180fe20000010809 */
[----:B------:R-:W-:Y:S01]  /*c9f0*/  ULOP3.LUT UR4, UR4, 0x10000, URZ, 0xfc, !UPT ;  /* 0x0001000004047892 */ /* 0x000fe2000f8efc3f */
[-CC-:B------:R-:W-:Y:S01]  /*ca00*/  FFMA.FTZ R52, R52, R0.reuse, -R9.reuse ;  /* 0x0000000034347223 */ /* 0x180fe20000010809 */
[-CC-:B------:R-:W-:Y:S01]  /*ca10*/  FFMA.FTZ R53, R53, R0.reuse, -R9.reuse ;  /* 0x0000000035357223 */ /* 0x180fe20000010809 */
[----:B------:R-:W-:Y:S01]  /*ca20*/  FFMA.FTZ R56, R56, R0, -R9 ;  /* 0x0000000038387223 */ /* 0x000fe20000010809 */
[----:B------:R-:W-:Y:S01]  /*ca30*/  UIADD3 UR8, UR4, 0x2, URZ ;  /* 0x0000000204087890 */ /* 0x000fe2000fffe03f */
[----:B------:R-:W2:Y:S01]  /*ca40*/  MUFU.EX2 R28, R28 ;  /* 0x0000001c001c7308 */ /* 0x000ea20000000800 */
[----:B------:R-:W-:Y:S01]  /*ca50*/  UIADD3 UR12, UR4, 0x4, URZ ;  /* 0x00000004040c7890 */ /* 0x000fe2000fffe03f */
[----:B0-----:R-:W-:Y:S01]  /*ca60*/  FFMA.FTZ R6, R10, R6, R4 ;  /* 0x000000060a067223 */ /* 0x001fe20000010004 */
[----:B------:R-:W-:-:S02]  /*ca70*/  UIADD3 UR16, UR4, 0x6, URZ ;  /* 0x0000000604107890 */ /* 0x000fc4000fffe03f */
[----:B------:R-:W-:Y:S01]  /*ca80*/  HGMMA.64x64x16.F32.BF16 R120, gdesc[UR4].tnspB, R120, gsb0 ;  /* 0x40e00000047879f0 */ /* 0x000fe20008001878 */
[----:B------:R-:W-:Y:S01]  /*ca90*/  UIADD3 UR20, UR4, 0x600, URZ ;  /* 0x0000060004147890 */ /* 0x000fe2000fffe03f */
[--C-:B------:R-:W-:Y:S01]  /*caa0*/  FFMA.FTZ R57, R57, R0, -R9.reuse ;  /* 0x0000000039397223 */ /* 0x100fe20000010809 */
[----:B------:R-:W-:Y:S01]  /*cab0*/  UIADD3 UR24, UR4, 0x602, URZ ;  /* 0x0000060204187890 */ /* 0x000fe2000fffe03f */
[----:B------:R-:W0:Y:S01]  /*cac0*/  MUFU.EX2 R29, R29 ;  /* 0x0000001d001d7308 */ /* 0x000e220000000800 */
[----:B------:R-:W-:Y:S01]  /*cad0*/  UIADD3 UR28, UR4, 0x604, URZ ;  /* 0x00000604041c7890 */ /* 0x000fe2000fffe03f */
[C---:B-1----:R-:W-:Y:S01]  /*cae0*/  FADD.FTZ R6, R25.reuse, R6 ;  /* 0x0000000619067221 */ /* 0x042fe20000010000 */
[----:B------:R-:W-:Y:S01]  /*caf0*/  UIADD3 UR32, UR4, 0x606, URZ ;  /* 0x0000060604207890 */ /* 0x000fe2000fffe03f */
[----:B------:R-:W-:Y:S01]  /*cb00*/  F2FP.BF16.F32.PACK_AB R4, R25, R4 ;  /* 0x000000041904723e */ /* 0x000fe200000010ff */
[----:B------:R-:W-:Y:S01]  /*cb10*/  UIADD3 UR40, UR4, 0xc00, URZ ;  /* 0x00000c0004287890 */ /* 0x000fe2000fffe03f */
[-CC-:B------:R-:W-:Y:S01]  /*cb20*/  FFMA.FTZ R60, R60, R0.reuse, -R9.reuse ;  /* 0x000000003c3c7223 */ /* 0x180fe20000010809 */
[----:B------:R-:W-:Y:S01]  /*cb30*/  UIADD3 UR44, UR4, 0xc02, URZ ;  /* 0x00000c02042c7890 */ /* 0x000fe2000fffe03f */
[-CC-:B------:R-:W-:Y:S01]  /*cb40*/  FFMA.FTZ R61, R61, R0.reuse, -R9.reuse ;  /* 0x000000003d3d7223 */ /* 0x180fe20000010809 */
[----:B--2---:R-:W-:Y:S01]  /*cb50*/  FADD.FTZ R6, R28, R6 ;  /* 0x000000061c067221 */ /* 0x004fe20000010000 */
[----:B------:R-:W-:Y:S01]  /*cb60*/  UIADD3 UR48, UR4, 0xc04, URZ ;  /* 0x00000c0404307890 */ /* 0x000fe2000fffe03f */
[-CC-:B------:R-:W-:Y:S01]  /*cb70*/  FFMA.FTZ R64, R64, R0.reuse, -R9.reuse ;  /* 0x0000000040407223 */ /* 0x180fe20000010809 */
[----:B------:R-:W-:Y:S01]  /*cb80*/  UIADD3 UR52, UR4, 0xc06, URZ ;  /* 0x00000c0604347890 */ /* 0x000fe2000fffe03f */
[-CC-:B------:R-:W-:Y:S01]  /*cb90*/  FFMA.FTZ R65, R65, R0.reuse, -R9.reuse ;  /* 0x0000000041417223 */ /* 0x180fe20000010809 */
[-CC-:B------:R-:W-:Y:S01]  /*cba0*/  FFMA.FTZ R68, R68, R0.reuse, -R9.reuse ;  /* 0x0000000044447223 */ /* 0x180fe20000010809 */
[-CC-:B------:R-:W-:Y:S01]  /*cbb0*/  FFMA.FTZ R69, R69, R0.reuse, -R9.reuse ;  /* 0x0000000045457223 */ /* 0x180fe20000010809 */
[--C-:B------:R-:W-:Y:S01]  /*cbc0*/  FFMA.FTZ R72, R72, R0, -R9.reuse ;  /* 0x0000000048487223 */ /* 0x100fe20000010809 */
[C---:B0-----:R-:W-:Y:S01]  /*cbd0*/  FADD.FTZ R25, R29.reuse, R6 ;  /* 0x000000061d197221 */ /* 0x041fe20000010000 */
[----:B------:R-:W-:Y:S01]  /*cbe0*/  F2FP.BF16.F32.PACK_AB R6, R29, R28 ;  /* 0x0000001c1d06723e */ /* 0x000fe200000010ff */
[-CC-:B------:R-:W-:Y:S01]  /*cbf0*/  FFMA.FTZ R73, R73, R0.reuse, -R9.reuse ;  /* 0x0000000049497223 */ /* 0x180fe20000010809 */
[----:B------:R-:W2:Y:S01]  /*cc00*/  LDL R29, [R1+0x4c] ;  /* 0x00004c00011d7983 */ /* 0x000ea20000100800 */
        /* <DEDUP_REMOVED lines=22> */
[----:B------:R-:W-:Y:S01]  /*cd70*/  FMUL.FTZ R5, R5, R0 ;  /* 0x0000000005057220 */ /* 0x000fe20000410000 */
[----:B------:R-:W0:Y:S01]  /*cd80*/  S2R R117, SR_TID.X ;  /* 0x0000000000757919 */ /* 0x000e220000002100 */
[----:B------:R-:W-:Y:S08]  /*cd90*/  MUFU.EX2 R27, R27 ;  /* 0x0000001b001b7308 */ /* 0x000ff00000000800 */
[----:B------:R-:W-:Y:S08]  /*cda0*/  MUFU.EX2 R21, R5 ;  /* 0x0000000500157308 */ /* 0x000ff00000000800 */
[----:B------:R-:W1:Y:S08]  /*cdb0*/  MUFU.EX2 R5, R26 ;  /* 0x0000001a00057308 */ /* 0x000e700000000800 */
[----:B------:R-:W-:Y:S01]  /*cdc0*/  MUFU.EX2 R30, R30 ;  /* 0x0000001e001e7308 */ /* 0x000fe20000000800 */
[----:B------:R-:W-:-:S02]  /*cdd0*/  WARPGROUP.DEPBAR.LE gsb0, 0x0 ;  /* 0x00008000000079c5 */ /* 0x000fc40000010000 */
[----:B------:R-:W-:Y:S01]  /*cde0*/  WARPGROUP.ARRIVE ;  /* 0x00000000000079c5 */ /* 0x000fe20000000000 */
[----:B0-----:R-:W-:-:S04]  /*cdf0*/  SHF.R.U32.HI R13, RZ, 0x7, R117 ;  /* 0x00000007ff0d7819 */ /* 0x001fc80000011675 */
[----:B------:R-:W0:Y:S01]  /*ce00*/  MUFU.EX2 R31, R31 ;  /* 0x0000001f001f7308 */ /* 0x000e220000000800 */
[----:B------:R-:W-:Y:S01]  /*ce10*/  @!P1 IMAD R14, R152, 0x8, R2 ;  /* 0x00000008980e9824 */ /* 0x000fe200078e0202 */
[----:B------:R-:W-:Y:S01]  /*ce20*/  ISETP.GE.U32.AND P2, PT, R117, 0x180, PT ;  /* 0x000001807500780c */ /* 0x000fe20003f46070 */
[----:B------:R-:W-:Y:S01]  /*ce30*/  HGMMA.64x64x16.F32.BF16 R120, gdesc[UR8].tnspB, R120, gsb0 ;  /* 0x40e00000087879f0 */ /* 0x000fe20008001878 */
[----:B------:R-:W-:Y:S02]  /*ce40*/  VIADD R12, R13, 0x9 ;  /* 0x000000090d0c7836 */ /* 0x000fe40000000000 */
[----:B-1----:R-:W-:Y:S01]  /*ce50*/  FFMA.FTZ R20, R21, R20, R5 ;  /* 0x0000001415147223 */ /* 0x002fe20000010005 */
[----:B------:R-:W-:Y:S01]  /*ce60*/  @!P1 VIADD R14, R14, 0x30840 ;  /* 0x000308400e0e9836 */ /* 0x000fe20000000000 */
[----:B------:R-:W3:Y:S01]  /*ce70*/  LDL R117, [R1+0x4] ;  /* 0x0000040001757983 */ /* 0x000ee20000100800 */
[----:B------:R-:W-:Y:S02]  /*ce80*/  WARPGROUP.DEPBAR.LE gsb0, 0x0 ;  /* 0x00008000000079c5 */ /* 0x000fe40000010000 */
[----:B------:R-:W-:-:S06]  /*ce90*/  WARPGROUP.ARRIVE ;  /* 0x00000000000079c5 */ /* 0x000fcc0000000000 */
[----:B------:R-:W-:Y:S03]  /*cea0*/  HGMMA.64x64x16.F32.BF16 R120, gdesc[UR12].tnspB, R120, gsb0 ;  /* 0x40e000000c7879f0 */ /* 0x000fe60008001878 */
        /* <DEDUP_REMOVED lines=23> */
[----:B------:R-:W-:Y:S01]  /*d020*/  HGMMA.64x64x16.F32.BF16 R120, gdesc[UR48].tnspB, R120, gsb0 ;  /* 0x40e00000307879f0 */ /* 0x000fe20008001878 */
[----:B------:R-:W-:Y:S02]  /*d030*/  @!P1 IMAD R13, R7, 0x8, R2 ;  /* 0x00000008070d9824 */ /* 0x000fe400078e0202 */
[----:B------:R-:W-:Y:S02]  /*d040*/  WARPGROUP.DEPBAR.LE gsb0, 0x0 ;  /* 0x00008000000079c5 */ /* 0x000fe40000010000 */
[----:B------:R-:W-:-:S06]  /*d050*/  WARPGROUP.ARRIVE ;  /* 0x00000000000079c5 */ /* 0x000fcc0000000000 */
[----:B------:R-:W-:Y:S01]  /*d060*/  HGMMA.64x64x16.F32.BF16 R120, gdesc[UR52].tnspB, R120, gsb0 ;  /* 0x40e00000347879f0 */ /* 0x000fe20008001878 */
[----:B------:R-:W-:Y:S01]  /*d070*/  @!P1 VIADD R13, R13, 0x30860 ;  /* 0x000308600d0d9836 */ /* 0x000fe20000000000 */
[----:B------:R-:W-:Y:S02]  /*d080*/  SEL R12, R12, 0x9, !P2 ;  /* 0x000000090c0c7807 */ /* 0x000fe40005000000 */
[----:B------:R-:W-:Y:S02]  /*d090*/  @!P1 PRMT R14, RZ, 0x654, R14 ;  /* 0x00000654ff0e9816 */ /* 0x000fe4000000000e */
[----:B------:R-:W-:Y:S02]  /*d0a0*/  F2FP.BF16.F32.PACK_AB R5, R27, R5 ;  /* 0x000000051b05723e */ /* 0x000fe400000010ff */
[----:B------:R-:W-:Y:S02]  /*d0b0*/  @!P1 PRMT R13, RZ, 0x654, R13 ;  /* 0x00000654ff0d9816 */ /* 0x000fe4000000000d */
[----:B0-----:R-:W-:Y:S01]  /*d0c0*/  F2FP.BF16.F32.PACK_AB R7, R31, R30 ;  /* 0x0000001e1f07723e */ /* 0x001fe200000010ff */
[----:B------:R-:W0:Y:S08]  /*d0d0*/  MUFU.EX2 R32, R32 ;  /* 0x0000002000207308 */ /* 0x000e300000000800 */
[----:B------:R-:W-:Y:S08]  /*d0e0*/  MUFU.EX2 R36, R36 ;  /* 0x0000002400247308 */ /* 0x000ff00000000800 */
[----:B------:R-:W-:Y:S01]  /*d0f0*/  MUFU.EX2 R35, R35 ;  /* 0x0000002300237308 */ /* 0x000fe20000000800 */
[----:B0-----:R-:W-:-:S07]  /*d100*/  FADD.FTZ R25, R32, R25 ;  /* 0x0000001920197221 */ /* 0x001fce0000010000 */
[----:B------:R-:W-:Y:S01]  /*d110*/  MUFU.EX2 R39, R39 ;  /* 0x0000002700277308 */ /* 0x000fe20000000800 */
[----:B------:R-:W-:Y:S02]  /*d120*/  WARPGROUP.DEPBAR.LE gsb0, 0x0 ;  /* 0x00008000000079c5 */ /* 0x000fe40000010000 */
[----:B------:R0:W-:Y:S06]  /*d130*/  BAR.ARV R12, 0x100 ;  /* 0x0004000c0000751d */ /* 0x0001ec0000002000 */
[----:B------:R-:W-:Y:S01]  /*d140*/  @!P1 SYNCS.ARRIVE.TRANS64.RED.A1T0 RZ, [R14+URZ], RZ ;  /* 0x000000ff0eff99a7 */ /* 0x000fe2000810043f */
[----:B------:R1:W-:Y:S01]  /*d150*/  @!P1 SYNCS.ARRIVE.TRANS64.RED.A1T0 RZ, [R13+URZ], RZ ;  /* 0x000000ff0dff99a7 */ /* 0x0003e2000810043f */
[----:B------:R4:W-:Y:S01]  /*d160*/  STSM.16.M88.4 [R157+0x1e800], R4 ;  /* 0x01e800049d007844 */ /* 0x0009e20000000200 */
[----:B0-----:R-:W-:-:S04]  /*d170*/  FADD.FTZ R12, R27, R20 ;  /* 0x000000141b0c7221 */ /* 0x001fc80000010000 */
[----:B------:R-:W-:Y:S02]  /*d180*/  FADD.FTZ R12, R30, R12 ;  /* 0x0000000c1e0c7221 */ /* 0x000fe40000010000 */
[----:B------:R-:W5:Y:S01]  /*d190*/  LDL R30, [R1+0x38] ;  /* 0x00003800011e7983 */ /* 0x000f620000100800 */
[----:B----4-:R0:W4:Y:S08]  /*d1a0*/  MUFU.EX2 R4, R33 ;  /* 0x0000002100047308 */ /* 0x0101300000000800 */
[----:B------:R-:W1:Y:S01]  /*d1b0*/  MUFU.EX2 R5, R34 ;  /* 0x0000002200057308 */ /* 0x000e620000000800 */
[----:B0-----:R-:W3:Y:S01]  /*d1c0*/  LDL R33, [R1+0x8] ;  /* 0x0000080001217983 */ /* 0x001ee20000100800 */
[----:B------:R-:W-:-:S03]  /*d1d0*/  FADD.FTZ R12, R31, R12 ;  /* 0x0000000c1f0c7221 */ /* 0x000fc60000010000 */
[----:B------:R-:W5:Y:S03]  /*d1e0*/  LDL R31, [R1+0x50] ;  /* 0x00005000011f7983 */ /* 0x000f660000100800 */
[----:B------:R-:W0:Y:S08]  /*d1f0*/  MUFU.EX2 R6, R37 ;  /* 0x0000002500067308 */ /* 0x000e300000000800 */
[----:B------:R-:W0:Y:S01]  /*d200*/  MUFU.EX2 R7, R38 ;  /* 0x0000002600077308 */ /* 0x000e220000000800 */
[----:B----4-:R-:W-:Y:S01]  /*d210*/  FADD.FTZ R25, R4, R25 ;  /* 0x0000001904197221 */ /* 0x010fe20000010000 */
[----:B-1----:R-:W-:-:S03]  /*d220*/  FADD.FTZ R12, R5, R12 ;  /* 0x0000000c050c7221 */ /* 0x002fc60000010000 */
[----:B------:R-:W-:Y:S01]  /*d230*/  FADD.FTZ R25, R36, R25 ;  /* 0x0000001924197221 */ /* 0x000fe20000010000 */
[C---:B------:R-:W-:Y:S01]  /*d240*/  FADD.FTZ R12, R35.reuse, R12 ;  /* 0x0000000c230c7221 */ /* 0x040fe20000010000 */
[----:B------:R-:W-:Y:S02]  /*d250*/  F2FP.BF16.F32.PACK_AB R4, R4, R32 ;  /* 0x000000200404723e */ /* 0x000fe400000010ff */
[C---:B0-----:R-:W-:Y:S01]  /*d260*/  FADD.FTZ R25, R6.reuse, R25 ;  /* 0x0000001906197221 */ /* 0x041fe20000010000 */
[----:B------:R-:W-:Y:S02]  /*d270*/  F2FP.BF16.F32.PACK_AB R5, R35, R5 ;  /* 0x000000052305723e */ /* 0x000fe400000010ff */
[----:B------:R-:W-:Y:S01]  /*d280*/  F2FP.BF16.F32.PACK_AB R6, R6, R36 ;  /* 0x000000240606723e */ /* 0x000fe200000010ff */
[----:B------:R-:W-:Y:S01]  /*d290*/  FADD.FTZ R12, R7, R12 ;  /* 0x0000000c070c7221 */ /* 0x000fe20000010000 */
[----:B------:R-:W-:-:S05]  /*d2a0*/  F2FP.BF16.F32.PACK_AB R7, R39, R7 ;  /* 0x000000072707723e */ /* 0x000fca00000010ff */
[----:B--2---:R0:W-:Y:S04]  /*d2b0*/  STSM.16.M88.4 [R29], R4 ;  /* 0x000000041d007844 */ /* 0x0041e80000000200 */
[----:B0-----:R-:W2:Y:S01]  /*d2c0*/  LDL R29, [R1+0x54] ;  /* 0x00005400011d7983 */ /* 0x001ea20000100800 */
[----:B------:R-:W0:Y:S08]  /*d2d0*/  MUFU.EX2 R40, R40 ;  /* 0x0000002800287308 */ /* 0x000e300000000800 */
[----:B------:R-:W1:Y:S08]  /*d2e0*/  MUFU.EX2 R41, R41 ;  /* 0x0000002900297308 */ /* 0x000e700000000800 */
[----:B------:R-:W4:Y:S08]  /*d2f0*/  MUFU.EX2 R13, R42 ;  /* 0x0000002a000d7308 */ /* 0x000f300000000800 */
[----:B------:R-:W4:Y:S08]  /*d300*/  MUFU.EX2 R44, R44 ;  /* 0x0000002c002c7308 */ /* 0x000f300000000800 */
[----:B------:R-:W4:Y:S01]  /*d310*/  MUFU.EX2 R43, R43 ;  /* 0x0000002b002b7308 */ /* 0x000f220000000800 */
[----:B0-----:R-:W-:Y:S01]  /*d320*/  FADD.FTZ R25, R40, R25 ;  /* 0x0000001928197221 */ /* 0x001fe20000010000 */
[----:B------:R-:W-:-:S06]  /*d330*/  FADD.FTZ R20, R39, R12 ;  /* 0x0000000c27147221 */ /* 0x000fcc0000010000 */
[----:B------:R-:W0:Y:S08]  /*d340*/  MUFU.EX2 R14, R45 ;  /* 0x0000002d000e7308 */ /* 0x000e300000000800 */
[----:B------:R-:W0:Y:S01]  /*d350*/  MUFU.EX2 R15, R46 ;  /* 0x0000002e000f7308 */ /* 0x000e220000000800 */
[----:B-1----:R-:W-:Y:S01]  /*d360*/  FADD.FTZ R25, R41, R25 ;  /* 0x0000001929197221 */ /* 0x002fe20000010000 */
[----:B----4-:R-:W-:-:S06]  /*d370*/  FADD.FTZ R20, R13, R20 ;  /* 0x000000140d147221 */ /* 0x010fcc0000010000 */
[----:B------:R-:W1:Y:S08]  /*d380*/  MUFU.EX2 R48, R48 ;  /* 0x0000003000307308 */ /* 0x000e700000000800 */
[----:B------:R-:W4:Y:S01]  /*d390*/  MUFU.EX2 R47, R47 ;  /* 0x0000002f002f7308 */ /* 0x000f220000000800 */
[----:B------:R-:W-:Y:S01]  /*d3a0*/  FADD.FTZ R25, R44, R25 ;  /* 0x000000192c197221 */ /* 0x000fe20000010000 */
[----:B------:R-:W-:-:S06]  /*d3b0*/  FADD.FTZ R20, R43, R20 ;  /* 0x000000142b147221 */ /* 0x000fcc0000010000 */
        /* <DEDUP_REMOVED lines=25> */
[----:B------:R-:W3:Y:S01]  /*d550*/  MUFU.EX2 R62, R62 ;  /* 0x0000003e003e7308 */ /* 0x000ee20000000800 */
[----:B0-----:R-:W-:Y:S01]  /*d560*/  FADD.FTZ R25, R57, R25 ;  /* 0x0000001939197221 */ /* 0x001fe20000010000 */
[----:B------:R-:W-:-:S06]  /*d570*/  FADD.FTZ R20, R58, R20 ;  /* 0x000000143a147221 */ /* 0x000fcc0000010000 */
[----:B------:R-:W0:Y:S08]  /*d580*/  MUFU.EX2 R64, R64 ;  /* 0x0000004000407308 */ /* 0x000e300000000800 */
[----:B------:R-:W5:Y:S01]  /*d590*/  MUFU.EX2 R63, R63 ;  /* 0x0000003f003f7308 */ /* 0x000f620000000800 */
[----:B-1----:R-:W-:Y:S01]  /*d5a0*/  FADD.FTZ R25, R60, R25 ;  /* 0x000000193c197221 */ /* 0x002fe20000010000 */
[----:B----4-:R-:W-:-:S06]  /*d5b0*/  FADD.FTZ R20, R59, R20 ;  /* 0x000000143b147221 */ /* 0x010fcc0000010000 */
[----:B------:R-:W1:Y:S08]  /*d5c0*/  MUFU.EX2 R65, R65 ;  /* 0x0000004100417308 */ /* 0x000e700000000800 */
[----:B------:R-:W4:Y:S01]  /*d5d0*/  MUFU.EX2 R66, R66 ;  /* 0x0000004200427308 */ /* 0x000f220000000800 */
[----:B------:R-:W-:Y:S01]  /*d5e0*/  FADD.FTZ R25, R61, R25 ;  /* 0x000000193d197221 */ /* 0x000fe20000010000 */
[----:B---3--:R-:W-:-:S06]  /*d5f0*/  FADD.FTZ R20, R62, R20 ;  /* 0x000000143e147221 */ /* 0x008fcc0000010000 */
[----:B------:R-:W3:Y:S08]  /*d600*/  MUFU.EX2 R68, R68 ;  /* 0x0000004400447308 */ /* 0x000ef00000000800 */
[----:B------:R-:W3:Y:S01]  /*d610*/  MUFU.EX2 R67, R67 ;  /* 0x0000004300437308 */ /* 0x000ee20000000800 */
[----:B0-----:R-:W-:Y:S01]  /*d620*/  FADD.FTZ R25, R64, R25 ;  /* 0x0000001940197221 */ /* 0x001fe20000010000 */
[----:B-----5:R-:W-:-:S06]  /*d630*/  FADD.FTZ R20, R63, R20 ;  /* 0x000000143f147221 */ /* 0x020fcc0000010000 */
[----:B------:R-:W0:Y:S08]  /*d640*/  MUFU.EX2 R69, R69 ;  /* 0x0000004500457308 */ /* 0x000e300000000800 */
[----:B------:R-:W5:Y:S01]  /*d650*/  MUFU.EX2 R70, R70 ;  /* 0x0000004600467308 */ /* 0x000f620000000800 */
[----:B-1----:R-:W-:Y:S01]  /*d660*/  FADD.FTZ R28, R65, R25 ;  /* 0x00000019411c7221 */ /* 0x002fe20000010000 */
[----:B----4-:R-:W-:-:S06]  /*d670*/  FADD.FTZ R20, R66, R20 ;  /* 0x0000001442147221 */ /* 0x010fcc0000010000 */
[----:B------:R-:W1:Y:S08]  /*d680*/  MUFU.EX2 R72, R72 ;  /* 0x0000004800487308 */ /* 0x000e700000000800 */
[----:B------:R-:W4:Y:S01]  /*d690*/  MUFU.EX2 R71, R71 ;  /* 0x0000004700477308 */ /* 0x000f220000000800 */
[----:B---3--:R-:W-:Y:S01]  /*d6a0*/  FADD.FTZ R28, R68, R28 ;  /* 0x0000001c441c7221 */ /* 0x008fe20000010000 */
[----:B------:R-:W-:-:S06]  /*d6b0*/  FADD.FTZ R20, R67, R20 ;  /* 0x0000001443147221 */ /* 0x000fcc0000010000 */
        /* <DEDUP_REMOVED lines=12> */
[----:B------:R-:W3:Y:S01]  /*d780*/  MUFU.EX2 R80, R80 ;  /* 0x0000005000507308 */ /* 0x000ee20000000800 */
[----:B------:R-:W-:-:S07]  /*d790*/  F2FP.BF16.F32.PACK_AB R12, R41, R40 ;  /* 0x00000028290c723e */ /* 0x000fce00000010ff */
[----:B------:R-:W2:Y:S01]  /*d7a0*/  MUFU.EX2 R79, R79 ;  /* 0x0000004f004f7308 */ /* 0x000ea20000000800 */
[----:B------:R-:W-:Y:S02]  /*d7b0*/  F2FP.BF16.F32.PACK_AB R13, R43, R13 ;  /* 0x0000000d2b0d723e */ /* 0x000fe400000010ff */
[----:B------:R-:W-:Y:S02]  /*d7c0*/  F2FP.BF16.F32.PACK_AB R14, R14, R44 ;  /* 0x0000002c0e0e723e */ /* 0x000fe400000010ff */
[----:B------:R-:W-:-:S03]  /*d7d0*/  F2FP.BF16.F32.PACK_AB R15, R47, R15 ;  /* 0x0000000f2f0f723e */ /* 0x000fc600000010ff */
[----:B------:R-:W2:Y:S01]  /*d7e0*/  MUFU.EX2 R81, R81 ;  /* 0x0000005100517308 */ /* 0x000ea20000000800 */
[----:B0-----:R-:W-:Y:S01]  /*d7f0*/  FADD.FTZ R28, R76, R28 ;  /* 0x0000001c4c1c7221 */ /* 0x001fe20000010000 */
[----:B-----5:R-:W-:-:S06]  /*d800*/  FADD.FTZ R7, R75, R20 ;  /* 0x000000144b077221 */ /* 0x020fcc0000010000 */
[----:B------:R-:W0:Y:S01]  /*d810*/  MUFU.EX2 R82, R82 ;  /* 0x0000005200527308 */ /* 0x000e220000000800 */
[----:B------:R1:W-:Y:S07]  /*d820*/  STSM.16.M88.4 [R33], R12 ;  /* 0x0000000c21007844 */ /* 0x0003ee0000000200 */
[----:B------:R-:W5:Y:S01]  /*d830*/  MUFU.EX2 R84, R84 ;  /* 0x0000005400547308 */ /* 0x000f620000000800 */
[----:B------:R-:W-:-:S07]  /*d840*/  F2FP.BF16.F32.PACK_AB R24, R24, R48 ;  /* 0x000000301818723e */ /* 0x000fce00000010ff */
[----:B------:R-:W5:Y:S01]  /*d850*/  MUFU.EX2 R83, R83 ;  /* 0x0000005300537308 */ /* 0x000f620000000800 */
[----:B-1----:R-:W-:Y:S01]  /*d860*/  FADD.FTZ R13, R77, R28 ;  /* 0x0000001c4d0d7221 */ /* 0x002fe20000010000 */
[----:B----4-:R-:W-:Y:S01]  /*d870*/  FADD.FTZ R14, R78, R7 ;  /* 0x000000074e0e7221 */ /* 0x010fe20000010000 */
[----:B------:R-:W-:Y:S02]  /*d880*/  F2FP.BF16.F32.PACK_AB R25, R51, R50 ;  /* 0x000000323319723e */ /* 0x000fe400000010ff */
[----:B------:R-:W-:-:S03]  /*d890*/  F2FP.BF16.F32.PACK_AB R26, R26, R52 ;  /* 0x000000341a1a723e */ /* 0x000fc600000010ff */
[----:B------:R-:W1:Y:S01]  /*d8a0*/  MUFU.EX2 R85, R85 ;  /* 0x0000005500557308 */ /* 0x000e620000000800 */
[----:B------:R-:W-:Y:S01]  /*d8b0*/  F2FP.BF16.F32.PACK_AB R27, R55, R27 ;  /* 0x0000001b371b723e */ /* 0x000fe200000010ff */
[----:B---3--:R-:W-:Y:S01]  /*d8c0*/  FADD.FTZ R20, R80, R13 ;  /* 0x0000000d50147221 */ /* 0x008fe20000010000 */
[----:B--2---:R-:W-:-:S05]  /*d8d0*/  FADD.FTZ R15, R79, R14 ;  /* 0x0000000e4f0f7221 */ /* 0x004fca0000010000 */
[----:B------:R-:W2:Y:S01]  /*d8e0*/  MUFU.EX2 R86, R86 ;  /* 0x0000005600567308 */ /* 0x000ea20000000800 */
[----:B------:R3:W-:Y:S07]  /*d8f0*/  STSM.16.M88.4 [R117], R24 ;  /* 0x0000001875007844 */ /* 0x0007ee0000000200 */
[----:B------:R-:W4:Y:S08]  /*d900*/  MUFU.EX2 R88, R88 ;  /* 0x0000005800587308 */ /* 0x000f300000000800 */
[----:B------:R-:W4:Y:S01]  /*d910*/  MUFU.EX2 R87, R87 ;  /* 0x0000005700577308 */ /* 0x000f220000000800 */
[----:B---3--:R-:W-:Y:S01]  /*d920*/  FADD.FTZ R25, R81, R20 ;  /* 0x0000001451197221 */ /* 0x008fe20000010000 */
[----:B0-----:R-:W-:-:S06]  /*d930*/  FADD.FTZ R20, R82, R15 ;  /* 0x0000000f52147221 */ /* 0x001fcc0000010000 */
[----:B------:R-:W-:Y:S01]  /*d940*/  MUFU.EX2 R89, R89 ;  /* 0x0000005900597308 */ /* 0x000fe20000000800 */
[----:B-----5:R-:W-:Y:S01]  /*d950*/  FADD.FTZ R24, R84, R25 ;  /* 0x0000001954187221 */ /* 0x020fe20000010000 */
[----:B------:R-:W-:-:S06]  /*d960*/  FADD.FTZ R25, R83, R20 ;  /* 0x0000001453197221 */ /* 0x000fcc0000010000 */
[----:B------:R-:W0:Y:S01]  /*d970*/  MUFU.EX2 R90, R90 ;  /* 0x0000005a005a7308 */ /* 0x000e220000000800 */
[----:B-1----:R-:W-:Y:S01]  /*d980*/  FADD.FTZ R27, R85, R24 ;  /* 0x00000018551b7221 */ /* 0x002fe20000010000 */
[----:B------:R-:W-:-:S06]  /*d990*/  F2FP.BF16.F32.PACK_AB R4, R57, R56 ;  /* 0x000000383904723e */ /* 0x000fcc00000010ff */
[----:B------:R-:W-:Y:S01]  /*d9a0*/  MUFU.EX2 R92, R92 ;  /* 0x0000005c005c7308 */ /* 0x000fe20000000800 */
[----:B------:R-:W-:Y:S01]  /*d9b0*/  F2FP.BF16.F32.PACK_AB R5, R59, R58 ;  /* 0x0000003a3b05723e */ /* 0x000fe200000010ff */
[----:B--2---:R-:W-:Y:S01]  /*d9c0*/  FADD.FTZ R20, R86, R25 ;  /* 0x0000001956147221 */ /* 0x004fe20000010000 */
[----:B------:R-:W-:-:S05]  /*d9d0*/  F2FP.BF16.F32.PACK_AB R6, R61, R60 ;  /* 0x0000003c3d06723e */ /* 0x000fca00000010ff */
[----:B------:R-:W1:Y:S01]  /*d9e0*/  MUFU.EX2 R91, R91 ;  /* 0x0000005b005b7308 */ /* 0x000e620000000800 */
[----:B------:R-:W-:Y:S02]  /*d9f0*/  F2FP.BF16.F32.PACK_AB R7, R63, R62 ;  /* 0x0000003e3f07723e */ /* 0x000fe400000010ff */
[----:B------:R-:W-:Y:S02]  /*da00*/  F2FP.BF16.F32.PACK_AB R12, R65, R64 ;  /* 0x00000040410c723e */ /* 0x000fe400000010ff */
[----:B------:R-:W-:-:S03]  /*da10*/  F2FP.BF16.F32.PACK_AB R13, R67, R66 ;  /* 0x00000042430d723e */ /* 0x000fc600000010ff */
[----:B------:R-:W-:Y:S01]  /*da20*/  MUFU.EX2 R93, R93 ;  /* 0x0000005d005d7308 */ /* 0x000fe20000000800 */
[----:B------:R-:W-:Y:S02]  /*da30*/  F2FP.BF16.F32.PACK_AB R14, R69, R68 ;  /* 0x00000044450e723e */ /* 0x000fe400000010ff */
[----:B------:R-:W-:Y:S01]  /*da40*/  F2FP.BF16.F32.PACK_AB R15, R71, R70 ;  /* 0x00000046470f723e */ /* 0x000fe200000010ff */
[----:B----4-:R-:W-:-:S04]  /*da50*/  FADD.FTZ R26, R88, R27 ;  /* 0x0000001b581a7221 */ /* 0x010fc80000010000 */
[----:B------:R-:W2:Y:S01]  /*da60*/  MUFU.EX2 R94, R94 ;  /* 0x0000005e005e7308 */ /* 0x000ea20000000800 */
[----:B------:R-:W-:Y:S01]  /*da70*/  FADD.FTZ R27, R87, R20 ;  /* 0x00000014571b7221 */ /* 0x000fe20000010000 */
[----:B------:R0:W-:Y:S06]  /*da80*/  STSM.16.M88.4 [R157+0x24800], R4 ;  /* 0x024800049d007844 */ /* 0x0001ec0000000200 */
[----:B------:R-:W3:Y:S01]  /*da90*/  MUFU.EX2 R96, R96 ;  /* 0x0000006000607308 */ /* 0x000ee20000000800 */
[----:B------:R4:W-:Y:S07]  /*daa0*/  STSM.16.M88.4 [R29], R12 ;  /* 0x0000000c1d007844 */ /* 0x0009ee0000000200 */
[----:B------:R-:W5:Y:S01]  /*dab0*/  MUFU.EX2 R95, R95 ;  /* 0x0000005f005f7308 */ /* 0x000f620000000800 */
[----:B0-----:R-:W-:-:S07]  /*dac0*/  FADD.FTZ R4, R90, R27 ;  /* 0x0000001b5a047221 */ /* 0x001fce0000010000 */
[----:B------:R-:W0:Y:S01]  /*dad0*/  MUFU.EX2 R97, R97 ;  /* 0x0000006100617308 */ /* 0x000e220000000800 */
[----:B----4-:R-:W-:Y:S01]  /*dae0*/  FADD.FTZ R29, R89, R26 ;  /* 0x0000001a591d7221 */ /* 0x010fe20000010000 */
[----:B-1----:R-:W-:-:S06]  /*daf0*/  FADD.FTZ R5, R91, R4 ;  /* 0x000000045b057221 */ /* 0x002fcc0000010000 */
[----:B------:R-:W1:Y:S01]  /*db00*/  MUFU.EX2 R98, R98 ;  /* 0x0000006200627308 */ /* 0x000e620000000800 */
[----:B------:R-:W-:Y:S01]  /*db10*/  FADD.FTZ R6, R92, R29 ;  /* 0x0000001d5c067221 */ /* 0x000fe20000010000 */
[----:B--2---:R-:W-:-:S06]  /*db20*/  FADD.FTZ R12, R94, R5 ;  /* 0x000000055e0c7221 */ /* 0x004fcc0000010000 */
[----:B------:R-:W2:Y:S01]  /*db30*/  MUFU.EX2 R100, R100 ;  /* 0x0000006400647308 */ /* 0x000ea20000000800 */
[----:B------:R-:W-:-:S07]  /*db40*/  FADD.FTZ R7, R93, R6 ;  /* 0x000000065d077221 */ /* 0x000fce0000010000 */
[----:B------:R-:W4:Y:S01]  /*db50*/  MUFU.EX2 R99, R99 ;  /* 0x0000006300637308 */ /* 0x000f220000000800 */
[----:B---3--:R-:W-:Y:S01]  /*db60*/  FADD.FTZ R14, R96, R7 ;  /* 0x00000007600e7221 */ /* 0x008fe20000010000 */
[----:B-----5:R-:W-:-:S06]  /*db70*/  FADD.FTZ R13, R95, R12 ;  /* 0x0000000c5f0d7221 */ /* 0x020fcc0000010000 */
[----:B------:R-:W3:Y:S08]  /*db80*/  MUFU.EX2 R101, R101 ;  /* 0x0000006500657308 */ /* 0x000ef00000000800 */
[----:B------:R-:W5:Y:S01]  /*db90*/  MUFU.EX2 R102, R102 ;  /* 0x0000006600667308 */ /* 0x000f620000000800 */
[----:B0-----:R-:W-:Y:S01]  /*dba0*/  FADD.FTZ R15, R97, R14 ;  /* 0x0000000e610f7221 */ /* 0x001fe20000010000 */
[----:B-1----:R-:W-:-:S06]  /*dbb0*/  FADD.FTZ R12, R98, R13 ;  /* 0x0000000d620c7221 */ /* 0x002fcc0000010000 */
[----:B------:R-:W0:Y:S08]  /*dbc0*/  MUFU.EX2 R104, R104 ;  /* 0x0000006800687308 */ /* 0x000e300000000800 */
[----:B------:R-:W1:Y:S01]  /*dbd0*/  MUFU.EX2 R103, R103 ;  /* 0x0000006700677308 */ /* 0x000e620000000800 */
[----:B--2---:R-:W-:Y:S01]  /*dbe0*/  FADD.FTZ R14, R100, R15 ;  /* 0x0000000f640e7221 */ /* 0x004fe20000010000 */
[----:B----4-:R-:W-:-:S06]  /*dbf0*/  FADD.FTZ R13, R99, R12 ;  /* 0x0000000c630d7221 */ /* 0x010fcc0000010000 */
[----:B------:R-:W2:Y:S01]  /*dc00*/  MUFU.EX2 R105, R105 ;  /* 0x0000006900697308 */ /* 0x000ea20000000800 */
[----:B------:R-:W-:-:S07]  /*dc10*/  F2FP.BF16.F32.PACK_AB R24, R73, R72 ;  /* 0x000000484918723e */ /* 0x000fce00000010ff */
[----:B------:R-:W4:Y:S01]  /*dc20*/  MUFU.EX2 R106, R106 ;  /* 0x0000006a006a7308 */ /* 0x000f220000000800 */
[----:B------:R-:W-:Y:S01]  /*dc30*/  F2FP.BF16.F32.PACK_AB R25, R75, R74 ;  /* 0x0000004a4b19723e */ /* 0x000fe200000010ff */
[----:B---3--:R-:W-:Y:S01]  /*dc40*/  FADD.FTZ R15, R101, R14 ;  /* 0x0000000e650f7221 */ /* 0x008fe20000010000 */
[----:B------:R-:W-:-:S05]  /*dc50*/  F2FP.BF16.F32.PACK_AB R26, R77, R76 ;  /* 0x0000004c4d1a723e */ /* 0x000fca00000010ff */
[----:B------:R-:W3:Y:S01]  /*dc60*/  MUFU.EX2 R108, R108 ;  /* 0x0000006c006c7308 */ /* 0x000ee20000000800 */
[----:B------:R-:W-:Y:S01]  /*dc70*/  F2FP.BF16.F32.PACK_AB R27, R79, R78 ;  /* 0x0000004e4f1b723e */ /* 0x000fe200000010ff */
[----:B-----5:R-:W-:-:S06]  /*dc80*/  FADD.FTZ R20, R102, R13 ;  /* 0x0000000d66147221 */ /* 0x020fcc0000010000 */
[----:B------:R-:W5:Y:S01]  /*dc90*/  MUFU.EX2 R107, R107 ;  /* 0x0000006b006b7308 */ /* 0x000f620000000800 */
[----:B------:R-:W-:Y:S02]  /*dca0*/  F2FP.BF16.F32.PACK_AB R4, R81, R80 ;  /* 0x000000505104723e */ /* 0x000fe400000010ff */
[----:B------:R-:W-:Y:S02]  /*dcb0*/  F2FP.BF16.F32.PACK_AB R5, R83, R82 ;  /* 0x000000525305723e */ /* 0x000fe400000010ff */
[----:B------:R-:W-:-:S03]  /*dcc0*/  F2FP.BF16.F32.PACK_AB R6, R85, R84 ;  /* 0x000000545506723e */ /* 0x000fc600000010ff */
[----:B------:R-:W5:Y:S01]  /*dcd0*/  MUFU.EX2 R110, R110 ;  /* 0x0000006e006e7308 */ /* 0x000f620000000800 */
[----:B------:R-:W-:Y:S01]  /*dce0*/  F2FP.BF16.F32.PACK_AB R7, R87, R86 ;  /* 0x000000565707723e */ /* 0x000fe200000010ff */
[----:B------:R1:W-:Y:S01]  /*dcf0*/  STSM.16.M88.4 [R33+0x6000], R24 ;  /* 0x0060001821007844 */ /* 0x0003e20000000200 */
[----:B0-----:R-:W-:-:S05]  /*dd00*/  FADD.FTZ R28, R104, R15 ;  /* 0x0000000f681c7221 */ /* 0x001fca0000010000 */
[----:B------:R-:W0:Y:S01]  /*dd10*/  MUFU.EX2 R109, R109 ;  /* 0x0000006d006d7308 */ /* 0x000e220000000800 */
[----:B------:R2:W-:Y:S07]  /*dd20*/  STSM.16.M88.4 [R117+0x6000], R4 ;  /* 0x0060000475007844 */ /* 0x0005ee0000000200 */
[----:B------:R-:W0:Y:S01]  /*dd30*/  MUFU.EX2 R111, R111 ;  /* 0x0000006f006f7308 */ /* 0x000e220000000800 */
[----:B-1----:R-:W-:-:S07]  /*dd40*/  FADD.FTZ R25, R103, R20 ;  /* 0x0000001467197221 */ /* 0x002fce0000010000 */
[----:B------:R-:W1:Y:S01]  /*dd50*/  MUFU.EX2 R112, R112 ;  /* 0x0000007000707308 */ /* 0x000e620000000800 */
[----:B--2---:R-:W-:Y:S01]  /*dd60*/  FADD.FTZ R5, R105, R28 ;  /* 0x0000001c69057221 */ /* 0x004fe20000010000 */
[----:B----4-:R-:W-:-:S06]  /*dd70*/  FADD.FTZ R4, R106, R25 ;  /* 0x000000196a047221 */ /* 0x010fcc0000010000 */
[----:B------:R-:W2:Y:S01]  /*dd80*/  MUFU.EX2 R114, R114 ;  /* 0x0000007200727308 */ /* 0x000ea20000000800 */
[----:B---3--:R-:W-:Y:S01]  /*dd90*/  FADD.FTZ R6, R108, R5 ;  /* 0x000000056c067221 */ /* 0x008fe20000010000 */
[----:B-----5:R-:W-:-:S06]  /*dda0*/  FADD.FTZ R5, R107, R4 ;  /* 0x000000046b057221 */ /* 0x020fcc0000010000 */
[----:B------:R-:W3:Y:S01]  /*ddb0*/  MUFU.EX2 R113, R113 ;  /* 0x0000007100717308 */ /* 0x000ee20000000800 */
[----:B------:R-:W-:-:S07]  /*ddc0*/  FADD.FTZ R4, R110, R5 ;  /* 0x000000056e047221 */ /* 0x000fce0000010000 */
[----:B------:R-:W4:Y:S01]  /*ddd0*/  MUFU.EX2 R115, R115 ;  /* 0x0000007300737308 */ /* 0x000f220000000800 */
[----:B0-----:R-:W-:-:S07]  /*dde0*/  FADD.FTZ R7, R109, R6 ;  /* 0x000000066d077221 */ /* 0x001fce0000010000 */
[----:B------:R-:W-:Y:S08]  /*ddf0*/  MUFU.EX2 R116, R116 ;  /* 0x0000007400747308 */ /* 0x000ff00000000800 */
[----:B------:R-:W0:Y:S08]  /*de00*/  MUFU.EX2 R9, R9 ;  /* 0x0000000900097308 */ /* 0x000e300000000800 */
[----:B------:R-:W-:Y:S08]  /*de10*/  MUFU.EX2 R118, R118 ;  /* 0x0000007600767308 */ /* 0x000ff00000000800 */
[----:B------:R-:W5:Y:S01]  /*de20*/  MUFU.EX2 R119, R119 ;  /* 0x0000007700777308 */ /* 0x000f620000000800 */
[----:B------:R-:W-:Y:S01]  /*de30*/  FADD.FTZ R5, R111, R4 ;  /* 0x000000046f057221 */ /* 0x000fe20000010000 */
[----:B-1----:R-:W-:Y:S01]  /*de40*/  FADD.FTZ R6, R112, R7 ;  /* 0x0000000770067221 */ /* 0x002fe20000010000 */
[----:B------:R-:W-:-:S02]  /*de50*/  F2FP.BF16.F32.PACK_AB R96, R97, R96 ;  /* 0x000000606160723e */ /* 0x000fc400000010ff */
[----:B--2---:R-:W-:Y:S01]  /*de60*/  FADD.FTZ R5, R114, R5 ;  /* 0x0000000572057221 */ /* 0x004fe20000010000 */
[----:B------:R-:W-:Y:S01]  /*de70*/  F2FP.BF16.F32.PACK_AB R12, R89, R88 ;  /* 0x00000058590c723e */ /* 0x000fe200000010ff */
[----:B---3--:R-:W-:Y:S01]  /*de80*/  FADD.FTZ R7, R113, R6 ;  /* 0x0000000671077221 */ /* 0x008fe20000010000 */
[----:B------:R-:W-:Y:S02]  /*de90*/  F2FP.BF16.F32.PACK_AB R13, R91, R90 ;  /* 0x0000005a5b0d723e */ /* 0x000fe400000010ff */
[----:B------:R-:W-:Y:S02]  /*dea0*/  F2FP.BF16.F32.PACK_AB R14, R93, R92 ;  /* 0x0000005c5d0e723e */ /* 0x000fe400000010ff */
[----:B------:R-:W-:Y:S02]  /*deb0*/  F2FP.BF16.F32.PACK_AB R15, R95, R94 ;  /* 0x0000005e5f0f723e */ /* 0x000fe400000010ff */
[----:B------:R-:W-:Y:S02]  /*dec0*/  F2FP.BF16.F32.PACK_AB R97, R99, R98 ;  /* 0x000000626361723e */ /* 0x000fe400000010ff */
[----:B------:R-:W-:Y:S01]  /*ded0*/  F2FP.BF16.F32.PACK_AB R104, R105, R104 ;  /* 0x000000686968723e */ /* 0x000fe200000010ff */
[----:B----4-:R-:W-:Y:S01]  /*dee0*/  FADD.FTZ R5, R115, R5 ;  /* 0x0000000573057221 */ /* 0x010fe20000010000 */
[----:B------:R-:W-:-:S02]  /*def0*/  F2FP.BF16.F32.PACK_AB R98, R101, R100 ;  /* 0x000000646562723e */ /* 0x000fc400000010ff */
[----:B------:R-:W-:Y:S02]  /*df00*/  F2FP.BF16.F32.PACK_AB R99, R103, R102 ;  /* 0x000000666763723e */ /* 0x000fe400000010ff */
[----:B------:R-:W-:Y:S02]  /*df10*/  F2FP.BF16.F32.PACK_AB R105, R107, R106 ;  /* 0x0000006a6b69723e */ /* 0x000fe400000010ff */
[----:B------:R-:W-:Y:S02]  /*df20*/  F2FP.BF16.F32.PACK_AB R112, R113, R112 ;  /* 0x000000707170723e */ /* 0x000fe400000010ff */
[----:B------:R-:W-:Y:S02]  /*df30*/  F2FP.BF16.F32.PACK_AB R106, R109, R108 ;  /* 0x0000006c6d6a723e */ /* 0x000fe400000010ff */
[----:B------:R-:W-:Y:S02]  /*df40*/  F2FP.BF16.F32.PACK_AB R107, R111, R110 ;  /* 0x0000006e6f6b723e */ /* 0x000fe400000010ff */
[----:B------:R-:W-:-:S02]  /*df50*/  F2FP.BF16.F32.PACK_AB R113, R115, R114 ;  /* 0x000000727371723e */ /* 0x000fc400000010ff */
[----:B0-----:R-:W-:Y:S02]  /*df60*/  F2FP.BF16.F32.PACK_AB R114, R9, R116 ;  /* 0x000000740972723e */ /* 0x001fe400000010ff */
[----:B-----5:R-:W-:Y:S01]  /*df70*/  F2FP.BF16.F32.PACK_AB R115, R119, R118 ;  /* 0x000000767773723e */ /* 0x020fe200000010ff */
[----:B------:R0:W-:Y:S04]  /*df80*/  STSM.16.M88.4 [R157+0x2a800], R12 ;  /* 0x02a8000c9d007844 */ /* 0x0001e80000000200 */
[----:B------:R0:W-:Y:S04]  /*df90*/  STSM.16.M88.4 [R31], R96 ;  /* 0x000000601f007844 */ /* 0x0001e80000000200 */
[----:B------:R0:W-:Y:S04]  /*dfa0*/  STSM.16.M88.4 [R33+0xc000], R104 ;  /* 0x00c0006821007844 */ /* 0x0001e80000000200 */
[----:B------:R0:W-:Y:S01]  /*dfb0*/  STSM.16.M88.4 [R117+0xc000], R112 ;  /* 0x00c0007075007844 */ /* 0x0001e20000000200 */
[----:B------:R-:W-:Y:S01]  /*dfc0*/  @!PT LDS RZ, [RZ] ;  /* 0x00000000fffff984 */ /* 0x000fe20000000800 */
[----:B------:R-:W-:Y:S01]  /*dfd0*/  @!PT LDS RZ, [RZ] ;  /* 0x00000000fffff984 */ /* 0x000fe20000000800 */
[----:B------:R-:W-:Y:S01]  /*dfe0*/  @!PT LDS RZ, [RZ] ;  /* 0x00000000fffff984 */ /* 0x000fe20000000800 */
[----:B------:R-:W-:Y:S01]  /*dff0*/  @!PT LDS RZ, [RZ] ;  /* 0x00000000fffff984 */ /* 0x000fe20000000800 */
[----:B------:R1:W-:Y:S06]  /*e000*/  MEMBAR.ALL.CTA ;  /* 0x0000000000007992 */ /* 0x0003ec0000008000 */
[----:B-1----:R-:W1:Y:S01]  /*e010*/  FENCE.VIEW.ASYNC.S ;  /* 0x00000000000073c6 */ /* 0x002e620000000000 */
[----:B------:R-:W-:Y:S01]  /*e020*/  ISETP.GT.AND P2, PT, R8, R30, PT ;  /* 0x0000001e0800720c */ /* 0x000fe20003f44270 */
[----:B------:R-:W-:Y:S01]  /*e030*/  FADD.FTZ R6, R116, R7 ;  /* 0x0000000774067221 */ /* 0x000fe20000010000 */
[----:B------:R-:W-:Y:S01]  /*e040*/  FADD.FTZ R5, R118, R5 ;  /* 0x0000000576057221 */ /* 0x000fe20000010000 */
[-C--:B------:R-:W-:Y:S01]  /*e050*/  FMUL.FTZ R120, R120, R10.reuse ;  /* 0x0000000a78787220 */ /* 0x080fe20000410000 */
[-C--:B------:R-:W-:Y:S01]  /*e060*/  FMUL.FTZ R121, R121, R10.reuse ;  /* 0x0000000a79797220 */ /* 0x080fe20000410000 */
[----:B------:R-:W-:Y:S01]  /*e070*/  FADD.FTZ R6, R9, R6 ;  /* 0x0000000609067221 */ /* 0x000fe20000010000 */
        /* <DEDUP_REMOVED lines=32> */
[----:B------:R-:W-:Y:S01]  /*e280*/  MOV R9, R156 ;  /* 0x0000009c00097202 */ /* 0x000fe20000000f00 */
[----:B------:R-:W-:-:S02]  /*e290*/  IMAD.MOV.U32 R7, RZ, RZ, R152 ;  /* 0x000000ffff077224 */ /* 0x000fc400078e0098 */
[----:B------:R-:W-:Y:S02]  /*e2a0*/  IMAD.MOV.U32 R5, RZ, RZ, R11 ;  /* 0x000000ffff057224 */ /* 0x000fe400078e000b */
[----:B------:R-:W-:Y:S01]  /*e2b0*/  IMAD.MOV.U32 R4, RZ, RZ, R3 ;  /* 0x000000ffff047224 */ /* 0x000fe200078e0003 */
[----:B-1----:R-:W-:Y:S01]  /*e2c0*/  NOP ;  /* 0x0000000000007918 */ /* 0x002fe20000000000 */
[----:B0-----:R-:W-:Y:S05]  /*e2d0*/  @P2 BRA `(.L_x_511) ;  /* 0xffffffd000d42947 */ /* 0x001fea000383ffff */
.L_x_500:
[----:B------:R-:W-:Y:S05]  /*e2e0*/  WARPSYNC.ALL ;  /* 0x0000000000007948 */ /* 0x000fea0003800000 */
[----:B------:R-:W-:Y:S06]  /*e2f0*/  BAR.ARV 0x8, 0x200 ;  /* 0x0208000000007b1d */ /* 0x000fec0000002000 */
[----:B------:R-:W-:Y:S05]  /*e300*/  @!P0 BRA `(.L_x_512) ;  /* 0x0000000000048947 */ /* 0x000fea0003800000 */
[----:B------:R-:W-:Y:S01]  /*e310*/  BPT.TRAP 0x1 ;  /* 0x000000040000795c */ /* 0x000fe20000300000 */
.L_x_512:
[----:B------:R-:W-:Y:S01]  /*e320*/  IMAD R13, R152, 0x8, R2 ;  /* 0x00000008980d7824 */ /* 0x000fe200078e0202 */
[----:B------:R-:W-:-:S04]  /*e330*/  SHF.L.U32 R4, R156, 0x1f, RZ ;  /* 0x0000001f9c047819 */ /* 0x000fc800000006ff */
[----:B------:R0:W1:Y:S01]  /*e340*/  SYNCS.PHASECHK.TRANS64.TRYWAIT P2, [R13+URZ+0x30850], R4 ;  /* 0x030850040d0075a7 */ /* 0x000062000804017f */
[----:B------:R-:W-:Y:S05]  /*e350*/  @!P0 BRA `(.L_x_513) ;  /* 0x0000000000048947 */ /* 0x000fea0003800000 */
[----:B------:R-:W-:Y:S01]  /*e360*/  BPT.TRAP 0x1 ;  /* 0x000000040000795c */ /* 0x000fe20000300000 */
.L_x_513:
[----:B------:R-:W2:Y:S02]  /*e370*/  LDL.LU R5, [R1+0x3c] ;  /* 0x00003c0001057983 */ /* 0x000ea40000300800 */
[----:B--2---:R-:W-:Y:S02]  /*e380*/  IMAD R5, R5, 0x2000, R2 ;  /* 0x0000200005057824 */ /* 0x004fe400078e0202 */
[----:B------:R-:W-:Y:S02]  /*e390*/  VIADD R2, R2, 0x400 ;  /* 0x0000040002027836 */ /* 0x000fe40000000000 */
[----:B------:R-:W-:-:S03]  /*e3a0*/  VIADD R5, R5, 0x1e800 ;  /* 0x0001e80005057836 */ /* 0x000fc60000000000 */
[----:B------:R-:W-:Y:S02]  /*e3b0*/  SHF.R.U32.HI R2, RZ, 0x4, R2 ;  /* 0x00000004ff027819 */ /* 0x000fe40000011602 */
[----:B------:R-:W-:Y:S02]  /*e3c0*/  SHF.R.U32.HI R5, RZ, 0x4, R5 ;  /* 0x00000004ff057819 */ /* 0x000fe40000011605 */
[----:B------:R-:W-:Y:S02]  /*e3d0*/  LOP3.LUT R7, R2, 0x3fff, RZ, 0xc0, !PT ;  /* 0x00003fff02077812 */ /* 0x000fe400078ec0ff */
[----:B------:R-:W-:Y:S01]  /*e3e0*/  LOP3.LUT R5, R5, 0x3fff, RZ, 0xc0, !PT ;  /* 0x00003fff05057812 */ /* 0x000fe200078ec0ff */
[----:B-1----:R-:W-:Y:S06]  /*e3f0*/  @P2 BRA `(.L_x_514) ;  /* 0x0000000000082947 */ /* 0x002fec0003800000 */
[----:B------:R-:W1:Y:S02]  /*e400*/  SYNCS.PHASECHK.TRANS64.TRYWAIT P0, [R13+URZ+0x30850], R4 ;  /* 0x030850040d0075a7 */ /* 0x000e64000800017f */
[----:B-1----:R-:W-:Y:S05]  /*e410*/  @!P0 BRA `(.L_x_515) ;  /* 0x000000a000bc8947 */ /* 0x002fea0003800000 */
.L_x_514:
[----:B------:R-:W-:Y:S01]  /*e420*/  LOP3.LUT R2, R5, 0x10000, RZ, 0xfc, !PT ;  /* 0x0001000005027812 */ /* 0x000fe200078efcff */
[----:B01----:R-:W-:Y:S01]  /*e430*/  IMAD R4, R152, 0x600, R7 ;  /* 0x0000060098047824 */ /* 0x003fe200078e0207 */
[----:B------:R-:W2:Y:S01]  /*e440*/  LDL.LU R14, [R1+0x64] ;  /* 0x00006400010e7983 */ /* 0x000ea20000300800 */
[----:B------:R-:W-:Y:S01]  /*e450*/  IMAD.MOV.U32 R5, RZ, RZ, 0x40000040 ;  /* 0x40000040ff057424 */ /* 0x000fe200078e00ff */
[----:B------:R-:W-:Y:S05]  /*e460*/  WARPSYNC.ALL ;  /* 0x0000000000007948 */ /* 0x000fea0003800000 */
[----:B------:R-:W-:Y:S01]  /*e470*/  R2UR UR4, R2 ;  /* 0x00000000020472ca */ /* 0x000fe200000e0000 */
[----:B------:R-:W-:Y:S01]  /*e480*/  WARPGROUP.ARRIVE ;  /* 0x00000000000079c5 */ /* 0x000fe20000000000 */
[C---:B------:R-:W-:Y:S01]  /*e490*/  R2UR UR6, R4.reuse ;  /* 0x00000000040672ca */ /* 0x040fe200000e0000 */
[----:B------:R-:W-:Y:S01]  /*e4a0*/  UMOV UR5, 0x40000040 ;  /* 0x4000004000057882 */ /* 0x000fe20000000000 */
[----:B------:R-:W-:Y:S01]  /*e4b0*/  R2UR UR7, R5 ;  /* 0x00000000050772ca */ /* 0x000fe200000e0000 */
[----:B------:R-:W-:Y:S01]  /*e4c0*/  VIADD R8, R4, 0x80 ;  /* 0x0000008004087836 */ /* 0x000fe20000000000 */
[----:B------:R-:W-:Y:S01]  /*e4d0*/  UMOV UR9, 0x40000040 ;  /* 0x4000004000097882 */ /* 0x000fe20000000000 */
[----:B------:R-:W-:Y:S01]  /*e4e0*/  IMAD.MOV.U32 R9, RZ, RZ, 0x40000040 ;  /* 0x40000040ff097424 */ /* 0x000fe200078e00ff */
[----:B------:R-:W0:Y:S01]  /*e4f0*/  SHFL.BFLY PT, R7, R6, 0x2, 0x1f ;  /* 0x0c401f0006077f89 */ /* 0x000e2200000e0000 */
[----:B------:R-:W-:Y:S01]  /*e500*/  IMAD.MOV.U32 R5, RZ, RZ, 0x40000040 ;  /* 0x40000040ff057424 */ /* 0x000fe200078e00ff */
[----:B------:R-:W-:Y:S01]  /*e510*/  R2UR UR10, R8 ;  /* 0x00000000080a72ca */ /* 0x000fe200000e0000 */
[----:B------:R-:W-:Y:S01]  /*e520*/  VIADD R8, R4, 0x100 ;  /* 0x0000010004087836 */ /* 0x000fe20000000000 */
[----:B------:R-:W-:Y:S01]  /*e530*/  R2UR UR11, R9 ;  /* 0x00000000090b72ca */ /* 0x000fe200000e0000 */
[----:B------:R-:W-:-:S02]  /*e540*/  IMAD.MOV.U32 R9, RZ, RZ, 0x40000040 ;  /* 0x40000040ff097424 */ /* 0x000fc400078e00ff */
[----:B------:R-:W-:Y:S02]  /*e550*/  IMAD.MOV.U32 R45, RZ, RZ, RZ ;  /* 0x000000ffff2d7224 */ /* 0x000fe400078e00ff */
[----:B------:R-:W-:Y:S01]  /*e560*/  HGMMA.64x64x16.F32.BF16 R120, gdesc[UR4].tnspB, R120, gsb0 ;  /* 0x40e00000047879f0 */ /* 0x000fe20008001878 */
[----:B------:R-:W-:Y:S01]  /*e570*/  R2UR UR4, R2 ;  /* 0x00000000020472ca */ /* 0x000fe200000e0000 */
[----:B------:R-:W-:Y:S01]  /*e580*/  UMOV UR5, 0x40000040 ;  /* 0x4000004000057882 */ /* 0x000fe20000000000 */
[----:B------:R-:W-:Y:S01]  /*e590*/  R2UR UR7, R5 ;  /* 0x00000000050772ca */ /* 0x000fe200000e0000 */
[----:B------:R-:W-:Y:S02]  /*e5a0*/  VIADD R152, R152, 0x1 ;  /* 0x0000000198987836 */ /* 0x000fe40000000000 */
[----:B------:R-:W-:Y:S02]  /*e5b0*/  IMAD.MOV.U32 R61, RZ, RZ, -0x800000 ;  /* 0xff800000ff3d7424 */ /* 0x000fe400078e00ff */
[----:B------:R-:W-:Y:S01]  /*e5c0*/  IMAD.MOV.U32 R60, RZ, RZ, -0x800000 ;  /* 0xff800000ff3c7424 */ /* 0x000fe200078e00ff */
[----:B------:R-:W-:-:S04]  /*e5d0*/  ISETP.NE.AND P2, PT, R152, 0x2, PT ;  /* 0x000000029800780c */ /* 0x000fc80003f45270 */
[----:B------:R-:W-:Y:S01]  /*e5e0*/  SEL R5, RZ, 0x1, P2 ;  /* 0x00000001ff057807 */ /* 0x000fe20001000000 */
[----:B------:R-:W-:Y:S01]  /*e5f0*/  UIADD3 UR8, UR4, 0x2, URZ ;  /* 0x0000000204087890 */ /* 0x000fe2000fffe03f */
[----:B0-----:R-:W-:Y:S01]  /*e600*/  FADD.FTZ R7, R7, R6 ;  /* 0x0000000607077221 */ /* 0x001fe20000010000 */
[----:B------:R-:W-:Y:S01]  /*e610*/  IMAD.MOV.U32 R6, RZ, RZ, RZ ;  /* 0x000000ffff067224 */ /* 0x000fe200078e00ff */
[----:B------:R-:W-:Y:S02]  /*e620*/  LOP3.LUT R156, R156, R5, RZ, 0x3c, !PT ;  /* 0x000000059c9c7212 */ /* 0x000fe400078e3cff */
[----:B------:R-:W-:Y:S01]  /*e630*/  SEL R152, R152, RZ, P2 ;  /* 0x000000ff98987207 */ /* 0x000fe20001000000 */
[----:B------:R-:W0:Y:S02]  /*e640*/  SHFL.BFLY PT, R2, R7, 0x1, 0x1f ;  /* 0x0c201f0007027f89 */ /* 0x000e2400000e0000 */
[----:B0-----:R-:W-:Y:S01]  /*e650*/  FADD.FTZ R10, R7, R2 ;  /* 0x00000002070a7221 */ /* 0x001fe20000010000 */
[----:B------:R-:W-:-:S04]  /*e660*/  @!P1 VIADD R7, R13, 0x30860 ;  /* 0x000308600d079836 */ /* 0x000fc80000000000 */
[----:B------:R-:W-:Y:S02]  /*e670*/  FSETP.NE.FTZ.AND P0, PT, R10, RZ, PT ;  /* 0x000000ff0a00720b */ /* 0x000fe40003f15000 */
[----:B------:R-:W-:-:S11]  /*e680*/  @!P1 PRMT R7, RZ, 0x654, R7 ;  /* 0x00000654ff079816 */ /* 0x000fd60000000007 */
[----:B------:R-:W-:Y:S01]  /*e690*/  @P0 MUFU.RCP R45, R10 ;  /* 0x0000000a002d0308 */ /* 0x000fe20000001000 */
[----:B------:R-:W-:Y:S01]  /*e6a0*/  @P0 FMUL.FTZ R2, R0, 0.69314718246459960938 ;  /* 0x3f31721800020820 */ /* 0x000fe20000410000 */
[----:B------:R-:W-:Y:S02]  /*e6b0*/  WARPGROUP.DEPBAR.LE gsb0, 0x0 ;  /* 0x00008000000079c5 */ /* 0x000fe40000010000 */
[----:B------:R-:W-:-:S06]  /*e6c0*/  WARPGROUP.ARRIVE ;  /* 0x00000000000079c5 */ /* 0x000fcc0000000000 */
[----:B------:R-:W-:Y:S01]  /*e6d0*/  HGMMA.64x64x16.F32.BF16 R120, gdesc[UR8].tnspB, R120, gsb0 ;  /* 0x40e00000087879f0 */ /* 0x000fe20008001878 */
[----:B------:R-:W-:Y:S01]  /*e6e0*/  R2UR UR10, R8 ;  /* 0x00000000080a72ca */ /* 0x000fe200000e0000 */
[----:B------:R-:W-:Y:S01]  /*e6f0*/  UIADD3 UR8, UR4, 0x4, URZ ;  /* 0x0000000404087890 */ /* 0x000fe2000fffe03f */
[----:B------:R-:W-:Y:S01]  /*e700*/  R2UR UR11, R9 ;  /* 0x00000000090b72ca */ /* 0x000fe200000e0000 */
[----:B------:R-:W-:Y:S01]  /*e710*/  UMOV UR9, 0x40000040 ;  /* 0x4000004000097882 */ /* 0x000fe20000000000 */
[----:B------:R-:W-:Y:S02]  /*e720*/  VIADD R8, R4, 0x180 ;  /* 0x0000018004087836 */ /* 0x000fe40000000000 */
[----:B------:R-:W-:Y:S01]  /*e730*/  IMAD.MOV.U32 R9, RZ, RZ, 0x40000040 ;  /* 0x40000040ff097424 */ /* 0x000fe200078e00ff */
        /* <DEDUP_REMOVED lines=18> */
[----:B--2---:R-:W-:-:S05]  /*e860*/  IADD3 R14, R14, 0x1, RZ ;  /* 0x000000010e0e7810 */ /* 0x004fca0007ffe0ff */
[----:B------:R-:W-:Y:S01]  /*e870*/  STL [R1+0x64], R14 ;  /* 0x0000640e01007387 */ /* 0x000fe20000100800 */
        /* <DEDUP_REMOVED lines=43> */
[C---:B------:R-:W-:Y:S02]  /*eb30*/  VIADD R8, R4.reuse, 0x500 ;  /* 0x0000050004087836 */ /* 0x040fe40000000000 */
[----:B------:R-:W-:Y:S02]  /*eb40*/  IMAD.MOV.U32 R9, RZ, RZ, 0x40000040 ;  /* 0x40000040ff097424 */ /* 0x000fe400078e00ff */
[----:B------:R-:W-:-:S05]  /*eb50*/  VIADD R4, R4, 0x580 ;  /* 0x0000058004047836 */ /* 0x000fca0000000000 */
[----:B------:R-:W-:Y:S01]  /*eb60*/  R2UR UR6, R4 ;  /* 0x00000000040672ca */ /* 0x000fe200000e0000 */
[----:B------:R-:W-:Y:S02]  /*eb70*/  WARPGROUP.DEPBAR.LE gsb0, 0x0 ;  /* 0x00008000000079c5 */ /* 0x000fe40000010000 */
[----:B------:R-:W-:-:S06]  /*eb80*/  WARPGROUP.ARRIVE ;  /* 0x00000000000079c5 */ /* 0x000fcc0000000000 */
[----:B------:R-:W-:Y:S01]  /*eb90*/  HGMMA.64x64x16.F32.BF16 R120, gdesc[UR8].tnspB, R120, gsb0 ;  /* 0x40e00000087879f0 */ /* 0x000fe20008001878 */
[----:B------:R-:W-:Y:S01]  /*eba0*/  R2UR UR10, R8 ;  /* 0x00000000080a72ca */ /* 0x000fe200000e0000 */
[----:B------:R-:W-:Y:S01]  /*ebb0*/  UIADD3 UR8, UR4, 0xc04, URZ ;  /* 0x00000c0404087890 */ /* 0x000fe2000fffe03f */
[----:B------:R-:W-:Y:S01]  /*ebc0*/  R2UR UR11, R9 ;  /* 0x00000000090b72ca */ /* 0x000fe200000e0000 */
[----:B------:R-:W-:Y:S01]  /*ebd0*/  UMOV UR9, 0x40000040 ;  /* 0x4000004000097882 */ /* 0x000fe20000000000 */
[----:B------:R-:W-:Y:S01]  /*ebe0*/  UIADD3 UR4, UR4, 0xc06, URZ ;  /* 0x00000c0604047890 */ /* 0x000fe2000fffe03f */
[----:B------:R-:W0:Y:S02]  /*ebf0*/  SHFL.BFLY PT, R9, R20, 0x2, 0x1f ;  /* 0x0c401f0014097f89 */ /* 0x000e2400000e0000 */
[----:B0-----:R-:W-:-:S05]  /*ec00*/  FADD.FTZ R9, R9, R20 ;  /* 0x0000001409097221 */ /* 0x001fca0000010000 */
[----:B------:R-:W0:Y:S02]  /*ec10*/  SHFL.BFLY PT, R4, R9, 0x1, 0x1f ;  /* 0x0c201f0009047f89 */ /* 0x000e2400000e0000 */
[----:B0-----:R-:W-:Y:S02]  /*ec20*/  FADD.FTZ R12, R9, R4 ;  /* 0x00000004090c7221 */ /* 0x001fe40000010000 */
[----:B------:R-:W0:Y:S03]  /*ec30*/  @P0 MUFU.LG2 R4, R10 ;  /* 0x0000000a00040308 */ /* 0x000e260000000c00 */
[----:B------:R-:W-:Y:S01]  /*ec40*/  FSETP.NE.FTZ.AND P3, PT, R12, RZ, PT ;  /* 0x000000ff0c00720b */ /* 0x000fe20003f75000 */
[----:B------:R-:W-:Y:S02]  /*ec50*/  WARPGROUP.DEPBAR.LE gsb0, 0x0 ;  /* 0x00008000000079c5 */ /* 0x000fe40000010000 */
[----:B------:R-:W-:-:S10]  /*ec60*/  WARPGROUP.ARRIVE ;  /* 0x00000000000079c5 */ /* 0x000fd40000000000 */
[----:B------:R-:W1:Y:S01]  /*ec70*/  @P3 MUFU.LG2 R8, R12 ;  /* 0x0000000c00083308 */ /* 0x000e620000000c00 */
[----:B0-----:R-:W-:Y:S01]  /*ec80*/  @P0 FMUL.FTZ R5, R4, 0.69314718246459960938 ;  /* 0x3f31721804050820 */ /* 0x001fe20000410000 */
[----:B------:R-:W-:Y:S01]  /*ec90*/  @P3 FMUL.FTZ R9, R0, 0.69314718246459960938 ;  /* 0x3f31721800093820 */ /* 0x000fe20000410000 */
[----:B------:R-:W-:Y:S02]  /*eca0*/  HGMMA.64x64x16.F32.BF16 R120, gdesc[UR8].tnspB, R120, gsb0 ;  /* 0x40e00000087879f0 */ /* 0x000fe40008001878 */
[----:B------:R-:W-:Y:S01]  /*ecb0*/  @P0 FFMA.FTZ R61, R2, R3, R5 ;  /* 0x00000003023d0223 */ /* 0x000fe20000010005 */
[----:B------:R-:W-:Y:S02]  /*ecc0*/  PLOP3.LUT P0, PT, PT, PT, PT, 0x8, 0x0 ;  /* 0x000000000000781c */ /* 0x000fe40003f0e170 */
[----:B------:R-:W0:Y:S01]  /*ecd0*/  @P3 MUFU.RCP R6, R12 ;  /* 0x0000000c00063308 */ /* 0x000e220000001000 */
[----:B-1----:R-:W-:-:S04]  /*ece0*/  @P3 FMUL.FTZ R8, R8, 0.69314718246459960938 ;  /* 0x3f31721808083820 */ /* 0x002fc80000410000 */
[----:B------:R-:W-:Y:S01]  /*ecf0*/  @P3 FFMA.FTZ R60, R9, R11, R8 ;  /* 0x0000000b093c3223 */ /* 0x000fe20000010008 */
[----:B------:R-:W-:Y:S02]  /*ed00*/  WARPGROUP.DEPBAR.LE gsb0, 0x0 ;  /* 0x00008000000079c5 */ /* 0x000fe40000010000 */
[----:B------:R-:W-:-:S06]  /*ed10*/  WARPGROUP.ARRIVE ;  /* 0x00000000000079c5 */ /* 0x000fcc0000000000 */
[----:B------:R-:W-:Y:S03]  /*ed20*/  HGMMA.64x64x16.F32.BF16 R120, gdesc[UR4].tnspB, R120, gsb0 ;  /* 0x40e00000047879f0 */ /* 0x000fe60008001878 */
[----:B------:R-:W-:Y:S02]  /*ed30*/  WARPGROUP.DEPBAR.LE gsb0, 0x0 ;  /* 0x00008000000079c5 */ /* 0x000fe40000010000 */
[----:B------:R1:W-:Y:S01]  /*ed40*/  @!P1 SYNCS.ARRIVE.TRANS64.RED.A1T0 RZ, [R7+URZ], RZ ;  /* 0x000000ff07ff99a7 */ /* 0x0003e2000810043f */
        /* <DEDUP_REMOVED lines=32> */
.L_x_464:
[----:B------:R-:W2:Y:S01]  /*ef50*/  LDL R74, [R1+0x5c] ;  /* 0x00005c00014a7983 */ /* 0x000ea20000100800 */
[----:B------:R-:W-:Y:S05]  /*ef60*/  WARPSYNC.ALL ;  /* 0x0000000000007948 */ /* 0x000fea0003800000 */
[----:B------:R-:W1:Y:S01]  /*ef70*/  S2R R0, SR_TID.X ;  /* 0x0000000000007919 */ /* 0x000e620000002100 */
[----:B------:R-:W3:Y:S01]  /*ef80*/  S2UR UR5, SR_CgaCtaId ;  /* 0x00000000000579c3 */ /* 0x000ee20000008800 */
[----:B------:R-:W-:Y:S01]  /*ef90*/  UMOV UR4, 0x400 ;  /* 0x0000040000047882 */ /* 0x000fe20000000000 */
[----:B------:R-:W-:Y:S01]  /*efa0*/  BSSY B0, `(.L_x_516) ;  /* 0x0000249000007945 */ /* 0x000fe20003800000 */
[----:B---3--:R-:W-:-:S06]  /*efb0*/  ULEA UR4, UR5, UR4, 0x18 ;  /* 0x0000000405047291 */ /* 0x008fcc000f8ec03f */
[----:B------:R-:W-:Y:S01]  /*efc0*/  IMAD.U32 R2, RZ, RZ, UR4 ;  /* 0x00000004ff027e24 */ /* 0x000fe2000f8e00ff */
[----:B------:R-:W-:Y:S01]  /*efd0*/  BAR.SYNC.DEFER_BLOCKING 0x5, 0x200 ;  /* 0x0148000000007b1d */ /* 0x000fe20000010000 */
[----:B-1----:R-:W-:-:S05]  /*efe0*/  VIADD R75, R0, 0xffffff80 ;  /* 0xffffff80004b7836 */ /* 0x002fca0000000000 */
[----:B------:R-:W-:-:S04]  /*eff0*/  SHF.R.S32.HI R71, RZ, 0x1f, R75 ;  /* 0x0000001fff477819 */ /* 0x000fc8000001144b */
[----:B------:R-:W-:-:S04]  /*f000*/  LEA.HI R62, R71, R75, RZ, 0x3 ;  /* 0x0000004b473e7211 */ /* 0x000fc800078f18ff */
[----:B------:R-:W-:Y:S02]  /*f010*/  LOP3.LUT R3, R62, 0xfffffff8, RZ, 0xc0, !PT ;  /* 0xfffffff83e037812 */ /* 0x000fe400078ec0ff */
[----:B------:R-:W-:-:S03]  /*f020*/  SHF.R.S32.HI R62, RZ, 0x3, R62 ;  /* 0x00000003ff3e7819 */ /* 0x000fc6000001143e */
[----:B------:R-:W-:-:S04]  /*f030*/  IMAD.IADD R3, R75, 0x1, -R3 ;  /* 0x000000014b037824 */ /* 0x000fc800078e0a03 */
[----:B------:R-:W-:Y:S01]  /*f040*/  IMAD.SHL.U32 R59, R3, 0x8, RZ ;  /* 0x00000008033b7824 */ /* 0x000fe200078e00ff */
[----:B0-----:R0:W1:Y:S04]  /*f050*/  LDS.128 R32, [R2+0x308d0] ;  /* 0x0308d00002207984 */ /* 0x0010680000000c00 */
[----:B------:R-:W-:Y:S01]  /*f060*/  SHF.R.S32.HI R58, RZ, 0x1f, R59 ;  /* 0x0000001fff3a7819 */ /* 0x000fe2000001143b */
[----:B------:R-:W-:Y:S06]  /*f070*/  BAR.ARV 0x4, 0x200 ;  /* 0x0108000000007b1d */ /* 0x000fec0000002000 */
[----:B--2---:R-:W-:Y:S01]  /*f080*/  SHF.R.S32.HI R63, RZ, 0x1f, R74 ;  /* 0x0000001fff3f7819 */ /* 0x004fe2000001144a */
[----:B------:R-:W-:-:S03]  /*f090*/  IMAD.SHL.U32 R66, R74, 0x4, RZ ;  /* 0x000000044a427824 */ /* 0x000fc600078e00ff */
[----:B------:R-:W-:Y:S01]  /*f0a0*/  SHF.L.U64.HI R67, R74, 0x2, R63 ;  /* 0x000000024a437819 */ /* 0x000fe2000001023f */
[----:B01----:R-:W-:Y:S06]  /*f0b0*/  @P0 BRA `(.L_x_517) ;  /* 0x0000001800540947 */ /* 0x003fec0003800000 */
[----:B------:R-:W2:Y:S01]  /*f0c0*/  LDL R0, [R1+0x78] ;  /* 0x0000780001007983 */ /* 0x000ea20000100800 */
[----:B------:R-:W-:-:S03]  /*f0d0*/  ULDC UR4, c[0x0][0xad4] ;  /* 0x0002b50000047ab9 */ /* 0x000fc60000000800 */
[----:B------:R-:W3:Y:S01]  /*f0e0*/  LDL.LU R64, [R1+0x60] ;  /* 0x0000600001407983 */ /* 0x000ee20000300800 */
[----:B------:R-:W-:Y:S01]  /*f0f0*/  F2FP.BF16.F32.PACK_AB R14, R27, R26 ;  /* 0x0000001a1b0e723e */ /* 0x000fe200000010ff */
[----:B------:R-:W-:Y:S01]  /*f100*/  IMAD.MOV.U32 R32, RZ, RZ, RZ ;  /* 0x000000ffff207224 */ /* 0x000fe200078e00ff */
[----:B------:R-:W0:Y:S01]  /*f110*/  S2R R5, SR_SWINHI ;  /* 0x0000000000057919 */ /* 0x000e220000002f00 */
[----:B------:R-:W-:Y:S02]  /*f120*/  MOV R24, R2 ;  /* 0x0000000200187202 */ /* 0x000fe40000000f00 */
[----:B0----5:R-:W-:-:S03]  /*f130*/  MOV R25, R5 ;  /* 0x0000000500197202 */ /* 0x021fc60000000f00 */
[----:B--2---:R-:W-:-:S03]  /*f140*/  IMAD.WIDE R10, R0, 0x2, R24 ;  /* 0x00000002000a7825 */ /* 0x004fc600078e0218 */
[C---:B------:R-:W-:Y:S02]  /*f150*/  IADD3 R65, P0, R10.reuse, 0x60, RZ ;  /* 0x000000600a417810 */ /* 0x040fe40007f1e0ff */
[C---:B------:R-:W-:Y:S02]  /*f160*/  IADD3 R15, P1, R10.reuse, 0x40, RZ ;  /* 0x000000400a0f7810 */ /* 0x040fe40007f3e0ff */
[----:B------:R-:W-:Y:S01]  /*f170*/  IADD3 R13, P2, R10, 0x20, RZ ;  /* 0x000000200a0d7810 */ /* 0x000fe20007f5e0ff */
[--C-:B------:R-:W-:Y:S01]  /*f180*/  IMAD.X R5, RZ, RZ, R11.reuse, P0 ;  /* 0x000000ffff057224 */ /* 0x100fe200000e060b */
[----:B---3--:R-:W-:Y:S01]  /*f190*/  ISETP.NE.AND P0, PT, R64, RZ, PT ;  /* 0x000000ff4000720c */ /* 0x008fe20003f05270 */
[----:B------:R-:W-:Y:S01]  /*f1a0*/  IMAD.X R7, RZ, RZ, R11, P1 ;  /* 0x000000ffff077224 */ /* 0x000fe200008e060b */
[----:B------:R-:W-:Y:S02]  /*f1b0*/  LOP3.LUT R9, R10, 0x380, RZ, 0xc0, !PT ;  /* 0x000003800a097812 */ /* 0x000fe400078ec0ff */
[----:B------:R-:W-:Y:S01]  /*f1c0*/  SEL R70, R64, UR4, P0 ;  /* 0x0000000440467c07 */ /* 0x000fe20008000000 */
[----:B------:R-:W-:Y:S05]  /*f1d0*/  WARPSYNC.ALL ;  /* 0x0000000000007948 */ /* 0x000fea0003800000 */
[----:B------:R-:W-:Y:S01]  /*f1e0*/  LOP3.LUT R4, R15, 0x380, RZ, 0xc0, !PT ;  /* 0x000003800f047812 */ /* 0x000fe200078ec0ff */
[----:B------:R-:W-:Y:S01]  /*f1f0*/  ULDC.64 UR6, c[0x0][0xc08] ;  /* 0x0003020000067ab9 */ /* 0x000fe20000000a00 */
[----:B------:R-:W-:Y:S01]  /*f200*/  LOP3.LUT R0, R13, 0x380, RZ, 0xc0, !PT ;  /* 0x000003800d007812 */ /* 0x000fe200078ec0ff */
[----:B------:R-:W-:Y:S01]  /*f210*/  ULDC.64 UR4, c[0x0][0xc00] ;  /* 0x0003000000047ab9 */ /* 0x000fe20000000a00 */
[----:B------:R-:W-:-:S02]  /*f220*/  LOP3.LUT R12, R65, 0x380, RZ, 0xc0, !PT ;  /* 0x00000380410c7812 */ /* 0x000fc400078ec0ff */
[----:B------:R-:W-:Y:S02]  /*f230*/  SHF.R.U64 R9, R9, 0x3, RZ ;  /* 0x0000000309097819 */ /* 0x000fe400000012ff */
[----:B------:R-:W-:Y:S02]  /*f240*/  SHF.R.U64 R4, R4, 0x3, RZ ;  /* 0x0000000304047819 */ /* 0x000fe400000012ff */
[----:B------:R-:W-:Y:S02]  /*f250*/  SHF.R.U64 R0, R0, 0x3, RZ ;  /* 0x0000000300007819 */ /* 0x000fe400000012ff */
[----:B------:R-:W-:Y:S02]  /*f260*/  SHF.R.U64 R12, R12, 0x3, RZ ;  /* 0x000000030c0c7819 */ /* 0x000fe400000012ff */
[----:B------:R-:W-:Y:S01]  /*f270*/  LOP3.LUT R10, R9, R10, RZ, 0x3c, !PT ;  /* 0x0000000a090a7212 */ /* 0x000fe200078e3cff */
[----:B------:R-:W-:Y:S01]  /*f280*/  IMAD.X R9, RZ, RZ, R11, P2 ;  /* 0x000000ffff097224 */ /* 0x000fe200010e060b */
[----:B------:R-:W-:-:S02]  /*f290*/  LOP3.LUT R6, R4, R15, RZ, 0x3c, !PT ;  /* 0x0000000f04067212 */ /* 0x000fc400078e3cff */
[----:B------:R-:W-:Y:S02]  /*f2a0*/  LOP3.LUT R8, R0, R13, RZ, 0x3c, !PT ;  /* 0x0000000d00087212 */ /* 0x000fe400078e3cff */
[----:B------:R-:W-:Y:S02]  /*f2b0*/  LOP3.LUT R4, R12, R65, RZ, 0x3c, !PT ;  /* 0x000000410c047212 */ /* 0x000fe400078e3cff */
[----:B------:R-:W-:Y:S02]  /*f2c0*/  MOV R10, R10 ;  /* 0x0000000a000a7202 */ /* 0x000fe40000000f00 */
[----:B------:R-:W-:Y:S02]  /*f2d0*/  F2FP.BF16.F32.PACK_AB R12, R21, R20 ;  /* 0x00000014150c723e */ /* 0x000fe400000010ff */
[----:B------:R-:W-:Y:S02]  /*f2e0*/  F2FP.BF16.F32.PACK_AB R13, R43, R42 ;  /* 0x0000002a2b0d723e */ /* 0x000fe400000010ff */
[----:B------:R-:W-:Y:S01]  /*f2f0*/  F2FP.BF16.F32.PACK_AB R15, R47, R46 ;  /* 0x0000002e2f0f723e */ /* 0x000fe200000010ff */
[----:B------:R-:W-:Y:S01]  /*f300*/  BAR.SYNC.DEFER_BLOCKING 0x1, 0x180 ;  /* 0x0046000000007b1d */ /* 0x000fe20000010000 */
[----:B------:R-:W-:-:S02]  /*f310*/  MOV R68, R6 ;  /* 0x0000000600447202 */ /* 0x000fc40000000f00 */
[----:B------:R-:W-:Y:S02]  /*f320*/  MOV R0, R4 ;  /* 0x0000000400007202 */ /* 0x000fe40000000f00 */
[----:B------:R-:W-:Y:S02]  /*f330*/  MOV R69, R8 ;  /* 0x0000000800457202 */ /* 0x000fe40000000f00 */
[----:B------:R-:W-:Y:S02]  /*f340*/  F2FP.BF16.F32.PACK_AB R4, R29, R28 ;  /* 0x0000001c1d04723e */ /* 0x000fe400000010ff */
[----:B------:R-:W-:Y:S02]  /*f350*/  F2FP.BF16.F32.PACK_AB R5, R49, R48 ;  /* 0x000000303105723e */ /* 0x000fe400000010ff */
[----:B------:R-:W-:Y:S02]  /*f360*/  F2FP.BF16.F32.PACK_AB R6, R31, R30 ;  /* 0x0000001e1f06723e */ /* 0x000fe400000010ff */
[----:B------:R-:W-:-:S02]  /*f370*/  F2FP.BF16.F32.PACK_AB R7, R51, R50 ;  /* 0x000000323307723e */ /* 0x000fc400000010ff */
[----:B------:R-:W-:Y:S02]  /*f380*/  F2FP.BF16.F32.PACK_AB R8, R37, R36 ;  /* 0x000000242508723e */ /* 0x000fe400000010ff */
[----:B------:R-:W-:Y:S02]  /*f390*/  F2FP.BF16.F32.PACK_AB R9, R53, R52 ;  /* 0x000000343509723e */ /* 0x000fe400000010ff */
[----:B------:R-:W-:Y:S02]  /*f3a0*/  F2FP.BF16.F32.PACK_AB R11, R55, R54 ;  /* 0x00000036370b723e */ /* 0x000fe400000010ff */
[----:B------:R-:W-:Y:S02]  /*f3b0*/  ISETP.NE.U32.AND P3, PT, RZ, UR6, PT ;  /* 0x00000006ff007c0c */ /* 0x000fe4000bf65070 */
[----:B------:R-:W-:Y:S01]  /*f3c0*/  ISETP.NE.U32.AND P0, PT, RZ, UR4, PT ;  /* 0x00000004ff007c0c */ /* 0x000fe2000bf05070 */
[----:B------:R0:W-:Y:S01]  /*f3d0*/  STSM.16.M88.4 [R10], R12 ;  /* 0x0000000c0a007844 */ /* 0x0001e20000000200 */
[----:B------:R-:W-:-:S02]  /*f3e0*/  ISETP.NE.AND.EX P3, PT, RZ, UR7, PT, P3 ;  /* 0x00000007ff007c0c */ /* 0x000fc4000bf65330 */
[----:B------:R-:W-:Y:S01]  /*f3f0*/  IADD3 R64, P1, R66, UR4, RZ ;  /* 0x0000000442407c10 */ /* 0x000fe2000ff3e0ff */
[----:B------:R1:W-:Y:S01]  /*f400*/  STSM.16.M88.4 [R69], R4 ;  /* 0x0000000445007844 */ /* 0x0003e20000000200 */
[----:B------:R-:W-:Y:S02]  /*f410*/  ISETP.NE.AND.EX P0, PT, RZ, UR5, PT, P0 ;  /* 0x00000005ff007c0c */ /* 0x000fe4000bf05300 */
[----:B------:R-:W-:Y:S02]  /*f420*/  IADD3.X R65, R67, UR5, RZ, P1, !PT ;  /* 0x0000000543417c10 */ /* 0x000fe40008ffe4ff */
[----:B0-----:R-:W-:Y:S02]  /*f430*/  F2FP.BF16.F32.PACK_AB R10, R39, R38 ;  /* 0x00000026270a723e */ /* 0x001fe400000010ff */
[----:B------:R-:W-:Y:S02]  /*f440*/  F2FP.BF16.F32.PACK_AB R12, R41, R40 ;  /* 0x00000028290c723e */ /* 0x000fe400000010ff */
[----:B------:R-:W-:Y:S01]  /*f450*/  F2FP.BF16.F32.PACK_AB R13, R57, R56 ;  /* 0x00000038390d723e */ /* 0x000fe200000010ff */
[----:B------:R-:W-:Y:S01]  /*f460*/  STSM.16.M88.4 [R68], R8 ;  /* 0x0000000844007844 */ /* 0x000fe20000000200 */
[----:B------:R-:W-:-:S02]  /*f470*/  F2FP.BF16.F32.PACK_AB R14, R45, R44 ;  /* 0x0000002c2d0e723e */ /* 0x000fc400000010ff */
[----:B------:R-:W-:-:S05]  /*f480*/  F2FP.BF16.F32.PACK_AB R15, R151, R150 ;  /* 0x00000096970f723e */ /* 0x000fca00000010ff */
[----:B------:R0:W-:Y:S01]  /*f490*/  STSM.16.M88.4 [R0], R12 ;  /* 0x0000000c00007844 */ /* 0x0001e20000000200 */
[----:B------:R-:W-:Y:S01]  /*f4a0*/  BAR.SYNC.DEFER_BLOCKING 0x1, 0x180 ;  /* 0x0046000000007b1d */ /* 0x000fe20000010000 */
[----:B------:R-:W-:-:S05]  /*f4b0*/  @P3 IADD3 R66, P1, R66, UR6, RZ ;  /* 0x0000000642423c10 */ /* 0x000fca000ff3e0ff */
[----:B------:R-:W-:Y:S01]  /*f4c0*/  ULDC UR6, c[0x0][0xa88] ;  /* 0x0002a20000067ab9 */ /* 0x000fe20000000800 */
[----:B------:R-:W-:Y:S01]  /*f4d0*/  @P3 IADD3.X R67, R67, UR7, RZ, P1, !PT ;  /* 0x0000000743433c10 */ /* 0x000fe20008ffe4ff */
[----:B-1----:R-:W-:Y:S01]  /*f4e0*/  IMAD.U32 R69, RZ, RZ, UR6 ;  /* 0x00000006ff457e24 */ /* 0x002fe2000f8e00ff */
[----:B------:R-:W-:Y:S01]  /*f4f0*/  ISETP.GT.AND P2, PT, R70, 0x1, PT ;  /* 0x000000014600780c */ /* 0x000fe20003f44270 */
[----:B------:R-:W-:Y:S01]  /*f500*/  IMAD.MOV.U32 R4, RZ, RZ, 0x9b8 ;  /* 0x000009b8ff047424 */ /* 0x000fe200078e00ff */
[----:B0-----:R-:W0:Y:S01]  /*f510*/  LDC R0, c[0x0][0xbe8] ;  /* 0x0002fa00ff007b82 */ /* 0x001e220000000800 */
[----:B------:R1:W5:Y:S04]  /*f520*/  @P0 LDG.E R32, desc[UR56][R64.64] ;  /* 0x0000003840200981 */ /* 0x000368000c1e1900 */
[----:B------:R1:W5:Y:S01]  /*f530*/  @P3 LDG.E R69, desc[UR56][R66.64] ;  /* 0x0000003842453981 */ /* 0x000362000c1e1900 */
[----:B------:R-:W-:-:S02]  /*f540*/  SEL R4, R4, 0x978, P2 ;  /* 0x0000097804047807 */ /* 0x000fc40001000000 */
[----:B------:R-:W-:Y:S02]  /*f550*/  LEA.HI R71, R71, R75, RZ, 0x2 ;  /* 0x0000004b47477211 */ /* 0x000fe400078f10ff */
[----:B------:R1:W2:Y:S01]  /*f560*/  LDC.64 R12, c[0x0][R4+0x220] ;  /* 0x00008800040c7b82 */ /* 0x0002a20000000a00 */
[----:B0-----:R-:W-:-:S07]  /*f570*/  ISETP.NE.AND P1, PT, R0, 0x1, PT ;  /* 0x000000010000780c */ /* 0x001fce0003f25270 */
[----:B------:R1:W0:Y:S08]  /*f580*/  LDC.64 R14, c[0x0][R4+0x218] ;  /* 0x00008600040e7b82 */ /* 0x0002300000000a00 */
[----:B------:R1:W3:Y:S01]  /*f590*/  LDC.64 R10, c[0x0][R4+0x228] ;  /* 0x00008a00040a7b82 */ /* 0x0002e20000000a00 */
[----:B--2---:R-:W-:Y:S05]  /*f5a0*/  @P3 BRA `(.L_x_518) ;  /* 0x0000000000103947 */ /* 0x004fea0003800000 */
[----:B------:R-:W-:Y:S05]  /*f5b0*/  @!P0 BRA `(.L_x_518) ;  /* 0x00000000000c8947 */ /* 0x000fea0003800000 */
[----:B------:R-:W2:Y:S04]  /*f5c0*/  LDG.E R6, desc[UR56][R64.64] ;  /* 0x0000003840067981 */ /* 0x000ea8000c1e1900 */
[----:B-----5:R-:W2:Y:S02]  /*f5d0*/  LDG.E R69, desc[UR56][R64.64+0x4] ;  /* 0x0000043840457981 */ /* 0x020ea4000c1e1900 */
[----:B--2---:R-:W-:-:S07]  /*f5e0*/  IMAD.IADD R69, R69, 0x1, -R6 ;  /* 0x0000000145457824 */ /* 0x004fce00078e0a06 */
.L_x_518:
[----:B------:R-:W2:Y:S04]  /*f5f0*/  LDL R76, [R1+0x74] ;  /* 0x00007400014c7983 */ /* 0x000ea80000100800 */
[----:B------:R-:W0:Y:S04]  /*f600*/  LDL R72, [R1+0x58] ;  /* 0x0000580001487983 */ /* 0x000e280000100800 */
[----:B------:R-:W4:Y:S04]  /*f610*/  LDL R73, [R1+0x68] ;  /* 0x0000680001497983 */ /* 0x000f280000100800 */
[----:B------:R-:W3:Y:S01]  /*f620*/  LDL R70, [R1+0x6c] ;  /* 0x00006c0001467983 */ /* 0x000ee20000100800 */
[----:B------:R-:W-:Y:S01]  /*f630*/  LOP3.LUT R71, R71, 0xfffffffc, RZ, 0xc0, !PT ;  /* 0xfffffffc47477812 */ /* 0x000fe200078ec0ff */
[----:B-1----:R-:W1:Y:S01]  /*f640*/  LDC.64 R4, c[0x0][R4+0x210] ;  /* 0x0000840004047b82 */ /* 0x002e620000000a00 */
[----:B------:R-:W-:-:S03]  /*f650*/  ISETP.NE.U32.AND P0, PT, RZ, UR4, PT ;  /* 0x00000004ff007c0c */ /* 0x000fc6000bf05070 */
[----:B------:R-:W-:Y:S01]  /*f660*/  IMAD.IADD R65, R75, 0x1, -R71 ;  /* 0x000000014b417824 */ /* 0x000fe200078e0a47 */
[----:B------:R-:W-:-:S03]  /*f670*/  ISETP.NE.AND.EX P0, PT, RZ, UR5, PT, P0 ;  /* 0x00000005ff007c0c */ /* 0x000fc6000bf05300 */
[----:B------:R-:W1:Y:S01]  /*f680*/  @P1 LDC R64, c[0x0][0xbec] ;  /* 0x0002fb00ff401b82 */ /* 0x000e620000000800 */
[----:B------:R-:W-:Y:S02]  /*f690*/  LEA.HI R9, R65, R65, RZ, 0x1 ;  /* 0x0000004141097211 */ /* 0x000fe400078f08ff */
[----:B------:R-:W-:Y:S02]  /*f6a0*/  SEL R8, R74, RZ, !P0 ;  /* 0x000000ff4a087207 */ /* 0x000fe40004000000 */
[----:B------:R-:W-:-:S03]  /*f6b0*/  LOP3.LUT R66, R9, 0x1ffffffe, RZ, 0xc0, !PT ;  /* 0x1ffffffe09427812 */ /* 0x000fc600078ec0ff */
[----:B------:R-:W3:Y:S01]  /*f6c0*/  @P1 LDC R71, c[0x0][0xbf0] ;  /* 0x0002fc00ff471b82 */ /* 0x000ee20000000800 */
[----:B------:R-:W-:-:S07]  /*f6d0*/  SEL R63, R63, RZ, !P0 ;  /* 0x000000ff3f3f7207 */ /* 0x000fce0004000000 */
[----:B------:R-:W1:Y:S01]  /*f6e0*/  LDC.64 R6, c[0x0][0xba8] ;  /* 0x0002ea00ff067b82 */ /* 0x000e620000000a00 */
[-C--:B------:R-:W-:Y:S02]  /*f6f0*/  IMAD R9, R13, R8.reuse, RZ ;  /* 0x000000080d097224 */ /* 0x080fe400078e02ff */
[----:B------:R-:W-:Y:S01]  /*f700*/  IMAD.IADD R66, R65, 0x1, -R66 ;  /* 0x0000000141427824 */ /* 0x000fe200078e0a42 */
[----:B------:R-:W1:Y:S01]  /*f710*/  S2R R68, SR_TID.X ;  /* 0x0000000000447919 */ /* 0x000e620000002100 */
[C---:B------:R-:W-:Y:S02]  /*f720*/  IMAD R67, R12.reuse, R63, R9 ;  /* 0x0000003f0c437224 */ /* 0x040fe400078e0209 */
[----:B------:R-:W-:-:S04]  /*f730*/  IMAD.WIDE.U32 R12, R12, R8, RZ ;  /* 0x000000080c0c7225 */ /* 0x000fc800078e00ff */
[----:B------:R-:W-:Y:S01]  /*f740*/  IMAD.IADD R67, R13, 0x1, R67 ;  /* 0x000000010d437824 */ /* 0x000fe200078e0243 */
[----:B-1----:R-:W1:Y:S08]  /*f750*/  @!P2 LDC R6, c[0x0][0xb50] ;  /* 0x0002d400ff06ab82 */ /* 0x002e700000000800 */
[----:B------:R-:W1:Y:S01]  /*f760*/  @!P2 LDC R7, c[0x0][0xb54] ;  /* 0x0002d500ff07ab82 */ /* 0x000e620000000800 */
[----:B------:R-:W-:-:S05]  /*f770*/  VIADD R77, R68, 0xffffff80 ;  /* 0xffffff80444d7836 */ /* 0x000fca0000000000 */
[----:B------:R-:W-:-:S04]  /*f780*/  SHF.R.S32.HI R68, RZ, 0x1f, R77 ;  /* 0x0000001fff447819 */ /* 0x000fc8000001144d */
[----:B------:R-:W-:-:S04]  /*f790*/  LEA.HI R68, R68, R77, RZ, 0x7 ;  /* 0x0000004d44447211 */ /* 0x000fc800078f38ff */
[----:B------:R-:W-:-:S05]  /*f7a0*/  LOP3.LUT R68, R68, 0xffffff80, RZ, 0xc0, !PT ;  /* 0xffffff8044447812 */ /* 0x000fca00078ec0ff */
[----:B------:R-:W-:Y:S02]  /*f7b0*/  IMAD.IADD R68, R77, 0x1, -R68 ;  /* 0x000000014d447824 */ /* 0x000fe400078e0a44 */
[----:B--2---:R-:W-:Y:S02]  /*f7c0*/  IMAD R65, R66, 0x8, R76 ;  /* 0x0000000842417824 */ /* 0x004fe400078e024c */
[-C--:B0-----:R-:W-:Y:S02]  /*f7d0*/  IMAD R9, R15, R72.reuse, RZ ;  /* 0x000000480f097224 */ /* 0x081fe400078e02ff */
[----:B------:R-:W-:-:S04]  /*f7e0*/  IMAD.WIDE.U32 R14, R14, R72, RZ ;  /* 0x000000480e0e7225 */ /* 0x000fc800078e00ff */
[----:B----4-:R-:W-:Y:S01]  /*f7f0*/  IMAD R65, R73, 0xc0, R65 ;  /* 0x000000c049417824 */ /* 0x010fe200078e0241 */
[----:B-----5:R-:W-:-:S03]  /*f800*/  IADD3 R14, P0, P3, R12, R14, R32 ;  /* 0x0000000e0c0e7210 */ /* 0x020fc60007b1e020 */
[----:B------:R-:W-:Y:S01]  /*f810*/  @P1 IMAD.HI.U32 R12, R65, R64, RZ ;  /* 0x00000040410c1227 */ /* 0x000fe200078e00ff */
[----:B---3--:R-:W-:-:S03]  /*f820*/  SEL R63, R70, RZ, P2 ;  /* 0x000000ff463f7207 */ /* 0x008fc60001000000 */
[----:B------:R-:W-:Y:S01]  /*f830*/  IMAD.MOV.U32 R13, RZ, RZ, R65 ;  /* 0x000000ffff0d7224 */ /* 0x000fe200078e0041 */
[----:B------:R-:W-:Y:S01]  /*f840*/  @P1 SHF.R.U32.HI R13, RZ, R71, R12 ;  /* 0x00000047ff0d1219 */ /* 0x000fe2000001160c */
[----:B------:R-:W-:Y:S01]  /*f850*/  IMAD.IADD R66, R15, 0x1, R9 ;  /* 0x000000010f427824 */ /* 0x000fe200078e0209 */
[----:B------:R-:W-:Y:S01]  /*f860*/  SHF.R.S32.HI R9, RZ, 0x1f, R32 ;  /* 0x0000001fff097819 */ /* 0x000fe20000011420 */
[-C--:B------:R-:W-:Y:S02]  /*f870*/  IMAD R15, R11, R63.reuse, RZ ;  /* 0x0000003f0b0f7224 */ /* 0x080fe400078e02ff */
[----:B------:R-:W-:Y:S01]  /*f880*/  IMAD.WIDE.U32 R10, R10, R63, RZ ;  /* 0x0000003f0a0a7225 */ /* 0x000fe200078e00ff */
[----:B------:R-:W-:-:S03]  /*f890*/  IADD3.X R12, R67, R66, R9, P0, P3 ;  /* 0x00000042430c7210 */ /* 0x000fc600007e6409 */
[----:B------:R-:W-:Y:S01]  /*f8a0*/  IMAD.MOV R63, RZ, RZ, -R13 ;  /* 0x000000ffff3f7224 */ /* 0x000fe200078e0a0d */
[----:B------:R-:W-:Y:S01]  /*f8b0*/  IADD3 R10, P0, P3, R13, R14, R10 ;  /* 0x0000000e0d0a7210 */ /* 0x000fe20007b1e00a */
[----:B------:R-:W-:Y:S01]  /*f8c0*/  IMAD.IADD R15, R11, 0x1, R15 ;  /* 0x000000010b0f7824 */ /* 0x000fe200078e020f */
[----:B------:R-:W-:Y:S01]  /*f8d0*/  SHF.R.S32.HI R11, RZ, 0x1f, R13 ;  /* 0x0000001fff0b7819 */ /* 0x000fe2000001140d */
[----:B------:R-:W-:-:S03]  /*f8e0*/  IMAD R13, R0, R63, R65 ;  /* 0x0000003f000d7224 */ /* 0x000fc600078e0241 */
[----:B------:R-:W-:Y:S01]  /*f8f0*/  IADD3.X R11, R11, R12, R15, P0, P3 ;  /* 0x0000000c0b0b7210 */ /* 0x000fe200007e640f */
[-C--:B------:R-:W-:Y:S01]  /*f900*/  IMAD R5, R5, R13.reuse, RZ ;  /* 0x0000000d05057224 */ /* 0x080fe200078e02ff */
[----:B------:R-:W-:Y:S01]  /*f910*/  SHF.R.S32.HI R15, RZ, 0x1f, R13 ;  /* 0x0000001fff0f7819 */ /* 0x000fe2000001140d */
[----:B------:R-:W-:-:S04]  /*f920*/  IMAD.WIDE.U32 R10, R4, R13, R10 ;  /* 0x0000000d040a7225 */ /* 0x000fc800078e000a */
[----:B------:R-:W-:-:S04]  /*f930*/  IMAD R5, R4, R15, R5 ;  /* 0x0000000f04057224 */ /* 0x000fc800078e0205 */
[----:B------:R-:W-:Y:S01]  /*f940*/  IMAD.IADD R4, R11, 0x1, R5 ;  /* 0x000000010b047824 */ /* 0x000fe200078e0205 */
[----:B-1----:R-:W-:-:S04]  /*f950*/  LEA R11, P0, R10, R6, 0x2 ;  /* 0x000000060a0b7211 */ /* 0x002fc800078010ff */
[----:B------:R-:W-:Y:S01]  /*f960*/  LEA.HI.X R7, R10, R7, R4, 0x2, P0 ;  /* 0x000000070a077211 */ /* 0x000fe200000f1404 */
[----:B------:R-:W-:Y:S01]  /*f970*/  SHFL.IDX PT, R12, R11, 0x1, 0x1c1f ;  /* 0x003c1f000b0c7f89 */ /* 0x000fe200000e0000 */
[----:B------:R-:W-:-:S03]  /*f980*/  IMAD R10, R73, 0xc0, R76 ;  /* 0x000000c0490a7824 */ /* 0x000fc600078e024c */
[----:B------:R-:W-:Y:S04]  /*f990*/  SHFL.IDX PT, R4, R11, RZ, 0x1c1f ;  /* 0x001c1fff0b047589 */ /* 0x000fe800000e0000 */
[----:B------:R-:W0:Y:S04]  /*f9a0*/  SHFL.IDX PT, R5, R7, RZ, 0x1c1f ;  /* 0x001c1fff07057589 */ /* 0x000e2800000e0000 */
[----:B------:R-:W1:Y:S01]  /*f9b0*/  SHFL.IDX PT, R13, R7, 0x1, 0x1c1f ;  /* 0x003c1f00070d7f89 */ /* 0x000e6200000e0000 */
[----:B------:R-:W-:Y:S01]  /*f9c0*/  IMAD R63, R69, R0, RZ ;  /* 0x00000000453f7224 */ /* 0x000fe200078e02ff */
[----:B------:R-:W-:Y:S01]  /*f9d0*/  LOP3.LUT P0, RZ, R68, 0x3, RZ, 0xc0, !PT ;  /* 0x0000000344ff7812 */ /* 0x000fe2000780c0ff */
[----:B------:R-:W-:-:S03]  /*f9e0*/  VIADD R6, R10, 0x8 ;  /* 0x000000080a067836 */ /* 0x000fc60000000000 */
[-C--:B------:R-:W-:Y:S02]  /*f9f0*/  ISETP.GE.OR P3, PT, R10, R63.reuse, P0 ;  /* 0x0000003f0a00720c */ /* 0x080fe40000766670 */
[----:B------:R-:W-:-:S11]  /*fa00*/  ISETP.GE.OR P0, PT, R6, R63, P0 ;  /* 0x0000003f0600720c */ /* 0x000fd60000706670 */
[----:B0-----:R0:W-:Y:S04]  /*fa10*/  @!P3 ST.E desc[UR56][R4.64], R61 ;  /* 0x0000003d0400b985 */ /* 0x0011e8000c101938 */
[----:B-1----:R0:W-:Y:S01]  /*fa20*/  @!P0 ST.E desc[UR56][R12.64], R60 ;  /* 0x0000003c0c008985 */ /* 0x0021e2000c101938 */
[----:B------:R-:W-:Y:S05]  /*fa30*/  @P2 BRA `(.L_x_519) ;  /* 0x0000000400b82947 */ /* 0x000fea0003800000 */
[----:B0-----:R-:W0:Y:S01]  /*fa40*/  @P1 LDC R13, c[0x0][0xbec] ;  /* 0x0002fb00ff0d1b82 */ /* 0x001e220000000800 */
[----:B------:R-:W-:Y:S01]  /*fa50*/  ULDC.64 UR4, c[0x0][0xaa0] ;  /* 0x0002a80000047ab9 */ /* 0x000fe20000000a00 */
[----:B------:R-:W-:Y:S02]  /*fa60*/  IMAD R5, R62, 0x40, R59 ;  /* 0x000000403e057824 */ /* 0x000fe400078e023b */
[----:B------:R-:W-:Y:S02]  /*fa70*/  IMAD R9, R9, UR4, RZ ;  /* 0x0000000409097c24 */ /* 0x000fe4000f8e02ff */
[----:B------:R-:W-:Y:S02]  /*fa80*/  IMAD.WIDE R24, R5, 0x2, R24 ;  /* 0x0000000205187825 */ /* 0x000fe400078e0218 */
[----:B------:R-:W1:Y:S02]  /*fa90*/  @P1 LDC R14, c[0x0][0xbf0] ;  /* 0x0002fc00ff0e1b82 */ /* 0x000e640000000800 */
[----:B------:R-:W-:Y:S01]  /*faa0*/  IMAD R9, R32, UR5, R9 ;  /* 0x0000000520097c24 */ /* 0x000fe2000f8e0209 */
[----:B------:R-:W-:Y:S01]  /*fab0*/  IADD3 R27, P0, R24, 0x1800, RZ ;  /* 0x00001800181b7810 */ /* 0x000fe20007f1e0ff */
[----:B------:R-:W-:Y:S01]  /*fac0*/  IMAD.WIDE.U32 R10, R32, UR4, RZ ;  /* 0x00000004200a7c25 */ /* 0x000fe2000f8e00ff */
[C---:B------:R-:W-:Y:S01]  /*fad0*/  IADD3 R29, P2, R24.reuse, 0x3000, RZ ;  /* 0x00003000181d7810 */ /* 0x040fe20007f5e0ff */
[----:B------:R-:W-:Y:S01]  /*fae0*/  ULDC.64 UR4, c[0x0][0xae8] ;  /* 0x0002ba0000047ab9 */ /* 0x000fe20000000a00 */
[----:B------:R-:W-:Y:S01]  /*faf0*/  IADD3 R37, P3, R24, 0x4800, RZ ;  /* 0x0000480018257810 */ /* 0x000fe20007f7e0ff */
[----:B------:R-:W-:Y:S01]  /*fb00*/  IMAD R3, R3, 0x30, R62 ;  /* 0x0000003003037824 */ /* 0x000fe200078e023e */
[----:B------:R-:W-:Y:S01]  /*fb10*/  LOP3.LUT R26, R27, 0x380, RZ, 0xc0, !PT ;  /* 0x000003801b1a7812 */ /* 0x000fe200078ec0ff */
[----:B------:R-:W-:Y:S01]  /*fb20*/  IMAD.IADD R11, R11, 0x1, R9 ;  /* 0x000000010b0b7824 */ /* 0x000fe200078e0209 */
[----:B------:R-:W-:Y:S01]  /*fb30*/  LOP3.LUT R28, R29, 0x380, RZ, 0xc0, !PT ;  /* 0x000003801d1c7812 */ /* 0x000fe200078ec0ff */
[----:B------:R-:W-:Y:S01]  /*fb40*/  IMAD R12, R73, 0xc0, R3 ;  /* 0x000000c0490c7824 */ /* 0x000fe200078e0203 */
[----:B------:R-:W-:Y:S01]  /*fb50*/  LOP3.LUT R36, R37, 0x380, RZ, 0xc0, !PT ;  /* 0x0000038025247812 */ /* 0x000fe200078ec0ff */
[----:B------:R-:W-:Y:S01]  /*fb60*/  IMAD.WIDE.U32 R10, R72, UR4, R10 ;  /* 0x00000004480a7c25 */ /* 0x000fe2000f8e000a */
[----:B------:R-:W-:-:S02]  /*fb70*/  LOP3.LUT R5, R24, 0x380, RZ, 0xc0, !PT ;  /* 0x0000038018057812 */ /* 0x000fc400078ec0ff */
[----:B------:R-:W-:Y:S01]  /*fb80*/  SHF.R.S32.HI R9, RZ, 0x1f, R8 ;  /* 0x0000001fff097819 */ /* 0x000fe20000011408 */
[----:B0-----:R-:W-:Y:S01]  /*fb90*/  @P1 IMAD.HI.U32 R3, R12, R13, RZ ;  /* 0x0000000d0c031227 */ /* 0x001fe200078e00ff */
[----:B------:R-:W-:Y:S02]  /*fba0*/  SHF.R.U64 R26, R26, 0x3, RZ ;  /* 0x000000031a1a7819 */ /* 0x000fe400000012ff */
[----:B------:R-:W-:Y:S01]  /*fbb0*/  SHF.R.U64 R28, R28, 0x3, RZ ;  /* 0x000000031c1c7819 */ /* 0x000fe200000012ff */
[----:B------:R-:W-:Y:S01]  /*fbc0*/  IMAD R11, R72, UR5, R11 ;  /* 0x00000005480b7c24 */ /* 0x000fe2000f8e020b */
[----:B------:R-:W-:Y:S01]  /*fbd0*/  SHF.R.U64 R36, R36, 0x3, RZ ;  /* 0x0000000324247819 */ /* 0x000fe200000012ff */
[----:B------:R-:W-:Y:S01]  /*fbe0*/  ULDC.64 UR4, c[0x0][0xaf0] ;  /* 0x0002bc0000047ab9 */ /* 0x000fe20000000a00 */
[----:B------:R-:W-:Y:S01]  /*fbf0*/  SHF.R.U64 R5, R5, 0x3, RZ ;  /* 0x0000000305057819 */ /* 0x000fe200000012ff */
[----:B------:R-:W-:Y:S01]  /*fc00*/  IMAD R9, R9, UR4, RZ ;  /* 0x0000000409097c24 */ /* 0x000fe2000f8e02ff */
[----:B------:R-:W-:Y:S01]  /*fc10*/  LOP3.LUT R26, R26, R27, RZ, 0x3c, !PT ;  /* 0x0000001b1a1a7212 */ /* 0x000fe200078e3cff */
[----:B------:R-:W-:Y:S01]  /*fc20*/  IMAD.MOV.U32 R13, RZ, RZ, R12 ;  /* 0x000000ffff0d7224 */ /* 0x000fe200078e000c */
[----:B------:R-:W-:Y:S01]  /*fc30*/  LOP3.LUT R28, R28, R29, RZ, 0x3c, !PT ;  /* 0x0000001d1c1c7212 */ /* 0x000fe200078e3cff */
[--C-:B------:R-:W-:Y:S01]  /*fc40*/  IMAD.X R27, RZ, RZ, R25.reuse, P0 ;  /* 0x000000ffff1b7224 */ /* 0x100fe200000e0619 */
[----:B------:R-:W-:Y:S01]  /*fc50*/  LOP3.LUT R36, R36, R37, RZ, 0x3c, !PT ;  /* 0x0000002524247212 */ /* 0x000fe200078e3cff */
[--C-:B------:R-:W-:Y:S01]  /*fc60*/  IMAD.X R29, RZ, RZ, R25.reuse, P2 ;  /* 0x000000ffff1d7224 */ /* 0x100fe200010e0619 */
[----:B------:R-:W-:Y:S01]  /*fc70*/  LOP3.LUT R4, R5, R24, RZ, 0x3c, !PT ;  /* 0x0000001805047212 */ /* 0x000fe200078e3cff */
[----:B------:R-:W-:Y:S01]  /*fc80*/  IMAD.X R37, RZ, RZ, R25, P3 ;  /* 0x000000ffff257224 */ /* 0x000fe200018e0619 */
[----:B-1----:R-:W-:Y:S01]  /*fc90*/  @P1 SHF.R.U32.HI R13, RZ, R14, R3 ;  /* 0x0000000eff0d1219 */ /* 0x002fe20000011603 */
[----:B------:R-:W-:-:S02]  /*fca0*/  IMAD.MOV.U32 R5, RZ, RZ, R25 ;  /* 0x000000ffff057224 */ /* 0x000fc400078e0019 */
[C---:B------:R-:W-:Y:S01]  /*fcb0*/  IMAD R15, R8.reuse, UR5, R9 ;  /* 0x00000005080f7c24 */ /* 0x040fe2000f8e0209 */
[----:B------:R-:W5:Y:S01]  /*fcc0*/  LD.E.128 R24, desc[UR56][R26.64] ;  /* 0x000000381a187980 */ /* 0x000f62000c101d00 */
[----:B------:R-:W-:Y:S01]  /*fcd0*/  IMAD.WIDE.U32 R8, R8, UR4, R10 ;  /* 0x0000000408087c25 */ /* 0x000fe2000f8e000a */
[--C-:B------:R-:W-:Y:S01]  /*fce0*/  SHF.R.S32.HI R10, RZ, 0x1f, R13.reuse ;  /* 0x0000001fff0a7819 */ /* 0x100fe2000001140d */
[----:B------:R-:W-:Y:S01]  /*fcf0*/  ULDC.64 UR4, c[0x0][0xae0] ;  /* 0x0002b80000047ab9 */ /* 0x000fe20000000a00 */
[----:B------:R-:W5:Y:S01]  /*fd00*/  LD.E.128 R4, desc[UR56][R4.64] ;  /* 0x0000003804047980 */ /* 0x000f62000c101d00 */
[----:B------:R-:W-:-:S03]  /*fd10*/  IMAD.MOV R11, RZ, RZ, -R13 ;  /* 0x000000ffff0b7224 */ /* 0x000fc600078e0a0d */
[----:B------:R-:W5:Y:S01]  /*fd20*/  LD.E.128 R28, desc[UR56][R28.64] ;  /* 0x000000381c1c7980 */ /* 0x000f62000c101d00 */
[----:B------:R-:W-:-:S03]  /*fd30*/  IMAD R11, R0, R11, R12 ;  /* 0x0000000b000b7224 */ /* 0x000fc600078e020c */
[----:B------:R-:W5:Y:S01]  /*fd40*/  LD.E.128 R36, desc[UR56][R36.64] ;  /* 0x0000003824247980 */ /* 0x000f62000c101d00 */
[----:B------:R-:W-:Y:S01]  /*fd50*/  IMAD.IADD R9, R9, 0x1, R15 ;  /* 0x0000000109097824 */ /* 0x000fe200078e020f */
[----:B------:R-:W-:Y:S01]  /*fd60*/  @!PT LDS RZ, [RZ] ;  /* 0x00000000fffff984 */ /* 0x000fe20000000800 */
[----:B------:R-:W-:Y:S01]  /*fd70*/  @!PT LDS RZ, [RZ] ;  /* 0x00000000fffff984 */ /* 0x000fe20000000800 */
[----:B------:R-:W-:Y:S01]  /*fd80*/  @!PT LDS RZ, [RZ] ;  /* 0x00000000fffff984 */ /* 0x000fe20000000800 */
[----:B------:R-:W-:Y:S01]  /*fd90*/  @!PT LDS RZ, [RZ] ;  /* 0x00000000fffff984 */ /* 0x000fe20000000800 */
[----:B------:R0:W-:Y:S06]  /*fda0*/  MEMBAR.ALL.CTA ;  /* 0x0000000000007992 */ /* 0x0001ec0000008000 */
[----:B0-----:R-:W0:Y:S01]  /*fdb0*/  FENCE.VIEW.ASYNC.S ;  /* 0x00000000000073c6 */ /* 0x001e220000000000 */
[----:B------:R-:W-:Y:S01]  /*fdc0*/  IMAD R10, R10, UR4, RZ ;  /* 0x000000040a0a7c24 */ /* 0x000fe2000f8e02ff */
[----:B------:R-:W-:Y:S01]  /*fdd0*/  SHF.R.S32.HI R0, RZ, 0x1f, R11 ;  /* 0x0000001fff007819 */ /* 0x000fe2000001140b */
[----:B------:R-:W-:-:S04]  /*fde0*/  IMAD.WIDE.U32 R8, R13, UR4, R8 ;  /* 0x000000040d087c25 */ /* 0x000fc8000f8e0008 */
[----:B------:R-:W-:Y:S01]  /*fdf0*/  IMAD R15, R13, UR5, R10 ;  /* 0x000000050d0f7c24 */ /* 0x000fe2000f8e020a */
[----:B------:R-:W-:Y:S02]  /*fe00*/  ULDC.64 UR4, c[0x0][0xad8] ;  /* 0x0002b60000047ab9 */ /* 0x000fe40000000a00 */
[----:B------:R-:W-:Y:S02]  /*fe10*/  IMAD R0, R0, UR4, RZ ;  /* 0x0000000400007c24 */ /* 0x000fe4000f8e02ff */
[----:B------:R-:W-:Y:S02]  /*fe20*/  IMAD.IADD R9, R9, 0x1, R15 ;  /* 0x0000000109097824 */ /* 0x000fe400078e020f */
[----:B------:R-:W-:Y:S02]  /*fe30*/  VIADD R3, R2, 0x30820 ;  /* 0x0003082002037836 */ /* 0x000fe40000000000 */
[----:B------:R-:W-:-:S04]  /*fe40*/  IMAD.WIDE.U32 R8, R11, UR4, R8 ;  /* 0x000000040b087c25 */ /* 0x000fc8000f8e0008 */
[----:B------:R-:W-:Y:S01]  /*fe50*/  IMAD R41, R11, UR5, R0 ;  /* 0x000000050b297c24 */ /* 0x000fe2000f8e0200 */
[----:B------:R-:W-:Y:S01]  /*fe60*/  ULDC.64 UR4, c[0x0][0xa80] ;  /* 0x0002a00000047ab9 */ /* 0x000fe20000000a00 */
[----:B------:R-:W-:Y:S02]  /*fe70*/  PRMT R3, RZ, 0x654, R3 ;  /* 0x00000654ff037816 */ /* 0x000fe40000000003 */
[----:B------:R-:W-:Y:S01]  /*fe80*/  IMAD.IADD R41, R9, 0x1, R41 ;  /* 0x0000000109297824 */ /* 0x000fe200078e0229 */
[C---:B------:R-:W-:Y:S01]  /*fe90*/  LEA R40, P0, R8.reuse, UR4, 0x1 ;  /* 0x0000000408287c11 */ /* 0x040fe2000f8008ff */
[----:B------:R-:W-:Y:S01]  /*fea0*/  UMOV UR4, 0xffffffff ;  /* 0xffffffff00047882 */ /* 0x000fe20000000000 */
[----:B0-----:R0:W-:Y:S02]  /*feb0*/  SYNCS.ARRIVE.TRANS64.RED.A1T0 RZ, [R3+URZ], RZ ;  /* 0x000000ff03ff79a7 */ /* 0x0011e4000810043f */
[----:B------:R-:W-:Y:S01]  /*fec0*/  LEA.HI.X R41, R8, UR5, R41, 0x1, P0 ;  /* 0x0000000508297c11 */ /* 0x000fe200080f0c29 */
[----:B------:R-:W-:Y:S08]  /*fed0*/  BRA.DIV UR4, `(.L_x_520) ;  /* 0x0000008a04207947 */ /* 0x000ff0000b800000 */
[----:B0-----:R-:W0:Y:S01]  /*fee0*/  SHFL.IDX PT, R3, R40, RZ, 0x181f ;  /* 0x00181fff28037589 */ /* 0x001e2200000e0000 */
[----:B------:R-:W-:Y:S01]  /*fef0*/  ULDC UR4, c[0x0][0xac8] ;  /* 0x0002b20000047ab9 */ /* 0x000fe20000000800 */
[----:B------:R-:W-:Y:S01]  /*ff00*/  IMAD R42, R73, 0xc0, R62 ;  /* 0x000000c0492a7824 */ /* 0x000fe200078e023e */
[----:B------:R-:W-:Y:S01]  /*ff10*/  ISETP.GE.AND P0, PT, R59, UR4, PT ;  /* 0x000000043b007c0c */ /* 0x000fe2000bf06270 */
[----:B------:R-:W1:Y:S02]  /*ff20*/  SHFL.IDX PT, R9, R40, 0x1, 0x181f ;  /* 0x00381f0028097f89 */ /* 0x000e6400000e0000 */
[C---:B------:R-:W-:Y:S01]  /*ff30*/  VIADD R20, R42.reuse, 0x60 ;  /* 0x000000602a147836 */ /* 0x040fe20000000000 */
[C---:B------:R-:W-:Y:S01]  /*ff40*/  IADD3 R12, R42.reuse, 0x30, RZ ;  /* 0x000000302a0c7810 */ /* 0x040fe20007ffe0ff */
[----:B------:R-:W2:Y:S01]  /*ff50*/  SHFL.IDX PT, R0, R41, RZ, 0x181f ;  /* 0x00181fff29007589 */ /* 0x000ea200000e0000 */
[-C--:B------:R-:W-:Y:S02]  /*ff60*/  ISETP.GE.OR P2, PT, R42, R63.reuse, P0 ;  /* 0x0000003f2a00720c */ /* 0x080fe40000746670 */
[-C--:B------:R-:W-:Y:S01]  /*ff70*/  ISETP.GE.OR P3, PT, R12, R63.reuse, P0 ;  /* 0x0000003f0c00720c */ /* 0x080fe20000766670 */
[----:B------:R-:W3:Y:S01]  /*ff80*/  SHFL.IDX PT, R14, R40, 0x2, 0x181f ;  /* 0x00581f00280e7f89 */ /* 0x000ee200000e0000 */
[----:B------:R-:W-:-:S03]  /*ff90*/  ISETP.GE.OR P4, PT, R20, R63, P0 ;  /* 0x0000003f1400720c */ /* 0x000fc60000786670 */
[----:B------:R-:W4:Y:S04]  /*ffa0*/  SHFL.IDX PT, R8, R41, 0x1, 0x181f ;  /* 0x00381f0029087f89 */ /* 0x000f2800000e0000 */
[----:B------:R-:W4:Y:S02]  /*ffb0*/  SHFL.IDX PT, R10, R41, 0x2, 0x181f ;  /* 0x00581f00290a7f89 */ /* 0x000f2400000e0000 */
[C---:B0-----:R-:W-:Y:S02]  /*ffc0*/  @!P2 LEA R32, P5, R59.reuse, R3, 0x1 ;  /* 0x000000033b20a211 */ /* 0x041fe400078a08ff */
[C---:B-1----:R-:W-:Y:S02]  /*ffd0*/  @!P3 LEA R20, P1, R59.reuse, R9, 0x1 ;  /* 0x000000093b14b211 */ /* 0x042fe400078208ff */
[----:B--2---:R-:W-:-:S02]  /*ffe0*/  @!P2 LEA.HI.X R3, R59, R0, R58, 0x1, P5 ;  /* 0x000000003b03a211 */ /* 0x004fc400028f0c3a */
[----:B------:R-:W0:Y:S01]  /*fff0*/  SHFL.IDX PT, R0, R41, 0x3, 0x181f ;  /* 0x00781f0029007f89 */ /* 0x000e2200000e0000 */
[C---:B---3--:R-:W-:Y:S02]  /*10000*/  @!P4 LEA R43, P5, R59.reuse, R14, 0x1 ;  /* 0x0000000e3b2bc211 */ /* 0x048fe400078a08ff */
[----:B------:R-:W-:Y:S01]  /*10010*/  @!P2 IMAD.MOV.U32 R9, RZ, RZ, R3 ;  /* 0x000000ffff09a224 */ /* 0x000fe200078e0003 */
[----:B------:R-:W1:Y:S01]  /*10020*/  SHFL.IDX PT, R14, R40, 0x3, 0x181f ;  /* 0x00781f00280e7f89 */ /* 0x000e6200000e0000 */
[C---:B----4-:R-:W-:Y:S01]  /*10030*/  @!P3 LEA.HI.X R21, R59.reuse, R8, R58, 0x1, P1 ;  /* 0x000000083b15b211 */ /* 0x050fe200008f0c3a */
[----:B------:R-:W-:Y:S01]  /*10040*/  @!P2 IMAD.MOV.U32 R8, RZ, RZ, R32 ;  /* 0x000000ffff08a224 */ /* 0x000fe200078e0020 */
[----:B------:R-:W-:-:S04]  /*10050*/  @!P4 LEA.HI.X R10, R59, R10, R58, 0x1, P5 ;  /* 0x0000000a3b0ac211 */ /* 0x000fc800028f0c3a */
[----:B-----5:R2:W-:Y:S04]  /*10060*/  @!P2 ST.E.128 desc[UR56][R8.64], R4 ;  /* 0x000000040800a985 */ /* 0x0205e8000c101d38 */
[----:B------:R3:W-:Y:S01]  /*10070*/  @!P3 ST.E.128 desc[UR56][R20.64], R24 ;  /* 0x000000181400b985 */ /* 0x0007e2000c101d38 */
[----:B--2---:R-:W-:Y:S02]  /*10080*/  @!P4 IMAD.MOV.U32 R4, RZ, RZ, R43 ;  /* 0x000000ffff04c224 */ /* 0x004fe400078e002b */
[----:B------:R-:W-:-:S05]  /*10090*/  @!P4 IMAD.MOV.U32 R5, RZ, RZ, R10 ;  /* 0x000000ffff05c224 */ /* 0x000fca00078e000a */
[----:B01----:R3:W-:Y:S02]  /*100a0*/  @!P4 ST.E.128 desc[UR56][R4.64], R28 ;  /* 0x0000001c0400c985 */ /* 0x0037e4000c101d38 */
.L_x_702:
[----:B------:R-:W-:-:S05]  /*100b0*/  VIADD R42, R42, 0x90 ;  /* 0x000000902a2a7836 */ /* 0x000fca0000000000 */
[----:B------:R-:W-:-:S13]  /*100c0*/  ISETP.GE.OR P0, PT, R42, R63, P0 ;  /* 0x0000003f2a00720c */ /* 0x000fda0000706670 */
[----:B------:R-:W-:Y:S05]  /*100d0*/  @P0 BRA `(.L_x_521) ;  /* 0x0000001000d40947 */ /* 0x000fea0003800000 */
[----:B------:R-:W-:-:S04]  /*100e0*/  LEA R14, P0, R59, R14, 0x1 ;  /* 0x0000000e3b0e7211 */ /* 0x000fc800078008ff */
[----:B------:R-:W-:-:S05]  /*100f0*/  LEA.HI.X R15, R59, R0, R58, 0x1, P0 ;  /* 0x000000003b0f7211 */ /* 0x000fca00000f0c3a */
[----:B------:R4:W-:Y:S01]  /*10100*/  ST.E.128 desc[UR56][R14.64], R36 ;  /* 0x000000240e007985 */ /* 0x0009e2000c101d38 */
[----:B------:R-:W-:Y:S05]  /*10110*/  BRA `(.L_x_521) ;  /* 0x0000001000c47947 */ /* 0x000fea0003800000 */
.L_x_519:
[----:B------:R-:W-:Y:S01]  /*10120*/  ULDC.64 UR4, c[0x0][0xb08] ;  /* 0x0002c20000047ab9 */ /* 0x000fe20000000a00 */
[----:B0-----:R-:W0:Y:S01]  /*10130*/  @P1 LDC R12, c[0x0][0xbec] ;  /* 0x0002fb00ff0c1b82 */ /* 0x001e220000000800 */
[----:B------:R-:W-:Y:S01]  /*10140*/  IMAD R9, R9, UR4, RZ ;  /* 0x0000000409097c24 */ /* 0x000fe2000f8e02ff */
[----:B------:R-:W-:Y:S01]  /*10150*/  SHF.R.S32.HI R3, RZ, 0x1f, R8 ;  /* 0x0000001fff037819 */ /* 0x000fe20000011408 */
[----:B------:R-:W-:Y:S01]  /*10160*/  IMAD.WIDE.U32 R4, R32, UR4, RZ ;  /* 0x0000000420047c25 */ /* 0x000fe2000f8e00ff */
[----:B------:R-:W-:-:S03]  /*10170*/  ULDC.64 UR6, c[0x0][0xb30] ;  /* 0x0002cc0000067ab9 */ /* 0x000fc60000000a00 */
[----:B------:R-:W-:Y:S01]  /*10180*/  IMAD R9, R32, UR5, R9 ;  /* 0x0000000520097c24 */ /* 0x000fe2000f8e0209 */
[----:B------:R-:W1:Y:S01]  /*10190*/  @P1 LDC R11, c[0x0][0xbf0] ;  /* 0x0002fc00ff0b1b82 */ /* 0x000e620000000800 */
[----:B------:R-:W-:Y:S02]  /*101a0*/  ULDC.64 UR4, c[0x0][0xb38] ;  /* 0x0002ce0000047ab9 */ /* 0x000fe40000000a00 */
[----:B------:R-:W-:Y:S02]  /*101b0*/  IMAD.IADD R5, R5, 0x1, R9 ;  /* 0x0000000105057824 */ /* 0x000fe400078e0209 */
[----:B------:R-:W-:-:S04]  /*101c0*/  IMAD.WIDE.U32 R4, R72, UR4, R4 ;  /* 0x0000000448047c25 */ /* 0x000fc8000f8e0004 */
[----:B------:R-:W-:Y:S01]  /*101d0*/  IMAD R5, R72, UR5, R5 ;  /* 0x0000000548057c24 */ /* 0x000fe2000f8e0205 */
[----:B------:R-:W-:Y:S02]  /*101e0*/  ULDC.64 UR4, c[0x0][0xb40] ;  /* 0x0002d00000047ab9 */ /* 0x000fe40000000a00 */
[----:B------:R-:W-:Y:S02]  /*101f0*/  IMAD R3, R3, UR4, RZ ;  /* 0x0000000403037c24 */ /* 0x000fe4000f8e02ff */
[----:B0-----:R-:W-:-:S04]  /*10200*/  @P1 IMAD.HI.U32 R12, R65, R12, RZ ;  /* 0x0000000c410c1227 */ /* 0x001fc800078e00ff */
[C---:B------:R-:W-:Y:S02]  /*10210*/  IMAD R7, R8.reuse, UR5, R3 ;  /* 0x0000000508077c24 */ /* 0x040fe4000f8e0203 */
[----:B------:R-:W-:Y:S01]  /*10220*/  IMAD.WIDE.U32 R8, R8, UR4, R4 ;  /* 0x0000000408087c25 */ /* 0x000fe2000f8e0004 */
[----:B------:R-:W-:-:S03]  /*10230*/  ULDC.64 UR4, c[0x0][0xb48] ;  /* 0x0002d20000047ab9 */ /* 0x000fc60000000a00 */
[----:B------:R-:W-:Y:S01]  /*10240*/  IMAD.MOV.U32 R3, RZ, RZ, R65 ;  /* 0x000000ffff037224 */ /* 0x000fe200078e0041 */
[----:B-1----:R-:W-:Y:S01]  /*10250*/  @P1 SHF.R.U32.HI R3, RZ, R11, R12 ;  /* 0x0000000bff031219 */ /* 0x002fe2000001160c */
[----:B------:R-:W-:-:S03]  /*10260*/  IMAD.IADD R9, R9, 0x1, R7 ;  /* 0x0000000109097824 */ /* 0x000fc600078e0207 */
[----:B------:R-:W-:Y:S01]  /*10270*/  SHF.R.S32.HI R7, RZ, 0x1f, R3 ;  /* 0x0000001fff077819 */ /* 0x000fe20000011403 */
[----:B------:R-:W-:-:S04]  /*10280*/  IMAD.WIDE.U32 R4, R70, UR4, R8 ;  /* 0x0000000446047c25 */ /* 0x000fc8000f8e0008 */
[----:B------:R-:W-:Y:S02]  /*10290*/  IMAD.MOV R9, RZ, RZ, -R3 ;  /* 0x000000ffff097224 */ /* 0x000fe400078e0a03 */
[----:B------:R-:W-:Y:S02]  /*102a0*/  IMAD R8, R7, UR6, RZ ;  /* 0x0000000607087c24 */ /* 0x000fe4000f8e02ff */
[----:B------:R-:W-:Y:S01]  /*102b0*/  IMAD R5, R70, UR5, R5 ;  /* 0x0000000546057c24 */ /* 0x000fe2000f8e0205 */
[----:B------:R-:W-:Y:S01]  /*102c0*/  ULDC.64 UR4, c[0x0][0xb28] ;  /* 0x0002ca0000047ab9 */ /* 0x000fe20000000a00 */
[----:B------:R-:W-:Y:S02]  /*102d0*/  IMAD R7, R0, R9, R65 ;  /* 0x0000000900077224 */ /* 0x000fe400078e0241 */
[C---:B------:R-:W-:Y:S02]  /*102e0*/  IMAD R9, R3.reuse, UR7, R8 ;  /* 0x0000000703097c24 */ /* 0x040fe4000f8e0208 */
[----:B------:R-:W-:Y:S01]  /*102f0*/  IMAD.WIDE.U32 R4, R3, UR6, R4 ;  /* 0x0000000603047c25 */ /* 0x000fe2000f8e0004 */
[----:B------:R-:W-:-:S02]  /*10300*/  SHF.R.S32.HI R3, RZ, 0x1f, R68 ;  /* 0x0000001fff037819 */ /* 0x000fc40000011444 */
[----:B------:R-:W-:Y:S01]  /*10310*/  SHF.R.S32.HI R0, RZ, 0x1f, R7 ;  /* 0x0000001fff007819 */ /* 0x000fe20000011407 */
[----:B------:R-:W-:Y:S01]  /*10320*/  IMAD.IADD R5, R5, 0x1, R9 ;  /* 0x0000000105057824 */ /* 0x000fe200078e0209 */
[----:B------:R-:W-:Y:S01]  /*10330*/  LEA.HI R8, R3, R68, RZ, 0x2 ;  /* 0x0000004403087211 */ /* 0x000fe200078f10ff */
[----:B------:R-:W-:Y:S02]  /*10340*/  VIADD R3, R2, 0x30820 ;  /* 0x0003082002037836 */ /* 0x000fe40000000000 */
[----:B------:R-:W-:Y:S01]  /*10350*/  IMAD R0, R0, UR4, RZ ;  /* 0x0000000400007c24 */ /* 0x000fe2000f8e02ff */
[----:B------:R-:W-:Y:S01]  /*10360*/  LOP3.LUT R9, R8, 0x7ffffffc, RZ, 0xc0, !PT ;  /* 0x7ffffffc08097812 */ /* 0x000fe200078ec0ff */
[----:B------:R-:W-:Y:S01]  /*10370*/  IMAD.WIDE.U32 R4, R7, UR4, R4 ;  /* 0x0000000407047c25 */ /* 0x000fe2000f8e0004 */
[----:B------:R-:W-:-:S03]  /*10380*/  PRMT R8, RZ, 0x654, R3 ;  /* 0x00000654ff087816 */ /* 0x000fc60000000003 */
[----:B------:R-:W-:Y:S01]  /*10390*/  IMAD.IADD R9, R68, 0x1, -R9 ;  /* 0x0000000144097824 */ /* 0x000fe200078e0a09 */
[----:B------:R0:W-:Y:S01]  /*103a0*/  SYNCS.ARRIVE.TRANS64.RED.A1T0 RZ, [R8+URZ], RZ ;  /* 0x000000ff08ff79a7 */ /* 0x0001e2000810043f */
[----:B------:R-:W-:Y:S01]  /*103b0*/  IMAD R3, R7, UR5, R0 ;  /* 0x0000000507037c24 */ /* 0x000fe2000f8e0200 */
[----:B------:R-:W-:Y:S01]  /*103c0*/  ULDC.64 UR4, c[0x0][0xb00] ;  /* 0x0002c00000047ab9 */ /* 0x000fe20000000a00 */
[----:B------:R-:W-:Y:S01]  /*103d0*/  IMAD.SHL.U32 R7, R9, 0x2, RZ ;  /* 0x0000000209077824 */ /* 0x000fe200078e00ff */
[C---:B------:R-:W-:Y:S01]  /*103e0*/  LEA R0, P0, R4.reuse, UR4, 0x2 ;  /* 0x0000000404007c11 */ /* 0x040fe2000f8010ff */
[----:B------:R-:W-:Y:S01]  /*103f0*/  IMAD.IADD R3, R5, 0x1, R3 ;  /* 0x0000000105037824 */ /* 0x000fe200078e0203 */
[----:B------:R-:W-:Y:S01]  /*10400*/  UMOV UR4, 0xffffffff ;  /* 0xffffffff00047882 */ /* 0x000fe20000000000 */
[C---:B------:R-:W-:Y:S02]  /*10410*/  VIADD R32, R7.reuse, 0x30 ;  /* 0x0000003007207836 */ /* 0x040fe40000000000 */
[C---:B------:R-:W-:Y:S01]  /*10420*/  VIADD R60, R7.reuse, 0x38 ;  /* 0x00000038073c7836 */ /* 0x040fe20000000000 */
[----:B------:R-:W-:Y:S01]  /*10430*/  LEA.HI.X R4, R4, UR5, R3, 0x2, P0 ;  /* 0x0000000504047c11 */ /* 0x000fe200080f1403 */
[C---:B------:R-:W-:Y:S01]  /*10440*/  VIADD R62, R7.reuse, 0x8 ;  /* 0x00000008073e7836 */ /* 0x040fe20000000000 */
[----:B------:R-:W-:Y:S01]  /*10450*/  SHF.R.S32.HI R73, RZ, 0x1f, R32 ;  /* 0x0000001fff497819 */ /* 0x000fe20000011420 */
[C---:B------:R-:W-:Y:S01]  /*10460*/  VIADD R65, R7.reuse, 0x10 ;  /* 0x0000001007417836 */ /* 0x040fe20000000000 */
[----:B------:R-:W-:Y:S01]  /*10470*/  SHF.R.S32.HI R61, RZ, 0x1f, R60 ;  /* 0x0000001fff3d7819 */ /* 0x000fe2000001143c */
[C---:B------:R-:W-:Y:S01]  /*10480*/  VIADD R67, R7.reuse, 0x18 ;  /* 0x0000001807437836 */ /* 0x040fe20000000000 */
[----:B------:R-:W-:Y:S01]  /*10490*/  SHF.R.S32.HI R64, RZ, 0x1f, R62 ;  /* 0x0000001fff407819 */ /* 0x000fe2000001143e */
[C---:B------:R-:W-:Y:S01]  /*104a0*/  VIADD R69, R7.reuse, 0x20 ;  /* 0x0000002007457836 */ /* 0x040fe20000000000 */
[----:B------:R-:W-:Y:S01]  /*104b0*/  SHF.R.S32.HI R66, RZ, 0x1f, R65 ;  /* 0x0000001fff427819 */ /* 0x000fe20000011441 */
[----:B------:R-:W-:Y:S01]  /*104c0*/  VIADD R71, R7, 0x28 ;  /* 0x0000002807477836 */ /* 0x000fe20000000000 */
[----:B------:R-:W-:-:S02]  /*104d0*/  SHF.R.S32.HI R68, RZ, 0x1f, R67 ;  /* 0x0000001fff447819 */ /* 0x000fc40000011443 */
[----:B------:R-:W-:Y:S02]  /*104e0*/  SHF.R.S32.HI R70, RZ, 0x1f, R69 ;  /* 0x0000001fff467819 */ /* 0x000fe40000011445 */
[----:B------:R-:W-:Y:S01]  /*104f0*/  SHF.R.S32.HI R72, RZ, 0x1f, R71 ;  /* 0x0000001fff487819 */ /* 0x000fe20000011447 */
[----:B0-----:R-:W-:Y:S06]  /*10500*/  BRA.DIV UR4, `(.L_x_522) ;  /* 0x00000086049c7947 */ /* 0x001fec000b800000 */
[----:B------:R0:W1:Y:S04]  /*10510*/  SHFL.IDX PT, R3, R4, RZ, 0x1c1f ;  /* 0x001c1fff04037589 */ /* 0x00006800000e0000 */
[----:B------:R0:W2:Y:S02]  /*10520*/  SHFL.IDX PT, R14, R0, RZ, 0x1c1f ;  /* 0x001c1fff000e7589 */ /* 0x0000a400000e0000 */
.L_x_705:
[----:B------:R-:W-:Y:S01]  /*10530*/  ISETP.GE.AND P0, PT, R10, R63, PT ;  /* 0x0000003f0a00720c */ /* 0x000fe20003f06270 */
[----:B------:R-:W-:-:S12]  /*10540*/  BSSY B1, `(.L_x_523) ;  /* 0x0000023000017945 */ /* 0x000fd80003800000 */
[----:B------:R-:W-:Y:S05]  /*10550*/  @P0 BRA `(.L_x_524) ;  /* 0x0000000000840947 */ /* 0x000fea0003800000 */
[----:B------:R-:W-:Y:S02]  /*10560*/  ULDC UR4, c[0x0][0xac8] ;  /* 0x0002b20000047ab9 */ /* 0x000fe40000000800 */
[----:B------:R-:W-:Y:S02]  /*10570*/  ISETP.GE.AND P3, PT, R7, UR4, PT ;  /* 0x0000000407007c0c */ /* 0x000fe4000bf66270 */
[----:B------:R-:W-:Y:S02]  /*10580*/  ISETP.GE.AND P1, PT, R62, UR4, PT ;  /* 0x000000043e007c0c */ /* 0x000fe4000bf26270 */
[----:B------:R-:W-:Y:S02]  /*10590*/  ISETP.GE.AND P0, PT, R65, UR4, PT ;  /* 0x0000000441007c0c */ /* 0x000fe4000bf06270 */
[----:B------:R-:W-:-:S07]  /*105a0*/  ISETP.GE.AND P4, PT, R67, UR4, PT ;  /* 0x0000000443007c0c */ /* 0x000fce000bf86270 */
[----:B-1----:R-:W-:Y:S02]  /*105b0*/  @!P3 IMAD.MOV.U32 R15, RZ, RZ, R3 ;  /* 0x000000ffff0fb224 */ /* 0x002fe400078e0003 */
[CC--:B--2---:R-:W-:Y:S01]  /*105c0*/  @!P1 LEA R10, P5, R62.reuse, R14.reuse, 0x2 ;  /* 0x0000000e3e0a9211 */ /* 0x0c4fe200078a10ff */
[----:B------:R-:W-:Y:S01]  /*105d0*/  @!P3 IMAD.WIDE R8, R7, 0x4, R14 ;  /* 0x000000040708b825 */ /* 0x000fe200078e020e */
[----:B------:R-:W-:Y:S02]  /*105e0*/  @!P0 LEA R12, P2, R65, R14, 0x2 ;  /* 0x0000000e410c8211 */ /* 0x000fe400078410ff */
[-C--:B------:R-:W-:Y:S02]  /*105f0*/  @!P1 LEA.HI.X R11, R62, R3.reuse, R64, 0x2, P5 ;  /* 0x000000033e0b9211 */ /* 0x080fe400028f1440 */
[----:B------:R1:W-:Y:S01]  /*10600*/  @!P3 ST.E.64 desc[UR56][R8.64], R20 ;  /* 0x000000140800b985 */ /* 0x0003e2000c101b38 */
[----:B------:R-:W-:Y:S02]  /*10610*/  ISETP.GE.AND P3, PT, R69, UR4, PT ;  /* 0x0000000445007c0c */ /* 0x000fe4000bf66270 */
[----:B------:R-:W-:Y:S01]  /*10620*/  @!P0 LEA.HI.X R13, R65, R3, R66, 0x2, P2 ;  /* 0x00000003410d8211 */ /* 0x000fe200010f1442 */
[----:B------:R2:W-:Y:S01]  /*10630*/  @!P1 ST.E.64 desc[UR56][R10.64], R26 ;  /* 0x0000001a0a009985 */ /* 0x0005e2000c101b38 */
[----:B------:R-:W-:-:S02]  /*10640*/  ISETP.GE.AND P2, PT, R71, UR4, PT ;  /* 0x0000000447007c0c */ /* 0x000fc4000bf46270 */
[CC--:B------:R-:W-:Y:S01]  /*10650*/  @!P4 LEA R24, P5, R67.reuse, R14.reuse, 0x2 ;  /* 0x0000000e4318c211 */ /* 0x0c0fe200078a10ff */
[----:B------:R3:W-:Y:S01]  /*10660*/  @!P0 ST.E.64 desc[UR56][R12.64], R28 ;  /* 0x0000001c0c008985 */ /* 0x0007e2000c101b38 */
[----:B------:R-:W-:Y:S02]  /*10670*/  ISETP.GE.AND P1, PT, R32, UR4, PT ;  /* 0x0000000420007c0c */ /* 0x000fe4000bf26270 */
[----:B------:R-:W-:Y:S02]  /*10680*/  ISETP.GE.AND P0, PT, R60, UR4, PT ;  /* 0x000000043c007c0c */ /* 0x000fe4000bf06270 */
[----:B------:R-:W-:Y:S02]  /*10690*/  @!P4 LEA.HI.X R25, R67, R3, R68, 0x2, P5 ;  /* 0x000000034319c211 */ /* 0x000fe400028f1444 */
[----:B------:R-:W-:-:S03]  /*106a0*/  @!P3 LEA R58, P5, R69, R14, 0x2 ;  /* 0x0000000e453ab211 */ /* 0x000fc600078a10ff */
[----:B------:R3:W-:Y:S01]  /*106b0*/  @!P4 ST.E.64 desc[UR56][R24.64], R30 ;  /* 0x0000001e1800c985 */ /* 0x0007e2000c101b38 */
[-C--:B-1----:R-:W-:Y:S02]  /*106c0*/  @!P2 LEA R8, P4, R71, R14.reuse, 0x2 ;  /* 0x0000000e4708a211 */ /* 0x082fe400078810ff */
[-C--:B------:R-:W-:Y:S02]  /*106d0*/  @!P3 LEA.HI.X R59, R69, R3.reuse, R70, 0x2, P5 ;  /* 0x00000003453bb211 */ /* 0x080fe400028f1446 */
[-C--:B--2---:R-:W-:Y:S02]  /*106e0*/  @!P1 LEA R10, P5, R32, R14.reuse, 0x2 ;  /* 0x0000000e200a9211 */ /* 0x084fe400078a10ff */
[-C--:B------:R-:W-:Y:S01]  /*106f0*/  @!P2 LEA.HI.X R9, R71, R3.reuse, R72, 0x2, P4 ;  /* 0x000000034709a211 */ /* 0x080fe200020f1448 */
[----:B------:R3:W-:Y:S01]  /*10700*/  @!P3 ST.E.64 desc[UR56][R58.64], R36 ;  /* 0x000000243a00b985 */ /* 0x0007e2000c101b38 */
[----:B------:R-:W-:Y:S02]  /*10710*/  @!P0 LEA R14, P4, R60, R14, 0x2 ;  /* 0x0000000e3c0e8211 */ /* 0x000fe400078810ff */
[-C--:B------:R-:W-:Y:S01]  /*10720*/  @!P1 LEA.HI.X R11, R32, R3.reuse, R73, 0x2, P5 ;  /* 0x00000003200b9211 */ /* 0x080fe200028f1449 */
[----:B------:R3:W-:Y:S01]  /*10730*/  @!P2 ST.E.64 desc[UR56][R8.64], R38 ;  /* 0x000000260800a985 */ /* 0x0007e2000c101b38 */
[----:B------:R-:W-:-:S03]  /*10740*/  @!P0 LEA.HI.X R15, R60, R3, R61, 0x2, P4 ;  /* 0x000000033c0f8211 */ /* 0x000fc600020f143d */
[----:B------:R3:W-:Y:S04]  /*10750*/  @!P1 ST.E.64 desc[UR56][R10.64], R40 ;  /* 0x000000280a009985 */ /* 0x0007e8000c101b38 */
[----:B------:R3:W-:Y:S02]  /*10760*/  @!P0 ST.E.64 desc[UR56][R14.64], R44 ;  /* 0x0000002c0e008985 */ /* 0x0007e4000c101b38 */
.L_x_524:
[----:B------:R-:W-:Y:S05]  /*10770*/  BSYNC B1 ;  /* 0x0000000000017941 */ /* 0x000fea0003800000 */
.L_x_523:
[----:B------:R-:W-:-:S03]  /*10780*/  UMOV UR4, 0xffffffff ;  /* 0xffffffff00047882 */ /* 0x000fc60000000000 */
[----:B------:R-:W-:Y:S05]  /*10790*/  BRA.DIV UR4, `(.L_x_525) ;  /* 0x00000086042c7947 */ /* 0x000fea000b800000 */
[----:B-1----:R1:W4:Y:S04]  /*107a0*/  SHFL.IDX PT, R3, R4, 0x1, 0x1c1f ;  /* 0x003c1f0004037f89 */ /* 0x00232800000e0000 */
[----:B--23--:R1:W2:Y:S02]  /*107b0*/  SHFL.IDX PT, R14, R0, 0x1, 0x1c1f ;  /* 0x003c1f00000e7f89 */ /* 0x00c2a400000e0000 */
.L_x_709:
[----:B------:R-:W-:-:S13]  /*107c0*/  ISETP.GE.AND P0, PT, R6, R63, PT ;  /* 0x0000003f0600720c */ /* 0x000fda0003f06270 */
[----:B------:R-:W-:Y:S05]  /*107d0*/  @P0 BRA `(.L_x_521) ;  /* 0x0000000c00140947 */ /* 0x000fea0003800000 */
[----:B------:R-:W-:Y:S02]  /*107e0*/  ULDC UR4, c[0x0][0xac8] ;  /* 0x0002b20000047ab9 */ /* 0x000fe40000000800 */
[----:B------:R-:W-:Y:S02]  /*107f0*/  ISETP.GE.AND P4, PT, R7, UR4, PT ;  /* 0x0000000407007c0c */ /* 0x000fe4000bf86270 */
[----:B------:R-:W-:Y:S02]  /*10800*/  ISETP.GE.AND P5, PT, R62, UR4, PT ;  /* 0x000000043e007c0c */ /* 0x000fe4000bfa6270 */
[----:B------:R-:W-:Y:S02]  /*10810*/  ISETP.GE.AND P0, PT, R65, UR4, PT ;  /* 0x0000000441007c0c */ /* 0x000fe4000bf06270 */
[----:B------:R-:W-:Y:S02]  /*10820*/  ISETP.GE.AND P1, PT, R67, UR4, PT ;  /* 0x0000000443007c0c */ /* 0x000fe4000bf26270 */
[----:B------:R-:W-:-:S05]  /*10830*/  ISETP.GE.AND P2, PT, R69, UR4, PT ;  /* 0x0000000445007c0c */ /* 0x000fca000bf46270 */
[----:B----4-:R-:W-:Y:S02]  /*10840*/  @!P4 IMAD.MOV.U32 R15, RZ, RZ, R3 ;  /* 0x000000ffff0fc224 */ /* 0x010fe400078e0003 */
[----:B--2---:R-:W-:Y:S01]  /*10850*/  @!P5 LEA R6, P3, R62, R14, 0x2 ;  /* 0x0000000e3e06d211 */ /* 0x004fe200078610ff */
[----:B01----:R-:W-:-:S03]  /*10860*/  @!P4 IMAD.WIDE R4, R7, 0x4, R14 ;  /* 0x000000040704c825 */ /* 0x003fc600078e020e */
[----:B------:R-:W-:Y:S02]  /*10870*/  @!P5 LEA.HI.X R7, R62, R3, R64, 0x2, P3 ;  /* 0x000000033e07d211 */ /* 0x000fe400018f1440 */
[----:B------:R-:W-:Y:S01]  /*10880*/  ISETP.GE.AND P3, PT, R71, UR4, PT ;  /* 0x0000000447007c0c */ /* 0x000fe2000bf66270 */
[----:B------:R0:W-:Y:S01]  /*10890*/  @!P4 ST.E.64 desc[UR56][R4.64], R42 ;  /* 0x0000002a0400c985 */ /* 0x0001e2000c101b38 */
[----:B------:R-:W-:-:S03]  /*108a0*/  @!P0 LEA R8, P4, R65, R14, 0x2 ;  /* 0x0000000e41088211 */ /* 0x000fc600078810ff */
[----:B------:R1:W-:Y:S01]  /*108b0*/  @!P5 ST.E.64 desc[UR56][R6.64], R46 ;  /* 0x0000002e0600d985 */ /* 0x0003e2000c101b38 */
[-C--:B------:R-:W-:Y:S02]  /*108c0*/  @!P1 LEA R10, P5, R67, R14.reuse, 0x2 ;  /* 0x0000000e430a9211 */ /* 0x080fe400078a10ff */
[-C--:B------:R-:W-:Y:S02]  /*108d0*/  @!P0 LEA.HI.X R9, R65, R3.reuse, R66, 0x2, P4 ;  /* 0x0000000341098211 */ /* 0x080fe400020f1442 */
[----:B------:R-:W-:Y:S02]  /*108e0*/  ISETP.GE.AND P4, PT, R32, UR4, PT ;  /* 0x0000000420007c0c */ /* 0x000fe4000bf86270 */
[-C--:B------:R-:W-:Y:S01]  /*108f0*/  @!P1 LEA.HI.X R11, R67, R3.reuse, R68, 0x2, P5 ;  /* 0x00000003430b9211 */ /* 0x080fe200028f1444 */
[----:B------:R1:W-:Y:S01]  /*10900*/  @!P0 ST.E.64 desc[UR56][R8.64], R48 ;  /* 0x0000003008008985 */ /* 0x0003e2000c101b38 */
[C---:B------:R-:W-:Y:S02]  /*10910*/  @!P2 LEA R12, P5, R69.reuse, R14, 0x2 ;  /* 0x0000000e450ca211 */ /* 0x040fe400078a10ff */
[----:B------:R-:W-:Y:S01]  /*10920*/  ISETP.GE.AND P0, PT, R60, UR4, PT ;  /* 0x000000043c007c0c */ /* 0x000fe2000bf06270 */
[----:B------:R1:W-:Y:S01]  /*10930*/  @!P1 ST.E.64 desc[UR56][R10.64], R50 ;  /* 0x000000320a009985 */ /* 0x0003e2000c101b38 */
[----:B------:R-:W-:-:S02]  /*10940*/  @!P2 LEA.HI.X R13, R69, R3, R70, 0x2, P5 ;  /* 0x00000003450da211 */ /* 0x000fc400028f1446 */
[----:B------:R-:W-:-:S03]  /*10950*/  @!P3 LEA R20, P5, R71, R14, 0x2 ;  /* 0x0000000e4714b211 */ /* 0x000fc600078a10ff */
[----:B------:R1:W-:Y:S01]  /*10960*/  @!P2 ST.E.64 desc[UR56][R12.64], R52 ;  /* 0x000000340c00a985 */ /* 0x0003e2000c101b38 */
[----:B------:R-:W-:Y:S02]  /*10970*/  @!P3 LEA.HI.X R21, R71, R3, R72, 0x2, P5 ;  /* 0x000000034715b211 */ /* 0x000fe400028f1448 */
[----:B0-----:R-:W-:-:S03]  /*10980*/  @!P4 LEA R4, P5, R32, R14, 0x2 ;  /* 0x0000000e2004c211 */ /* 0x001fc600078a10ff */
[----:B------:R1:W-:Y:S01]  /*10990*/  @!P3 ST.E.64 desc[UR56][R20.64], R54 ;  /* 0x000000361400b985 */ /* 0x0003e2000c101b38 */
[----:B------:R-:W-:-:S05]  /*109a0*/  @!P4 LEA.HI.X R5, R32, R3, R73, 0x2, P5 ;  /* 0x000000032005c211 */ /* 0x000fca00028f1449 */
[----:B------:R1:W-:Y:S01]  /*109b0*/  @!P4 ST.E.64 desc[UR56][R4.64], R56 ;  /* 0x000000380400c985 */ /* 0x0003e2000c101b38 */
[----:B------:R-:W-:Y:S05]  /*109c0*/  @P0 BRA `(.L_x_521) ;  /* 0x0000000800980947 */ /* 0x000fea0003800000 */
[----:B------:R-:W-:-:S04]  /*109d0*/  LEA R14, P0, R60, R14, 0x2 ;  /* 0x0000000e3c0e7211 */ /* 0x000fc800078010ff */
[----:B------:R-:W-:-:S05]  /*109e0*/  LEA.HI.X R15, R60, R3, R61, 0x2, P0 ;  /* 0x000000033c0f7211 */ /* 0x000fca00000f143d */
[----:B------:R0:W-:Y:S01]  /*109f0*/  ST.E.64 desc[UR56][R14.64], R150 ;  /* 0x000000960e007985 */ /* 0x0001e2000c101b38 */
[----:B------:R-:W-:Y:S05]  /*10a00*/  BRA `(.L_x_521) ;  /* 0x0000000800887947 */ /* 0x000fea0003800000 */
.L_x_517:
[----:B------:R-:W2:Y:S01]  /*10a10*/  LDL R8, [R1+0x60] ;  /* 0x0000600001087983 */ /* 0x000ea20000100800 */
[----:B------:R-:W-:Y:S01]  /*10a20*/  ULDC.64 UR6, c[0x0][0xc08] ;  /* 0x0003020000067ab9 */ /* 0x000fe20000000a00 */
[----:B------:R-:W-:Y:S01]  /*10a30*/  ULDC.64 UR4, c[0x0][0xc00] ;  /* 0x0003000000047ab9 */ /* 0x000fe20000000a00 */
[----:B------:R-:W-:Y:S01]  /*10a40*/  ISETP.NE.U32.AND P1, PT, RZ, UR6, PT ;  /* 0x00000006ff007c0c */ /* 0x000fe2000bf25070 */
[----:B-----5:R-:W-:Y:S01]  /*10a50*/  IMAD.MOV.U32 R25, RZ, RZ, RZ ;  /* 0x000000ffff197224 */ /* 0x020fe200078e00ff */
[----:B------:R-:W-:Y:S02]  /*10a60*/  ISETP.NE.U32.AND P0, PT, RZ, UR4, PT ;  /* 0x00000004ff007c0c */ /* 0x000fe4000bf05070 */
[----:B------:R-:W-:Y:S02]  /*10a70*/  ISETP.NE.AND.EX P1, PT, RZ, UR7, PT, P1 ;  /* 0x00000007ff007c0c */ /* 0x000fe4000bf25310 */
[----:B------:R-:W-:Y:S02]  /*10a80*/  IADD3 R4, P2, R66, UR4, RZ ;  /* 0x0000000442047c10 */ /* 0x000fe4000ff5e0ff */
[----:B------:R-:W-:-:S02]  /*10a90*/  ISETP.NE.AND.EX P0, PT, RZ, UR5, PT, P0 ;  /* 0x00000005ff007c0c */ /* 0x000fc4000bf05300 */
[----:B------:R-:W-:Y:S01]  /*10aa0*/  IADD3.X R5, R67, UR5, RZ, P2, !PT ;  /* 0x0000000543057c10 */ /* 0x000fe200097fe4ff */
[----:B------:R-:W-:Y:S02]  /*10ab0*/  ULDC UR4, c[0x0][0xa88] ;  /* 0x0002a20000047ab9 */ /* 0x000fe40000000800 */
[----:B------:R-:W-:-:S04]  /*10ac0*/  IMAD.U32 R21, RZ, RZ, UR4 ;  /* 0x00000004ff157e24 */ /* 0x000fc8000f8e00ff */
[----:B------:R-:W-:-:S04]  /*10ad0*/  @P1 IADD3 R6, P2, R66, UR6, RZ ;  /* 0x0000000642061c10 */ /* 0x000fc8000ff5e0ff */
[----:B------:R-:W-:Y:S01]  /*10ae0*/  @P1 IADD3.X R7, R67, UR7, RZ, P2, !PT ;  /* 0x0000000743071c10 */ /* 0x000fe200097fe4ff */
[----:B------:R0:W5:Y:S04]  /*10af0*/  @P0 LDG.E R25, desc[UR56][R4.64] ;  /* 0x0000003804190981 */ /* 0x000168000c1e1900 */
[----:B------:R0:W5:Y:S01]  /*10b00*/  @P1 LDG.E R21, desc[UR56][R6.64] ;  /* 0x0000003806151981 */ /* 0x000162000c1e1900 */
[----:B------:R-:W-:Y:S02]  /*10b10*/  ISETP.GT.AND P3, PT, R75, 0xbf, PT ;  /* 0x000000bf4b00780c */ /* 0x000fe40003f64270 */
[----:B--2---:R-:W-:-:S13]  /*10b20*/  ISETP.NE.AND P2, PT, R8, RZ, PT ;  /* 0x000000ff0800720c */ /* 0x004fda0003f45270 */
[----:B------:R-:W1:Y:S02]  /*10b30*/  @!P2 LDC R8, c[0x0][0xad4] ;  /* 0x0002b500ff08ab82 */ /* 0x000e640000000800 */
[----:B-1----:R0:W-:Y:S01]  /*10b40*/  @!P2 STL [R1+0x60], R8 ;  /* 0x000060080100a387 */ /* 0x0021e20000100800 */
[----:B------:R-:W-:Y:S01]  /*10b50*/  ISETP.GT.AND P2, PT, R8, 0x1, PT ;  /* 0x000000010800780c */ /* 0x000fe20003f44270 */
[----:B------:R-:W-:-:S12]  /*10b60*/  @P1 BRA `(.L_x_526) ;  /* 0x0000000000101947 */ /* 0x000fd80003800000 */
[----:B------:R-:W-:Y:S05]  /*10b70*/  @!P0 BRA `(.L_x_526) ;  /* 0x00000000000c8947 */ /* 0x000fea0003800000 */
[----:B------:R-:W2:Y:S04]  /*10b80*/  LDG.E R0, desc[UR56][R4.64] ;  /* 0x0000003804007981 */ /* 0x000ea8000c1e1900 */
[----:B-----5:R-:W2:Y:S02]  /*10b90*/  LDG.E R21, desc[UR56][R4.64+0x4] ;  /* 0x0000043804157981 */ /* 0x020ea4000c1e1900 */
[----:B--2---:R-:W-:-:S07]  /*10ba0*/  IMAD.IADD R21, R21, 0x1, -R0 ;  /* 0x0000000115157824 */ /* 0x004fce00078e0a00 */
.L_x_526:
[----:B------:R-:W-:Y:S01]  /*10bb0*/  BSSY B1, `(.L_x_527) ;  /* 0x000003a000017945 */ /* 0x000fe20003800000 */
[----:B------:R-:W-:Y:S02]  /*10bc0*/  SEL R37, R74, RZ, !P0 ;  /* 0x000000ff4a257207 */ /* 0x000fe40004000000 */
[----:B------:R-:W-:Y:S02]  /*10bd0*/  SEL R63, R63, RZ, !P0 ;  /* 0x000000ff3f3f7207 */ /* 0x000fe40004000000 */
[----:B-----5:R-:W-:Y:S01]  /*10be0*/  SHF.R.S32.HI R24, RZ, 0x1f, R25 ;  /* 0x0000001fff187819 */ /* 0x020fe20000011419 */
[----:B------:R-:W-:Y:S06]  /*10bf0*/  @P3 BRA `(.L_x_528) ;  /* 0x0000000000d43947 */ /* 0x000fec0003800000 */
[----:B------:R-:W2:Y:S01]  /*10c00*/  LDL R0, [R1+0x68] ;  /* 0x0000680001007983 */ /* 0x000ea20000100800 */
[----:B------:R-:W1:Y:S01]  /*10c10*/  LDC R26, c[0x0][0xbe8] ;  /* 0x0002fa00ff1a7b82 */ /* 0x000e620000000800 */
[----:B0-----:R-:W2:Y:S02]  /*10c20*/  S2R R4, SR_TID.X ;  /* 0x0000000000047919 */ /* 0x001ea40000002100 */
[----:B--2---:R-:W-:Y:S02]  /*10c30*/  IMAD R0, R0, 0xc0, R4 ;  /* 0x000000c000007824 */ /* 0x004fe400078e0204 */
[----:B-1----:R-:W-:Y:S02]  /*10c40*/  IMAD R4, R21, R26, RZ ;  /* 0x0000001a15047224 */ /* 0x002fe400078e02ff */
[----:B------:R-:W-:-:S05]  /*10c50*/  VIADD R39, R0, 0xffffff80 ;  /* 0xffffff8000277836 */ /* 0x000fca0000000000 */
[----:B------:R-:W-:-:S13]  /*10c60*/  ISETP.GE.AND P0, PT, R39, R4, PT ;  /* 0x000000042700720c */ /* 0x000fda0003f06270 */
[----:B------:R-:W-:Y:S05]  /*10c70*/  @P0 BRA `(.L_x_528) ;  /* 0x0000000000b40947 */ /* 0x000fea0003800000 */
[----:B------:R-:W2:Y:S01]  /*10c80*/  LDL R14, [R1+0x58] ;  /* 0x00005800010e7983 */ /* 0x000ea20000100800 */
[----:B------:R-:W-:Y:S01]  /*10c90*/  IMAD.MOV.U32 R20, RZ, RZ, 0x9b8 ;  /* 0x000009b8ff147424 */ /* 0x000fe200078e00ff */
[----:B------:R-:W-:Y:S01]  /*10ca0*/  ISETP.GT.AND P0, PT, R8, 0x1, PT ;  /* 0x000000010800780c */ /* 0x000fe20003f04270 */
[----:B------:R-:W0:Y:S01]  /*10cb0*/  LDC.64 R4, c[0x0][0xba8] ;  /* 0x0002ea00ff047b82 */ /* 0x000e220000000a00 */
[----:B------:R-:W3:Y:S01]  /*10cc0*/  LDL.LU R28, [R1+0x6c] ;  /* 0x00006c00011c7983 */ /* 0x000ee20000300800 */
[----:B------:R-:W-:Y:S01]  /*10cd0*/  ISETP.NE.AND P1, PT, R26, 0x1, PT ;  /* 0x000000011a00780c */ /* 0x000fe20003f25270 */
[----:B------:R-:W-:Y:S01]  /*10ce0*/  IMAD.MOV.U32 R27, RZ, RZ, R39 ;  /* 0x000000ffff1b7224 */ /* 0x000fe200078e0027 */
[----:B------:R-:W-:-:S04]  /*10cf0*/  SEL R20, R20, 0x978, P0 ;  /* 0x0000097814147807 */ /* 0x000fc80000000000 */
[----:B------:R-:W1:Y:S08]  /*10d00*/  LDC.64 R10, c[0x0][R20+0x220] ;  /* 0x00008800140a7b82 */ /* 0x000e700000000a00 */
[----:B------:R-:W2:Y:S08]  /*10d10*/  LDC.64 R8, c[0x0][R20+0x218] ;  /* 0x0000860014087b82 */ /* 0x000eb00000000a00 */
[----:B------:R-:W4:Y:S08]  /*10d20*/  LDC.64 R12, c[0x0][R20+0x228] ;  /* 0x00008a00140c7b82 */ /* 0x000f300000000a00 */
[----:B------:R-:W5:Y:S08]  /*10d30*/  @P1 LDC R0, c[0x0][0xbec] ;  /* 0x0002fb00ff001b82 */ /* 0x000f700000000800 */
[----:B------:R-:W4:Y:S08]  /*10d40*/  LDC.64 R6, c[0x0][R20+0x210] ;  /* 0x0000840014067b82 */ /* 0x000f300000000a00 */
[----:B------:R-:W4:Y:S01]  /*10d50*/  @P1 LDC R31, c[0x0][0xbf0] ;  /* 0x0002fc00ff1f1b82 */ /* 0x000f220000000800 */
[----:B-----5:R-:W-:-:S07]  /*10d60*/  @P1 IMAD.HI.U32 R0, R39, R0, RZ ;  /* 0x0000000027001227 */ /* 0x020fce00078e00ff */
[----:B0-----:R-:W0:Y:S01]  /*10d70*/  @!P0 LDC R4, c[0x0][0xb50] ;  /* 0x0002d400ff048b82 */ /* 0x001e220000000800 */
[----:B-1----:R-:W-:-:S07]  /*10d80*/  IMAD R11, R11, R37, RZ ;  /* 0x000000250b0b7224 */ /* 0x002fce00078e02ff */
[----:B------:R-:W1:Y:S01]  /*10d90*/  @!P0 LDC R5, c[0x0][0xb54] ;  /* 0x0002d500ff058b82 */ /* 0x000e620000000800 */
[----:B----4-:R-:W-:Y:S01]  /*10da0*/  @P1 SHF.R.U32.HI R27, RZ, R31, R0 ;  /* 0x0000001fff1b1219 */ /* 0x010fe20000011600 */
[----:B------:R-:W-:Y:S02]  /*10db0*/  IMAD R31, R10, R63, R11 ;  /* 0x0000003f0a1f7224 */ /* 0x000fe400078e020b */
[-C--:B--2---:R-:W-:Y:S02]  /*10dc0*/  IMAD R29, R9, R14.reuse, RZ ;  /* 0x0000000e091d7224 */ /* 0x084fe400078e02ff */
[----:B------:R-:W-:Y:S01]  /*10dd0*/  IMAD.WIDE.U32 R8, R8, R14, RZ ;  /* 0x0000000e08087225 */ /* 0x000fe200078e00ff */
[----:B---3--:R-:W-:-:S03]  /*10de0*/  SEL R11, R28, RZ, P0 ;  /* 0x000000ff1c0b7207 */ /* 0x008fc60000000000 */
[----:B------:R-:W-:-:S04]  /*10df0*/  IMAD.WIDE.U32 R14, R10, R37, RZ ;  /* 0x000000250a0e7225 */ /* 0x000fc800078e00ff */
[----:B------:R-:W-:Y:S01]  /*10e00*/  IMAD.IADD R29, R9, 0x1, R29 ;  /* 0x00000001091d7824 */ /* 0x000fe200078e021d */
[----:B------:R-:W-:Y:S01]  /*10e10*/  IADD3 R0, P1, P3, R14, R8, R25 ;  /* 0x000000080e007210 */ /* 0x000fe20007b3e019 */
[----:B------:R-:W-:Y:S02]  /*10e20*/  IMAD.MOV R10, RZ, RZ, -R27 ;  /* 0x000000ffff0a7224 */ /* 0x000fe400078e0a1b */
[----:B------:R-:W-:Y:S02]  /*10e30*/  IMAD.IADD R31, R15, 0x1, R31 ;  /* 0x000000010f1f7824 */ /* 0x000fe400078e021f */
[----:B------:R-:W-:-:S04]  /*10e40*/  IMAD.WIDE.U32 R8, R12, R11, RZ ;  /* 0x0000000b0c087225 */ /* 0x000fc800078e00ff */
[----:B------:R-:W-:Y:S02]  /*10e50*/  IMAD R13, R13, R11, RZ ;  /* 0x0000000b0d0d7224 */ /* 0x000fe400078e02ff */
[----:B------:R-:W-:Y:S01]  /*10e60*/  IMAD R11, R26, R10, R39 ;  /* 0x0000000a1a0b7224 */ /* 0x000fe200078e0227 */
[----:B------:R-:W-:Y:S01]  /*10e70*/  IADD3.X R10, R31, R29, R24, P1, P3 ;  /* 0x0000001d1f0a7210 */ /* 0x000fe20000fe6418 */
[----:B------:R-:W-:Y:S01]  /*10e80*/  IMAD.IADD R13, R9, 0x1, R13 ;  /* 0x00000001090d7824 */ /* 0x000fe200078e020d */
[----:B------:R-:W-:Y:S01]  /*10e90*/  IADD3 R8, P0, P1, R27, R0, R8 ;  /* 0x000000001b087210 */ /* 0x000fe2000791e008 */
[----:B------:R-:W-:Y:S01]  /*10ea0*/  IMAD R0, R7, R11, RZ ;  /* 0x0000000b07007224 */ /* 0x000fe200078e02ff */
[----:B------:R-:W-:-:S04]  /*10eb0*/  SHF.R.S32.HI R27, RZ, 0x1f, R27 ;  /* 0x0000001fff1b7819 */ /* 0x000fc8000001141b */
[----:B------:R-:W-:Y:S02]  /*10ec0*/  IADD3.X R9, R27, R10, R13, P0, P1 ;  /* 0x0000000a1b097210 */ /* 0x000fe400007e240d */
[----:B------:R-:W-:-:S05]  /*10ed0*/  SHF.R.S32.HI R13, RZ, 0x1f, R11 ;  /* 0x0000001fff0d7819 */ /* 0x000fca000001140b */
[C---:B------:R-:W-:Y:S02]  /*10ee0*/  IMAD R13, R6.reuse, R13, R0 ;  /* 0x0000000d060d7224 */ /* 0x040fe400078e0200 */
[----:B------:R-:W-:-:S04]  /*10ef0*/  IMAD.WIDE.U32 R6, R6, R11, R8 ;  /* 0x0000000b06067225 */ /* 0x000fc800078e0008 */
[----:B------:R-:W-:Y:S01]  /*10f00*/  IMAD.IADD R0, R7, 0x1, R13 ;  /* 0x0000000107007824 */ /* 0x000fe200078e020d */
[----:B0-----:R-:W-:Y:S01]  /*10f10*/  LEA R4, P0, R6, R4, 0x2 ;  /* 0x0000000406047211 */ /* 0x001fe200078010ff */
[----:B------:R-:W-:-:S03]  /*10f20*/  IMAD.MOV.U32 R7, RZ, RZ, -0x800000 ;  /* 0xff800000ff077424 */ /* 0x000fc600078e00ff */
[----:B-1----:R-:W-:-:S05]  /*10f30*/  LEA.HI.X R5, R6, R5, R0, 0x2, P0 ;  /* 0x0000000506057211 */ /* 0x002fca00000f1400 */
[----:B------:R1:W-:Y:S04]  /*10f40*/  STG.E desc[UR56][R4.64], R7 ;  /* 0x0000000704007986 */ /* 0x0003e8000c101938 */
.L_x_528:
[----:B------:R-:W-:Y:S05]  /*10f50*/  BSYNC B1 ;  /* 0x0000000000017941 */ /* 0x000fea0003800000 */
.L_x_527:
[----:B------:R-:W-:Y:S05]  /*10f60*/  @P2 BRA `(.L_x_521) ;  /* 0x0000000400302947 */ /* 0x000fea0003800000 */
[----:B------:R-:W2:Y:S01]  /*10f70*/  LDL.LU R12, [R1+0x58] ;  /* 0x00005800010c7983 */ /* 0x000ea20000300800 */
[----:B------:R-:W3:Y:S01]  /*10f80*/  LDC R10, c[0x0][0xbe8] ;  /* 0x0002fa00ff0a7b82 */ /* 0x000ee20000000800 */
[----:B------:R-:W-:Y:S01]  /*10f90*/  ULDC.64 UR4, c[0x0][0xaa0] ;  /* 0x0002a80000047ab9 */ /* 0x000fe20000000a00 */
[----:B------:R-:W-:Y:S01]  /*10fa0*/  IMAD R3, R3, 0x30, R62 ;  /* 0x0000003003037824 */ /* 0x000fe200078e023e */
[----:B------:R-:W4:Y:S01]  /*10fb0*/  LDL R26, [R1+0x68] ;  /* 0x00006800011a7983 */ /* 0x000f220000100800 */
[----:B------:R-:W-:Y:S01]  /*10fc0*/  IMAD R0, R24, UR4, RZ ;  /* 0x0000000418007c24 */ /* 0x000fe2000f8e02ff */
[----:B------:R-:W-:Y:S01]  /*10fd0*/  ULDC.64 UR6, c[0x0][0xaf0] ;  /* 0x0002bc0000067ab9 */ /* 0x000fe20000000a00 */
[----:B01----:R-:W-:-:S04]  /*10fe0*/  IMAD.WIDE.U32 R4, R25, UR4, RZ ;  /* 0x0000000419047c25 */ /* 0x003fc8000f8e00ff */
[----:B------:R-:W-:Y:S01]  /*10ff0*/  IMAD R7, R25, UR5, R0 ;  /* 0x0000000519077c24 */ /* 0x000fe2000f8e0200 */
[----:B------:R-:W-:Y:S01]  /*11000*/  ULDC.64 UR4, c[0x0][0xae8] ;  /* 0x0002ba0000047ab9 */ /* 0x000fe20000000a00 */
[----:B------:R-:W-:-:S03]  /*11010*/  IMAD R6, R63, UR6, RZ ;  /* 0x000000063f067c24 */ /* 0x000fc6000f8e02ff */
[----:B------:R-:W-:Y:S02]  /*11020*/  IADD3 R5, R5, R7, RZ ;  /* 0x0000000705057210 */ /* 0x000fe40007ffe0ff */
[----:B---3--:R-:W-:-:S13]  /*11030*/  ISETP.NE.AND P0, PT, R10, 0x1, PT ;  /* 0x000000010a00780c */ /* 0x008fda0003f05270 */
[----:B------:R-:W0:Y:S08]  /*11040*/  @P0 LDC R9, c[0x0][0xbec] ;  /* 0x0002fb00ff090b82 */ /* 0x000e300000000800 */
[----:B------:R-:W1:Y:S01]  /*11050*/  @P0 LDC R11, c[0x0][0xbf0] ;  /* 0x0002fc00ff0b0b82 */ /* 0x000e620000000800 */
[----:B--2---:R-:W-:-:S04]  /*11060*/  IMAD.WIDE.U32 R4, R12, UR4, R4 ;  /* 0x000000040c047c25 */ /* 0x004fc8000f8e0004 */
[----:B----4-:R-:W-:Y:S02]  /*11070*/  IMAD R8, R26, 0xc0, R3 ;  /* 0x000000c01a087824 */ /* 0x010fe400078e0203 */
[----:B------:R-:W-:Y:S01]  /*11080*/  IMAD R5, R12, UR5, R5 ;  /* 0x000000050c057c24 */ /* 0x000fe2000f8e0205 */
[----:B------:R-:W-:Y:S01]  /*11090*/  ULDC.64 UR4, c[0x0][0xae0] ;  /* 0x0002b80000047ab9 */ /* 0x000fe20000000a00 */
[----:B0-----:R-:W-:-:S04]  /*110a0*/  @P0 IMAD.HI.U32 R0, R8, R9, RZ ;  /* 0x0000000908000227 */ /* 0x001fc800078e00ff */
[----:B------:R-:W-:Y:S01]  /*110b0*/  IMAD.MOV.U32 R3, RZ, RZ, R8 ;  /* 0x000000ffff037224 */ /* 0x000fe200078e0008 */
[----:B-1----:R-:W-:Y:S01]  /*110c0*/  @P0 SHF.R.U32.HI R3, RZ, R11, R0 ;  /* 0x0000000bff030219 */ /* 0x002fe20000011600 */
[C---:B------:R-:W-:Y:S02]  /*110d0*/  IMAD R9, R37.reuse, UR7, R6 ;  /* 0x0000000725097c24 */ /* 0x040fe4000f8e0206 */
[----:B------:R-:W-:Y:S01]  /*110e0*/  IMAD.WIDE.U32 R4, R37, UR6, R4 ;  /* 0x0000000625047c25 */ /* 0x000fe2000f8e0004 */
[--C-:B------:R-:W-:Y:S01]  /*110f0*/  SHF.R.S32.HI R0, RZ, 0x1f, R3.reuse ;  /* 0x0000001fff007819 */ /* 0x100fe20000011403 */
[----:B------:R-:W-:Y:S02]  /*11100*/  ULDC.64 UR6, c[0x0][0xa80] ;  /* 0x0002a00000067ab9 */ /* 0x000fe40000000a00 */
[----:B------:R-:W-:Y:S02]  /*11110*/  IMAD.MOV R7, RZ, RZ, -R3 ;  /* 0x000000ffff077224 */ /* 0x000fe400078e0a03 */
[----:B------:R-:W-:-:S02]  /*11120*/  IMAD R0, R0, UR4, RZ ;  /* 0x0000000400007c24 */ /* 0x000fc4000f8e02ff */
[----:B------:R-:W-:Y:S02]  /*11130*/  IMAD R7, R10, R7, R8 ;  /* 0x000000070a077224 */ /* 0x000fe400078e0208 */
[----:B------:R-:W-:Y:S02]  /*11140*/  IMAD.IADD R5, R5, 0x1, R9 ;  /* 0x0000000105057824 */ /* 0x000fe400078e0209 */
[C---:B------:R-:W-:Y:S01]  /*11150*/  IMAD R9, R3.reuse, UR5, R0 ;  /* 0x0000000503097c24 */ /* 0x040fe2000f8e0200 */
[----:B------:R-:W-:Y:S01]  /*11160*/  SHF.R.S32.HI R0, RZ, 0x1f, R7 ;  /* 0x0000001fff007819 */ /* 0x000fe20000011407 */
[----:B------:R-:W-:Y:S01]  /*11170*/  IMAD.WIDE.U32 R4, R3, UR4, R4 ;  /* 0x0000000403047c25 */ /* 0x000fe2000f8e0004 */
[----:B------:R-:W-:-:S03]  /*11180*/  ULDC.64 UR4, c[0x0][0xad8] ;  /* 0x0002b60000047ab9 */ /* 0x000fc60000000a00 */
[----:B------:R-:W-:Y:S02]  /*11190*/  IMAD R0, R0, UR4, RZ ;  /* 0x0000000400007c24 */ /* 0x000fe4000f8e02ff */
[----:B------:R-:W-:Y:S02]  /*111a0*/  IMAD.IADD R5, R5, 0x1, R9 ;  /* 0x0000000105057824 */ /* 0x000fe400078e0209 */
[C---:B------:R-:W-:Y:S02]  /*111b0*/  IMAD R3, R7.reuse, UR5, R0 ;  /* 0x0000000507037c24 */ /* 0x040fe4000f8e0200 */
[----:B------:R-:W-:Y:S01]  /*111c0*/  IMAD.WIDE.U32 R4, R7, UR4, R4 ;  /* 0x0000000407047c25 */ /* 0x000fe2000f8e0004 */
[----:B------:R-:W-:Y:S02]  /*111d0*/  ULDC UR4, c[0x0][0xac8] ;  /* 0x0002b20000047ab9 */ /* 0x000fe40000000800 */
[----:B------:R-:W-:Y:S01]  /*111e0*/  ISETP.GE.AND P0, PT, R59, UR4, PT ;  /* 0x000000043b007c0c */ /* 0x000fe2000bf06270 */
[----:B------:R-:W-:Y:S01]  /*111f0*/  IMAD.IADD R3, R5, 0x1, R3 ;  /* 0x0000000105037824 */ /* 0x000fe200078e0203 */
[----:B------:R-:W-:Y:S01]  /*11200*/  LEA R7, P1, R4, UR6, 0x1 ;  /* 0x0000000604077c11 */ /* 0x000fe2000f8208ff */
[----:B------:R-:W-:-:S03]  /*11210*/  UMOV UR4, 0xffffffff ;  /* 0xffffffff00047882 */ /* 0x000fc60000000000 */
[----:B------:R-:W-:Y:S01]  /*11220*/  LEA.HI.X R20, R4, UR7, R3, 0x1, P1 ;  /* 0x0000000704147c11 */ /* 0x000fe200088f0c03 */
[----:B------:R-:W-:Y:S08]  /*11230*/  BRA.DIV UR4, `(.L_x_529) ;  /* 0x0000007a04cc7947 */ /* 0x000ff0000b800000 */
[----:B------:R-:W0:Y:S01]  /*11240*/  SHFL.IDX PT, R3, R7, RZ, 0x181f ;  /* 0x00181fff07037589 */ /* 0x000e2200000e0000 */
[----:B------:R-:W-:Y:S02]  /*11250*/  IMAD R21, R21, R10, RZ ;  /* 0x0000000a15157224 */ /* 0x000fe400078e02ff */
[----:B------:R-:W-:Y:S01]  /*11260*/  IMAD R24, R26, 0xc0, R62 ;  /* 0x000000c01a187824 */ /* 0x000fe200078e023e */
[----:B------:R-:W1:Y:S03]  /*11270*/  SHFL.IDX PT, R0, R20, RZ, 0x181f ;  /* 0x00181fff14007589 */ /* 0x000e6600000e0000 */
[C---:B------:R-:W-:Y:S01]  /*11280*/  VIADD R8, R24.reuse, 0x30 ;  /* 0x0000003018087836 */ /* 0x040fe20000000000 */
[----:B------:R-:W2:Y:S01]  /*11290*/  SHFL.IDX PT, R5, R7, 0x1, 0x181f ;  /* 0x00381f0007057f89 */ /* 0x000ea200000e0000 */
[C---:B------:R-:W-:Y:S01]  /*112a0*/  ISETP.GE.OR P2, PT, R24.reuse, R21, P0 ;  /* 0x000000151800720c */ /* 0x040fe20000746670 */
[----:B------:R-:W-:-:S02]  /*112b0*/  VIADD R10, R24, 0x60 ;  /* 0x00000060180a7836 */ /* 0x000fc40000000000 */
[----:B------:R-:W3:Y:S01]  /*112c0*/  SHFL.IDX PT, R14, R7, 0x2, 0x181f ;  /* 0x00581f00070e7f89 */ /* 0x000ee200000e0000 */
[-C--:B------:R-:W-:Y:S02]  /*112d0*/  ISETP.GE.OR P3, PT, R8, R21.reuse, P0 ;  /* 0x000000150800720c */ /* 0x080fe40000766670 */
[----:B------:R-:W-:Y:S01]  /*112e0*/  ISETP.GE.OR P4, PT, R10, R21, P0 ;  /* 0x000000150a00720c */ /* 0x000fe20000786670 */
[----:B------:R-:W4:Y:S04]  /*112f0*/  SHFL.IDX PT, R4, R20, 0x1, 0x181f ;  /* 0x00381f0014047f89 */ /* 0x000f2800000e0000 */
[----:B------:R-:W5:Y:S02]  /*11300*/  SHFL.IDX PT, R6, R20, 0x2, 0x181f ;  /* 0x00581f0014067f89 */ /* 0x000f6400000e0000 */
[----:B0-----:R-:W-:-:S04]  /*11310*/  @!P2 LEA R10, P5, R59, R3, 0x1 ;  /* 0x000000033b0aa211 */ /* 0x001fc800078a08ff */
[C---:B-1----:R-:W-:Y:S02]  /*11320*/  @!P2 LEA.HI.X R3, R59.reuse, R0, R58, 0x1, P5 ;  /* 0x000000003b03a211 */ /* 0x042fe400028f0c3a */
[----:B------:R0:W1:Y:S01]  /*11330*/  SHFL.IDX PT, R0, R20, 0x3, 0x181f ;  /* 0x00781f0014007f89 */ /* 0x00006200000e0000 */
[C---:B--2---:R-:W-:Y:S02]  /*11340*/  @!P3 LEA R8, P1, R59.reuse, R5, 0x1 ;  /* 0x000000053b08b211 */ /* 0x044fe400078208ff */
[----:B------:R-:W-:Y:S01]  /*11350*/  @!P2 IMAD.MOV.U32 R11, RZ, RZ, R3 ;  /* 0x000000ffff0ba224 */ /* 0x000fe200078e0003 */
[----:B---3--:R-:W-:-:S04]  /*11360*/  @!P4 LEA R25, P5, R59, R14, 0x1 ;  /* 0x0000000e3b19c211 */ /* 0x008fc800078a08ff */
[----:B------:R0:W-:Y:S01]  /*11370*/  @!P2 ST.E.128 desc[UR56][R10.64], RZ ;  /* 0x000000ff0a00a985 */ /* 0x0001e2000c101d38 */
[C-C-:B----4-:R-:W-:Y:S01]  /*11380*/  @!P3 LEA.HI.X R9, R59.reuse, R4, R58.reuse, 0x1, P1 ;  /* 0x000000043b09b211 */ /* 0x150fe200008f0c3a */
[----:B------:R-:W-:Y:S02]  /*11390*/  @!P4 IMAD.MOV.U32 R4, RZ, RZ, R25 ;  /* 0x000000ffff04c224 */ /* 0x000fe400078e0019 */
[----:B------:R0:W2:Y:S01]  /*113a0*/  SHFL.IDX PT, R14, R7, 0x3, 0x181f ;  /* 0x00781f00070e7f89 */ /* 0x0000a200000e0000 */
[----:B-----5:R-:W-:-:S03]  /*113b0*/  @!P4 LEA.HI.X R5, R59, R6, R58, 0x1, P5 ;  /* 0x000000063b05c211 */ /* 0x020fc600028f0c3a */
[----:B------:R0:W-:Y:S04]  /*113c0*/  @!P3 ST.E.128 desc[UR56][R8.64], RZ ;  /* 0x000000ff0800b985 */ /* 0x0001e8000c101d38 */
[----:B------:R0:W-:Y:S02]  /*113d0*/  @!P4 ST.E.128 desc[UR56][R4.64], RZ ;  /* 0x000000ff0400c985 */ /* 0x0001e4000c101d38 */
.L_x_718:
[----:B------:R-:W-:-:S05]  /*113e0*/  VIADD R24, R24, 0x90 ;  /* 0x0000009018187836 */ /* 0x000fca0000000000 */
[----:B------:R-:W-:-:S13]  /*113f0*/  ISETP.GE.OR P0, PT, R24, R21, P0 ;  /* 0x000000151800720c */ /* 0x000fda0000706670 */
[----:B--2---:R-:W-:-:S04]  /*11400*/  @!P0 LEA R14, P1, R59, R14, 0x1 ;  /* 0x0000000e3b0e8211 */ /* 0x004fc800078208ff */
[----:B-1----:R-:W-:-:S05]  /*11410*/  @!P0 LEA.HI.X R15, R59, R0, R58, 0x1, P1 ;  /* 0x000000003b0f8211 */ /* 0x002fca00008f0c3a */
[----:B------:R2:W-:Y:S04]  /*11420*/  @!P0 ST.E.128 desc[UR56][R14.64], RZ ;  /* 0x000000ff0e008985 */ /* 0x0005e8000c101d38 */
.L_x_521:
[----:B------:R-:W-:Y:S05]  /*11430*/  BSYNC B0 ;  /* 0x0000000000007941 */ /* 0x000fea0003800000 */
.L_x_516:
[----:B------:R-:W-:Y:S02]  /*11440*/  ULDC UR4, c[0x0][0xc3c] ;  /* 0x00030f0000047ab9 */ /* 0x000fe40000000800 */
[----:B------:R-:W-:-:S13]  /*11450*/  ISETP.GE.AND P0, PT, R35, UR4, PT ;  /* 0x0000000423007c0c */ /* 0x000fda000bf06270 */
[----:B------:R-:W-:Y:S05]  /*11460*/  @!P0 BRA `(.L_x_530) ;  /* 0xfffffefc00348947 */ /* 0x000fea000383ffff */
[----:B------:R-:W-:Y:S05]  /*11470*/  BRA `(.L_x_400) ;  /* 0x0000006800c87947 */ /* 0x000fea0003800000 */
.L_x_398:
[----:B------:R-:W-:-:S08]  /*11480*/  NOP ;  /* 0x0000000000007918 */ /* 0x000fd00000000000 */
[----:B--2---:R-:W0:-:S00]  /*11490*/  USETMAXREG.DEALLOC.CTAPOOL 0x20 ;  /* 0x00000020000079c8 */ /* 0x004e0000080e0500 */
[----:B0-----:R-:W2:Y:S01]  /*114a0*/  LDL.LU R2, [R1] ;  /* 0x0000000001027983 */ /* 0x001ea20000300800 */
[----:B------:R-:W-:Y:S01]  /*114b0*/  LOP3.LUT R0, R0, 0x3, RZ, 0xc0, !PT ;  /* 0x0000000300007812 */ /* 0x000fe200078ec0ff */
[----:B------:R-:W-:-:S05]  /*114c0*/  IMAD.MOV.U32 R6, RZ, RZ, RZ ;  /* 0x000000ffff067224 */ /* 0x000fca00078e00ff */
[----:B------:R-:W0:Y:S02]  /*114d0*/  SHFL.IDX PT, R0, R0, RZ, 0x1f ;  /* 0x00001fff00007589 */ /* 0x000e2400000e0000 */
[----:B0-----:R-:W-:Y:S02]  /*114e0*/  ISETP.NE.AND P0, PT, R0, RZ, PT ;  /* 0x000000ff0000720c */ /* 0x001fe40003f05270 */
[----:B--2---:R-:W-:-:S11]  /*114f0*/  LOP3.LUT R2, R2, 0xfffffffd, RZ, 0xc0, !PT ;  /* 0xfffffffd02027812 */ /* 0x004fd600078ec0ff */
[----:B------:R-:W-:-:S05]  /*11500*/  @P0 LOP3.LUT R2, R2, 0x2, RZ, 0xfc, !PT ;  /* 0x0000000202020812 */ /* 0x000fca00078efcff */
[----:B------:R0:W-:Y:S01]  /*11510*/  STL [R1], R2 ;  /* 0x0000000201007387 */ /* 0x0001e20000100800 */
[----:B------:R-:W-:Y:S05]  /*11520*/  @!P0 BRA `(.L_x_531) ;  /* 0x00000000001c8947 */ /* 0x000fea0003800000 */
[----:B------:R-:W1:Y:S08]  /*11530*/  S2UR UR5, SR_CgaCtaId ;  /* 0x00000000000579c3 */ /* 0x000e700000008800 */
[----:B------:R-:W-:Y:S06]  /*11540*/  BAR.SYNC.DEFER_BLOCKING 0x5, 0x200 ;  /* 0x0148000000007b1d */ /* 0x000fec0000010000 */
[----:B------:R-:W-:-:S02]  /*11550*/  UMOV UR4, 0x400 ;  /* 0x0000040000047882 */ /* 0x000fc40000000000 */
[----:B-1----:R-:W-:-:S09]  /*11560*/  ULEA UR4, UR5, UR4, 0x18 ;  /* 0x0000000405047291 */ /* 0x002fd2000f8ec03f */
[----:B------:R-:W1:Y:S01]  /*11570*/  LDS.128 R24, [UR4+0x308d0] ;  /* 0x0308d004ff187984 */ /* 0x000e620008000c00 */
[----:B------:R-:W-:Y:S06]  /*11580*/  BAR.ARV 0x4, 0x200 ;  /* 0x0108000000007b1d */ /* 0x000fec0000002000 */
[----:B------:R-:W-:Y:S05]  /*11590*/  BRA `(.L_x_532) ;  /* 0x0000000800887947 */ /* 0x000fea0003800000 */
.L_x_531:
[----:B------:R-:W1:Y:S01]  /*115a0*/  S2R R0, SR_TID.X ;  /* 0x0000000000007919 */ /* 0x000e620000002100 */
[----:B------:R-:W-:Y:S01]  /*115b0*/  ULDC UR4, c[0x0][0xc3c] ;  /* 0x00030f0000047ab9 */ /* 0x000fe20000000800 */
[----:B------:R-:W-:Y:S01]  /*115c0*/  IMAD.MOV.U32 R7, RZ, RZ, RZ ;  /* 0x000000ffff077224 */ /* 0x000fe200078e00ff */
[----:B------:R-:W2:Y:S01]  /*115d0*/  S2UR UR6, SR_CTAID.X ;  /* 0x00000000000679c3 */ /* 0x000ea20000002500 */
[----:B------:R-:W-:Y:S01]  /*115e0*/  ULDC UR5, c[0x0][0xc38] ;  /* 0x00030e0000057ab9 */ /* 0x000fe20000000800 */
[----:B-1----:R-:W-:-:S04]  /*115f0*/  LOP3.LUT R0, R0, 0x1f, RZ, 0xc0, !PT ;  /* 0x0000001f00007812 */ /* 0x002fc800078ec0ff */
[----:B------:R-:W-:-:S04]  /*11600*/  ISETP.NE.AND P0, PT, R0, 0x1f, PT ;  /* 0x0000001f0000780c */ /* 0x000fc80003f05270 */
[----:B------:R-:W-:-:S13]  /*11610*/  ISETP.GE.OR P1, PT, R0, UR4, !P0 ;  /* 0x0000000400007c0c */ /* 0x000fda000c726670 */
[----:B------:R-:W1:Y:S08]  /*11620*/  @!P1 LDC.64 R4, c[0x0][0xc80] ;  /* 0x00032000ff049b82 */ /* 0x000e700000000a00 */
[----:B0-----:R-:W0:Y:S01]  /*11630*/  @!P1 LDC.64 R2, c[0x0][0xc78] ;  /* 0x00031e00ff029b82 */ /* 0x001e220000000a00 */
[----:B-1----:R-:W-:-:S05]  /*11640*/  @!P1 IMAD.WIDE.U32 R4, R0, 0x4, R4 ;  /* 0x0000000400049825 */ /* 0x002fca00078e0004 */
[----:B------:R-:W3:Y:S01]  /*11650*/  @!P1 LDG.E R6, desc[UR56][R4.64] ;  /* 0x0000003804069981 */ /* 0x000ee2000c1e1900 */
[----:B0-----:R-:W-:-:S05]  /*11660*/  @!P1 IMAD.WIDE.U32 R2, R0, 0x4, R2 ;  /* 0x0000000400029825 */ /* 0x001fca00078e0002 */
        /* <DEDUP_REMOVED lines=25> */
[----:B--2---:R-:W-:Y:S01]  /*11800*/  ISETP.GT.AND P6, PT, R8, UR6, PT ;  /* 0x0000000608007c0c */ /* 0x004fe2000bfc4270 */
[----:B------:R-:W-:-:S12]  /*11810*/  IMAD.MOV.U32 R3, RZ, RZ, R8 ;  /* 0x000000ffff037224 */ /* 0x000fd800078e0008 */
[----:B------:R-:W-:Y:S05]  /*11820*/  @P6 BRA `(.L_x_533) ;  /* 0x00000000009c6947 */ /* 0x000fea0003800000 */
[----:B------:R-:W-:Y:S01]  /*11830*/  IMAD.MOV.U32 R8, RZ, RZ, R3 ;  /* 0x000000ffff087224 */ /* 0x000fe200078e0003 */
[----:B------:R-:W-:Y:S01]  /*11840*/  UMOV UR4, URZ ;  /* 0x0000003f00047c82 */ /* 0x000fe20008000000 */
[----:B------:R-:W-:-:S05]  /*11850*/  ULDC UR5, c[0x0][0xc38] ;  /* 0x00030e0000057ab9 */ /* 0x000fca0000000800 */
.L_x_535:
        /* <DEDUP_REMOVED lines=36> */
.L_x_533:
        /* <DEDUP_REMOVED lines=19> */
.L_x_536:
        /* <DEDUP_REMOVED lines=16> */
[-C--:B------:R-:W-:Y:S01]  /*11cd0*/  @!P1 IADD3 R9, R9, -R4.reuse, RZ ;  /* 0x8000000409099210 */ /* 0x080fe20007ffe0ff */
[----:B------:R-:W-:Y:S01]  /*11ce0*/  @!P1 VIADD R2, R2, 0x1 ;  /* 0x0000000102029836 */ /* 0x000fe20000000000 */
[----:B------:R-:W0:Y:S01]  /*11cf0*/  F2I.FTZ.U32.TRUNC.NTZ R3, R3 ;  /* 0x0000000300037305 */ /* 0x000e22000021f000 */
        /* <DEDUP_REMOVED lines=35> */
.L_x_534:
[----:B------:R-:W-:Y:S02]  /*11f30*/  IMAD.MOV.U32 R25, RZ, RZ, RZ ;  /* 0x000000ffff197224 */ /* 0x000fe400078e00ff */
[----:B------:R-:W-:Y:S02]  /*11f40*/  IMAD.U32 R24, RZ, RZ, UR6 ;  /* 0x00000006ff187e24 */ /* 0x000fe4000f8e00ff */
[----:B------:R-:W-:-:S07]  /*11f50*/  IMAD.MOV.U32 R26, RZ, RZ, RZ ;  /* 0x000000ffff1a7224 */ /* 0x000fce00078e00ff */
.L_x_537:
[----:B------:R-:W-:-:S13]  /*11f60*/  ISETP.NE.AND P0, PT, R0, RZ, PT ;  /* 0x000000ff0000720c */ /* 0x000fda0003f05270 */
[----:B------:R-:W0:Y:S01]  /*11f70*/  @!P0 S2R R3, SR_CgaCtaId ;  /* 0x0000000000038919 */ /* 0x000e220000008800 */
[----:B------:R-:W-:-:S04]  /*11f80*/  @!P0 MOV R0, 0x400 ;  /* 0x0000040000008802 */ /* 0x000fc80000000f00 */
[----:B0-----:R-:W-:-:S05]  /*11f90*/  @!P0 LEA R0, R3, R0, 0x18 ;  /* 0x0000000003008211 */ /* 0x001fca00078ec0ff */
[----:B------:R0:W-:Y:S01]  /*11fa0*/  @!P0 STS.128 [R0+0x308d0], R24 ;  /* 0x0308d01800008388 */ /* 0x0001e20000000c00 */
[----:B------:R-:W-:Y:S06]  /*11fb0*/  BAR.ARV 0x5, 0x200 ;  /* 0x0148000000007b1d */ /* 0x000fec0000002000 */
.L_x_532:
[----:B------:R2:W-:Y:S01]  /*11fc0*/  STL [R1+0x38], RZ ;  /* 0x000038ff01007387 */ /* 0x0005e20000100800 */
[----:B------:R-:W-:Y:S01]  /*11fd0*/  ULDC UR4, c[0x0][0xc3c] ;  /* 0x00030f0000047ab9 */ /* 0x000fe20000000800 */
[----:B------:R-:W-:Y:S01]  /*11fe0*/  IMAD.MOV.U32 R28, RZ, RZ, 0x1 ;  /* 0x00000001ff1c7424 */ /* 0x000fe200078e00ff */
[----:B-1----:R-:W-:Y:S01]  /*11ff0*/  ISETP.GE.AND P0, PT, R27, UR4, PT ;  /* 0x000000041b007c0c */ /* 0x002fe2000bf06270 */
[----:B------:R-:W-:-:S12]  /*12000*/  IMAD.MOV.U32 R18, RZ, RZ, RZ ;  /* 0x000000ffff127224 */ /* 0x000fd800078e00ff */
[----:B--2---:R-:W-:Y:S05]  /*12010*/  @P0 BRA `(.L_x_538) ;  /* 0x0000005c00040947 */ /* 0x004fea0003800000 */
[----:B------:R-:W1:Y:S01]  /*12020*/  S2R R5, SR_TID.X ;  /* 0x0000000000057919 */ /* 0x000e620000002100 */
[----:B------:R-:W2:Y:S01]  /*12030*/  S2UR UR5, SR_CgaCtaId ;  /* 0x00000000000579c3 */ /* 0x000ea20000008800 */
[----:B------:R-:W-:Y:S01]  /*12040*/  UMOV UR4, 0x400 ;  /* 0x0000040000047882 */ /* 0x000fe20000000000 */
[----:B------:R-:W-:Y:S01]  /*12050*/  BSSY B8, `(.L_x_538) ;  /* 0x00005bd000087945 */ /* 0x000fe20003800000 */
[----:B------:R-:W-:Y:S01]  /*12060*/  STL [R1+0x38], RZ ;  /* 0x000038ff01007387 */ /* 0x000fe20000100800 */
[----:B------:R-:W-:Y:S01]  /*12070*/  IMAD.MOV.U32 R29, RZ, RZ, RZ ;  /* 0x000000ffff1d7224 */ /* 0x000fe200078e00ff */
[----:B------:R-:W-:Y:S01]  /*12080*/  ULDC.64 UR38, c[0x0][0x198] ;  /* 0x0000660000267ab9 */ /* 0x000fe20000000a00 */
[----:B------:R-:W-:Y:S01]  /*12090*/  IMAD.MOV.U32 R18, RZ, RZ, RZ ;  /* 0x000000ffff127224 */ /* 0x000fe200078e00ff */
[----:B------:R-:W-:Y:S01]  /*120a0*/  ULDC UR36, c[0x0][0xc] ;  /* 0x0000030000247ab9 */ /* 0x000fe20000000800 */
[----:B------:R-:W-:Y:S01]  /*120b0*/  IMAD.MOV.U32 R28, RZ, RZ, 0x1 ;  /* 0x00000001ff1c7424 */ /* 0x000fe200078e00ff */
[----:B--2---:R-:W-:-:S06]  /*120c0*/  ULEA UR4, UR5, UR4, 0x18 ;  /* 0x0000000405047291 */ /* 0x004fcc000f8ec03f */
[----:B------:R-:W-:Y:S01]  /*120d0*/  IMAD.U32 R16, RZ, RZ, UR4 ;  /* 0x00000004ff107e24 */ /* 0x000fe2000f8e00ff */
[C---:B-1----:R-:W-:Y:S01]  /*120e0*/  LOP3.LUT R4, R5.reuse, 0x7f, RZ, 0xc0, !PT ;  /* 0x0000007f05047812 */ /* 0x042fe200078ec0ff */
[----:B0-----:R-:W-:-:S04]  /*120f0*/  IMAD.SHL.U32 R0, R5, 0x8, RZ ;  /* 0x0000000805007824 */ /* 0x001fc800078e00ff */
[----:B------:R-:W-:Y:S01]  /*12100*/  IMAD.SHL.U32 R3, R4, 0x8, RZ ;  /* 0x0000000804037824 */ /* 0x000fe200078e00ff */
[----:B------:R-:W-:Y:S01]  /*12110*/  LOP3.LUT R2, R0, 0x1f8, RZ, 0xc0, !PT ;  /* 0x000001f800027812 */ /* 0x000fe200078ec0ff */
[----:B------:R-:W-:Y:S01]  /*12120*/  IMAD.MOV.U32 R0, RZ, RZ, 0x1 ;  /* 0x00000001ff007424 */ /* 0x000fe200078e00ff */
[----:B------:R-:W-:Y:S02]  /*12130*/  SHF.R.U32.HI R4, RZ, 0x3, R4 ;  /* 0x00000003ff047819 */ /* 0x000fe40000011604 */
[----:B------:R-:W-:Y:S02]  /*12140*/  LOP3.LUT R2, R2, 0x38, R5, 0x78, !PT ;  /* 0x0000003802027812 */ /* 0x000fe400078e7805 */
[----:B------:R0:W-:Y:S02]  /*12150*/  STL [R1+0x4], R0 ;  /* 0x0000040001007387 */ /* 0x0001e40000100800 */
[----:B------:R-:W-:Y:S01]  /*12160*/  LOP3.LUT R3, R2, 0x200, R3, 0xf8, !PT ;  /* 0x0000020002037812 */ /* 0x000fe200078ef803 */
[----:B------:R-:W-:-:S05]  /*12170*/  IMAD.SHL.U32 R2, R5, 0x10, RZ ;  /* 0x0000001005027824 */ /* 0x000fca00078e00ff */
[----:B------:R-:W-:Y:S01]  /*12180*/  LOP3.LUT R2, R4, 0x70, R2, 0xf8, !PT ;  /* 0x0000007004027812 */ /* 0x000fe200078ef802 */
[----:B0-----:R-:W-:-:S05]  /*12190*/  IMAD R0, R3, 0x2, R16 ;  /* 0x0000000203007824 */ /* 0x001fca00078e0210 */
[----:B------:R0:W-:Y:S02]  /*121a0*/  STL [R1+0x10], R0 ;  /* 0x0000100001007387 */ /* 0x0001e40000100800 */
.L_x_662:
[----:B-1----:R-:W1:Y:S02]  /*121b0*/  LDC.64 R2, c[0x0][0xc88] ;  /* 0x00032200ff027b82 */ /* 0x002e640000000a00 */
[----:B-1----:R-:W-:-:S05]  /*121c0*/  IMAD.WIDE R2, R27, 0x4, R2 ;  /* 0x000000041b027825 */ /* 0x002fca00078e0202 */
[----:B0-----:R-:W0:Y:S01]  /*121d0*/  LDG.E R13, desc[UR56][R2.64] ;  /* 0x00000038020d7981 */ /* 0x001e22000c1e1900 */
[----:B------:R-:W-:Y:S05]  /*121e0*/  YIELD ;  /* 0x0000000000007946 */ /* 0x000fea0003800000 */
[----:B------:R-:W-:Y:S01]  /*121f0*/  ULDC.64 UR4, c[0x0][0xa28] ;  /* 0x00028a0000047ab9 */ /* 0x000fe20000000a00 */
[----:B------:R-:W-:Y:S02]  /*12200*/  CS2R R8, SRZ ;  /* 0x0000000000087805 */ /* 0x000fe4000001ff00 */
[----:B------:R-:W-:Y:S01]  /*12210*/  ISETP.NE.U32.AND P0, PT, RZ, UR4, PT ;  /* 0x00000004ff007c0c */ /* 0x000fe2000bf05070 */
[----:B------:R-:W-:-:S03]  /*12220*/  ULDC.64 UR6, c[0x0][0xa00] ;  /* 0x0002800000067ab9 */ /* 0x000fc60000000a00 */
[----:B------:R-:W-:Y:S02]  /*12230*/  ISETP.NE.AND.EX P0, PT, RZ, UR5, PT, P0 ;  /* 0x00000005ff007c0c */ /* 0x000fe4000bf05300 */
[----:B0-----:R-:W-:Y:S01]  /*12240*/  SHF.R.S32.HI R0, RZ, 0x1f, R13 ;  /* 0x0000001fff007819 */ /* 0x001fe2000001140d */
[----:B------:R-:W-:-:S10]  /*12250*/  IMAD.SHL.U32 R19, R13, 0x4, RZ ;  /* 0x000000040d137824 */ /* 0x000fd400078e00ff */
[C---:B------:R-:W-:Y:S01]  /*12260*/  @P0 LEA R4, P1, R13.reuse, UR4, 0x2 ;  /* 0x000000040d040c11 */ /* 0x040fe2000f8210ff */
[----:B------:R-:W-:Y:S01]  /*12270*/  STL [R1+0x14], R13 ;  /* 0x0000140d01007387 */ /* 0x000fe20000100800 */
[C-C-:B------:R-:W-:Y:S02]  /*12280*/  SHF.L.U64.HI R22, R13.reuse, 0x2, R0.reuse ;  /* 0x000000020d167819 */ /* 0x140fe40000010200 */
[----:B--2---:R-:W-:Y:S01]  /*12290*/  @P0 LEA.HI.X R5, R13, UR5, R0, 0x2, P1 ;  /* 0x000000050d050c11 */ /* 0x004fe200088f1400 */
[----:B------:R-:W-:Y:S01]  /*122a0*/  ULDC.64 UR4, c[0x0][0xa08] ;  /* 0x0002820000047ab9 */ /* 0x000fe20000000a00 */
[----:B------:R-:W-:Y:S01]  /*122b0*/  ISETP.NE.U32.AND P1, PT, RZ, UR6, PT ;  /* 0x00000006ff007c0c */ /* 0x000fe2000bf25070 */
[----:B------:R0:W-:Y:S01]  /*122c0*/  STL [R1+0x2c], R0 ;  /* 0x00002c0001007387 */ /* 0x0001e20000100800 */
[----:B------:R-:W-:-:S03]  /*122d0*/  IADD3 R2, P2, R19, UR6, RZ ;  /* 0x0000000613027c10 */ /* 0x000fc6000ff5e0ff */
[----:B------:R1:W5:Y:S01]  /*122e0*/  @P0 LDG.E R9, desc[UR56][R4.64] ;  /* 0x0000003804090981 */ /* 0x000362000c1e1900 */
[----:B------:R-:W-:Y:S01]  /*122f0*/  ISETP.NE.AND.EX P0, PT, RZ, UR7, PT, P1 ;  /* 0x00000007ff007c0c */ /* 0x000fe2000bf05310 */
[----:B------:R-:W-:Y:S01]  /*12300*/  IMAD.MOV.U32 R12, RZ, RZ, RZ ;  /* 0x000000ffff0c7224 */ /* 0x000fe200078e00ff */
[C---:B------:R-:W-:Y:S01]  /*12310*/  IADD3.X R3, R22.reuse, UR7, RZ, P2, !PT ;  /* 0x0000000716037c10 */ /* 0x040fe200097fe4ff */
[----:B------:R-:W-:Y:S01]  /*12320*/  ULDC.64 UR6, c[0x0][0xa10] ;  /* 0x0002840000067ab9 */ /* 0x000fe20000000a00 */
[----:B------:R-:W-:Y:S01]  /*12330*/  ISETP.NE.U32.AND P1, PT, RZ, UR4, PT ;  /* 0x00000004ff007c0c */ /* 0x000fe2000bf25070 */
[----:B0-----:R-:W-:Y:S01]  /*12340*/  IMAD.MOV.U32 R0, RZ, RZ, RZ ;  /* 0x000000ffff007224 */ /* 0x001fe200078e00ff */
[C---:B------:R-:W-:Y:S02]  /*12350*/  IADD3 R6, P3, R19.reuse, UR4, RZ ;  /* 0x0000000413067c10 */ /* 0x040fe4000ff7e0ff */
[----:B------:R-:W-:Y:S02]  /*12360*/  ISETP.NE.AND.EX P1, PT, RZ, UR5, PT, P1 ;  /* 0x00000005ff007c0c */ /* 0x000fe4000bf25310 */
[----:B------:R-:W-:Y:S01]  /*12370*/  IADD3.X R7, R22, UR5, RZ, P3, !PT ;  /* 0x0000000516077c10 */ /* 0x000fe20009ffe4ff */
[----:B------:R-:W-:Y:S01]  /*12380*/  ULDC.64 UR4, c[0x0][0xa18] ;  /* 0x0002860000047ab9 */ /* 0x000fe20000000a00 */
[----:B-1----:R-:W-:Y:S01]  /*12390*/  IADD3 R4, P4, R19, UR6, RZ ;  /* 0x0000000613047c10 */ /* 0x002fe2000ff9e0ff */
[----:B------:R-:W2:Y:S01]  /*123a0*/  @P0 LDG.E R8, desc[UR56][R2.64] ;  /* 0x0000003802080981 */ /* 0x000ea2000c1e1900 */
[----:B------:R-:W-:-:S02]  /*123b0*/  ISETP.NE.U32.AND P3, PT, RZ, UR4, PT ;  /* 0x00000004ff007c0c */ /* 0x000fc4000bf65070 */
[----:B------:R-:W-:Y:S02]  /*123c0*/  IADD3.X R5, R22, UR7, RZ, P4, !PT ;  /* 0x0000000716057c10 */ /* 0x000fe4000a7fe4ff */
[----:B------:R-:W-:Y:S02]  /*123d0*/  ISETP.NE.AND.EX P3, PT, RZ, UR5, PT, P3 ;  /* 0x00000005ff007c0c */ /* 0x000fe4000bf65330 */
[----:B------:R-:W-:Y:S01]  /*123e0*/  ISETP.NE.U32.AND P2, PT, RZ, UR6, PT ;  /* 0x00000006ff007c0c */ /* 0x000fe2000bf45070 */
[----:B------:R-:W5:Y:S03]  /*123f0*/  @P1 LDG.E R12, desc[UR56][R6.64] ;  /* 0x00000038060c1981 */ /* 0x000f66000c1e1900 */
[----:B------:R-:W-:-:S07]  /*12400*/  ISETP.NE.AND.EX P2, PT, RZ, UR7, PT, P2 ;  /* 0x00000007ff007c0c */ /* 0x000fce000bf45320 */
[----:B------:R-:W-:Y:S01]  /*12410*/  @P3 IADD3 R10, P4, R19, UR4, RZ ;  /* 0x00000004130a3c10 */ /* 0x000fe2000ff9e0ff */
[----:B------:R-:W-:-:S03]  /*12420*/  ULDC UR4, c[0x0][0x288] ;  /* 0x0000a20000047ab9 */ /* 0x000fc60000000800 */
[----:B------:R-:W-:Y:S02]  /*12430*/  @P3 IADD3.X R11, R22, UR5, RZ, P4, !PT ;  /* 0x00000005160b3c10 */ /* 0x000fe4000a7fe4ff */
[----:B------:R-:W5:Y:S04]  /*12440*/  @P2 LDG.E R0, desc[UR56][R4.64] ;  /* 0x0000003804002981 */ /* 0x000f68000c1e1900 */
[----:B--2---:R0:W-:Y:S02]  /*12450*/  STL [R1+0x20], R8 ;  /* 0x0000200801007387 */ /* 0x0041e40000100800 */
[----:B0-----:R-:W-:Y:S01]  /*12460*/  IMAD.U32 R8, RZ, RZ, UR4 ;  /* 0x00000004ff087e24 */ /* 0x001fe2000f8e00ff */
[----:B------:R-:W-:-:S05]  /*12470*/  ULDC.64 UR4, c[0x0][0x418] ;  /* 0x0001060000047ab9 */ /* 0x000fca0000000a00 */
[----:B------:R0:W2:Y:S01]  /*12480*/  @P3 LDG.E R8, desc[UR56][R10.64] ;  /* 0x000000380a083981 */ /* 0x0000a2000c1e1900 */
[----:B------:R-:W-:-:S03]  /*12490*/  UISETP.NE.U32.AND UP0, UPT, UR4, URZ, UPT ;  /* 0x0000003f0400728c */ /* 0x000fc6000bf05070 */
[----:B------:R-:W-:Y:S01]  /*124a0*/  ULDC UR4, c[0x0][0x424] ;  /* 0x0001090000047ab9 */ /* 0x000fe20000000800 */
[----:B------:R-:W-:-:S03]  /*124b0*/  UISETP.NE.AND.EX UP0, UPT, UR5, URZ, UPT, UP0 ;  /* 0x0000003f0500728c */ /* 0x000fc6000bf05300 */
[----:B------:R-:W-:Y:S01]  /*124c0*/  ULDC UR5, c[0x0][0x2f0] ;  /* 0x0000bc0000057ab9 */ /* 0x000fe20000000800 */
[----:B------:R-:W-:-:S04]  /*124d0*/  USEL UR4, UR4, 0x1, UP0 ;  /* 0x0000000104047887 */ /* 0x000fc80008000000 */
[----:B------:R-:W-:-:S03]  /*124e0*/  UIMAD UR4, UR4, UR5, URZ ;  /* 0x00000005040472a4 */ /* 0x000fc6000f8e023f */
[----:B------:R-:W-:-:S03]  /*124f0*/  ULDC UR5, c[0x0][0x348] ;  /* 0x0000d20000057ab9 */ /* 0x000fc60000000800 */
[----:B0-----:R-:W-:Y:S01]  /*12500*/  MOV R10, UR4 ;  /* 0x00000004000a7c02 */ /* 0x001fe20008000f00 */
[----:B--2---:R0:W-:Y:S02]  /*12510*/  STL [R1+0x3c], R8 ;  /* 0x00003c0801007387 */ /* 0x0041e40000100800 */
[----:B0-----:R-:W-:Y:S01]  /*12520*/  IMAD.U32 R8, RZ, RZ, UR5 ;  /* 0x00000005ff087e24 */ /* 0x001fe2000f8e00ff */
[----:B---3--:R-:W-:Y:S06]  /*12530*/  @P3 BRA `(.L_x_539) ;  /* 0x0000000000143947 */ /* 0x008fec0003800000 */
[----:B------:R-:W-:Y:S05]  /*12540*/  @!P0 BRA `(.L_x_539) ;  /* 0x0000000000108947 */ /* 0x000fea0003800000 */
[----:B------:R-:W2:Y:S04]  /*12550*/  LDG.E R11, desc[UR56][R2.64] ;  /* 0x00000038020b7981 */ /* 0x000ea8000c1e1900 */
[----:B------:R-:W2:Y:S02]  /*12560*/  LDG.E R2, desc[UR56][R2.64+0x4] ;  /* 0x0000043802027981 */ /* 0x000ea4000c1e1900 */
[----:B--2---:R-:W-:-:S05]  /*12570*/  IMAD.IADD R2, R2, 0x1, -R11 ;  /* 0x0000000102027824 */ /* 0x004fca00078e0a0b */
[----:B------:R0:W-:Y:S02]  /*12580*/  STL [R1+0x3c], R2 ;  /* 0x00003c0201007387 */ /* 0x0001e40000100800 */
.L_x_539:
[----:B------:R-:W-:Y:S01]  /*12590*/  ULDC.64 UR4, c[0x0][0xa20] ;  /* 0x0002880000047ab9 */ /* 0x000fe20000000a00 */
[C---:B------:R-:W-:Y:S01]  /*125a0*/  LOP3.LUT R11, R26.reuse, 0xff000000, RZ, 0xc0, !PT ;  /* 0xff0000001a0b7812 */ /* 0x040fe200078ec0ff */
[----:B------:R-:W-:Y:S01]  /*125b0*/  IMAD.MOV.U32 R23, RZ, RZ, R13 ;  /* 0x000000ffff177224 */ /* 0x000fe200078e000d */
[----:B------:R-:W-:Y:S02]  /*125c0*/  ISETP.NE.U32.AND P0, PT, RZ, UR4, PT ;  /* 0x00000004ff007c0c */ /* 0x000fe4000bf05070 */
[----:B------:R-:W-:Y:S02]  /*125d0*/  SHF.R.U32.HI R11, RZ, 0x8, R11 ;  /* 0x00000008ff0b7819 */ /* 0x000fe4000001160b */
[----:B------:R-:W-:Y:S02]  /*125e0*/  ISETP.NE.AND.EX P0, PT, RZ, UR5, PT, P0 ;  /* 0x00000005ff007c0c */ /* 0x000fe4000bf05300 */
[C---:B0-----:R-:W-:Y:S02]  /*125f0*/  LOP3.LUT R2, R26.reuse, 0xff0000, RZ, 0xc0, !PT ;  /* 0x00ff00001a027812 */ /* 0x041fe400078ec0ff */
        /* <DEDUP_REMOVED lines=8> */
.L_x_540:
[----:B------:R-:W-:Y:S05]  /*12680*/  @!P1 BRA `(.L_x_541) ;  /* 0x00000000000c9947 */ /* 0x000fea0003800000 */
[----:B------:R-:W2:Y:S04]  /*12690*/  LDG.E R10, desc[UR56][R6.64] ;  /* 0x00000038060a7981 */ /* 0x000ea8000c1e1900 */
[----:B------:R-:W2:Y:S02]  /*126a0*/  LDG.E R6, desc[UR56][R6.64+0x4] ;  /* 0x0000043806067981 */ /* 0x000ea4000c1e1900 */
[----:B--2---:R-:W-:-:S07]  /*126b0*/  IMAD.IADD R10, R6, 0x1, -R10 ;  /* 0x00000001060a7824 */ /* 0x004fce00078e0a0a */
.L_x_541:
[----:B0-----:R-:W2:Y:S01]  /*126c0*/  @P2 LDG.E R2, desc[UR56][R4.64] ;  /* 0x0000003804022981 */ /* 0x001ea2000c1e1900 */
[----:B-----5:R-:W-:-:S03]  /*126d0*/  IMAD.IADD R10, R10, 0x1, -R9 ;  /* 0x000000010a0a7824 */ /* 0x020fc600078e0a09 */
[----:B------:R-:W2:Y:S01]  /*126e0*/  @P2 LDG.E R4, desc[UR56][R4.64+0x4] ;  /* 0x0000043804042981 */ /* 0x000ea2000c1e1900 */
[----:B------:R-:W-:Y:S01]  /*126f0*/  LOP3.LUT R13, R11, 0xff, RZ, 0xc0, !PT ;  /* 0x000000ff0b0d7812 */ /* 0x000fe200078ec0ff */
[----:B------:R-:W-:Y:S01]  /*12700*/  BSSY B0, `(.L_x_542) ;  /* 0x000002b000007945 */ /* 0x000fe20003800000 */
[----:B--2---:R-:W-:-:S04]  /*12710*/  @P2 IMAD.IADD R8, R4, 0x1, -R2 ;  /* 0x0000000104082824 */ /* 0x004fc800078e0a02 */
[----:B------:R-:W-:-:S04]  /*12720*/  IMAD.IADD R2, R10, 0x1, R8 ;  /* 0x000000010a027824 */ /* 0x000fc800078e0208 */
[----:B------:R-:W-:-:S04]  /*12730*/  VIADD R3, R2, 0xbf ;  /* 0x000000bf02037836 */ /* 0x000fc80000000000 */
[----:B------:R-:W-:Y:S01]  /*12740*/  IMAD.HI R3, R3, 0x2aaaaaab, RZ ;  /* 0x2aaaaaab03037827 */ /* 0x000fe200078e02ff */
[----:B------:R-:W-:-:S04]  /*12750*/  ISETP.GE.AND P1, PT, R2, 0x1, PT ;  /* 0x000000010200780c */ /* 0x000fc80003f26270 */
[----:B------:R-:W-:-:S04]  /*12760*/  SHF.R.U32.HI R2, RZ, 0x1f, R3 ;  /* 0x0000001fff027819 */ /* 0x000fc80000011603 */
[----:B------:R-:W-:-:S05]  /*12770*/  LEA.HI.SX32 R12, R3, R2, 0x1b ;  /* 0x00000002030c7211 */ /* 0x000fca00078fdaff */
[----:B------:R0:W-:Y:S04]  /*12780*/  STL [R1+0x1c], R12 ;  /* 0x00001c0c01007387 */ /* 0x0001e80000100800 */
[----:B------:R0:W-:Y:S01]  /*12790*/  STL [R1+0x40], R13 ;  /* 0x0000400d01007387 */ /* 0x0001e20000100800 */
[----:B------:R-:W-:Y:S01]  /*127a0*/  SHF.R.U32.HI R4, RZ, 0x10, R11 ;  /* 0x00000010ff047819 */ /* 0x000fe2000001160b */
[----:B------:R-:W-:Y:S01]  /*127b0*/  IMAD.MOV.U32 R3, RZ, RZ, RZ ;  /* 0x000000ffff037224 */ /* 0x000fe200078e00ff */
[----:B------:R-:W-:Y:S06]  /*127c0*/  @!P1 BRA `(.L_x_543) ;  /* 0x0000000000789947 */ /* 0x000fec0003800000 */
[----:B------:R-:W-:Y:S01]  /*127d0*/  ISETP.NE.AND P0, PT, R4, RZ, PT ;  /* 0x000000ff0400720c */ /* 0x000fe20003f05270 */
[----:B------:R-:W-:-:S03]  /*127e0*/  ULDC UR4, c[0x0][0x9f0] ;  /* 0x00027c0000047ab9 */ /* 0x000fc60000000800 */
[----:B------:R-:W-:-:S04]  /*127f0*/  SEL R5, R4, UR4, P0 ;  /* 0x0000000404057c07 */ /* 0x000fc80008000000 */
[----:B------:R-:W-:Y:S02]  /*12800*/  IABS R6, R5 ;  /* 0x0000000500067213 */ /* 0x000fe40000000000 */
[----:B------:R-:W-:Y:S02]  /*12810*/  IADD3 R7, R5, -0x1, R12 ;  /* 0xffffffff05077810 */ /* 0x000fe40007ffe00c */
[----:B------:R-:W1:Y:S08]  /*12820*/  I2F.RP R2, R6 ;  /* 0x0000000600027306 */ /* 0x000e700000209400 */
[----:B-1----:R-:W1:Y:S02]  /*12830*/  MUFU.RCP R2, R2 ;  /* 0x0000000200027308 */ /* 0x002e640000001000 */
[----:B-1----:R-:W-:-:S06]  /*12840*/  VIADD R2, R2, 0xffffffe ;  /* 0x0ffffffe02027836 */ /* 0x002fcc0000000000 */
[----:B------:R1:W2:Y:S02]  /*12850*/  F2I.FTZ.U32.TRUNC.NTZ R3, R2 ;  /* 0x0000000200037305 */ /* 0x0002a4000021f000 */
[----:B-1----:R-:W-:-:S04]  /*12860*/  LOP3.LUT R2, R7, R5, RZ, 0x3c, !PT ;  /* 0x0000000507027212 */ /* 0x002fc800078e3cff */
[----:B------:R-:W-:Y:S01]  /*12870*/  ISETP.GE.AND P4, PT, R2, RZ, PT ;  /* 0x000000ff0200720c */ /* 0x000fe20003f86270 */
[----:B--2---:R-:W-:-:S04]  /*12880*/  IMAD.MOV R2, RZ, RZ, -R3 ;  /* 0x000000ffff027224 */ /* 0x004fc800078e0a03 */
[----:B------:R-:W-:Y:S02]  /*12890*/  IMAD R9, R2, R6, RZ ;  /* 0x0000000602097224 */ /* 0x000fe400078e02ff */
[----:B------:R-:W-:-:S04]  /*128a0*/  IMAD.MOV.U32 R2, RZ, RZ, RZ ;  /* 0x000000ffff027224 */ /* 0x000fc800078e00ff */
[----:B------:R-:W-:Y:S01]  /*128b0*/  IMAD.HI.U32 R9, R3, R9, R2 ;  /* 0x0000000903097227 */ /* 0x000fe200078e0002 */
[----:B------:R-:W-:Y:S02]  /*128c0*/  IABS R2, R5 ;  /* 0x0000000500027213 */ /* 0x000fe40000000000 */
[----:B------:R-:W-:-:S03]  /*128d0*/  IABS R3, R7 ;  /* 0x0000000700037213 */ /* 0x000fc60000000000 */
[----:B------:R-:W-:-:S04]  /*128e0*/  IMAD.MOV R2, RZ, RZ, -R2 ;  /* 0x000000ffff027224 */ /* 0x000fc800078e0a02 */
        /* <DEDUP_REMOVED lines=12> */
.L_x_543:
[----:B------:R-:W-:Y:S05]  /*129b0*/  BSYNC B0 ;  /* 0x0000000000007941 */ /* 0x000fea0003800000 */
.L_x_542:
[-C--:B------:R-:W-:Y:S01]  /*129c0*/  IMAD R2, R13, R3.reuse, RZ ;  /* 0x000000030d027224 */ /* 0x080fe200078e02ff */
[----:B------:R-:W-:Y:S04]  /*129d0*/  BSSY B0, `(.L_x_544) ;  /* 0x00000db000007945 */ /* 0x000fe80003800000 */
[C---:B------:R-:W-:Y:S01]  /*129e0*/  VIADDMNMX R3, R2.reuse, R3, R12, PT ;  /* 0x0000000302037246 */ /* 0x040fe2000380010c */
[----:B------:R-:W-:-:S04]  /*129f0*/  IMAD R2, R2, 0xc0, -R10 ;  /* 0x000000c002027824 */ /* 0x000fc800078e0a0a */
[----:B------:R-:W-:Y:S01]  /*12a00*/  IMAD R3, R3, 0xc0, -R10 ;  /* 0x000000c003037824 */ /* 0x000fe200078e0a0a */
[----:B------:R-:W-:-:S04]  /*12a10*/  VIMNMX R2, RZ, R2, !PT ;  /* 0x00000002ff027248 */ /* 0x000fc80007fe0100 */
[----:B------:R-:W-:-:S04]  /*12a20*/  VIMNMX R3, R3, R8, PT ;  /* 0x0000000803037248 */ /* 0x000fc80003fe0100 */
[----:B------:R-:W-:-:S13]  /*12a30*/  ISETP.GT.AND P0, PT, R3, R2, PT ;  /* 0x000000020300720c */ /* 0x000fda0003f04270 */
[----:B------:R-:W-:Y:S02]  /*12a40*/  @P0 VIADD R5, R3, 0xbf ;  /* 0x000000bf03050836 */ /* 0x000fe40000000000 */
[----:B------:R-:W-:-:S04]  /*12a50*/  IMAD.WIDE.U32 R2, R2, -0x55555555, RZ ;  /* 0xaaaaaaab02027825 */ /* 0x000fc800078e00ff */
[----:B------:R-:W-:Y:S01]  /*12a60*/  @P0 IMAD.HI R2, R5, 0x2aaaaaab, RZ ;  /* 0x2aaaaaab05020827 */ /* 0x000fe200078e02ff */
[----:B------:R-:W-:-:S04]  /*12a70*/  SHF.R.U32.HI R3, RZ, 0x7, R3 ;  /* 0x00000007ff037819 */ /* 0x000fc80000011603 */
[----:B------:R-:W-:Y:S01]  /*12a80*/  @P0 SHF.R.U32.HI R6, RZ, 0x1f, R2 ;  /* 0x0000001fff060819 */ /* 0x000fe20000011602 */
[----:B------:R-:W-:-:S03]  /*12a90*/  IMAD.MOV.U32 R5, RZ, RZ, R3 ;  /* 0x000000ffff057224 */ /* 0x000fc600078e0003 */
[----:B------:R-:W-:Y:S02]  /*12aa0*/  @P0 LEA.HI.SX32 R5, R2, R6, 0x1b ;  /* 0x0000000602050211 */ /* 0x000fe400078fdaff */
[----:B------:R-:W-:Y:S02]  /*12ab0*/  PLOP3.LUT P0, PT, PT, PT, PT, 0x80, 0x0 ;  /* 0x000000000000781c */ /* 0x000fe40003f0f070 */
[----:B------:R-:W-:-:S13]  /*12ac0*/  ISETP.GT.AND P3, PT, R5, R3, PT ;  /* 0x000000030500720c */ /* 0x000fda0003f64270 */
[----:B------:R-:W-:Y:S05]  /*12ad0*/  @!P3 BRA `(.L_x_545) ;  /* 0x0000000c0028b947 */ /* 0x000fea0003800000 */
[----:B------:R-:W-:Y:S01]  /*12ae0*/  UMOV UR4, 0xffffffff ;  /* 0xffffffff00047882 */ /* 0x000fe20000000000 */
[----:B------:R-:W-:Y:S02]  /*12af0*/  SEL R2, R23, RZ, !P2 ;  /* 0x000000ff17027207 */ /* 0x000fe40005000000 */
[----:B------:R-:W-:Y:S05]  /*12b00*/  BRA.DIV UR4, `(.L_x_546) ;  /* 0x0000006604987947 */ /* 0x000fea000b800000 */
[----:B------:R-:W1:Y:S02]  /*12b10*/  S2R R6, SR_TID.X ;  /* 0x0000000000067919 */ /* 0x000e640000002100 */
[----:B-1----:R-:W-:-:S04]  /*12b20*/  SHF.R.U32.HI R6, RZ, 0x5, R6 ;  /* 0x00000005ff067819 */ /* 0x002fc80000011606 */
[----:B------:R-:W-:-:S05]  /*12b30*/  LOP3.LUT R6, R6, 0x3, RZ, 0xc0, !PT ;  /* 0x0000000306067812 */ /* 0x000fca00078ec0ff */
[----:B------:R1:W2:Y:S02]  /*12b40*/  SHFL.IDX PT, R14, R6, RZ, 0x1f ;  /* 0x00001fff060e7589 */ /* 0x0002a400000e0000 */
.L_x_721:
[----:B--2---:R-:W-:Y:S02]  /*12b50*/  ISETP.NE.AND P0, PT, R14, RZ, PT ;  /* 0x000000ff0e00720c */ /* 0x004fe40003f05270 */
[----:B------:R-:W-:-:S11]  /*12b60*/  PLOP3.LUT P6, PT, PT, PT, PT, 0x8, 0x0 ;  /* 0x000000000000781c */ /* 0x000fd60003fce170 */
[----:B------:R-:W-:Y:S05]  /*12b70*/  @P0 BRA `(.L_x_547) ;  /* 0x00000000000c0947 */ /* 0x000fea0003800000 */
[----:B------:R-:W-:-:S03]  /*12b80*/  UMOV UR4, 0xffffffff ;  /* 0xffffffff00047882 */ /* 0x000fc60000000000 */
[----:B------:R-:W-:Y:S05]  /*12b90*/  BRA.DIV UR4, `(.L_x_548) ;  /* 0x0000006604a87947 */ /* 0x000fea000b800000 */
[----:B------:R-:W-:-:S13]  /*12ba0*/  ELECT P6, URZ, PT ;  /* 0x00000000003f782f */ /* 0x000fda00038c0000 */
.L_x_547:
[----:B-1----:R-:W2:Y:S01]  /*12bb0*/  LDL R6, [R1+0x38] ;  /* 0x0000380001067983 */ /* 0x002ea20000100800 */
[----:B------:R-:W-:Y:S01]  /*12bc0*/  BSSY B1, `(.L_x_549) ;  /* 0x0000008000017945 */ /* 0x000fe20003800000 */
[----:B--2---:R-:W-:-:S05]  /*12bd0*/  VIADD R6, R6, 0x1 ;  /* 0x0000000106067836 */ /* 0x004fca0000000000 */
[----:B------:R-:W-:-:S04]  /*12be0*/  LEA.HI R7, R6, R6, RZ, 0x1 ;  /* 0x0000000606077211 */ /* 0x000fc800078f08ff */
[----:B------:R-:W-:-:S05]  /*12bf0*/  LOP3.LUT R7, R7, 0xfffffffe, RZ, 0xc0, !PT ;  /* 0xfffffffe07077812 */ /* 0x000fca00078ec0ff */
[----:B------:R-:W-:-:S05]  /*12c00*/  IMAD.IADD R6, R6, 0x1, -R7 ;  /* 0x0000000106067824 */ /* 0x000fca00078e0a07 */
[----:B------:R-:W-:-:S04]  /*12c10*/  SHF.L.U32 R6, R6, 0x1f, RZ ;  /* 0x0000001f06067819 */ /* 0x000fc800000006ff */
[----:B------:R-:W1:Y:S02]  /*12c20*/  SYNCS.PHASECHK.TRANS64.TRYWAIT P0, [R16+URZ+0x30820], R6 ;  /* 0x03082006100075a7 */ /* 0x000e64000800017f */
[----:B-1----:R-:W-:Y:S05]  /*12c30*/  @!P0 BRA `(.L_x_550) ;  /* 0x0000006400a08947 */ /* 0x002fea0003800000 */
.L_x_724:
[----:B------:R-:W-:Y:S05]  /*12c40*/  BSYNC B1 ;  /* 0x0000000000017941 */ /* 0x000fea0003800000 */
.L_x_549:
[----:B------:R-:W-:Y:S04]  /*12c50*/  BSSY B1, `(.L_x_551) ;  /* 0x000004e000017945 */ /* 0x000fe80003800000 */
[----:B------:R-:W-:Y:S05]  /*12c60*/  @!P6 BRA `(.L_x_552) ;  /* 0x000000040030e947 */ /* 0x000fea0003800000 */
[----:B------:R-:W1:Y:S01]  /*12c70*/  LDL R9, [R1+0x4] ;  /* 0x0000040001097983 */ /* 0x000e620000100800 */
[----:B------:R-:W2:Y:S02]  /*12c80*/  S2R R7, SR_TID.X ;  /* 0x0000000000077919 */ /* 0x000ea40000002100 */
[----:B--2---:R-:W-:Y:S01]  /*12c90*/  LOP3.LUT R8, R7, 0x7f, RZ, 0xc0, !PT ;  /* 0x0000007f07087812 */ /* 0x004fe200078ec0ff */
[----:B------:R-:W-:Y:S01]  /*12ca0*/  IMAD R7, R29, 0x8, R16 ;  /* 0x000000081d077824 */ /* 0x000fe200078e0210 */
[----:B------:R-:W-:Y:S02]  /*12cb0*/  BSSY B2, `(.L_x_553) ;  /* 0x0000005000027945 */ /* 0x000fe40003800000 */
[----:B------:R-:W-:Y:S02]  /*12cc0*/  ISETP.NE.AND P2, PT, R8, RZ, PT ;  /* 0x000000ff0800720c */ /* 0x000fe40003f45270 */
[----:B-1----:R-:W-:-:S04]  /*12cd0*/  SHF.L.U32 R6, R9, 0x1f, RZ ;  /* 0x0000001f09067819 */ /* 0x002fc800000006ff */
[----:B------:R-:W1:Y:S02]  /*12ce0*/  SYNCS.PHASECHK.TRANS64.TRYWAIT P0, [R7+URZ+0x308a0], R6 ;  /* 0x0308a006070075a7 */ /* 0x000e64000800017f */
[----:B-1----:R-:W-:Y:S05]  /*12cf0*/  @!P0 BRA `(.L_x_554) ;  /* 0x0000006400848947 */ /* 0x002fea0003800000 */
.L_x_725:
[----:B------:R-:W-:Y:S05]  /*12d00*/  BSYNC B2 ;  /* 0x0000000000027941 */ /* 0x000fea0003800000 */
.L_x_553:
[----:B------:R-:W-:Y:S04]  /*12d10*/  BSSY B2, `(.L_x_555) ;  /* 0x0000009000027945 */ /* 0x000fe80003800000 */
[----:B------:R-:W-:Y:S05]  /*12d20*/  @P2 BRA `(.L_x_556) ;  /* 0x00000000001c2947 */ /* 0x000fea0003800000 */
[----:B------:R-:W2:Y:S02]  /*12d30*/  S2R R8, SR_TID.X ;  /* 0x0000000000087919 */ /* 0x000ea40000002100 */
[----:B--2---:R-:W-:Y:S01]  /*12d40*/  LOP3.LUT R9, R8, 0x1f, RZ, 0xc0, !PT ;  /* 0x0000001f08097812 */ /* 0x004fe200078ec0ff */
[----:B------:R-:W-:-:S03]  /*12d50*/  IMAD.MOV.U32 R8, RZ, RZ, 0x6000 ;  /* 0x00006000ff087424 */ /* 0x000fc600078e00ff */
[----:B------:R-:W-:Y:S01]  /*12d60*/  ISETP.NE.AND P0, PT, R9, RZ, PT ;  /* 0x000000ff0900720c */ /* 0x000fe20003f05270 */
[----:B------:R2:W-:-:S12]  /*12d70*/  SYNCS.ARRIVE.TRANS64 RZ, [R7+URZ+0x30890], R8 ;  /* 0x0308900807ff79a7 */ /* 0x0005d8000800003f */
[----:B--2---:R-:W-:Y:S05]  /*12d80*/  @!P0 BRA `(.L_x_556) ;  /* 0x0000000000048947 */ /* 0x004fea0003800000 */
[----:B------:R-:W-:Y:S01]  /*12d90*/  BPT.TRAP 0x1 ;  /* 0x000000040000795c */ /* 0x000fe20000300000 */
.L_x_556:
[----:B------:R-:W-:Y:S05]  /*12da0*/  BSYNC B2 ;  /* 0x0000000000027941 */ /* 0x000fea0003800000 */
.L_x_555:
[----:B0-----:R-:W-:Y:S01]  /*12db0*/  IMAD.MOV.U32 R12, RZ, RZ, RZ ;  /* 0x000000ffff0c7224 */ /* 0x001fe200078e00ff */
[----:B------:R-:W-:Y:S01]  /*12dc0*/  UIADD3 UR4, UP0, UR38, 0x570, URZ ;  /* 0x0000057026047890 */ /* 0x000fe2000ff1e03f */
[----:B------:R-:W-:Y:S01]  /*12dd0*/  IMAD R8, R5, 0xc0, R0 ;  /* 0x000000c005087824 */ /* 0x000fe200078e0200 */
[----:B------:R-:W-:Y:S01]  /*12de0*/  PLOP3.LUT P0, PT, PT, PT, PT, 0x80, 0x0 ;  /* 0x000000000000781c */ /* 0x000fe20003f0f070 */
[----:B------:R-:W-:Y:S01]  /*12df0*/  IMAD R11, R29, 0x6000, R16 ;  /* 0x000060001d0b7824 */ /* 0x000fe200078e0210 */
[----:B------:R-:W-:Y:S01]  /*12e00*/  R2UR UR10, R12 ;  /* 0x000000000c0a72ca */ /* 0x000fe200000e0000 */
[----:B------:R-:W-:Y:S01]  /*12e10*/  VIADD R8, R8, 0xffffff40 ;  /* 0xffffff4008087836 */ /* 0x000fe20000000000 */
[----:B------:R-:W-:Y:S01]  /*12e20*/  UIADD3.X UR5, URZ, UR39, URZ, UP0, !UPT ;  /* 0x000000273f057290 */ /* 0x000fe200087fe43f */
[----:B------:R-:W-:Y:S01]  /*12e30*/  VIADD R9, R7, 0x30890 ;  /* 0x0003089007097836 */ /* 0x000fe20000000000 */
[----:B------:R-:W-:Y:S01]  /*12e40*/  UMOV UR6, 0x0 ;  /* 0x0000000000067882 */ /* 0x000fe20000000000 */
[----:B------:R-:W-:Y:S01]  /*12e50*/  VIADD R10, R11, 0x12400 ;  /* 0x000124000b0a7836 */ /* 0x000fe20000000000 */
[----:B------:R-:W-:-:S09]  /*12e60*/  UMOV UR7, 0x12f00000 ;  /* 0x12f0000000077882 */ /* 0x000fd20000000000 */
.L_x_557:
        /* <DEDUP_REMOVED lines=10> */
[----:B------:R-:W0:Y:S01]  /*12f10*/  SYNCS.PHASECHK.TRANS64.TRYWAIT P0, [R7+URZ+0x308c0], R6 ;  /* 0x0308c006070075a7 */ /* 0x000e22000800017f */
[----:B------:R-:W-:Y:S04]  /*12f20*/  BSSY B2, `(.L_x_558) ;  /* 0x0000002000027945 */ /* 0x000fe80003800000 */
[----:B0-----:R-:W-:Y:S05]  /*12f30*/  @!P0 BRA `(.L_x_559) ;  /* 0x0000006400088947 */ /* 0x001fea0003800000 */
.L_x_726:
[----:B------:R-:W-:Y:S05]  /*12f40*/  BSYNC B2 ;  /* 0x0000000000027941 */ /* 0x000fea0003800000 */
.L_x_558:
[----:B------:R-:W-:Y:S01]  /*12f50*/  BSSY B2, `(.L_x_560) ;  /* 0x000000b000027945 */ /* 0x000fe20003800000 */
[----:B------:R-:W-:Y:S02]  /*12f60*/  IMAD.MOV.U32 R14, RZ, RZ, 0x0 ;  /* 0x00000000ff0e7424 */ /* 0x000fe400078e00ff */
[----:B------:R-:W-:Y:S01]  /*12f70*/  IMAD.MOV.U32 R15, RZ, RZ, 0x12f00000 ;  /* 0x12f00000ff0f7424 */ /* 0x000fe200078e00ff */
[----:B------:R-:W-:Y:S06]  /*12f80*/  @P2 BRA `(.L_x_561) ;  /* 0x00000000001c2947 */ /* 0x000fec0003800000 */
[----:B------:R-:W2:Y:S01]  /*12f90*/  S2R R9, SR_TID.X ;  /* 0x0000000000097919 */ /* 0x000ea20000002100 */
[----:B01----:R-:W-:-:S04]  /*12fa0*/  IMAD.MOV.U32 R6, RZ, RZ, 0x6000 ;  /* 0x00006000ff067424 */ /* 0x003fc800078e00ff */
[----:B------:R3:W-:Y:S01]  /*12fb0*/  SYNCS.ARRIVE.TRANS64 RZ, [R7+URZ+0x308b0], R6 ;  /* 0x0308b00607ff79a7 */ /* 0x0007e2000800003f */
[----:B--2---:R-:W-:-:S04]  /*12fc0*/  LOP3.LUT R9, R9, 0x1f, RZ, 0xc0, !PT ;  /* 0x0000001f09097812 */ /* 0x004fc800078ec0ff */
[----:B------:R-:W-:-:S13]  /*12fd0*/  ISETP.NE.AND P0, PT, R9, RZ, PT ;  /* 0x000000ff0900720c */ /* 0x000fda0003f05270 */
[----:B---3--:R-:W-:Y:S05]  /*12fe0*/  @!P0 BRA `(.L_x_561) ;  /* 0x0000000000048947 */ /* 0x008fea0003800000 */
[----:B------:R-:W-:Y:S01]  /*12ff0*/  BPT.TRAP 0x1 ;  /* 0x000000040000795c */ /* 0x000fe20000300000 */
.L_x_561:
[----:B------:R-:W-:Y:S05]  /*13000*/  BSYNC B2 ;  /* 0x0000000000027941 */ /* 0x000fea0003800000 */
.L_x_560:
[----:B------:R-:W-:Y:S01]  /*13010*/  R2UR UR10, R12 ;  /* 0x000000000c0a72ca */ /* 0x000fe200000e0000 */
[----:B------:R-:W-:Y:S01]  /*13020*/  UIADD3 UR4, UP0, UR38, 0x670, URZ ;  /* 0x0000067026047890 */ /* 0x000fe2000ff1e03f */
[----:B------:R-:W-:Y:S01]  /*13030*/  R2UR UR6, R14 ;  /* 0x000000000e0672ca */ /* 0x000fe200000e0000 */
[----:B------:R-:W-:Y:S01]  /*13040*/  VIADD R11, R11, 0x400 ;  /* 0x000004000b0b7836 */ /* 0x000fe20000000000 */
[----:B------:R-:W-:Y:S01]  /*13050*/  R2UR UR7, R15 ;  /* 0x000000000f0772ca */ /* 0x000fe200000e0000 */
[----:B01----:R-:W-:Y:S01]  /*13060*/  VIADD R7, R7, 0x308b0 ;  /* 0x000308b007077836 */ /* 0x003fe20000000000 */
[----:B------:R-:W-:Y:S01]  /*13070*/  PLOP3.LUT P0, PT, PT, PT, PT, 0x80, 0x0 ;  /* 0x000000000000781c */ /* 0x000fe20003f0f070 */
[----:B------:R-:W-:-:S12]  /*13080*/  UIADD3.X UR5, URZ, UR39, URZ, UP0, !UPT ;  /* 0x000000273f057290 */ /* 0x000fd800087fe43f */
.L_x_562:
        /* <DEDUP_REMOVED lines=9> */
[----:B--2---:R-:W-:Y:S05]  /*13120*/  @P0 BRA.U.ANY `(.L_x_562) ;  /* 0xfffffffd00d80947 */ /* 0x004fea000393ffff */
.L_x_552:
[----:B------:R-:W-:Y:S05]  /*13130*/  BSYNC B1 ;  /* 0x0000000000017941 */ /* 0x000fea0003800000 */
.L_x_551:
[----:B------:R-:W2:Y:S01]  /*13140*/  LDL.LU R9, [R1+0x4] ;  /* 0x0000040001097983 */ /* 0x000ea20000300800 */
[----:B------:R-:W-:Y:S01]  /*13150*/  VIADD R29, R29, 0x1 ;  /* 0x000000011d1d7836 */ /* 0x000fe20000000000 */
[----:B------:R-:W-:Y:S01]  /*13160*/  PLOP3.LUT P0, PT, PT, PT, PT, 0x8, 0x0 ;  /* 0x000000000000781c */ /* 0x000fe20003f0e170 */
[----:B------:R-:W-:-:S03]  /*13170*/  VIADD R5, R5, 0xfffffffe ;  /* 0xfffffffe05057836 */ /* 0x000fc60000000000 */
[----:B------:R-:W-:Y:S02]  /*13180*/  ISETP.NE.AND P2, PT, R29, 0x2, PT ;  /* 0x000000021d00780c */ /* 0x000fe40003f45270 */
[----:B------:R-:W-:Y:S02]  /*13190*/  ISETP.GE.AND P3, PT, R5, R3, PT ;  /* 0x000000030500720c */ /* 0x000fe40003f66270 */
[----:B-1----:R-:W-:Y:S02]  /*131a0*/  SEL R6, RZ, 0x1, P2 ;  /* 0x00000001ff067807 */ /* 0x002fe40001000000 */
[----:B------:R-:W-:Y:S02]  /*131b0*/  SEL R29, R29, RZ, P2 ;  /* 0x000000ff1d1d7207 */ /* 0x000fe40001000000 */
[----:B--2---:R-:W-:-:S05]  /*131c0*/  LOP3.LUT R9, R9, R6, RZ, 0x3c, !PT ;  /* 0x0000000609097212 */ /* 0x004fca00078e3cff */
[----:B------:R1:W-:Y:S02]  /*131d0*/  STL [R1+0x4], R9 ;  /* 0x0000040901007387 */ /* 0x0003e40000100800 */
[----:B------:R-:W-:Y:S05]  /*131e0*/  @!P3 BRA `(.L_x_545) ;  /* 0x000000040064b947 */ /* 0x000fea0003800000 */
.L_x_575:
[----:B------:R-:W-:Y:S05]  /*131f0*/  YIELD ;  /* 0x0000000000007946 */ /* 0x000fea0003800000 */
[----:B------:R-:W-:Y:S04]  /*13200*/  BSSY B1, `(.L_x_563) ;  /* 0x000004d000017945 */ /* 0x000fe80003800000 */
[----:B--2---:R-:W-:Y:S05]  /*13210*/  @!P6 BRA `(.L_x_564) ;  /* 0x00000004002ce947 */ /* 0x004fea0003800000 */
[----:B------:R-:W2:Y:S01]  /*13220*/  LDL R7, [R1+0x4] ;  /* 0x0000040001077983 */ /* 0x000ea20000100800 */
[----:B------:R-:W3:Y:S02]  /*13230*/  S2R R6, SR_TID.X ;  /* 0x0000000000067919 */ /* 0x000ee40000002100 */
[----:B---3--:R-:W-:Y:S02]  /*13240*/  LOP3.LUT R8, R6, 0x7f, RZ, 0xc0, !PT ;  /* 0x0000007f06087812 */ /* 0x008fe400078ec0ff */
[----:B------:R-:W-:Y:S01]  /*13250*/  LEA R6, R29, R16, 0x3 ;  /* 0x000000101d067211 */ /* 0x000fe200078e18ff */
[----:B------:R-:W-:Y:S01]  /*13260*/  BSSY B2, `(.L_x_565) ;  /* 0x0000005000027945 */ /* 0x000fe20003800000 */
[----:B------:R-:W-:Y:S02]  /*13270*/  ISETP.NE.AND P3, PT, R8, RZ, PT ;  /* 0x000000ff0800720c */ /* 0x000fe40003f65270 */
[----:B--2---:R-:W-:-:S04]  /*13280*/  SHF.L.U32 R7, R7, 0x1f, RZ ;  /* 0x0000001f07077819 */ /* 0x004fc800000006ff */
[----:B------:R-:W2:Y:S02]  /*13290*/  SYNCS.PHASECHK.TRANS64.TRYWAIT P2, [R6+URZ+0x308a0], R7 ;  /* 0x0308a007060075a7 */ /* 0x000ea4000804017f */
[----:B--2---:R-:W-:Y:S05]  /*132a0*/  @!P2 BRA `(.L_x_566) ;  /* 0x000000600040a947 */ /* 0x004fea0003800000 */
.L_x_727:
[----:B------:R-:W-:Y:S05]  /*132b0*/  BSYNC B2 ;  /* 0x0000000000027941 */ /* 0x000fea0003800000 */
.L_x_565:
[----:B------:R-:W-:Y:S04]  /*132c0*/  BSSY B2, `(.L_x_567) ;  /* 0x0000009000027945 */ /* 0x000fe80003800000 */
[----:B------:R-:W-:Y:S05]  /*132d0*/  @P3 BRA `(.L_x_568) ;  /* 0x00000000001c3947 */ /* 0x000fea0003800000 */
[----:B------:R-:W1:Y:S02]  /*132e0*/  S2R R8, SR_TID.X ;  /* 0x0000000000087919 */ /* 0x000e640000002100 */
[----:B-1----:R-:W-:Y:S01]  /*132f0*/  LOP3.LUT R9, R8, 0x1f, RZ, 0xc0, !PT ;  /* 0x0000001f08097812 */ /* 0x002fe200078ec0ff */
[----:B------:R-:W-:-:S03]  /*13300*/  IMAD.MOV.U32 R8, RZ, RZ, 0x6000 ;  /* 0x00006000ff087424 */ /* 0x000fc600078e00ff */
[----:B------:R-:W-:Y:S01]  /*13310*/  ISETP.NE.AND P2, PT, R9, RZ, PT ;  /* 0x000000ff0900720c */ /* 0x000fe20003f45270 */
[----:B------:R3:W-:-:S12]  /*13320*/  SYNCS.ARRIVE.TRANS64 RZ, [R6+URZ+0x30890], R8 ;  /* 0x0308900806ff79a7 */ /* 0x0007d8000800003f */
[----:B---3--:R-:W-:Y:S05]  /*13330*/  @!P2 BRA `(.L_x_568) ;  /* 0x000000000004a947 */ /* 0x008fea0003800000 */
[----:B------:R-:W-:Y:S01]  /*13340*/  BPT.TRAP 0x1 ;  /* 0x000000040000795c */ /* 0x000fe20000300000 */
.L_x_568:
[----:B------:R-:W-:Y:S05]  /*13350*/  BSYNC B2 ;  /* 0x0000000000027941 */ /* 0x000fea0003800000 */
.L_x_567:
[----:B0-----:R-:W-:Y:S01]  /*13360*/  IMAD.MOV.U32 R12, RZ, RZ, RZ ;  /* 0x000000ffff0c7224 */ /* 0x001fe200078e00ff */
[----:B------:R-:W-:Y:S01]  /*13370*/  UIADD3 UR4, UP0, UR38, 0x570, URZ ;  /* 0x0000057026047890 */ /* 0x000fe2000ff1e03f */
[----:B------:R-:W-:Y:S01]  /*13380*/  IMAD R8, R29, 0x6000, R16 ;  /* 0x000060001d087824 */ /* 0x000fe200078e0210 */
[----:B------:R-:W-:Y:S01]  /*13390*/  PLOP3.LUT P2, PT, PT, PT, PT, 0x80, 0x0 ;  /* 0x000000000000781c */ /* 0x000fe20003f4f070 */
[----:B-1----:R-:W-:Y:S01]  /*133a0*/  IMAD R9, R5, 0xc0, R0 ;  /* 0x000000c005097824 */ /* 0x002fe200078e0200 */
[----:B------:R-:W-:Y:S01]  /*133b0*/  R2UR UR10, R12 ;  /* 0x000000000c0a72ca */ /* 0x000fe200000e0000 */
[----:B------:R-:W-:Y:S01]  /*133c0*/  VIADD R10, R6, 0x30890 ;  /* 0x00030890060a7836 */ /* 0x000fe20000000000 */
[----:B------:R-:W-:Y:S01]  /*133d0*/  UIADD3.X UR5, URZ, UR39, URZ, UP0, !UPT ;  /* 0x000000273f057290 */ /* 0x000fe200087fe43f */
[----:B------:R-:W-:Y:S01]  /*133e0*/  VIADD R11, R8, 0x12400 ;  /* 0x00012400080b7836 */ /* 0x000fe20000000000 */
[----:B------:R-:W-:Y:S01]  /*133f0*/  UMOV UR6, 0x0 ;  /* 0x0000000000067882 */ /* 0x000fe20000000000 */
[----:B------:R-:W-:-:S10]  /*13400*/  UMOV UR7, 0x12f00000 ;  /* 0x12f0000000077882 */ /* 0x000fd40000000000 */
.L_x_569:
        /* <DEDUP_REMOVED lines=13> */
.L_x_728:
[----:B------:R-:W-:Y:S05]  /*134e0*/  BSYNC B2 ;  /* 0x0000000000027941 */ /* 0x000fea0003800000 */
.L_x_570:
[----:B------:R-:W-:Y:S01]  /*134f0*/  BSSY B2, `(.L_x_572) ;  /* 0x000000b000027945 */ /* 0x000fe20003800000 */
[----:B------:R-:W-:Y:S02]  /*13500*/  IMAD.MOV.U32 R10, RZ, RZ, 0x0 ;  /* 0x00000000ff0a7424 */ /* 0x000fe400078e00ff */
[----:B------:R-:W-:Y:S01]  /*13510*/  IMAD.MOV.U32 R11, RZ, RZ, 0x12f00000 ;  /* 0x12f00000ff0b7424 */ /* 0x000fe200078e00ff */
[----:B------:R-:W-:Y:S06]  /*13520*/  @P3 BRA `(.L_x_573) ;  /* 0x00000000001c3947 */ /* 0x000fec0003800000 */
[----:B------:R-:W1:Y:S01]  /*13530*/  S2R R13, SR_TID.X ;  /* 0x00000000000d7919 */ /* 0x000e620000002100 */
[----:B0-2---:R-:W-:-:S04]  /*13540*/  IMAD.MOV.U32 R7, RZ, RZ, 0x6000 ;  /* 0x00006000ff077424 */ /* 0x005fc800078e00ff */
[----:B------:R3:W-:Y:S01]  /*13550*/  SYNCS.ARRIVE.TRANS64 RZ, [R6+URZ+0x308b0], R7 ;  /* 0x0308b00706ff79a7 */ /* 0x0007e2000800003f */
[----:B-1----:R-:W-:-:S04]  /*13560*/  LOP3.LUT R13, R13, 0x1f, RZ, 0xc0, !PT ;  /* 0x0000001f0d0d7812 */ /* 0x002fc800078ec0ff */
[----:B------:R-:W-:-:S13]  /*13570*/  ISETP.NE.AND P2, PT, R13, RZ, PT ;  /* 0x000000ff0d00720c */ /* 0x000fda0003f45270 */
[----:B---3--:R-:W-:Y:S05]  /*13580*/  @!P2 BRA `(.L_x_573) ;  /* 0x000000000004a947 */ /* 0x008fea0003800000 */
[----:B------:R-:W-:Y:S01]  /*13590*/  BPT.TRAP 0x1 ;  /* 0x000000040000795c */ /* 0x000fe20000300000 */
.L_x_573:
[----:B------:R-:W-:Y:S05]  /*135a0*/  BSYNC B2 ;  /* 0x0000000000027941 */ /* 0x000fea0003800000 */
.L_x_572:
[----:B------:R-:W-:Y:S01]  /*135b0*/  R2UR UR10, R12 ;  /* 0x000000000c0a72ca */ /* 0x000fe200000e0000 */
[----:B------:R-:W-:Y:S01]  /*135c0*/  UIADD3 UR4, UP0, UR38, 0x670, URZ ;  /* 0x0000067026047890 */ /* 0x000fe2000ff1e03f */
[----:B------:R-:W-:Y:S01]  /*135d0*/  R2UR UR6, R10 ;  /* 0x000000000a0672ca */ /* 0x000fe200000e0000 */
[----:B------:R-:W-:Y:S01]  /*135e0*/  VIADD R8, R8, 0x400 ;  /* 0x0000040008087836 */ /* 0x000fe20000000000 */
[----:B------:R-:W-:Y:S01]  /*135f0*/  R2UR UR7, R11 ;  /* 0x000000000b0772ca */ /* 0x000fe200000e0000 */
[----:B0-2---:R-:W-:Y:S01]  /*13600*/  VIADD R6, R6, 0x308b0 ;  /* 0x000308b006067836 */ /* 0x005fe20000000000 */
[----:B------:R-:W-:Y:S01]  /*13610*/  PLOP3.LUT P2, PT, PT, PT, PT, 0x80, 0x0 ;  /* 0x000000000000781c */ /* 0x000fe20003f4f070 */
[----:B------:R-:W-:-:S12]  /*13620*/  UIADD3.X UR5, URZ, UR39, URZ, UP0, !UPT ;  /* 0x000000273f057290 */ /* 0x000fd800087fe43f */
.L_x_574:
        /* <DEDUP_REMOVED lines=10> */
.L_x_564:
[----:B------:R-:W-:Y:S05]  /*136d0*/  BSYNC B1 ;  /* 0x0000000000017941 */ /* 0x000fea0003800000 */
.L_x_563:
[----:B------:R-:W2:Y:S01]  /*136e0*/  LDL.LU R7, [R1+0x4] ;  /* 0x0000040001077983 */ /* 0x000ea20000300800 */
[----:B------:R-:W-:Y:S01]  /*136f0*/  VIADD R29, R29, 0x1 ;  /* 0x000000011d1d7836 */ /* 0x000fe20000000000 */
[C---:B------:R-:W-:Y:S01]  /*13700*/  ISETP.GT.AND P3, PT, R5.reuse, R3, PT ;  /* 0x000000030500720c */ /* 0x040fe20003f64270 */
[----:B------:R-:W-:-:S03]  /*13710*/  VIADD R5, R5, 0xffffffff ;  /* 0xffffffff05057836 */ /* 0x000fc60000000000 */
[----:B------:R-:W-:-:S04]  /*13720*/  ISETP.NE.AND P2, PT, R29, 0x2, PT ;  /* 0x000000021d00780c */ /* 0x000fc80003f45270 */
[----:B------:R-:W-:Y:S02]  /*13730*/  SEL R6, RZ, 0x1, P2 ;  /* 0x00000001ff067807 */ /* 0x000fe40001000000 */
[----:B------:R-:W-:Y:S02]  /*13740*/  SEL R29, R29, RZ, P2 ;  /* 0x000000ff1d1d7207 */ /* 0x000fe40001000000 */
[----:B--2---:R-:W-:-:S05]  /*13750*/  LOP3.LUT R7, R7, R6, RZ, 0x3c, !PT ;  /* 0x0000000607077212 */ /* 0x004fca00078e3cff */
[----:B------:R2:W-:Y:S01]  /*13760*/  STL [R1+0x4], R7 ;  /* 0x0000040701007387 */ /* 0x0005e20000100800 */
[----:B------:R-:W-:Y:S05]  /*13770*/  @P3 BRA `(.L_x_575) ;  /* 0xfffffff8009c3947 */ /* 0x000fea000383ffff */
.L_x_545:
[----:B------:R-:W-:Y:S05]  /*13780*/  BSYNC B0 ;  /* 0x0000000000007941 */ /* 0x000fea0003800000 */
.L_x_544:
[----:B--2---:R2:W5:Y:S01]  /*13790*/  LDL R7, [R1+0x1c] ;  /* 0x00001c0001077983 */ /* 0x0045620000100800 */
[----:B------:R-:W-:Y:S05]  /*137a0*/  @!P0 WARPSYNC.ALL ;  /* 0x0000000000008948 */ /* 0x000fea0003800000 */
[----:B------:R2:W-:Y:S01]  /*137b0*/  STL [R1+0x28], RZ ;  /* 0x000028ff01007387 */ /* 0x0005e20000100800 */
[----:B------:R-:W-:Y:S01]  /*137c0*/  BSSY B0, `(.L_x_576) ;  /* 0x000001f000007945 */ /* 0x000fe20003800000 */
[----:B------:R-:W-:Y:S06]  /*137d0*/  @!P0 BAR.SYNC.DEFER_BLOCKING 0xc, 0x200 ;  /* 0x0308000000008b1d */ /* 0x000fec0000010000 */
[----:B--2---:R-:W-:Y:S05]  /*137e0*/  @!P1 BRA `(.L_x_577) ;  /* 0x0000000000709947 */ /* 0x004fea0003800000 */
[----:B------:R-:W-:-:S13]  /*137f0*/  ISETP.NE.AND P0, PT, R4, RZ, PT ;  /* 0x000000ff0400720c */ /* 0x000fda0003f05270 */
[----:B------:R-:W2:Y:S02]  /*13800*/  @!P0 LDC R4, c[0x0][0x9f0] ;  /* 0x00027c00ff048b82 */ /* 0x000ea40000000800 */
[-C--:B--2---:R-:W-:Y:S02]  /*13810*/  IABS R0, R4.reuse ;  /* 0x0000000400007213 */ /* 0x084fe40000000000 */
[----:B------:R-:W-:Y:S02]  /*13820*/  IABS R6, R4 ;  /* 0x0000000400067213 */ /* 0x000fe40000000000 */
[----:B------:R-:W2:Y:S03]  /*13830*/  I2F.RP R2, R0 ;  /* 0x0000000000027306 */ /* 0x000ea60000209400 */
[----:B------:R-:W-:-:S05]  /*13840*/  IMAD.MOV R6, RZ, RZ, -R6 ;  /* 0x000000ffff067224 */ /* 0x000fca00078e0a06 */
[----:B--2---:R-:W2:Y:S02]  /*13850*/  MUFU.RCP R2, R2 ;  /* 0x0000000200027308 */ /* 0x004ea40000001000 */
[----:B--2---:R-:W-:-:S06]  /*13860*/  VIADD R2, R2, 0xffffffe ;  /* 0x0ffffffe02027836 */ /* 0x004fcc0000000000 */
[----:B------:R-:W2:Y:S02]  /*13870*/  F2I.FTZ.U32.TRUNC.NTZ R3, R2 ;  /* 0x0000000200037305 */ /* 0x000ea4000021f000 */
[----:B--2---:R-:W-:-:S04]  /*13880*/  IMAD.MOV R2, RZ, RZ, -R3 ;  /* 0x000000ffff027224 */ /* 0x004fc800078e0a03 */
[----:B------:R-:W-:Y:S02]  /*13890*/  IMAD R5, R2, R0, RZ ;  /* 0x0000000002057224 */ /* 0x000fe400078e02ff */
[----:B------:R-:W-:-:S04]  /*138a0*/  IMAD.MOV.U32 R2, RZ, RZ, RZ ;  /* 0x000000ffff027224 */ /* 0x000fc800078e00ff */
[----:B------:R-:W-:Y:S01]  /*138b0*/  IMAD.HI.U32 R5, R3, R5, R2 ;  /* 0x0000000503057227 */ /* 0x000fe200078e0002 */
[----:B-----5:R-:W-:-:S04]  /*138c0*/  IADD3 R3, R7, -0x1, R4 ;  /* 0xffffffff07037810 */ /* 0x020fc80007ffe004 */
        /* <DEDUP_REMOVED lines=13> */
[----:B------:R2:W-:Y:S02]  /*139a0*/  STL [R1+0x28], R5 ;  /* 0x0000280501007387 */ /* 0x0005e40000100800 */
.L_x_577:
[----:B------:R-:W-:Y:S05]  /*139b0*/  BSYNC B0 ;  /* 0x0000000000007941 */ /* 0x000fea0003800000 */
.L_x_576:
[----:B------:R-:W3:Y:S04]  /*139c0*/  LDL R0, [R1+0x28] ;  /* 0x0000280001007983 */ /* 0x000ee80000100800 */
[----:B------:R-:W3:Y:S01]  /*139d0*/  LDL R2, [R1+0x40] ;  /* 0x0000400001027983 */ /* 0x000ee20000100800 */
[----:B------:R-:W-:Y:S01]  /*139e0*/  BSSY B7, `(.L_x_578) ;  /* 0x0000360000077945 */ /* 0x000fe20003800000 */
[----:B---3--:R-:W-:-:S05]  /*139f0*/  IMAD R2, R2, R0, RZ ;  /* 0x0000000002027224 */ /* 0x008fca00078e02ff */
[----:B-----5:R-:W-:Y:S01]  /*13a00*/  VIADDMNMX R0, R2, R0, R7, PT ;  /* 0x0000000002007246 */ /* 0x020fe20003800107 */
[----:B------:R3:W-:Y:S03]  /*13a10*/  STL [R1+0xc], R2 ;  /* 0x00000c0201007387 */ /* 0x0007e60000100800 */
[----:B------:R-:W-:Y:S01]  /*13a20*/  ISETP.GT.AND P0, PT, R0, R2, PT ;  /* 0x000000020000720c */ /* 0x000fe20003f04270 */
[----:B------:R3:W-:-:S12]  /*13a30*/  STL [R1+0x24], R0 ;  /* 0x0000240001007387 */ /* 0x0007d80000100800 */
[----:B---3--:R-:W-:Y:S05]  /*13a40*/  @P0 BRA `(.L_x_579) ;  /* 0x0000000000440947 */ /* 0x008fea0003800000 */
[----:B------:R-:W3:Y:S02]  /*13a50*/  S2R R0, SR_TID.X ;  /* 0x0000000000007919 */ /* 0x000ee40000002100 */
[----:B---3--:R-:W-:-:S04]  /*13a60*/  LOP3.LUT R0, R0, 0x7f, RZ, 0xc0, !PT ;  /* 0x0000007f00007812 */ /* 0x008fc800078ec0ff */
[----:B------:R-:W-:-:S13]  /*13a70*/  ISETP.NE.AND P0, PT, R0, RZ, PT ;  /* 0x000000ff0000720c */ /* 0x000fda0003f05270 */
[----:B------:R-:W-:Y:S05]  /*13a80*/  @P0 BRA `(.L_x_580) ;  /* 0x0000003400540947 */ /* 0x000fea0003800000 */
[----:B--2---:R-:W2:Y:S01]  /*13a90*/  S2R R5, SR_LANEID ;  /* 0x0000000000057919 */ /* 0x004ea20000000000 */
[----:B------:R-:W-:Y:S01]  /*13aa0*/  VOTEU.ANY UR4, UPT, PT ;  /* 0x0000000000047886 */ /* 0x000fe200038e0100 */
[----:B------:R-:W3:Y:S01]  /*13ab0*/  LDC.64 R2, c[0x0][0xc60] ;  /* 0x00031800ff027b82 */ /* 0x000ee20000000a00 */
[----:B------:R-:W2:Y:S02]  /*13ac0*/  FLO.U32 R0, UR4 ;  /* 0x0000000400007d00 */ /* 0x000ea400080e0000 */
[----:B--2---:R-:W-:-:S06]  /*13ad0*/  ISETP.EQ.U32.AND P0, PT, R0, R5, PT ;  /* 0x000000050000720c */ /* 0x004fcc0003f02070 */
[----:B------:R-:W3:Y:S07]  /*13ae0*/  POPC R5, UR4 ;  /* 0x0000000400057d09 */ /* 0x000eee0008000000 */
[----:B---3--:R-:W2:Y:S01]  /*13af0*/  @P0 ATOMG.E.ADD.STRONG.GPU PT, R3, desc[UR56][R2.64], R5 ;  /* 0x00000005020309a8 */ /* 0x008ea200081ee1f8 */
[----:B------:R-:W3:Y:S02]  /*13b00*/  S2R R4, SR_LTMASK ;  /* 0x0000000000047919 */ /* 0x000ee40000003900 */
[----:B---3--:R-:W-:-:S04]  /*13b10*/  LOP3.LUT R4, R4, UR4, RZ, 0xc0, !PT ;  /* 0x0000000404047c12 */ /* 0x008fc8000f8ec0ff */
[----:B------:R-:W3:Y:S01]  /*13b20*/  POPC R7, R4 ;  /* 0x0000000400077309 */ /* 0x000ee20000000000 */
[----:B--2---:R-:W3:Y:S02]  /*13b30*/  SHFL.IDX PT, R0, R3, R0, 0x1f ;  /* 0x00001f0003007589 */ /* 0x004ee400000e0000 */
[----:B---3--:R-:W-:Y:S01]  /*13b40*/  IADD3 R24, R0, UR36, R7 ;  /* 0x0000002400187c10 */ /* 0x008fe2000fffe007 */
[----:B------:R-:W-:Y:S06]  /*13b50*/  BRA `(.L_x_580) ;  /* 0x0000003400207947 */ /* 0x000fec0003800000 */
.L_x_579:
        /* <DEDUP_REMOVED lines=9> */
[----:B------:R-:W3:Y:S01]  /*13bf0*/  LDC.64 R2, c[0x4][R2] ;  /* 0x0100000002027b82 */ /* 0x000ee20000000a00 */
[----:B--2---:R-:W-:Y:S02]  /*13c00*/  IMAD.U32 R5, RZ, RZ, UR7 ;  /* 0x00000007ff057e24 */ /* 0x004fe4000f8e00ff */
[----:B------:R-:W-:Y:S02]  /*13c10*/  IMAD.U32 R6, RZ, RZ, UR8 ;  /* 0x00000008ff067e24 */ /* 0x000fe4000f8e00ff */
[----:B------:R-:W-:-:S02]  /*13c20*/  IMAD.U32 R7, RZ, RZ, UR9 ;  /* 0x00000009ff077e24 */ /* 0x000fc4000f8e00ff */
[----:B------:R-:W-:Y:S02]  /*13c30*/  IMAD.U32 R10, RZ, RZ, UR4 ;  /* 0x00000004ff0a7e24 */ /* 0x000fe4000f8e00ff */
[----:B------:R-:W-:Y:S02]  /*13c40*/  IMAD.U32 R11, RZ, RZ, UR5 ;  /* 0x00000005ff0b7e24 */ /* 0x000fe4000f8e00ff */
[----:B------:R-:W-:Y:S02]  /*13c50*/  IMAD.MOV.U32 R8, RZ, RZ, 0x70 ;  /* 0x00000070ff087424 */ /* 0x000fe400078e00ff */
[----:B0-----:R-:W-:Y:S02]  /*13c60*/  IMAD.MOV.U32 R12, RZ, RZ, 0x1 ;  /* 0x00000001ff0c7424 */ /* 0x001fe400078e00ff */
[----:B------:R-:W-:-:S07]  /*13c70*/  IMAD.MOV.U32 R13, RZ, RZ, RZ ;  /* 0x000000ffff0d7224 */ /* 0x000fce00078e00ff */
[----:B------:R-:W-:-:S07]  /*13c80*/  LEPC R20, `(.L_x_582) ;  /* 0x000000001014794e */ /* 0x000fce0000000000 */
[----:B-1-3--:R-:W-:Y:S05]  /*13c90*/  CALL.ABS.NOINC R2 ;  /* 0x0000000002007343 */ /* 0x00afea0003c00000 */
.L_x_582:
[----:B------:R-:W-:Y:S05]  /*13ca0*/  BSYNC B6 ;  /* 0x0000000000067941 */ /* 0x000fea0003800000 */
.L_x_581:
        /* <DEDUP_REMOVED lines=8> */
[----:B------:R3:W4:Y:S01]  /*13d30*/  LDC.64 R2, c[0x4][R0] ;  /* 0x0100000000027b82 */ /* 0x0007220000000a00 */
[----:B------:R-:W-:Y:S01]  /*13d40*/  IMAD.U32 R4, RZ, RZ, UR6 ;  /* 0x00000006ff047e24 */ /* 0x000fe2000f8e00ff */
[----:B------:R-:W-:Y:S01]  /*13d50*/  MOV R8, 0x70 ;  /* 0x0000007000087802 */ /* 0x000fe20000000f00 */
[----:B--2---:R-:W-:Y:S02]  /*13d60*/  IMAD.U32 R5, RZ, RZ, UR7 ;  /* 0x00000007ff057e24 */ /* 0x004fe4000f8e00ff */
[----:B------:R-:W-:Y:S02]  /*13d70*/  IMAD.U32 R6, RZ, RZ, UR8 ;  /* 0x00000008ff067e24 */ /* 0x000fe4000f8e00ff */
[----:B------:R-:W-:-:S02]  /*13d80*/  IMAD.U32 R7, RZ, RZ, UR9 ;  /* 0x00000009ff077e24 */ /* 0x000fc4000f8e00ff */
[----:B------:R-:W-:Y:S02]  /*13d90*/  IMAD.U32 R10, RZ, RZ, UR4 ;  /* 0x00000004ff0a7e24 */ /* 0x000fe4000f8e00ff */
[----:B------:R-:W-:Y:S02]  /*13da0*/  IMAD.U32 R11, RZ, RZ, UR5 ;  /* 0x00000005ff0b7e24 */ /* 0x000fe4000f8e00ff */
[----:B0-----:R-:W-:Y:S02]  /*13db0*/  IMAD.MOV.U32 R12, RZ, RZ, 0x1 ;  /* 0x00000001ff0c7424 */ /* 0x001fe400078e00ff */
[----:B---3--:R-:W-:-:S07]  /*13dc0*/  IMAD.MOV.U32 R13, RZ, RZ, RZ ;  /* 0x000000ffff0d7224 */ /* 0x008fce00078e00ff */
[----:B------:R-:W-:-:S07]  /*13dd0*/  LEPC R20, `(.L_x_585) ;  /* 0x000000001014794e */ /* 0x000fce0000000000 */
[----:B-1--4-:R-:W-:Y:S05]  /*13de0*/  CALL.ABS.NOINC R2 ;  /* 0x0000000002007343 */ /* 0x012fea0003c00000 */
.L_x_585:
        /* <DEDUP_REMOVED lines=16> */
.L_x_584:
[----:B------:R-:W-:Y:S05]  /*13ef0*/  BSYNC B6 ;  /* 0x0000000000067941 */ /* 0x000fea0003800000 */
.L_x_583:
[----:B------:R-:W-:Y:S01]  /*13f00*/  ULDC.64 UR4, c[0x0][0x9f8] ;  /* 0x00027e0000047ab9 */ /* 0x000fe20000000a00 */
[----:B------:R-:W3:Y:S01]  /*13f10*/  LDL R20, [R1+0x24] ;  /* 0x0000240001147983 */ /* 0x000ee20000100800 */
[----:B------:R-:W-:-:S04]  /*13f20*/  ISETP.NE.U32.AND P0, PT, RZ, UR4, PT ;  /* 0x00000004ff007c0c */ /* 0x000fc8000bf05070 */
[----:B------:R-:W-:-:S13]  /*13f30*/  ISETP.NE.AND.EX P0, PT, RZ, UR5, PT, P0 ;  /* 0x00000005ff007c0c */ /* 0x000fda000bf05300 */
[----:B------:R-:W-:-:S04]  /*13f40*/  @P0 IADD3 R2, P1, R19, UR4, RZ ;  /* 0x0000000413020c10 */ /* 0x000fc8000ff3e0ff */
[----:B------:R-:W-:Y:S01]  /*13f50*/  @P0 IADD3.X R3, R22, UR5, RZ, P1, !PT ;  /* 0x0000000516030c10 */ /* 0x000fe20008ffe4ff */
[----:B------:R-:W-:-:S04]  /*13f60*/  ULDC.64 UR4, c[0x0][0xa08] ;  /* 0x0002820000047ab9 */ /* 0x000fc80000000a00 */
[----:B------:R4:W5:Y:S02]  /*13f70*/  @P0 LDG.E R23, desc[UR56][R2.64] ;  /* 0x0000003802170981 */ /* 0x000964000c1e1900 */
[----:B----4-:R-:W4:Y:S02]  /*13f80*/  LDC.64 R2, c[0x0][0x418] ;  /* 0x00010600ff027b82 */ /* 0x010f240000000a00 */
[----:B----4-:R-:W-:Y:S01]  /*13f90*/  LOP3.LUT P0, RZ, R2, UR4, RZ, 0xfc, !PT ;  /* 0x0000000402ff7c12 */ /* 0x010fe2000f80fcff */
[----:B------:R-:W-:-:S03]  /*13fa0*/  UMOV UR4, 0xffffffff ;  /* 0xffffffff00047882 */ /* 0x000fc60000000000 */
[----:B------:R-:W-:Y:S01]  /*13fb0*/  LOP3.LUT P0, RZ, R3, UR5, RZ, 0xfc, P0 ;  /* 0x0000000503ff7c12 */ /* 0x000fe2000800fcff */
[----:B---3--:R-:W-:Y:S01]  /*13fc0*/  VIADD R22, R20, 0xffffffff ;  /* 0xffffffff14167836 */ /* 0x008fe20000000000 */
[----:B-----5:R-:W-:Y:S02]  /*13fd0*/  SHF.R.S32.HI R7, RZ, 0x1f, R23 ;  /* 0x0000001fff077819 */ /* 0x020fe40000011417 */
[----:B------:R-:W-:-:S03]  /*13fe0*/  SEL R19, R23, RZ, !P0 ;  /* 0x000000ff17137207 */ /* 0x000fc60004000000 */
[----:B------:R3:W-:Y:S01]  /*13ff0*/  STL [R1+0x8], R7 ;  /* 0x0000080701007387 */ /* 0x0007e20000100800 */
[----:B------:R-:W-:Y:S05]  /*14000*/  BRA.DIV UR4, `(.L_x_586) ;  /* 0x0000005604107947 */ /* 0x000fea000b800000 */
[----:B------:R-:W4:Y:S02]  /*14010*/  S2R R0, SR_TID.X ;  /* 0x0000000000007919 */ /* 0x000f240000002100 */
[----:B----4-:R-:W-:-:S04]  /*14020*/  SHF.R.U32.HI R0, RZ, 0x5, R0 ;  /* 0x00000005ff007819 */ /* 0x010fc80000011600 */
[----:B------:R-:W-:-:S05]  /*14030*/  LOP3.LUT R0, R0, 0x3, RZ, 0xc0, !PT ;  /* 0x0000000300007812 */ /* 0x000fca00078ec0ff */
[----:B------:R4:W0:Y:S02]  /*14040*/  SHFL.IDX PT, R14, R0, RZ, 0x1f ;  /* 0x00001fff000e7589 */ /* 0x00082400000e0000 */
.L_x_731:
[----:B----4-:R-:W4:Y:S01]  /*14050*/  LDL.LU R0, [R1] ;  /* 0x0000000001007983 */ /* 0x010f220000300800 */
[----:B------:R-:W-:Y:S02]  /*14060*/  PLOP3.LUT P1, PT, PT, PT, PT, 0x8, 0x0 ;  /* 0x000000000000781c */ /* 0x000fe40003f2e170 */
[----:B0-----:R-:W-:Y:S02]  /*14070*/  ISETP.NE.AND P0, PT, R14, RZ, PT ;  /* 0x000000ff0e00720c */ /* 0x001fe40003f05270 */
[----:B----4-:R-:W-:-:S09]  /*14080*/  LOP3.LUT R0, R0, 0xfffffffe, RZ, 0xc0, !PT ;  /* 0xfffffffe00007812 */ /* 0x010fd200078ec0ff */
[----:B------:R-:W-:-:S05]  /*14090*/  @P1 LOP3.LUT R0, R0, 0x1, RZ, 0xfc, !PT ;  /* 0x0000000100001812 */ /* 0x000fca00078efcff */
[----:B------:R0:W-:Y:S01]  /*140a0*/  STL [R1], R0 ;  /* 0x0000000001007387 */ /* 0x0001e20000100800 */
[----:B------:R-:W-:Y:S05]  /*140b0*/  @P0 BRA `(.L_x_587) ;  /* 0x0000000000f80947 */ /* 0x000fea0003800000 */
[----:B------:R-:W-:-:S03]  /*140c0*/  UMOV UR4, 0xffffffff ;  /* 0xffffffff00047882 */ /* 0x000fc60000000000 */
[----:B------:R-:W-:Y:S05]  /*140d0*/  BRA.DIV UR4, `(.L_x_588) ;  /* 0x0000005604107947 */ /* 0x000fea000b800000 */
[----:B------:R-:W-:-:S13]  /*140e0*/  ELECT P6, URZ, PT ;  /* 0x00000000003f782f */ /* 0x000fda00038c0000 */
.L_x_734:
[----:B------:R-:W-:Y:S05]  /*140f0*/  @!P6 BRA `(.L_x_587) ;  /* 0x0000000000e8e947 */ /* 0x000fea0003800000 */
[----:B------:R-:W-:-:S04]  /*14100*/  ISETP.NE.U32.AND P0, PT, R2, RZ, PT ;  /* 0x000000ff0200720c */ /* 0x000fc80003f05070 */
[----:B------:R-:W-:-:S13]  /*14110*/  ISETP.NE.AND.EX P0, PT, R3, RZ, PT, P0 ;  /* 0x000000ff0300720c */ /* 0x000fda0003f05300 */
[----:B------:R-:W-:Y:S05]  /*14120*/  @!P0 BRA `(.L_x_589) ;  /* 0x0000000000488947 */ /* 0x000fea0003800000 */
[----:B------:R-:W4:Y:S01]  /*14130*/  LDC R6, c[0x0][0x43c] ;  /* 0x00010f00ff067b82 */ /* 0x000f220000000800 */
[----:B0-----:R-:W-:Y:S01]  /*14140*/  IMAD.MOV.U32 R0, RZ, RZ, R22 ;  /* 0x000000ffff007224 */ /* 0x001fe200078e0016 */
[----:B------:R-:W-:Y:S01]  /*14150*/  ULDC.64 UR4, c[0x0][0x428] ;  /* 0x00010a0000047ab9 */ /* 0x000fe20000000a00 */
[----:B----4-:R-:W-:-:S13]  /*14160*/  ISETP.NE.AND P0, PT, R6, 0x1, PT ;  /* 0x000000010600780c */ /* 0x010fda0003f05270 */
[----:B--2---:R-:W0:Y:S02]  /*14170*/  @P0 LDC.64 R4, c[0x0][0x440] ;  /* 0x00011000ff040b82 */ /* 0x004e240000000a00 */
[----:B0-----:R-:W-:-:S05]  /*14180*/  @P0 IMAD.HI.U32 R4, R22, R4, RZ ;  /* 0x0000000416040227 */ /* 0x001fca00078e00ff */
        /* <DEDUP_REMOVED lines=12> */
.L_x_589:
[----:B0-----:R-:W-:Y:S01]  /*14250*/  IMAD R0, R18, 0x8, R16 ;  /* 0x0000000812007824 */ /* 0x001fe200078e0210 */
[----:B----4-:R-:W-:-:S04]  /*14260*/  SHF.L.U32 R2, R28, 0x1f, RZ ;  /* 0x0000001f1c027819 */ /* 0x010fc800000006ff */
[----:B------:R-:W0:Y:S02]  /*14270*/  SYNCS.PHASECHK.TRANS64.TRYWAIT P0, [R0+URZ+0x30840], R2 ;  /* 0x03084002000075a7 */ /* 0x000e24000800017f */
[----:B0-----:R-:W-:Y:S05]  /*14280*/  @!P0 BRA `(.L_x_590) ;  /* 0x0000005000c48947 */ /* 0x001fea0003800000 */
.L_x_735:
[----:B------:R-:W4:Y:S02]  /*14290*/  S2R R3, SR_TID.X ;  /* 0x0000000000037919 */ /* 0x000f240000002100 */
[----:B----4-:R-:W-:-:S04]  /*142a0*/  LOP3.LUT R3, R3, 0x7f, RZ, 0xc0, !PT ;  /* 0x0000007f03037812 */ /* 0x010fc800078ec0ff */
[----:B------:R-:W-:-:S13]  /*142b0*/  ISETP.NE.AND P0, PT, R3, RZ, PT ;  /* 0x000000ff0300720c */ /* 0x000fda0003f05270 */
[----:B------:R-:W-:Y:S05]  /*142c0*/  @P0 BRA `(.L_x_591) ;  /* 0x00000000001c0947 */ /* 0x000fea0003800000 */
[----:B------:R-:W4:Y:S01]  /*142d0*/  S2R R3, SR_TID.X ;  /* 0x0000000000037919 */ /* 0x000f220000002100 */
[----:B0-----:R-:W-:-:S04]  /*142e0*/  IMAD.MOV.U32 R2, RZ, RZ, 0x6000 ;  /* 0x00006000ff027424 */ /* 0x001fc800078e00ff */
[----:B------:R0:W-:Y:S01]  /*142f0*/  SYNCS.ARRIVE.TRANS64 RZ, [R0+URZ+0x30830], R2 ;  /* 0x0308300200ff79a7 */ /* 0x0001e2000800003f */
[----:B----4-:R-:W-:-:S04]  /*14300*/  LOP3.LUT R3, R3, 0x1f, RZ, 0xc0, !PT ;  /* 0x0000001f03037812 */ /* 0x010fc800078ec0ff */
[----:B------:R-:W-:-:S13]  /*14310*/  ISETP.NE.AND P0, PT, R3, RZ, PT ;  /* 0x000000ff0300720c */ /* 0x000fda0003f05270 */
[----:B0-----:R-:W-:Y:S05]  /*14320*/  @!P0 BRA `(.L_x_591) ;  /* 0x0000000000048947 */ /* 0x001fea0003800000 */
[----:B------:R-:W-:Y:S01]  /*14330*/  BPT.TRAP 0x1 ;  /* 0x000000040000795c */ /* 0x000fe20000300000 */
.L_x_591:
[----:B0-----:R-:W4:Y:S01]  /*14340*/  LDL.LU R2, [R1] ;  /* 0x0000000001027983 */ /* 0x001f220000300800 */
[----:B------:R-:W-:Y:S01]  /*14350*/  R2UR UR9, R0 ;  /* 0x00000000000972ca */ /* 0x000fe200000e0000 */
[----:B------:R-:W-:Y:S01]  /*14360*/  IMAD R0, R18, 0x6000, R16 ;  /* 0x0000600012007824 */ /* 0x000fe200078e0210 */
[----:B------:R-:W-:Y:S01]  /*14370*/  R2UR UR11, R22 ;  /* 0x00000000160b72ca */ /* 0x000fe200000e0000 */
[----:B------:R-:W-:Y:S01]  /*14380*/  UIADD3 UR6, UP0, UR38, 0x370, URZ ;  /* 0x0000037026067890 */ /* 0x000fe2000ff1e03f */
[----:B------:R-:W-:Y:S01]  /*14390*/  R2UR UR4, R26 ;  /* 0x000000001a0472ca */ /* 0x000fe200000e0000 */
[----:B------:R-:W-:Y:S01]  /*143a0*/  UMOV UR5, 0x14f00000 ;  /* 0x14f0000000057882 */ /* 0x000fe20000000000 */
[----:B------:R-:W-:Y:S01]  /*143b0*/  R2UR UR8, R0 ;  /* 0x00000000000872ca */ /* 0x000fe200000e0000 */
[----:B------:R-:W-:Y:S01]  /*143c0*/  UIADD3.X UR7, URZ, UR39, URZ, UP0, !UPT ;  /* 0x000000273f077290 */ /* 0x000fe200087fe43f */
[----:B------:R-:W-:Y:S01]  /*143d0*/  PLOP3.LUT P0, PT, PT, PT, PT, 0x80, 0x0 ;  /* 0x000000000000781c */ /* 0x000fe20003f0f070 */
[----:B------:R-:W-:Y:S01]  /*143e0*/  UMOV UR10, URZ ;  /* 0x0000003f000a7c82 */ /* 0x000fe20008000000 */
[----:B------:R-:W-:-:S02]  /*143f0*/  R2UR UR12, R17 ;  /* 0x00000000110c72ca */ /* 0x000fc400000e0000 */
[----:B-----5:R-:W-:Y:S01]  /*14400*/  R2UR UR13, R19 ;  /* 0x00000000130d72ca */ /* 0x020fe200000e0000 */
[----:B------:R-:W-:-:S04]  /*14410*/  UIADD3 UR9, UR9, 0x30830, URZ ;  /* 0x0003083009097890 */ /* 0x000fc8000fffe03f */
[----:B------:R-:W-:Y:S02]  /*14420*/  UIMAD UR11, UR11, 0xc0, UR4 ;  /* 0x000000c00b0b78a4 */ /* 0x000fe4000f8e0204 */
[----:B------:R-:W-:Y:S01]  /*14430*/  UIADD3 UR8, UR8, 0x12400, URZ ;  /* 0x0001240008087890 */ /* 0x000fe2000fffe03f */
[----:B------:R-:W-:-:S08]  /*14440*/  UMOV UR4, 0x0 ;  /* 0x0000000000047882 */ /* 0x000fd00000000000 */
[----:B------:R0:W-:Y:S01]  /*14450*/  UTMALDG.4D [UR8], [UR6], desc[UR4] ;  /* 0x00000408060075b4 */ /* 0x0001e20008019000 */
[----:B----4-:R-:W-:-:S04]  /*14460*/  LOP3.LUT R2, R2, 0xfffffffe, RZ, 0xc0, !PT ;  /* 0xfffffffe02027812 */ /* 0x010fc800078ec0ff */
[----:B------:R-:W-:-:S05]  /*14470*/  @P0 LOP3.LUT R2, R2, 0x1, RZ, 0xfc, !PT ;  /* 0x0000000102020812 */ /* 0x000fca00078efcff */
[----:B------:R0:W-:Y:S01]  /*14480*/  STL [R1], R2 ;  /* 0x0000000201007387 */ /* 0x0001e20000100800 */
[----:B------:R-:W-:Y:S01]  /*14490*/  NOP ;  /* 0x0000000000007918 */ /* 0x000fe20000000000 */
.L_x_587:
[----:B------:R-:W4:Y:S04]  /*144a0*/  LDL.LU R4, [R1+0x20] ;  /* 0x0000200001047983 */ /* 0x000f280000300800 */
[----:B------:R-:W5:Y:S04]  /*144b0*/  LDL.LU R6, [R1+0x14] ;  /* 0x0000140001067983 */ /* 0x000f680000300800 */
[----:B------:R-:W2:Y:S01]  /*144c0*/  LDL.LU R3, [R1+0x2c] ;  /* 0x00002c0001037983 */ /* 0x000ea20000300800 */
[----:B------:R-:W-:Y:S05]  /*144d0*/  WARPSYNC.ALL ;  /* 0x0000000000007948 */ /* 0x000fea0003800000 */
[----:B0-----:R-:W-:Y:S01]  /*144e0*/  ULDC.64 UR6, c[0x0][0xa00] ;  /* 0x0002800000067ab9 */ /* 0x001fe20000000a00 */
[----:B------:R-:W-:Y:S01]  /*144f0*/  ULDC.64 UR4, c[0x0][0x298] ;  /* 0x0000a60000047ab9 */ /* 0x000fe20000000a00 */
[----:B------:R-:W-:Y:S01]  /*14500*/  VIADD R0, R16, 0xc400 ;  /* 0x0000c40010007836 */ /* 0x000fe20000000000 */
[----:B------:R-:W-:Y:S01]  /*14510*/  BAR.SYNC.DEFER_BLOCKING 0x8, 0x200 ;  /* 0x0208000000007b1d */ /* 0x000fe20000010000 */
[----:B------:R-:W-:-:S03]  /*14520*/  ISETP.NE.U32.AND P0, PT, RZ, UR6, PT ;  /* 0x00000006ff007c0c */ /* 0x000fc6000bf05070 */
[----:B------:R-:W-:Y:S02]  /*14530*/  LOP3.LUT P1, RZ, R0, 0x3ff, RZ, 0xc0, !PT ;  /* 0x000003ff00ff7812 */ /* 0x000fe4000782c0ff */
[----:B------:R-:W-:Y:S01]  /*14540*/  ISETP.NE.AND.EX P0, PT, RZ, UR7, PT, P0 ;  /* 0x00000007ff007c0c */ /* 0x000fe2000bf05300 */
[----:B------:R-:W-:Y:S01]  /*14550*/  BSSY B6, `(.L_x_592) ;  /* 0x000001d000067945 */ /* 0x000fe20003800000 */
[----:B----4-:R-:W-:Y:S02]  /*14560*/  SHF.R.S32.HI R2, RZ, 0x1f, R4 ;  /* 0x0000001fff027819 */ /* 0x010fe40000011404 */
[----:B-----5:R-:W-:-:S03]  /*14570*/  SEL R6, R6, RZ, !P0 ;  /* 0x000000ff06067207 */ /* 0x020fc60004000000 */
[----:B------:R-:W-:-:S04]  /*14580*/  IMAD R2, R2, UR4, RZ ;  /* 0x0000000402027c24 */ /* 0x000fc8000f8e02ff */
[C---:B------:R-:W-:Y:S01]  /*14590*/  IMAD R0, R4.reuse, UR5, R2 ;  /* 0x0000000504007c24 */ /* 0x040fe2000f8e0202 */
[----:B--2---:R-:W-:Y:S01]  /*145a0*/  SEL R2, R3, RZ, !P0 ;  /* 0x000000ff03027207 */ /* 0x004fe20004000000 */
[----:B------:R-:W-:-:S04]  /*145b0*/  IMAD.WIDE.U32 R4, R4, UR4, RZ ;  /* 0x0000000404047c25 */ /* 0x000fc8000f8e00ff */
[----:B------:R-:W-:Y:S01]  /*145c0*/  IMAD.IADD R0, R5, 0x1, R0 ;  /* 0x0000000105007824 */ /* 0x000fe200078e0200 */
[----:B------:R0:W-:Y:S04]  /*145d0*/  STL.64 [R1+0x30], R4 ;  /* 0x0000300401007387 */ /* 0x0001e80000100a00 */
[----:B------:R0:W-:Y:S04]  /*145e0*/  STL [R1+0x14], R6 ;  /* 0x0000140601007387 */ /* 0x0001e80000100800 */
[----:B------:R0:W-:Y:S04]  /*145f0*/  STL [R1+0x2c], R2 ;  /* 0x00002c0201007387 */ /* 0x0001e80000100800 */
[----:B------:R0:W-:Y:S01]  /*14600*/  STL [R1+0x20], R0 ;  /* 0x0000200001007387 */ /* 0x0001e20000100800 */
[----:B------:R-:W-:Y:S05]  /*14610*/  @!P1 BRA `(.L_x_593) ;  /* 0x0000000000409947 */ /* 0x000fea0003800000 */
[----:B0-----:R-:W-:Y:S01]  /*14620*/  MOV R2, 0x0 ;  /* 0x0000000000027802 */ /* 0x001fe20000000f00 */
[----:B------:R-:W-:Y:S01]  /*14630*/  ULDC.64 UR4, c[0x4][0xa8] ;  /* 0x01002a0000047ab9 */ /* 0x000fe20000000a00 */
[----:B------:R-:W-:Y:S01]  /*14640*/  ULDC.64 UR6, c[0x4][0xb0] ;  /* 0x01002c0000067ab9 */ /* 0x000fe20000000a00 */
[----:B------:R-:W-:Y:S01]  /*14650*/  ULDC.64 UR8, c[0x4][0x20] ;  /* 0x0100080000087ab9 */ /* 0x000fe20000000a00 */
[----:B------:R-:W-:Y:S02]  /*14660*/  IMAD.U32 R4, RZ, RZ, UR4 ;  /* 0x00000004ff047e24 */ /* 0x000fe4000f8e00ff */
[----:B------:R-:W0:Y:S01]  /*14670*/  LDC.64 R2, c[0x4][R2] ;  /* 0x0100000002027b82 */ /* 0x000e220000000a00 */
[----:B------:R-:W-:Y:S02]  /*14680*/  IMAD.U32 R5, RZ, RZ, UR5 ;  /* 0x00000005ff057e24 */ /* 0x000fe4000f8e00ff */
[----:B------:R-:W-:Y:S02]  /*14690*/  IMAD.U32 R6, RZ, RZ, UR6 ;  /* 0x00000006ff067e24 */ /* 0x000fe4000f8e00ff */
[----:B---3--:R-:W-:-:S02]  /*146a0*/  IMAD.U32 R7, RZ, RZ, UR7 ;  /* 0x00000007ff077e24 */ /* 0x008fc4000f8e00ff */
[----:B------:R-:W-:Y:S02]  /*146b0*/  IMAD.U32 R10, RZ, RZ, UR8 ;  /* 0x00000008ff0a7e24 */ /* 0x000fe4000f8e00ff */
[----:B------:R-:W-:Y:S02]  /*146c0*/  IMAD.U32 R11, RZ, RZ, UR9 ;  /* 0x00000009ff0b7e24 */ /* 0x000fe4000f8e00ff */
[----:B------:R-:W-:Y:S02]  /*146d0*/  IMAD.MOV.U32 R8, RZ, RZ, 0x70 ;  /* 0x00000070ff087424 */ /* 0x000fe400078e00ff */
[----:B------:R-:W-:Y:S02]  /*146e0*/  IMAD.MOV.U32 R12, RZ, RZ, 0x1 ;  /* 0x00000001ff0c7424 */ /* 0x000fe400078e00ff */
[----:B------:R-:W-:-:S07]  /*146f0*/  IMAD.MOV.U32 R13, RZ, RZ, RZ ;  /* 0x000000ffff0d7224 */ /* 0x000fce00078e00ff */
[----:B------:R-:W-:-:S07]  /*14700*/  LEPC R20, `(.L_x_593) ;  /* 0x000000001014794e */ /* 0x000fce0000000000 */
[----:B01----:R-:W-:Y:S05]  /*14710*/  CALL.ABS.NOINC R2 ;  /* 0x0000000002007343 */ /* 0x003fea0003c00000 */
.L_x_593:
[----:B------:R-:W-:Y:S05]  /*14720*/  BSYNC B6 ;  /* 0x0000000000067941 */ /* 0x000fea0003800000 */
.L_x_592:
[----:B------:R-:W2:Y:S01]  /*14730*/  LDL.LU R20, [R1+0x20] ;  /* 0x0000200001147983 */ /* 0x000ea20000300800 */
[----:B-1----:R-:W1:Y:S01]  /*14740*/  LDC R9, c[0x0][0x448] ;  /* 0x00011200ff097b82 */ /* 0x002e620000000800 */
[----:B------:R-:W-:Y:S01]  /*14750*/  ULDC.64 UR4, c[0x0][0x2d8] ;  /* 0x0000b60000047ab9 */ /* 0x000fe20000000a00 */
[----:B------:R-:W-:Y:S01]  /*14760*/  ULDC.64 UR6, c[0x0][0x2e0] ;  /* 0x0000b80000067ab9 */ /* 0x000fe20000000a00 */
[----:B0-----:R-:W2:Y:S01]  /*14770*/  LDL.LU.64 R2, [R1+0x30] ;  /* 0x0000300001027983 */ /* 0x001ea20000300a00 */
[----:B------:R-:W-:-:S03]  /*14780*/  ULDC.64 UR8, c[0x0][0x280] ;  /* 0x0000a00000087ab9 */ /* 0x000fc60000000a00 */
[----:B------:R-:W4:Y:S04]  /*14790*/  LDL.LU R21, [R1+0x2c] ;  /* 0x00002c0001157983 */ /* 0x000f280000300800 */
[----:B------:R-:W3:Y:S04]  /*147a0*/  LDL.LU R4, [R1+0x14] ;  /* 0x0000140001047983 */ /* 0x000ee80000300800 */
[----:B------:R0:W5:Y:S01]  /*147b0*/  LDL R10, [R1+0x10] ;  /* 0x00001000010a7983 */ /* 0x0001620000100800 */
[----:B-1----:R-:W-:-:S13]  /*147c0*/  ISETP.NE.AND P0, PT, R9, 0x1, PT ;  /* 0x000000010900780c */ /* 0x002fda0003f05270 */
[----:B------:R-:W1:Y:S08]  /*147d0*/  @P0 LDC R5, c[0x0][0x450] ;  /* 0x00011400ff050b82 */ /* 0x000e700000000800 */
[----:B------:R-:W0:Y:S01]  /*147e0*/  @P0 LDC R8, c[0x0][0x450] ;  /* 0x00011400ff080b82 */ /* 0x000e220000000800 */
[----:B------:R-:W0:Y:S01]  /*147f0*/  S2R R11, SR_TID.X ;  /* 0x00000000000b7919 */ /* 0x000e220000002100 */
[----:B--2---:R-:W-:-:S02]  /*14800*/  IMAD.MOV.U32 R3, RZ, RZ, R20 ;  /* 0x000000ffff037224 */ /* 0x004fc400078e0014 */
[----:B------:R-:W2:Y:S01]  /*14810*/  S2R R20, SR_TID.X ;  /* 0x0000000000147919 */ /* 0x000ea20000002100 */
[----:B------:R-:W-:-:S04]  /*14820*/  IMAD.WIDE.U32 R2, R17, UR4, R2 ;  /* 0x0000000411027c25 */ /* 0x000fc8000f8e0002 */
[----:B------:R-:W-:Y:S01]  /*14830*/  IMAD R3, R17, UR5, R3 ;  /* 0x0000000511037c24 */ /* 0x000fe2000f8e0203 */
[----:B------:R-:W-:Y:S01]  /*14840*/  ULDC.64 UR4, c[0x0][0x2d0] ;  /* 0x0000b40000047ab9 */ /* 0x000fe20000000a00 */
[----:B----4-:R-:W-:Y:S02]  /*14850*/  IMAD R0, R21, UR6, RZ ;  /* 0x0000000615007c24 */ /* 0x010fe4000f8e02ff */
[----:B---3--:R-:W-:-:S04]  /*14860*/  IMAD.WIDE.U32 R2, R4, UR6, R2 ;  /* 0x0000000604027c25 */ /* 0x008fc8000f8e0002 */
[----:B------:R-:W-:Y:S01]  /*14870*/  IMAD R0, R4, UR7, R0 ;  /* 0x0000000704007c24 */ /* 0x000fe2000f8e0200 */
[----:B------:R-:W-:Y:S01]  /*14880*/  ULDC.64 UR6, c[0x0][0x2c8] ;  /* 0x0000b20000067ab9 */ /* 0x000fe20000000a00 */
[----:B------:R-:W3:Y:S02]  /*14890*/  @P0 LDC R4, c[0x0][0x44c] ;  /* 0x00011300ff040b82 */ /* 0x000ee40000000800 */
[----:B------:R-:W-:Y:S01]  /*148a0*/  IMAD.IADD R3, R3, 0x1, R0 ;  /* 0x0000000103037824 */ /* 0x000fe200078e0200 */
[C---:B--2---:R-:W-:Y:S01]  /*148b0*/  LOP3.LUT R21, R20.reuse, 0x7f, RZ, 0xc0, !PT ;  /* 0x0000007f14157812 */ /* 0x044fe200078ec0ff */
[----:B------:R-:W-:-:S03]  /*148c0*/  IMAD.SHL.U32 R20, R20, 0x10, RZ ;  /* 0x0000001014147824 */ /* 0x000fc600078e00ff */
[----:B------:R-:W-:-:S04]  /*148d0*/  SHF.R.U32.HI R21, RZ, 0x3, R21 ;  /* 0x00000003ff157819 */ /* 0x000fc80000011615 */
[----:B------:R-:W-:-:S05]  /*148e0*/  LOP3.LUT R20, R21, 0x70, R20, 0xf8, !PT ;  /* 0x0000007015147812 */ /* 0x000fca00078ef814 */
[----:B------:R-:W-:-:S04]  /*148f0*/  IMAD R6, R25, 0xc0, R20 ;  /* 0x000000c019067824 */ /* 0x000fc800078e0214 */
[----:B---3--:R-:W-:-:S04]  /*14900*/  @P0 IMAD.HI.U32 R0, R6, R4, RZ ;  /* 0x0000000406000227 */ /* 0x008fc800078e00ff */
[----:B------:R-:W-:Y:S01]  /*14910*/  IMAD.MOV.U32 R4, RZ, RZ, R6 ;  /* 0x000000ffff047224 */ /* 0x000fe200078e0006 */
[----:B-1----:R-:W-:-:S04]  /*14920*/  @P0 SHF.R.U32.HI R4, RZ, R5, R0 ;  /* 0x00000005ff040219 */ /* 0x002fc80000011600 */
[--C-:B------:R-:W-:Y:S01]  /*14930*/  SHF.R.S32.HI R0, RZ, 0x1f, R4.reuse ;  /* 0x0000001fff007819 */ /* 0x100fe20000011404 */
[----:B------:R-:W-:-:S04]  /*14940*/  IMAD.MOV R7, RZ, RZ, -R4 ;  /* 0x000000ffff077224 */ /* 0x000fc800078e0a04 */
[----:B------:R-:W-:-:S04]  /*14950*/  IMAD R0, R0, UR4, RZ ;  /* 0x0000000400007c24 */ /* 0x000fc8000f8e02ff */
[C---:B------:R-:W-:Y:S02]  /*14960*/  IMAD R0, R4.reuse, UR5, R0 ;  /* 0x0000000504007c24 */ /* 0x040fe4000f8e0200 */
[----:B------:R-:W-:-:S04]  /*14970*/  IMAD.WIDE.U32 R4, R4, UR4, R2 ;  /* 0x0000000404047c25 */ /* 0x000fc8000f8e0002 */
[----:B------:R-:W-:Y:S02]  /*14980*/  IMAD.IADD R5, R5, 0x1, R0 ;  /* 0x0000000105057824 */ /* 0x000fe400078e0200 */
[----:B------:R-:W-:-:S05]  /*14990*/  IMAD R0, R9, R7, R6 ;  /* 0x0000000709007224 */ /* 0x000fca00078e0206 */
[----:B------:R-:W-:-:S05]  /*149a0*/  SHF.R.S32.HI R7, RZ, 0x1f, R0 ;  /* 0x0000001fff077819 */ /* 0x000fca0000011400 */
[----:B------:R-:W-:Y:S02]  /*149b0*/  IMAD R7, R7, UR6, RZ ;  /* 0x0000000607077c24 */ /* 0x000fe4000f8e02ff */
[----:B------:R-:W-:-:S04]  /*149c0*/  IMAD.WIDE.U32 R4, R0, UR6, R4 ;  /* 0x0000000600047c25 */ /* 0x000fc8000f8e0004 */
[----:B------:R-:W-:-:S04]  /*149d0*/  IMAD R7, R0, UR7, R7 ;  /* 0x0000000700077c24 */ /* 0x000fc8000f8e0207 */
[----:B------:R-:W-:Y:S02]  /*149e0*/  IMAD.IADD R5, R5, 0x1, R7 ;  /* 0x0000000105057824 */ /* 0x000fe400078e0207 */
[----:B------:R-:W1:Y:S01]  /*149f0*/  @P0 LDC R7, c[0x0][0x44c] ;  /* 0x00011300ff070b82 */ /* 0x000e620000000800 */
[----:B------:R-:W-:-:S04]  /*14a00*/  LEA R0, P1, R4, UR8, 0x1 ;  /* 0x0000000804007c11 */ /* 0x000fc8000f8208ff */
[----:B------:R-:W-:Y:S02]  /*14a10*/  LEA.HI.X R4, R4, UR9, R5, 0x1, P1 ;  /* 0x0000000904047c11 */ /* 0x000fe400088f0c05 */
[----:B------:R-:W-:-:S05]  /*14a20*/  IADD3 R5, R6, 0x80, RZ ;  /* 0x0000008006057810 */ /* 0x000fca0007ffe0ff */
[----:B------:R-:W-:Y:S02]  /*14a30*/  IMAD.MOV.U32 R6, RZ, RZ, R5 ;  /* 0x000000ffff067224 */ /* 0x000fe400078e0005 */
[----:B-1----:R-:W-:-:S05]  /*14a40*/  @P0 IMAD.HI.U32 R7, R5, R7, RZ ;  /* 0x0000000705070227 */ /* 0x002fca00078e00ff */
[----:B0-----:R-:W-:-:S05]  /*14a50*/  @P0 SHF.R.U32.HI R6, RZ, R8, R7 ;  /* 0x00000008ff060219 */ /* 0x001fca0000011607 */
        /* <DEDUP_REMOVED lines=24> */
[----:B------:R-:W-:Y:S04]  /*14be0*/  SHFL.IDX PT, R7, R4, RZ, 0x181f ;  /* 0x00181fff04077589 */ /* 0x000fe800000e0000 */
[----:B------:R-:W-:Y:S01]  /*14bf0*/  SHFL.IDX PT, R8, R2, RZ, 0x181f ;  /* 0x00181fff02087589 */ /* 0x000fe200000e0000 */
[----:B--2---:R-:W-:-:S03]  /*14c00*/  IMAD R3, R6, R9, RZ ;  /* 0x0000000906037224 */ /* 0x004fc600078e02ff */
[----:B------:R-:W0:Y:S02]  /*14c10*/  SHFL.IDX PT, R6, R0, RZ, 0x181f ;  /* 0x00181fff00067589 */ /* 0x000e2400000e0000 */
[----:B------:R-:W-:-:S13]  /*14c20*/  ISETP.GE.AND P1, PT, R25, R3, PT ;  /* 0x000000031900720c */ /* 0x000fda0003f26270 */
[----:B0-----:R-:W-:-:S05]  /*14c30*/  @!P1 LEA R6, P2, R20, R6, 0x1 ;  /* 0x0000000614069211 */ /* 0x001fca00078408ff */
[----:B------:R-:W-:-:S05]  /*14c40*/  @!P1 IMAD.X R7, RZ, RZ, R7, P2 ;  /* 0x000000ffff079224 */ /* 0x000fca00010e0607 */
        /* <DEDUP_REMOVED lines=71> */
[----:B------:R1:W-:Y:S01]  /*150c0*/  @!P1 LDGSTS.E.BYPASS.LTC128B.128 [R10+0xfc00], desc[UR56][R6.64], !P0 ;  /* 0x0fc00000060a9fae */ /* 0x0003e2000c101d78 */
[----:B0-----:R-:W-:-:S05]  /*150d0*/  @!P2 LEA R0, P1, R20, R0, 0x1 ;  /* 0x000000001400a211 */ /* 0x001fca00078208ff */
[----:B-1----:R-:W-:-:S04]  /*150e0*/  @!P2 IMAD.X R6, RZ, RZ, R8, P1 ;  /* 0x000000ffff06a224 */ /* 0x002fc800008e0608 */
[----:B------:R-:W-:Y:S02]  /*150f0*/  @!P2 IMAD.MOV.U32 R7, RZ, RZ, R6 ;  /* 0x000000ffff07a224 */ /* 0x000fe400078e0006 */
        /* <DEDUP_REMOVED lines=20> */
.L_x_760:
        /* <DEDUP_REMOVED lines=11> */
.L_x_595:
        /* <DEDUP_REMOVED lines=18> */
.L_x_761:
[----:B------:R-:W-:Y:S05]  /*15410*/  BSYNC B0 ;  /* 0x0000000000007941 */ /* 0x000fea0003800000 */
.L_x_596:
[----:B------:R-:W0:Y:S04]  /*15420*/  LDL R2, [R1+0x24] ;  /* 0x0000240001027983 */ /* 0x000e280000100800 */
[----:B------:R-:W2:Y:S01]  /*15430*/  LDL R3, [R1+0xc] ;  /* 0x00000c0001037983 */ /* 0x000ea20000100800 */
[----:B------:R-:W-:Y:S01]  /*15440*/  BSSY B0, `(.L_x_598) ;  /* 0x0000178000007945 */ /* 0x000fe20003800000 */
[----:B0-----:R-:W-:-:S04]  /*15450*/  IADD3 R0, R2, -0x2, RZ ;  /* 0xfffffffe02007810 */ /* 0x001fc80007ffe0ff */
        /* <DEDUP_REMOVED lines=16> */
[----:B------:R-:W2:Y:S01]  /*15560*/  LDL R3, [R1] ;  /* 0x0000000001037983 */ /* 0x000ea20000100800 */
[----:B------:R-:W-:Y:S01]  /*15570*/  VIADD R5, R18, 0x1 ;  /* 0x0000000112057836 */ /* 0x000fe20000000000 */
[----:B------:R-:W-:Y:S04]  /*15580*/  BSSY B1, `(.L_x_602) ;  /* 0x0000070000017945 */ /* 0x000fe80003800000 */
[----:B------:R-:W-:-:S04]  /*15590*/  ISETP.NE.AND P0, PT, R5, 0x2, PT ;  /* 0x000000020500780c */ /* 0x000fc80003f05270 */
[----:B------:R-:W-:Y:S02]  /*155a0*/  SEL R10, RZ, 0x1, P0 ;  /* 0x00000001ff0a7807 */ /* 0x000fe40000000000 */
[----:B------:R-:W-:Y:S02]  /*155b0*/  SEL R5, R5, RZ, P0 ;  /* 0x000000ff05057207 */ /* 0x000fe40000000000 */
[----:B------:R-:W-:Y:S02]  /*155c0*/  LOP3.LUT R10, R28, R10, RZ, 0x3c, !PT ;  /* 0x0000000a1c0a7212 */ /* 0x000fe400078e3cff */
[----:B--2---:R-:W-:-:S13]  /*155d0*/  LOP3.LUT P1, RZ, R3, 0x1, RZ, 0xc0, !PT ;  /* 0x0000000103ff7812 */ /* 0x004fda000782c0ff */
[----:B------:R-:W-:Y:S05]  /*155e0*/  @!P1 BRA `(.L_x_603) ;  /* 0x0000000400a49947 */ /* 0x000fea0003800000 */
[----:B------:R-:W-:Y:S01]  /*155f0*/  ULDC.64 UR4, c[0x0][0x418] ;  /* 0x0001060000047ab9 */ /* 0x000fe20000000a00 */
[----:B------:R-:W-:Y:S01]  /*15600*/  IMAD.MOV.U32 R6, RZ, RZ, R19 ;  /* 0x000000ffff067224 */ /* 0x000fe200078e0013 */
[----:B------:R-:W-:-:S04]  /*15610*/  ISETP.NE.U32.AND P0, PT, RZ, UR4, PT ;  /* 0x00000004ff007c0c */ /* 0x000fc8000bf05070 */
[----:B------:R-:W-:-:S13]  /*15620*/  ISETP.NE.AND.EX P0, PT, RZ, UR5, PT, P0 ;  /* 0x00000005ff007c0c */ /* 0x000fda000bf05300 */
[----:B------:R-:W-:Y:S05]  /*15630*/  @!P0 BRA `(.L_x_604) ;  /* 0x0000000000488947 */ /* 0x000fea0003800000 */
[----:B------:R-:W2:Y:S01]  /*15640*/  LDL R11, [R1+0x8] ;  /* 0x00000800010b7983 */ /* 0x000ea20000100800 */
        /* <DEDUP_REMOVED lines=17> */
.L_x_604:
[----:B------:R-:W-:Y:S01]  /*15760*/  IMAD R2, R5, 0x8, R16 ;  /* 0x0000000805027824 */ /* 0x000fe200078e0210 */
[----:B------:R-:W-:Y:S01]  /*15770*/  SHF.L.U32 R3, R10, 0x1f, RZ ;  /* 0x0000001f0a037819 */ /* 0x000fe200000006ff */
[----:B------:R-:W-:Y:S03]  /*15780*/  BSSY B3, `(.L_x_605) ;  /* 0x0000003000037945 */ /* 0x000fe60003800000 */
[----:B------:R-:W1:Y:S02]  /*15790*/  SYNCS.PHASECHK.TRANS64.TRYWAIT P0, [R2+URZ+0x30840], R3 ;  /* 0x03084003020075a7 */ /* 0x000e64000800017f */
[----:B-1----:R-:W-:Y:S05]  /*157a0*/  @!P0 BRA `(.L_x_606) ;  /* 0x0000004c00848947 */ /* 0x002fea0003800000 */
.L_x_762:
[----:B------:R-:W-:Y:S05]  /*157b0*/  BSYNC B3 ;  /* 0x0000000000037941 */ /* 0x000fea0003800000 */
.L_x_605:
        /* <DEDUP_REMOVED lines=12> */
.L_x_608:
[----:B------:R-:W-:Y:S05]  /*15880*/  BSYNC B3 ;  /* 0x0000000000037941 */ /* 0x000fea0003800000 */
.L_x_607:
        /* <DEDUP_REMOVED lines=11> */
.L_x_609:
        /* <DEDUP_REMOVED lines=15> */
.L_x_763:
[----:B------:R-:W-:Y:S05]  /*15a30*/  BSYNC B3 ;  /* 0x0000000000037941 */ /* 0x000fea0003800000 */
.L_x_610:
        /* <DEDUP_REMOVED lines=12> */
.L_x_613:
[----:B------:R-:W-:Y:S05]  /*15b00*/  BSYNC B3 ;  /* 0x0000000000037941 */ /* 0x000fea0003800000 */
.L_x_612:
        /* <DEDUP_REMOVED lines=11> */
.L_x_614:
        /* <DEDUP_REMOVED lines=12> */
.L_x_603:
[----:B------:R-:W-:Y:S05]  /*15c80*/  BSYNC B1 ;  /* 0x0000000000017941 */ /* 0x000fea0003800000 */
.L_x_602:
[----:B------:R-:W2:Y:S01]  /*15c90*/  LDL.LU R0, [R1+0x24] ;  /* 0x0000240001007983 */ /* 0x000ea20000300800 */
[----:B------:R-:W-:Y:S02]  /*15ca0*/  IMAD.MOV.U32 R18, RZ, RZ, R5 ;  /* 0x000000ffff127224 */ /* 0x000fe400078e0005 */
[----:B------:R-:W-:Y:S02]  /*15cb0*/  IMAD.MOV.U32 R28, RZ, RZ, R10 ;  /* 0x000000ffff1c7224 */ /* 0x000fe400078e000a */
[----:B--2---:R-:W-:-:S07]  /*15cc0*/  VIADD R0, R0, 0xfffffffd ;  /* 0xfffffffd00007836 */ /* 0x004fce0000000000 */
.L_x_601:
[----:B------:R-:W-:Y:S05]  /*15cd0*/  BSYNC B2 ;  /* 0x0000000000027941 */ /* 0x000fea0003800000 */
.L_x_600:
[----:B------:R-:W-:Y:S01]  /*15ce0*/  VIADD R9, R9, 0xfffffffe ;  /* 0xfffffffe09097836 */ /* 0x000fe20000000000 */
[----:B------:R-:W-:-:S04]  /*15cf0*/  LOP3.LUT R4, RZ, R4, RZ, 0x33, !PT ;  /* 0x00000004ff047212 */ /* 0x000fc800078e33ff */
[----:B------:R-:W-:-:S13]  /*15d00*/  ISETP.NE.AND P0, PT, R9, R4, PT ;  /* 0x000000040900720c */ /* 0x000fda0003f05270 */
[----:B------:R-:W-:Y:S05]  /*15d10*/  @!P0 BRA `(.L_x_599) ;  /* 0x0000000c00a88947 */ /* 0x000fea0003800000 */
[----:B------:R-:W-:-:S07]  /*15d20*/  IMAD.MOV.U32 R4, RZ, RZ, R19 ;  /* 0x000000ffff047224 */ /* 0x000fce00078e0013 */
.L_x_641:
[----:B------:R-:W2:Y:S01]  /*15d30*/  LDL R2, [R1] ;  /* 0x0000000001027983 */ /* 0x000ea20000100800 */
[----:B------:R-:W-:Y:S01]  /*15d40*/  VIADD R6, R18, 0x1 ;  /* 0x0000000112067836 */ /* 0x000fe20000000000 */
[----:B------:R-:W-:Y:S05]  /*15d50*/  YIELD ;  /* 0x0000000000007946 */ /* 0x000fea0003800000 */
[----:B------:R-:W-:Y:S01]  /*15d60*/  ISETP.NE.AND P0, PT, R6, 0x2, PT ;  /* 0x000000020600780c */ /* 0x000fe20003f05270 */
[----:B------:R-:W-:Y:S03]  /*15d70*/  BSSY B1, `(.L_x_615) ;  /* 0x000006d000017945 */ /* 0x000fe60003800000 */
[----:B------:R-:W-:-:S02]  /*15d80*/  SEL R7, RZ, 0x1, P0 ;  /* 0x00000001ff077807 */ /* 0x000fc40000000000 */
        /* <DEDUP_REMOVED lines=27> */
.L_x_617:
[----:B------:R-:W-:Y:S01]  /*15f40*/  IMAD R2, R6, 0x8, R16 ;  /* 0x0000000806027824 */ /* 0x000fe200078e0210 */
[----:B------:R-:W-:Y:S01]  /*15f50*/  SHF.L.U32 R3, R7, 0x1f, RZ ;  /* 0x0000001f07037819 */ /* 0x000fe200000006ff */
[----:B------:R-:W-:Y:S03]  /*15f60*/  BSSY B2, `(.L_x_618) ;  /* 0x0000003000027945 */ /* 0x000fe60003800000 */
[----:B------:R-:W1:Y:S02]  /*15f70*/  SYNCS.PHASECHK.TRANS64.TRYWAIT P0, [R2+URZ+0x30840], R3 ;  /* 0x03084003020075a7 */ /* 0x000e64000800017f */
[----:B-1----:R-:W-:Y:S05]  /*15f80*/  @!P0 BRA `(.L_x_619) ;  /* 0x0000004400b48947 */ /* 0x002fea0003800000 */
.L_x_764:
[----:B------:R-:W-:Y:S05]  /*15f90*/  BSYNC B2 ;  /* 0x0000000000027941 */ /* 0x000fea0003800000 */
.L_x_618:
        /* <DEDUP_REMOVED lines=12> */
.L_x_621:
[----:B------:R-:W-:Y:S05]  /*16060*/  BSYNC B2 ;  /* 0x0000000000027941 */ /* 0x000fea0003800000 */
.L_x_620:
[----:B------:R-:W-:Y:S01]  /*16070*/  IMAD.MOV.U32 R5, RZ, RZ, RZ ;  /* 0x000000ffff057224 */ /* 0x000fe200078e00ff */
[----:B------:R-:W-:Y:S01]  /*16080*/  UIADD3 UR4, UP0, UR38, 0x370, URZ ;  /* 0x0000037026047890 */ /* 0x000fe2000ff1e03f */
[----:B-1----:R-:W-:Y:S01]  /*16090*/  IMAD R3, R6, 0x6000, R16 ;  /* 0x0000600006037824 */ /* 0x002fe200078e0210 */
[----:B------:R-:W-:Y:S01]  /*160a0*/  PLOP3.LUT P0, PT, PT, PT, PT, 0x80, 0x0 ;  /* 0x000000000000781c */ /* 0x000fe20003f0f070 */
[----:B------:R-:W-:Y:S01]  /*160b0*/  IMAD R10, R9, 0xc0, R26 ;  /* 0x000000c0090a7824 */ /* 0x000fe200078e021a */
[----:B------:R-:W-:Y:S01]  /*160c0*/  R2UR UR10, R5 ;  /* 0x00000000050a72ca */ /* 0x000fe200000e0000 */
[----:B------:R-:W-:Y:S01]  /*160d0*/  VIADD R3, R3, 0x12400 ;  /* 0x0001240003037836 */ /* 0x000fe20000000000 */
[----:B------:R-:W-:Y:S01]  /*160e0*/  IADD3 R2, R2, 0x30830, RZ ;  /* 0x0003083002027810 */ /* 0x000fe20007ffe0ff */
[----:B------:R-:W-:Y:S01]  /*160f0*/  UIADD3.X UR5, URZ, UR39, URZ, UP0, !UPT ;  /* 0x000000273f057290 */ /* 0x000fe200087fe43f */
[----:B------:R-:W-:Y:S01]  /*16100*/  UMOV UR6, 0x0 ;  /* 0x0000000000067882 */ /* 0x000fe20000000000 */
[----:B------:R-:W-:-:S10]  /*16110*/  UMOV UR7, 0x14f00000 ;  /* 0x14f0000000077882 */ /* 0x000fd40000000000 */
.L_x_622:
        /* <DEDUP_REMOVED lines=15> */
.L_x_765:
[----:B------:R-:W-:Y:S05]  /*16210*/  BSYNC B2 ;  /* 0x0000000000027941 */ /* 0x000fea0003800000 */
.L_x_623:
        /* <DEDUP_REMOVED lines=11> */
.L_x_626:
[----:B------:R-:W-:Y:S05]  /*162d0*/  BSYNC B2 ;  /* 0x0000000000027941 */ /* 0x000fea0003800000 */
.L_x_625:
        /* <DEDUP_REMOVED lines=10> */
.L_x_627:
        /* <DEDUP_REMOVED lines=12> */
.L_x_616:
[----:B------:R-:W-:Y:S05]  /*16440*/  BSYNC B1 ;  /* 0x0000000000017941 */ /* 0x000fea0003800000 */
.L_x_615:
[----:B------:R-:W2:Y:S01]  /*16450*/  LDL R2, [R1] ;  /* 0x0000000001027983 */ /* 0x000ea20000100800 */
[----:B------:R-:W-:Y:S01]  /*16460*/  VIADD R18, R6, 0x1 ;  /* 0x0000000106127836 */ /* 0x000fe20000000000 */
[----:B------:R-:W-:Y:S01]  /*16470*/  BSSY B1, `(.L_x_628) ;  /* 0x0000070000017945 */ /* 0x000fe20003800000 */
[----:B------:R-:W-:-:S03]  /*16480*/  VIADD R9, R0, 0xffffffff ;  /* 0xffffffff00097836 */ /* 0x000fc60000000000 */
        /* <DEDUP_REMOVED lines=29> */
.L_x_630:
[----:B------:R-:W-:Y:S01]  /*16660*/  IMAD R2, R18, 0x8, R16 ;  /* 0x0000000812027824 */ /* 0x000fe200078e0210 */
[----:B------:R-:W-:Y:S01]  /*16670*/  SHF.L.U32 R3, R28, 0x1f, RZ ;  /* 0x0000001f1c037819 */ /* 0x000fe200000006ff */
[----:B------:R-:W-:Y:S03]  /*16680*/  BSSY B2, `(.L_x_631) ;  /* 0x0000003000027945 */ /* 0x000fe60003800000 */
[----:B------:R-:W1:Y:S02]  /*16690*/  SYNCS.PHASECHK.TRANS64.TRYWAIT P0, [R2+URZ+0x30840], R3 ;  /* 0x03084003020075a7 */ /* 0x000e64000800017f */
[----:B-1----:R-:W-:Y:S05]  /*166a0*/  @!P0 BRA `(.L_x_632) ;  /* 0x0000004000148947 */ /* 0x002fea0003800000 */
.L_x_766:
[----:B------:R-:W-:Y:S05]  /*166b0*/  BSYNC B2 ;  /* 0x0000000000027941 */ /* 0x000fea0003800000 */
.L_x_631:
        /* <DEDUP_REMOVED lines=12> */
.L_x_634:
[----:B------:R-:W-:Y:S05]  /*16780*/  BSYNC B2 ;  /* 0x0000000000027941 */ /* 0x000fea0003800000 */
.L_x_633:
[----:B-1----:R-:W-:Y:S01]  /*16790*/  IMAD.MOV.U32 R2, RZ, RZ, RZ ;  /* 0x000000ffff027224 */ /* 0x002fe200078e00ff */
[----:B------:R-:W-:Y:S01]  /*167a0*/  UIADD3 UR4, UP0, UR38, 0x370, URZ ;  /* 0x0000037026047890 */ /* 0x000fe2000ff1e03f */
[C---:B------:R-:W-:Y:S01]  /*167b0*/  IMAD R3, R18.reuse, 0x6000, R16 ;  /* 0x0000600012037824 */ /* 0x040fe200078e0210 */
        /* <DEDUP_REMOVED lines=9> */
.L_x_635:
        /* <DEDUP_REMOVED lines=15> */
.L_x_767:
[----:B------:R-:W-:Y:S05]  /*16940*/  BSYNC B2 ;  /* 0x0000000000027941 */ /* 0x000fea0003800000 */
.L_x_636:
        /* <DEDUP_REMOVED lines=11> */
.L_x_639:
[----:B------:R-:W-:Y:S05]  /*16a00*/  BSYNC B2 ;  /* 0x0000000000027941 */ /* 0x000fea0003800000 */
.L_x_638:
        /* <DEDUP_REMOVED lines=10> */
.L_x_640:
        /* <DEDUP_REMOVED lines=12> */
.L_x_629:
[----:B------:R-:W-:Y:S05]  /*16b70*/  BSYNC B1 ;  /* 0x0000000000017941 */ /* 0x000fea0003800000 */
.L_x_628:
[----:B------:R-:W2:Y:S01]  /*16b80*/  LDL R2, [R1+0xc] ;  /* 0x00000c0001027983 */ /* 0x000ea20000100800 */
[----:B------:R-:W-:Y:S01]  /*16b90*/  VIADD R0, R0, 0xfffffffe ;  /* 0xfffffffe00007836 */ /* 0x000fe20000000000 */
[----:B--2---:R-:W-:-:S13]  /*16ba0*/  ISETP.GT.AND P0, PT, R9, R2, PT ;  /* 0x000000020900720c */ /* 0x004fda0003f04270 */
[----:B------:R-:W-:Y:S05]  /*16bb0*/  @P0 BRA `(.L_x_641) ;  /* 0xfffffff0005c0947 */ /* 0x000fea000383ffff */
.L_x_599:
[----:B------:R-:W-:Y:S05]  /*16bc0*/  BSYNC B0 ;  /* 0x0000000000007941 */ /* 0x000fea0003800000 */
.L_x_598:
        /* <DEDUP_REMOVED lines=17> */
.L_x_643:
[----:B------:R-:W-:Y:S05]  /*16ce0*/  BSYNC B0 ;  /* 0x0000000000007941 */ /* 0x000fea0003800000 */
.L_x_642:
[----:B------:R-:W2:Y:S01]  /*16cf0*/  LDL R0, [R1] ;  /* 0x0000000001007983 */ /* 0x000ea20000100800 */
[----:B------:R-:W-:Y:S01]  /*16d00*/  BSSY B0, `(.L_x_644) ;  /* 0x0000028000007945 */ /* 0x000fe20003800000 */
[----:B--2---:R-:W-:-:S13]  /*16d10*/  LOP3.LUT P0, RZ, R0, 0x1, RZ, 0xc0, !PT ;  /* 0x0000000100ff7812 */ /* 0x004fda000780c0ff */
[----:B------:R-:W-:Y:S05]  /*16d20*/  @!P0 BRA `(.L_x_645) ;  /* 0x0000000000948947 */ /* 0x000fea0003800000 */
[----:B------:R-:W-:Y:S01]  /*16d30*/  IMAD R3, R18, 0x8, R16 ;  /* 0x0000000812037824 */ /* 0x000fe200078e0210 */
[----:B------:R-:W-:Y:S01]  /*16d40*/  SHF.L.U32 R0, R28, 0x1f, RZ ;  /* 0x0000001f1c007819 */ /* 0x000fe200000006ff */
[----:B------:R-:W-:Y:S01]  /*16d50*/  BSSY B1, `(.L_x_646) ;  /* 0x0000004000017945 */ /* 0x000fe20003800000 */
[----:B------:R-:W-:Y:S02]  /*16d60*/  ISETP.NE.AND P1, PT, R6, RZ, PT ;  /* 0x000000ff0600720c */ /* 0x000fe40003f25270 */
[----:B------:R-:W0:Y:S02]  /*16d70*/  SYNCS.PHASECHK.TRANS64.TRYWAIT P0, [R3+URZ+0x30860], R0 ;  /* 0x03086000030075a7 */ /* 0x000e24000800017f */
[----:B0-----:R-:W-:Y:S09]  /*16d80*/  @!P0 BRA `(.L_x_647) ;  /* 0x0000003800848947 */ /* 0x001ff20003800000 */
.L_x_768:
[----:B------:R-:W-:Y:S05]  /*16d90*/  BSYNC B1 ;  /* 0x0000000000017941 */ /* 0x000fea0003800000 */
.L_x_646:
        /* <DEDUP_REMOVED lines=9> */
.L_x_649:
[----:B------:R-:W-:Y:S05]  /*16e30*/  BSYNC B1 ;  /* 0x0000000000017941 */ /* 0x000fea0003800000 */
.L_x_648:
        /* <DEDUP_REMOVED lines=10> */
.L_x_650:
        /* <DEDUP_REMOVED lines=10> */
.L_x_645:
[----:B------:R-:W-:Y:S05]  /*16f80*/  BSYNC B0 ;  /* 0x0000000000007941 */ /* 0x000fea0003800000 */
.L_x_644:
[----:B------:R-:W-:-:S05]  /*16f90*/  VIADD R18, R18, 0x1 ;  /* 0x0000000112127836 */ /* 0x000fca0000000000 */
[----:B------:R-:W-:-:S04]  /*16fa0*/  ISETP.NE.AND P0, PT, R18, 0x2, PT ;  /* 0x000000021200780c */ /* 0x000fc80003f05270 */
[----:B------:R-:W-:Y:S02]  /*16fb0*/  SEL R3, RZ, 0x1, P0 ;  /* 0x00000001ff037807 */ /* 0x000fe40000000000 */
[----:B------:R-:W-:Y:S02]  /*16fc0*/  SEL R18, R18, RZ, P0 ;  /* 0x000000ff12127207 */ /* 0x000fe40000000000 */
[----:B------:R-:W-:-:S07]  /*16fd0*/  LOP3.LUT R28, R28, R3, RZ, 0x3c, !PT ;  /* 0x000000031c1c7212 */ /* 0x000fce00078e3cff */
.L_x_580:
[----:B------:R-:W-:Y:S05]  /*16fe0*/  BSYNC B7 ;  /* 0x0000000000077941 */ /* 0x000fea0003800000 */
.L_x_578:
[----:B------:R-:W3:Y:S02]  /*16ff0*/  LDL R0, [R1] ;  /* 0x0000000001007983 */ /* 0x000ee40000100800 */
[----:B---3--:R-:W-:-:S13]  /*17000*/  LOP3.LUT P0, RZ, R0, 0x2, RZ, 0xc0, !PT ;  /* 0x0000000200ff7812 */ /* 0x008fda000780c0ff */
[----:B------:R-:W-:Y:S05]  /*17010*/  @!P0 BRA `(.L_x_651) ;  /* 0x0000000000248947 */ /* 0x000fea0003800000 */
[----:B------:R-:W-:Y:S05]  /*17020*/  WARPSYNC.ALL ;  /* 0x0000000000007948 */ /* 0x000fea0003800000 */
[----:B------:R-:W3:Y:S08]  /*17030*/  S2UR UR5, SR_CgaCtaId ;  /* 0x00000000000579c3 */ /* 0x000ef00000008800 */
[----:B------:R-:W-:Y:S06]  /*17040*/  BAR.SYNC.DEFER_BLOCKING 0x5, 0x200 ;  /* 0x0148000000007b1d */ /* 0x000fec0000010000 */
[----:B------:R-:W-:-:S02]  /*17050*/  UMOV UR4, 0x400 ;  /* 0x0000040000047882 */ /* 0x000fc40000000000 */
[----:B---3--:R-:W-:-:S06]  /*17060*/  ULEA UR4, UR5, UR4, 0x18 ;  /* 0x0000000405047291 */ /* 0x008fcc000f8ec03f */
[----:B------:R-:W-:-:S05]  /*17070*/  IMAD.U32 R16, RZ, RZ, UR4 ;  /* 0x00000004ff107e24 */ /* 0x000fca000f8e00ff */
[----:B------:R3:W4:Y:S01]  /*17080*/  LDS.128 R24, [R16+0x308d0] ;  /* 0x0308d00010187984 */ /* 0x0007220000000c00 */
[----:B------:R-:W-:Y:S06]  /*17090*/  BAR.ARV 0x4, 0x200 ;  /* 0x0108000000007b1d */ /* 0x000fec0000002000 */
[----:B------:R-:W-:Y:S05]  /*170a0*/  BRA `(.L_x_652) ;  /* 0x0000000800d07947 */ /* 0x000fea0003800000 */
.L_x_651:
[----:B------:R-:W1:Y:S01]  /*170b0*/  S2R R0, SR_TID.X ;  /* 0x0000000000007919 */ /* 0x000e620000002100 */
[----:B------:R-:W-:Y:S01]  /*170c0*/  UMOV UR4, 0xffffffff ;  /* 0xffffffff00047882 */ /* 0x000fe20000000000 */
[----:B-1----:R-:W-:-:S04]  /*170d0*/  LOP3.LUT R9, R0, 0x1f, RZ, 0xc0, !PT ;  /* 0x0000001f00097812 */ /* 0x002fc800078ec0ff */
[----:B------:R-:W-:Y:S01]  /*170e0*/  ISETP.NE.AND P0, PT, R9, 0x1f, PT ;  /* 0x0000001f0900780c */ /* 0x000fe20003f05270 */
[----:B------:R-:W-:-:S12]  /*170f0*/  BRA.DIV UR4, `(.L_x_653) ;  /* 0x0000003604bc7947 */ /* 0x000fd8000b800000 */
[----:B------:R-:W-:Y:S01]  /*17100*/  IADD3 R7, R27, R9, RZ ;  /* 0x000000091b077210 */ /* 0x000fe20007ffe0ff */
[----:B------:R-:W-:-:S03]  /*17110*/  ULDC UR4, c[0x0][0xc3c] ;  /* 0x00030f0000047ab9 */ /* 0x000fc60000000800 */
[----:B------:R-:W-:-:S13]  /*17120*/  ISETP.GE.OR P1, PT, R7, UR4, !P0 ;  /* 0x0000000407007c0c */ /* 0x000fda000c726670 */
[----:B------:R-:W1:Y:S08]  /*17130*/  @!P1 LDC.64 R2, c[0x0][0xc80] ;  /* 0x00032000ff029b82 */ /* 0x000e700000000a00 */
[----:B--2---:R-:W2:Y:S01]  /*17140*/  @!P1 LDC.64 R4, c[0x0][0xc78] ;  /* 0x00031e00ff049b82 */ /* 0x004ea20000000a00 */
[----:B-1----:R-:W-:-:S05]  /*17150*/  @!P1 IMAD.WIDE R2, R7, 0x4, R2 ;  /* 0x0000000407029825 */ /* 0x002fca00078e0202 */
[----:B------:R2:W3:Y:S02]  /*17160*/  @!P1 LDG.E R8, desc[UR56][R2.64] ;  /* 0x0000003802089981 */ /* 0x0004e4000c1e1900 */
[----:B--2---:R-:W-:-:S05]  /*17170*/  @!P1 IMAD.WIDE R2, R7, 0x4, R4 ;  /* 0x0000000407029825 */ /* 0x004fca00078e0204 */
[----:B------:R-:W2:Y:S01]  /*17180*/  @!P1 LDG.E R5, desc[UR56][R2.64] ;  /* 0x0000003802059981 */ /* 0x000ea2000c1e1900 */
        /* <DEDUP_REMOVED lines=8> */
[----:B-1----:R-:W-:-:S02]  /*17210*/  IMAD.MOV.U32 R24, RZ, RZ, RZ ;  /* 0x000000ffff187224 */ /* 0x002fc400078e00ff */
[----:B---3--:R-:W-:Y:S02]  /*17220*/  @!P1 IMAD.MOV.U32 R7, RZ, RZ, R8 ;  /* 0x000000ffff079224 */ /* 0x008fe400078e0008 */
[----:B--2---:R-:W-:Y:S01]  /*17230*/  @!P1 IMAD.MOV.U32 R4, RZ, RZ, R5 ;  /* 0x000000ffff049224 */ /* 0x004fe200078e0005 */
[----:B------:R-:W-:-:S03]  /*17240*/  ISETP.NE.AND P1, PT, R9, RZ, PT ;  /* 0x000000ff0900720c */ /* 0x000fc60003f25270 */
[----:B0-----:R-:W-:-:S05]  /*17250*/  IMAD R13, R4, R7, RZ ;  /* 0x00000007040d7224 */ /* 0x001fca00078e02ff */
        /* <DEDUP_REMOVED lines=16> */
.L_x_778:
[----:B------:R-:W-:Y:S02]  /*17360*/  ULDC UR4, c[0x0][0xc38] ;  /* 0x00030e0000047ab9 */ /* 0x000fe40000000800 */
[----:B------:R-:W-:-:S04]  /*17370*/  IMAD.U32 R2, RZ, RZ, UR4 ;  /* 0x00000004ff027e24 */ /* 0x000fc8000f8e00ff */
[----:B-1----:R-:W-:-:S04]  /*17380*/  IMAD R5, R14, R2, RZ ;  /* 0x000000020e057224 */ /* 0x002fc800078e02ff */
[----:B------:R-:W-:-:S05]  /*17390*/  IMAD.IADD R6, R6, 0x1, R5 ;  /* 0x0000000106067824 */ /* 0x000fca00078e0205 */
[----:B------:R-:W-:-:S13]  /*173a0*/  ISETP.GT.AND P6, PT, R6, R0, PT ;  /* 0x000000000600720c */ /* 0x000fda0003fc4270 */
[----:B------:R-:W-:Y:S05]  /*173b0*/  @P6 BRA `(.L_x_654) ;  /* 0x0000000000a46947 */ /* 0x000fea0003800000 */
.L_x_657:
        /* <DEDUP_REMOVED lines=35> */
.L_x_786:
[----:B------:R-:W-:Y:S02]  /*175f0*/  ULDC UR4, c[0x0][0xc38] ;  /* 0x00030e0000047ab9 */ /* 0x000fe40000000800 */
[----:B------:R-:W-:-:S04]  /*17600*/  IMAD.U32 R2, RZ, RZ, UR4 ;  /* 0x00000004ff027e24 */ /* 0x000fc8000f8e00ff */
[----:B-1----:R-:W-:-:S04]  /*17610*/  IMAD R5, R14, R2, RZ ;  /* 0x000000020e057224 */ /* 0x002fc800078e02ff */
[----:B------:R-:W-:-:S05]  /*17620*/  IMAD.IADD R6, R5, 0x1, R6 ;  /* 0x0000000105067824 */ /* 0x000fca00078e0206 */
[----:B------:R-:W-:-:S13]  /*17630*/  ISETP.GT.AND P6, PT, R6, R0, PT ;  /* 0x000000000600720c */ /* 0x000fda0003fc4270 */
[----:B------:R-:W-:Y:S05]  /*17640*/  @!P6 BRA `(.L_x_657) ;  /* 0xfffffffc005ce947 */ /* 0x000fea000383ffff */
.L_x_654:
        /* <DEDUP_REMOVED lines=9> */
.L_x_791:
[----:B------:R-:W-:-:S13]  /*176e0*/  ISETP.NE.AND P0, PT, R8, RZ, PT ;  /* 0x000000ff0800720c */ /* 0x000fda0003f05270 */
[----:B------:R-:W-:Y:S05]  /*176f0*/  @!P0 BRA `(.L_x_659) ;  /* 0x0000000000108947 */ /* 0x000fea0003800000 */
[----:B------:R-:W-:Y:S01]  /*17700*/  UMOV UR4, 0xffffffff ;  /* 0xffffffff00047882 */ /* 0x000fe20000000000 */
[----:B------:R-:W-:Y:S02]  /*17710*/  VIADD R12, R5, 0xffffffff ;  /* 0xffffffff050c7836 */ /* 0x000fe40000000000 */
[----:B------:R-:W-:Y:S05]  /*17720*/  BRA.DIV UR4, `(.L_x_660) ;  /* 0x0000003a04807947 */ /* 0x000fea000b800000 */
[----:B------:R4:W0:Y:S02]  /*17730*/  SHFL.IDX PT, R24, R3, R12, 0x1f ;  /* 0x00001f0c03187589 */ /* 0x00082400000e0000 */
.L_x_659:
        /* <DEDUP_REMOVED lines=22> */
[----:B------:R-:W-:Y:S02]  /*178a0*/  IMAD.MOV.U32 R2, RZ, RZ, RZ ;  /* 0x000000ffff027224 */ /* 0x000fe400078e00ff */
[----:B------:R-:W0:Y:S08]  /*178b0*/  F2I.FTZ.U32.TRUNC.NTZ R3, R10 ;  /* 0x0000000a00037305 */ /* 0x000e30000021f000 */
[----:B------:R-:W-:-:S02]  /*178c0*/  @!P1 IMAD.IADD R11, R11, 0x1, -R8 ;  /* 0x000000010b0b9824 */ /* 0x000fc400078e0a08 */
[----:B------:R-:W-:Y:S01]  /*178d0*/  @!P1 VIADD R9, R9, 0x1 ;  /* 0x0000000109099836 */ /* 0x000fe20000000000 */
[----:B------:R-:W-:Y:S02]  /*178e0*/  ISETP.NE.AND P1, PT, R7, RZ, PT ;  /* 0x000000ff0700720c */ /* 0x000fe40003f25270 */
[----:B------:R-:W-:Y:S02]  /*178f0*/  ISETP.GE.U32.AND P0, PT, R11, R8, PT ;  /* 0x000000080b00720c */ /* 0x000fe40003f06070 */
[----:B------:R-:W-:Y:S01]  /*17900*/  IABS R8, R4 ;  /* 0x0000000400087213 */ /* 0x000fe20000000000 */
[----:B0-----:R-:W-:-:S04]  /*17910*/  IMAD.MOV R11, RZ, RZ, -R3 ;  /* 0x000000ffff0b7224 */ /* 0x001fc800078e0a03 */
[----:B------:R-:W-:Y:S02]  /*17920*/  IMAD.MOV R8, RZ, RZ, -R8 ;  /* 0x000000ffff087224 */ /* 0x000fe400078e0a08 */
[----:B------:R-:W-:-:S04]  /*17930*/  IMAD R11, R11, R6, RZ ;  /* 0x000000060b0b7224 */ /* 0x000fc800078e02ff */
[----:B------:R-:W-:Y:S01]  /*17940*/  IMAD.HI.U32 R2, R3, R11, R2 ;  /* 0x0000000b03027227 */ /* 0x000fe200078e0002 */
[----:B------:R-:W-:-:S03]  /*17950*/  LOP3.LUT R3, R0, R7, RZ, 0x3c, !PT ;  /* 0x0000000700037212 */ /* 0x000fc600078e3cff */
[----:B------:R-:W-:Y:S01]  /*17960*/  @P0 VIADD R9, R9, 0x1 ;  /* 0x0000000109090836 */ /* 0x000fe20000000000 */
[----:B------:R-:W-:-:S13]  /*17970*/  ISETP.GE.AND P2, PT, R3, RZ, PT ;  /* 0x000000ff0300720c */ /* 0x000fda0003f46270 */
[----:B------:R-:W-:Y:S02]  /*17980*/  @!P2 IADD3 R9, -R9, RZ, RZ ;  /* 0x000000ff0909a210 */ /* 0x000fe40007ffe1ff */
[----:B------:R-:W-:-:S04]  /*17990*/  @!P1 LOP3.LUT R9, RZ, R7, RZ, 0x33, !PT ;  /* 0x00000007ff099212 */ /* 0x000fc800078e33ff */
[-C--:B------:R-:W-:Y:S01]  /*179a0*/  IABS R3, R9.reuse ;  /* 0x0000000900037213 */ /* 0x080fe20000000000 */
[----:B------:R-:W-:-:S04]  /*179b0*/  IMAD R7, R7, R9, RZ ;  /* 0x0000000907077224 */ /* 0x000fc800078e02ff */
[----:B------:R-:W-:-:S04]  /*179c0*/  IMAD.HI.U32 R2, R2, R3, RZ ;  /* 0x0000000302027227 */ /* 0x000fc800078e00ff */
[----:B------:R-:W-:Y:S02]  /*179d0*/  IMAD R3, R2, R8, R3 ;  /* 0x0000000802037224 */ /* 0x000fe400078e0203 */
[----:B------:R-:W-:-:S03]  /*179e0*/  IMAD.IADD R25, R0, 0x1, -R7 ;  /* 0x0000000100197824 */ /* 0x000fc600078e0a07 */
[----:B------:R-:W-:-:S13]  /*179f0*/  ISETP.GT.U32.AND P1, PT, R6, R3, PT ;  /* 0x000000030600720c */ /* 0x000fda0003f24070 */
[----:B------:R-:W-:Y:S02]  /*17a00*/  @!P1 IMAD.IADD R3, R3, 0x1, -R6 ;  /* 0x0000000103039824 */ /* 0x000fe400078e0a06 */
[----:B------:R-:W-:Y:S01]  /*17a10*/  @!P1 VIADD R2, R2, 0x1 ;  /* 0x0000000102029836 */ /* 0x000fe20000000000 */
[----:B------:R-:W-:Y:S02]  /*17a20*/  ISETP.NE.AND P1, PT, R4, RZ, PT ;  /* 0x000000ff0400720c */ /* 0x000fe40003f25270 */
[----:B------:R-:W-:Y:S02]  /*17a30*/  ISETP.GE.U32.AND P0, PT, R3, R6, PT ;  /* 0x000000060300720c */ /* 0x000fe40003f06070 */
[----:B------:R-:W-:-:S04]  /*17a40*/  LOP3.LUT R3, R9, R4, RZ, 0x3c, !PT ;  /* 0x0000000409037212 */ /* 0x000fc800078e3cff */
[----:B------:R-:W-:-:S07]  /*17a50*/  ISETP.GE.AND P2, PT, R3, RZ, PT ;  /* 0x000000ff0300720c */ /* 0x000fce0003f46270 */
[----:B------:R-:W-:-:S06]  /*17a60*/  @P0 VIADD R2, R2, 0x1 ;  /* 0x0000000102020836 */ /* 0x000fcc0000000000 */
[----:B------:R-:W-:Y:S01]  /*17a70*/  @!P2 IMAD.MOV R2, RZ, RZ, -R2 ;  /* 0x000000ffff02a224 */ /* 0x000fe200078e0a02 */
[----:B------:R-:W-:-:S05]  /*17a80*/  @!P1 LOP3.LUT R2, RZ, R4, RZ, 0x33, !PT ;  /* 0x00000004ff029212 */ /* 0x000fca00078e33ff */
[--C-:B------:R-:W-:Y:S02]  /*17a90*/  IMAD.MOV R3, RZ, RZ, -R2.reuse ;  /* 0x000000ffff037224 */ /* 0x100fe400078e0a02 */
[C---:B------:R-:W-:Y:S02]  /*17aa0*/  IMAD R2, R4.reuse, 0x1000000, R2 ;  /* 0x0100000004027824 */ /* 0x040fe400078e0202 */
[----:B------:R-:W-:-:S04]  /*17ab0*/  IMAD R9, R4, R3, R9 ;  /* 0x0000000304097224 */ /* 0x000fc800078e0209 */
[----:B------:R-:W-:Y:S01]  /*17ac0*/  IMAD R26, R9, 0x10000, R2 ;  /* 0x00010000091a7824 */ /* 0x000fe200078e0202 */
[----:B------:R-:W-:Y:S06]  /*17ad0*/  BRA `(.L_x_661) ;  /* 0x00000000001c7947 */ /* 0x000fec0003800000 */
.L_x_655:
[----:B------:R-:W-:Y:S01]  /*17ae0*/  UMOV UR4, URZ ;  /* 0x0000003f00047c82 */ /* 0x000fe20008000000 */
[----:B------:R-:W-:Y:S01]  /*17af0*/  UMOV UR5, URZ ;  /* 0x0000003f00057c82 */ /* 0x000fe20008000000 */
[----:B------:R-:W-:Y:S01]  /*17b00*/  ULDC UR6, c[0x0][0xc3c] ;  /* 0x00030f0000067ab9 */ /* 0x000fe20000000800 */
[----:B------:R-:W-:Y:S02]  /*17b10*/  IMAD.MOV.U32 R24, RZ, RZ, R0 ;  /* 0x000000ffff187224 */ /* 0x000fe400078e0000 */
[----:B------:R-:W-:Y:S02]  /*17b20*/  IMAD.U32 R25, RZ, RZ, UR4 ;  /* 0x00000004ff197e24 */ /* 0x000fe4000f8e00ff */
[----:B------:R-:W-:Y:S02]  /*17b30*/  IMAD.U32 R26, RZ, RZ, UR5 ;  /* 0x00000005ff1a7e24 */ /* 0x000fe4000f8e00ff */
[----:B------:R-:W-:-:S07]  /*17b40*/  IMAD.U32 R27, RZ, RZ, UR6 ;  /* 0x00000006ff1b7e24 */ /* 0x000fce000f8e00ff */
.L_x_661:
        /* <DEDUP_REMOVED lines=10> */
.L_x_652:
[----:B------:R-:W-:Y:S02]  /*17bf0*/  ULDC UR4, c[0x0][0xc3c] ;  /* 0x00030f0000047ab9 */ /* 0x000fe40000000800 */
[----:B----4-:R-:W-:-:S13]  /*17c00*/  ISETP.GE.AND P0, PT, R27, UR4, PT ;  /* 0x000000041b007c0c */ /* 0x010fda000bf06270 */
[----:B------:R-:W-:Y:S05]  /*17c10*/  @!P0 BRA `(.L_x_662) ;  /* 0xffffffa400648947 */ /* 0x000fea000383ffff */
[----:B------:R-:W-:Y:S05]  /*17c20*/  BSYNC B8 ;  /* 0x0000000000087941 */ /* 0x000fea0003800000 */
.L_x_538:
[----:B0-----:R-:W4:Y:S01]  /*17c30*/  LDL.LU R0, [R1+0x38] ;  /* 0x0000380001007983 */ /* 0x001f220000300800 */
[----:B------:R-:W-:Y:S01]  /*17c40*/  BSSY B0, `(.L_x_663) ;  /* 0x000000b000007945 */ /* 0x000fe20003800000 */
[----:B-12---:R-:W0:Y:S01]  /*17c50*/  S2R R5, SR_CgaCtaId ;  /* 0x0000000000057919 */ /* 0x006e220000008800 */
[----:B----4-:R-:W-:-:S05]  /*17c60*/  VIADD R0, R0, 0x1 ;  /* 0x0000000100007836 */ /* 0x010fca0000000000 */
[----:B------:R-:W-:-:S04]  /*17c70*/  LEA.HI R2, R0, R0, RZ, 0x1 ;  /* 0x0000000000027211 */ /* 0x000fc800078f08ff */
[----:B------:R-:W-:Y:S02]  /*17c80*/  LOP3.LUT R3, R2, 0xfffffffe, RZ, 0xc0, !PT ;  /* 0xfffffffe02037812 */ /* 0x000fe400078ec0ff */
[----:B------:R-:W-:-:S03]  /*17c90*/  MOV R2, 0x400 ;  /* 0x0000040000027802 */ /* 0x000fc60000000f00 */
[----:B------:R-:W-:Y:S01]  /*17ca0*/  IMAD.IADD R0, R0, 0x1, -R3 ;  /* 0x0000000100007824 */ /* 0x000fe200078e0a03 */
[----:B0-----:R-:W-:-:S04]  /*17cb0*/  LEA R9, R5, R2, 0x18 ;  /* 0x0000000205097211 */ /* 0x001fc800078ec0ff */
[----:B------:R-:W-:-:S04]  /*17cc0*/  SHF.L.U32 R0, R0, 0x1f, RZ ;  /* 0x0000001f00007819 */ /* 0x000fc800000006ff */
[----:B------:R-:W0:Y:S02]  /*17cd0*/  SYNCS.PHASECHK.TRANS64.TRYWAIT P0, [R9+URZ+0x30820], R0 ;  /* 0x03082000090075a7 */ /* 0x000e24000800017f */
[----:B0-----:R-:W-:Y:S05]  /*17ce0*/  @!P0 BRA `(.L_x_664) ;  /* 0x0000003400388947 */ /* 0x001fea0003800000 */
.L_x_794:
[----:B------:R-:W-:Y:S05]  /*17cf0*/  BSYNC B0 ;  /* 0x0000000000007941 */ /* 0x000fea0003800000 */
.L_x_663:
[----:B------:R-:W-:-:S03]  /*17d00*/  UMOV UR4, 0xffffffff ;  /* 0xffffffff00047882 */ /* 0x000fc60000000000 */
[----:B------:R-:W-:Y:S05]  /*17d10*/  BRA.DIV UR4, `(.L_x_665) ;  /* 0x0000003604407947 */ /* 0x000fea000b800000 */
[----:B0-----:R-:W0:Y:S02]  /*17d20*/  S2R R0, SR_TID.X ;  /* 0x0000000000007919 */ /* 0x001e240000002100 */
[----:B0-----:R-:W-:-:S04]  /*17d30*/  SHF.R.U32.HI R0, RZ, 0x5, R0 ;  /* 0x00000005ff007819 */ /* 0x001fc80000011600 */
[----:B------:R-:W-:-:S05]  /*17d40*/  LOP3.LUT R0, R0, 0x3, RZ, 0xc0, !PT ;  /* 0x0000000300007812 */ /* 0x000fca00078ec0ff */
[----:B------:R0:W1:Y:S02]  /*17d50*/  SHFL.IDX PT, R14, R0, RZ, 0x1f ;  /* 0x00001fff000e7589 */ /* 0x00006400000e0000 */
.L_x_797:
[----:B-1----:R-:W-:-:S13]  /*17d60*/  ISETP.NE.AND P0, PT, R14, RZ, PT ;  /* 0x000000ff0e00720c */ /* 0x002fda0003f05270 */
[----:B------:R-:W-:Y:S05]  /*17d70*/  @P0 BRA `(.L_x_400) ;  /* 0x0000000000880947 */ /* 0x000fea0003800000 */
[----:B------:R-:W-:-:S03]  /*17d80*/  UMOV UR4, 0xffffffff ;  /* 0xffffffff00047882 */ /* 0x000fc60000000000 */
[----:B------:R-:W-:Y:S05]  /*17d90*/  BRA.DIV UR4, `(.L_x_666) ;  /* 0x0000003604547947 */ /* 0x000fea000b800000 */
[----:B------:R-:W-:-:S13]  /*17da0*/  ELECT P6, URZ, PT ;  /* 0x00000000003f782f */ /* 0x000fda00038c0000 */
.L_x_800:
[----:B------:R-:W-:Y:S05]  /*17db0*/  @!P6 BRA `(.L_x_400) ;  /* 0x000000000078e947 */ /* 0x000fea0003800000 */
[----:B0-----:R-:W2:Y:S02]  /*17dc0*/  LDL.LU R0, [R1+0x50] ;  /* 0x0000500001007983 */ /* 0x001ea40000300800 */
[----:B--2---:R-:W-:-:S04]  /*17dd0*/  LOP3.LUT R0, R0, 0x2, RZ, 0xfc, !PT ;  /* 0x0000000200007812 */ /* 0x004fc800078efcff */
[----:B------:R-:W-:-:S13]  /*17de0*/  ISETP.NE.AND P2, PT, R0, 0x3, PT ;  /* 0x000000030000780c */ /* 0x000fda0003f45270 */
[----:B------:R-:W-:Y:S05]  /*17df0*/  @!P2 BRA `(.L_x_667) ;  /* 0x000000000004a947 */ /* 0x000fea0003800000 */
[----:B------:R-:W-:Y:S01]  /*17e00*/  BPT.TRAP 0x1 ;  /* 0x000000040000795c */ /* 0x000fe20000300000 */
.L_x_667:
[----:B------:R-:W-:Y:S01]  /*17e10*/  VIADD R3, R9, 0x30840 ;  /* 0x0003084009037836 */ /* 0x000fe20000000000 */
[----:B------:R-:W-:Y:S01]  /*17e20*/  SHF.L.U32 R2, R28, 0x1f, RZ ;  /* 0x0000001f1c027819 */ /* 0x000fe200000006ff */
[C---:B------:R-:W-:Y:S02]  /*17e30*/  VIADD R0, R18.reuse, 0x1 ;  /* 0x0000000112007836 */ /* 0x040fe40000000000 */
[----:B------:R-:W-:-:S03]  /*17e40*/  IMAD R7, R18, 0x8, R3 ;  /* 0x0000000812077824 */ /* 0x000fc600078e0203 */
[C---:B------:R-:W-:Y:S01]  /*17e50*/  ISETP.NE.AND P1, PT, R0.reuse, 0x2, PT ;  /* 0x000000020000780c */ /* 0x040fe20003f25270 */
[----:B------:R-:W0:Y:S03]  /*17e60*/  SYNCS.PHASECHK.TRANS64.TRYWAIT P0, [R7+URZ], R2 ;  /* 0x00000002070075a7 */ /* 0x000e26000800017f */
[----:B------:R-:W-:Y:S02]  /*17e70*/  SEL R5, RZ, 0x1, P1 ;  /* 0x00000001ff057807 */ /* 0x000fe40000800000 */
[----:B------:R-:W-:Y:S02]  /*17e80*/  SEL R4, R0, RZ, P1 ;  /* 0x000000ff00047207 */ /* 0x000fe40000800000 */
[----:B------:R-:W-:-:S03]  /*17e90*/  LOP3.LUT R0, R28, R5, RZ, 0x3c, !PT ;  /* 0x000000051c007212 */ /* 0x000fc600078e3cff */
[----:B------:R-:W-:Y:S01]  /*17ea0*/  IMAD R3, R4, 0x8, R3 ;  /* 0x0000000804037824 */ /* 0x000fe200078e0203 */
[----:B------:R-:W-:Y:S01]  /*17eb0*/  SHF.L.U32 R0, R0, 0x1f, RZ ;  /* 0x0000001f00007819 */ /* 0x000fe200000006ff */
[----:B0-----:R-:W-:Y:S06]  /*17ec0*/  @!P0 BRA `(.L_x_668) ;  /* 0x0000003400288947 */ /* 0x001fec0003800000 */
.L_x_801:
[----:B------:R-:W1:Y:S02]  /*17ed0*/  SYNCS.PHASECHK.TRANS64.TRYWAIT P0, [R3+URZ], R0 ;  /* 0x00000000030075a7 */ /* 0x000e64000800017f */
[----:B-1----:R-:W-:Y:S05]  /*17ee0*/  @!P0 BRA `(.L_x_669) ;  /* 0x0000003400348947 */ /* 0x002fea0003800000 */
.L_x_802:
[----:B------:R-:W-:Y:S05]  /*17ef0*/  @!P2 BRA `(.L_x_670) ;  /* 0x000000000004a947 */ /* 0x000fea0003800000 */
[----:B------:R-:W-:Y:S01]  /*17f00*/  BPT.TRAP 0x1 ;  /* 0x000000040000795c */ /* 0x000fe20000300000 */
.L_x_670:
[----:B-1----:R-:W-:-:S04]  /*17f10*/  VIADD R3, R9, 0x30860 ;  /* 0x0003086009037836 */ /* 0x002fc80000000000 */
[----:B------:R-:W-:-:S04]  /*17f20*/  IMAD R5, R18, 0x8, R3 ;  /* 0x0000000812057824 */ /* 0x000fc800078e0203 */
[----:B------:R-:W1:Y:S02]  /*17f30*/  SYNCS.PHASECHK.TRANS64.TRYWAIT P0, [R5+URZ], R2 ;  /* 0x00000002050075a7 */ /* 0x000e64000800017f */
[----:B-1----:R-:W-:Y:S05]  /*17f40*/  @!P0 BRA `(.L_x_671) ;  /* 0x0000003400308947 */ /* 0x002fea0003800000 */
.L_x_803:
[----:B------:R-:W-:-:S07]  /*17f50*/  IMAD R3, R4, 0x8, R3 ;  /* 0x0000000804037824 */ /* 0x000fce00078e0203 */
.L_x_672:
[----:B--2---:R2:W4:Y:S02]  /*17f60*/  SYNCS.PHASECHK.TRANS64.TRYWAIT P0, [R3+URZ], R0 ;  /* 0x00000000030075a7 */ /* 0x004524000800017f */
[----:B----4-:R-:W-:Y:S05]  /*17f70*/  @!P0 NANOSLEEP.SYNCS 0x989680 ;  /* 0x009896800000895d */ /* 0x010fea0003900000 */
[----:B------:R-:W4:Y:S02]  /*17f80*/  @!P0 SYNCS.PHASECHK.TRANS64 P0, [R3+URZ], R0 ;  /* 0x00000000030085a7 */ /* 0x000f24000800007f */
[----:B----4-:R-:W-:Y:S05]  /*17f90*/  @!P0 BRA `(.L_x_672) ;  /* 0xfffffffc00f08947 */ /* 0x010fea000383ffff */
.L_x_400:
[----:B------:R-:W-:Y:S05]  /*17fa0*/  BSYNC B9 ;  /* 0x0000000000097941 */ /* 0x000fea0003800000 */
.L_x_397:
[----:B------:R-:W-:Y:S05]  /*17fb0*/  EXIT ;  /* 0x000000000000794d */ /* 0x000fea0003800000 */
.L_x_420:
[----:B0-----:R0:W1:Y:S02]  /*17fc0*/  SYNCS.PHASECHK.TRANS64.TRYWAIT P6, [R82+URZ+0x30890], R94 ;  /* 0x0308905e520075a7 */ /* 0x00106400080c017f */
[----:B-1----:R-:W-:Y:S05]  /*17fd0*/  @!P6 NANOSLEEP.SYNCS 0x989680 ;  /* 0x009896800000e95d */ /* 0x002fea0003900000 */
[----:B------:R-:W1:Y:S02]  /*17fe0*/  @!P6 SYNCS.PHASECHK.TRANS64 P6, [R82+URZ+0x30890], R94 ;  /* 0x0308905e5200e5a7 */ /* 0x000e6400080c007f */
[----:B-1----:R-:W-:Y:S05]  /*17ff0*/  @!P6 BRA `(.L_x_420) ;  /* 0xfffffffc00f0e947 */ /* 0x002fea000383ffff */
[----:B------:R-:W-:Y:S05]  /*18000*/  BRA `(.L_x_673) ;  /* 0xfffffeac00cc7947 */ /* 0x000fea000383ffff */
.L_x_440:
[----:B0-----:R0:W1:Y:S02]  /*18010*/  SYNCS.PHASECHK.TRANS64.TRYWAIT P5, [R82+URZ+0x30890], R94 ;  /* 0x0308905e520075a7 */ /* 0x00106400080a017f */
[----:B-1----:R-:W-:Y:S05]  /*18020*/  @!P5 NANOSLEEP.SYNCS 0x989680 ;  /* 0x009896800000d95d */ /* 0x002fea0003900000 */
[----:B------:R-:W1:Y:S02]  /*18030*/  @!P5 SYNCS.PHASECHK.TRANS64 P5, [R82+URZ+0x30890], R94 ;  /* 0x0308905e5200d5a7 */ /* 0x000e6400080a007f */
[----:B-1----:R-:W-:Y:S05]  /*18040*/  @!P5 BRA `(.L_x_440) ;  /* 0xfffffffc00f0d947 */ /* 0x002fea000383ffff */
[----:B------:R-:W-:Y:S05]  /*18050*/  BRA `(.L_x_674) ;  /* 0xfffffec000987947 */ /* 0x000fea000383ffff */
.L_x_449:
[----:B0-----:R0:W1:Y:S02]  /*18060*/  SYNCS.PHASECHK.TRANS64.TRYWAIT P4, [R82+URZ+0x30890], R94 ;  /* 0x0308905e520075a7 */ /* 0x001064000808017f */
[----:B-1----:R-:W-:Y:S05]  /*18070*/  @!P4 NANOSLEEP.SYNCS 0x989680 ;  /* 0x009896800000c95d */ /* 0x002fea0003900000 */
[----:B------:R-:W1:Y:S02]  /*18080*/  @!P4 SYNCS.PHASECHK.TRANS64 P4, [R82+URZ+0x30890], R94 ;  /* 0x0308905e5200c5a7 */ /* 0x000e64000808007f */
[----:B-1----:R-:W-:Y:S05]  /*18090*/  @!P4 BRA `(.L_x_449) ;  /* 0xfffffffc00f0c947 */ /* 0x002fea000383ffff */
[----:B------:R-:W-:Y:S05]  /*180a0*/  BRA `(.L_x_675) ;  /* 0xfffffed000fc7947 */ /* 0x000fea000383ffff */
.L_x_455:
[----:B--2---:R2:W3:Y:S02]  /*180b0*/  SYNCS.PHASECHK.TRANS64.TRYWAIT P3, [R82+URZ+0x308b0], R94 ;  /* 0x0308b05e520075a7 */ /* 0x0044e4000806017f */
[----:B---3--:R-:W-:Y:S05]  /*180c0*/  @!P3 NANOSLEEP.SYNCS 0x989680 ;  /* 0x009896800000b95d */ /* 0x008fea0003900000 */
[----:B------:R-:W3:Y:S02]  /*180d0*/  @!P3 SYNCS.PHASECHK.TRANS64 P3, [R82+URZ+0x308b0], R94 ;  /* 0x0308b05e5200b5a7 */ /* 0x000ee4000806007f */
[----:B---3--:R-:W-:Y:S05]  /*180e0*/  @!P3 BRA `(.L_x_455) ;  /* 0xfffffffc00f0b947 */ /* 0x008fea000383ffff */
[----:B------:R-:W-:Y:S05]  /*180f0*/  BRA `(.L_x_676) ;  /* 0xfffffed400907947 */ /* 0x000fea000383ffff */
.L_x_465:
[----:B------:R-:W1:Y:S01]  /*18100*/  S2R R0, SR_TID.X ;  /* 0x0000000000007919 */ /* 0x000e620000002100 */
[----:B------:R-:W-:Y:S01]  /*18110*/  BSSY B0, `(.L_x_677) ;  /* 0x000000c000007945 */ /* 0x000fe20003800000 */
[----:B------:R-:W-:Y:S02]  /*18120*/  IMAD.MOV.U32 R12, RZ, RZ, RZ ;  /* 0x000000ffff0c7224 */ /* 0x000fe400078e00ff */
[----:B------:R-:W-:Y:S02]  /*18130*/  IMAD.MOV.U32 R11, RZ, RZ, 0x1f ;  /* 0x0000001fff0b7424 */ /* 0x000fe400078e00ff */
[----:B------:R-:W-:Y:S02]  /*18140*/  IMAD.MOV.U32 R15, RZ, RZ, -0x1 ;  /* 0xffffffffff0f7424 */ /* 0x000fe400078e00ff */
[----:B-1----:R-:W-:-:S05]  /*18150*/  VIADD R4, R0, 0xffffff80 ;  /* 0xffffff8000047836 */ /* 0x002fca0000000000 */
[----:B------:R-:W-:-:S04]  /*18160*/  SHF.R.S32.HI R0, RZ, 0x1f, R4 ;  /* 0x0000001fff007819 */ /* 0x000fc80000011404 */
[----:B------:R-:W-:-:S04]  /*18170*/  LEA.HI R0, R0, R4, RZ, 0x7 ;  /* 0x0000000400007211 */ /* 0x000fc800078f38ff */
[----:B------:R-:W-:-:S05]  /*18180*/  SHF.R.S32.HI R0, RZ, 0x7, R0 ;  /* 0x00000007ff007819 */ /* 0x000fca0000011400 */
[----:B0-----:R-:W-:-:S07]  /*18190*/  IMAD.MOV.U32 R13, RZ, RZ, R0 ;  /* 0x000000ffff0d7224 */ /* 0x001fce00078e0000 */
[----:B-----5:R-:W-:Y:S05]  /*181a0*/  WARPSYNC.COLLECTIVE R15, `(.L_x_678) ;  /* 0x000000000f087348 */ /* 0x020fea0003c00000 */
[----:B------:R0:W1:Y:S02]  /*181b0*/  SHFL.IDX P6, R14, R13, R12, R11 ;  /* 0x0000000c0d0e7389 */ /* 0x00006400000c000b */
[----:B01---5:R-:W-:Y:S01]  /*181c0*/  ENDCOLLECTIVE ;  /* 0x000000000000791b */ /* 0x023fe20003800000 */
.L_x_678:
[----:B------:R-:W-:Y:S05]  /*181d0*/  BSYNC B0 ;  /* 0x0000000000007941 */ /* 0x000fea0003800000 */
.L_x_677:
[----:B------:R0:W-:Y:S01]  /*181e0*/  STL [R1+0x40], R14 ;  /* 0x0000400e01007387 */ /* 0x0001e20000100800 */
[----:B------:R-:W-:Y:S05]  /*181f0*/  BRA `(.L_x_679) ;  /* 0xfffffedc00707947 */ /* 0x000fea000383ffff */
.L_x_477:
[----:B------:R-:W-:Y:S01]  /*18200*/  BSSY B1, `(.L_x_680) ;  /* 0x0000008000017945 */ /* 0x000fe20003800000 */
[----:B------:R-:W-:Y:S02]  /*18210*/  IMAD.MOV.U32 R13, RZ, RZ, R26 ;  /* 0x000000ffff0d7224 */ /* 0x000fe400078e001a */
[----:B------:R-:W-:Y:S02]  /*18220*/  IMAD.MOV.U32 R12, RZ, RZ, RZ ;  /* 0x000000ffff0c7224 */ /* 0x000fe400078e00ff */
[----:B------:R-:W-:Y:S02]  /*18230*/  IMAD.MOV.U32 R11, RZ, RZ, 0x1c1f ;  /* 0x00001c1fff0b7424 */ /* 0x000fe400078e00ff */
[----:B------:R-:W-:-:S07]  /*18240*/  IMAD.MOV.U32 R15, RZ, RZ, -0x1 ;  /* 0xffffffffff0f7424 */ /* 0x000fce00078e00ff */
[----:B------:R-:W-:Y:S05]  /*18250*/  WARPSYNC.COLLECTIVE R15, `(.L_x_681) ;  /* 0x000000000f087348 */ /* 0x000fea0003c00000 */
[----:B------:R0:W1:Y:S02]  /*18260*/  SHFL.IDX P6, R14, R13, R12, R11 ;  /* 0x0000000c0d0e7389 */ /* 0x00006400000c000b */
[----:B01----:R-:W-:Y:S01]  /*18270*/  ENDCOLLECTIVE ;  /* 0x000000000000791b */ /* 0x003fe20003800000 */
.L_x_681:
[----:B------:R-:W-:Y:S05]  /*18280*/  BSYNC B1 ;  /* 0x0000000000017941 */ /* 0x000fea0003800000 */
.L_x_680:
[----:B------:R-:W-:Y:S01]  /*18290*/  IMAD.MOV.U32 R13, RZ, RZ, R25 ;  /* 0x000000ffff0d7224 */ /* 0x000fe200078e0019 */
[----:B------:R-:W-:Y:S01]  /*182a0*/  MOV R15, 0xffffffff ;  /* 0xffffffff000f7802 */ /* 0x000fe20000000f00 */
[----:B------:R-:W-:Y:S02]  /*182b0*/  IMAD.MOV.U32 R12, RZ, RZ, RZ ;  /* 0x000000ffff0c7224 */ /* 0x000fe400078e00ff */
[----:B------:R-:W-:Y:S02]  /*182c0*/  IMAD.MOV.U32 R11, RZ, RZ, 0x1c1f ;  /* 0x00001c1fff0b7424 */ /* 0x000fe400078e00ff */
[----:B------:R-:W-:-:S07]  /*182d0*/  IMAD.MOV.U32 R3, RZ, RZ, R14 ;  /* 0x000000ffff037224 */ /* 0x000fce00078e000e */
[----:B------:R-:W-:Y:S05]  /*182e0*/  WARPSYNC.COLLECTIVE R15, `(.L_x_682) ;  /* 0x000000000f087348 */ /* 0x000fea0003c00000 */
[----:B------:R0:W1:Y:S02]  /*182f0*/  SHFL.IDX P6, R14, R13, R12, R11 ;  /* 0x0000000c0d0e7389 */ /* 0x00006400000c000b */
[----:B01----:R-:W-:Y:S01]  /*18300*/  ENDCOLLECTIVE ;  /* 0x000000000000791b */ /* 0x003fe20003800000 */
.L_x_682:
[----:B------:R-:W-:Y:S02]  /*18310*/  IMAD.MOV.U32 R13, RZ, RZ, R28 ;  /* 0x000000ffff0d7224 */ /* 0x000fe400078e001c */
[----:B------:R-:W-:-:S07]  /*18320*/  IMAD.MOV.U32 R0, RZ, RZ, R14 ;  /* 0x000000ffff007224 */ /* 0x000fce00078e000e */
[----:B------:R-:W-:Y:S05]  /*18330*/  WARPSYNC.COLLECTIVE R15, `(.L_x_683) ;  /* 0x000000000f087348 */ /* 0x000fea0003c00000 */
[----:B------:R0:W1:Y:S02]  /*18340*/  SHFL.IDX P6, R14, R13, R12, R11 ;  /* 0x0000000c0d0e7389 */ /* 0x00006400000c000b */
[----:B01----:R-:W-:Y:S01]  /*18350*/  ENDCOLLECTIVE ;  /* 0x000000000000791b */ /* 0x003fe20003800000 */
.L_x_683:
[----:B------:R-:W-:Y:S02]  /*18360*/  IMAD.MOV.U32 R13, RZ, RZ, R27 ;  /* 0x000000ffff0d7224 */ /* 0x000fe400078e001b */
[----:B------:R-:W-:-:S07]  /*18370*/  IMAD.MOV.U32 R5, RZ, RZ, R14 ;  /* 0x000000ffff057224 */ /* 0x000fce00078e000e */
[----:B------:R-:W-:Y:S05]  /*18380*/  WARPSYNC.COLLECTIVE R15, `(.L_x_684) ;  /* 0x000000000f087348 */ /* 0x000fea0003c00000 */
[----:B------:R0:W1:Y:S02]  /*18390*/  SHFL.IDX P6, R14, R13, R12, R11 ;  /* 0x0000000c0d0e7389 */ /* 0x00006400000c000b */
[----:B01----:R-:W-:Y:S01]  /*183a0*/  ENDCOLLECTIVE ;  /* 0x000000000000791b */ /* 0x003fe20003800000 */
.L_x_684:
[----:B------:R-:W-:Y:S05]  /*183b0*/  BRA `(.L_x_685) ;  /* 0xfffffee000887947 */ /* 0x000fea000383ffff */
.L_x_481:
[----:B0-----:R0:W1:Y:S02]  /*183c0*/  SYNCS.PHASECHK.TRANS64.TRYWAIT P0, [R2+URZ+0x30800], R27 ;  /* 0x0308001b020075a7 */ /* 0x001064000800017f */
[----:B-1----:R-:W-:Y:S05]  /*183d0*/  @!P0 NANOSLEEP.SYNCS 0x989680 ;  /* 0x009896800000895d */ /* 0x002fea0003900000 */
[----:B------:R-:W1:Y:S02]  /*183e0*/  @!P0 SYNCS.PHASECHK.TRANS64 P0, [R2+URZ+0x30800], R27 ;  /* 0x0308001b020085a7 */ /* 0x000e64000800007f */
[----:B-1----:R-:W-:Y:S05]  /*183f0*/  @!P0 BRA `(.L_x_481) ;  /* 0xfffffffc00f08947 */ /* 0x002fea000383ffff */
[----:B------:R-:W-:Y:S05]  /*18400*/  BRA `(.L_x_686) ;  /* 0xfffffee400b87947 */ /* 0x000fea000383ffff */
.L_x_489:
        /* <DEDUP_REMOVED lines=8> */
.L_x_688:
[----:B------:R-:W-:Y:S05]  /*18490*/  BSYNC B1 ;  /* 0x0000000000017941 */ /* 0x000fea0003800000 */
.L_x_687:
[----:B------:R-:W-:Y:S02]  /*184a0*/  IMAD.MOV.U32 R13, RZ, RZ, R25 ;  /* 0x000000ffff0d7224 */ /* 0x000fe400078e0019 */
[----:B------:R-:W-:Y:S02]  /*184b0*/  IMAD.MOV.U32 R12, RZ, RZ, RZ ;  /* 0x000000ffff0c7224 */ /* 0x000fe400078e00ff */
[----:B------:R-:W-:Y:S02]  /*184c0*/  IMAD.MOV.U32 R11, RZ, RZ, 0x1c1f ;  /* 0x00001c1fff0b7424 */ /* 0x000fe400078e00ff */
[----:B------:R-:W-:Y:S02]  /*184d0*/  IMAD.MOV.U32 R15, RZ, RZ, -0x1 ;  /* 0xffffffffff0f7424 */ /* 0x000fe400078e00ff */
[----:B------:R-:W-:-:S07]  /*184e0*/  IMAD.MOV.U32 R0, RZ, RZ, R14 ;  /* 0x000000ffff007224 */ /* 0x000fce00078e000e */
[----:B------:R-:W-:Y:S05]  /*184f0*/  WARPSYNC.COLLECTIVE R15, `(.L_x_689) ;  /* 0x000000000f087348 */ /* 0x000fea0003c00000 */
[----:B------:R0:W1:Y:S02]  /*18500*/  SHFL.IDX P6, R14, R13, R12, R11 ;  /* 0x0000000c0d0e7389 */ /* 0x00006400000c000b */
[----:B01----:R-:W-:Y:S01]  /*18510*/  ENDCOLLECTIVE ;  /* 0x000000000000791b */ /* 0x003fe20003800000 */
.L_x_689:
[----:B------:R-:W-:Y:S02]  /*18520*/  IMAD.MOV.U32 R13, RZ, RZ, R28 ;  /* 0x000000ffff0d7224 */ /* 0x000fe400078e001c */
[----:B------:R-:W-:-:S07]  /*18530*/  IMAD.MOV.U32 R3, RZ, RZ, R14 ;  /* 0x000000ffff037224 */ /* 0x000fce00078e000e */
[----:B------:R-:W-:Y:S05]  /*18540*/  WARPSYNC.COLLECTIVE R15, `(.L_x_690) ;  /* 0x000000000f087348 */ /* 0x000fea0003c00000 */
[----:B------:R0:W1:Y:S02]  /*18550*/  SHFL.IDX P6, R14, R13, R12, R11 ;  /* 0x0000000c0d0e7389 */ /* 0x00006400000c000b */
[----:B01----:R-:W-:Y:S01]  /*18560*/  ENDCOLLECTIVE ;  /* 0x000000000000791b */ /* 0x003fe20003800000 */
.L_x_690:
[----:B------:R-:W-:Y:S02]  /*18570*/  IMAD.MOV.U32 R13, RZ, RZ, R27 ;  /* 0x000000ffff0d7224 */ /* 0x000fe400078e001b */
[----:B------:R-:W-:-:S07]  /*18580*/  IMAD.MOV.U32 R20, RZ, RZ, R14 ;  /* 0x000000ffff147224 */ /* 0x000fce00078e000e */
[----:B------:R-:W-:Y:S05]  /*18590*/  WARPSYNC.COLLECTIVE R15, `(.L_x_691) ;  /* 0x000000000f087348 */ /* 0x000fea0003c00000 */
[----:B------:R0:W1:Y:S02]  /*185a0*/  SHFL.IDX P6, R14, R13, R12, R11 ;  /* 0x0000000c0d0e7389 */ /* 0x00006400000c000b */
[----:B01----:R-:W-:Y:S01]  /*185b0*/  ENDCOLLECTIVE ;  /* 0x000000000000791b */ /* 0x003fe20003800000 */
.L_x_691:
[----:B------:R-:W-:Y:S05]  /*185c0*/  BRA `(.L_x_692) ;  /* 0xfffffef000287947 */ /* 0x000fea000383ffff */
.L_x_493:
[----:B0-----:R0:W1:Y:S02]  /*185d0*/  SYNCS.PHASECHK.TRANS64.TRYWAIT P1, [R2+URZ+0x30800], R27 ;  /* 0x0308001b020075a7 */ /* 0x001064000802017f */
[----:B-1----:R-:W-:Y:S05]  /*185e0*/  @!P1 NANOSLEEP.SYNCS 0x989680 ;  /* 0x009896800000995d */ /* 0x002fea0003900000 */
[----:B------:R-:W1:Y:S02]  /*185f0*/  @!P1 SYNCS.PHASECHK.TRANS64 P1, [R2+URZ+0x30800], R27 ;  /* 0x0308001b020095a7 */ /* 0x000e64000802007f */
[----:B-1----:R-:W-:Y:S05]  /*18600*/  @!P1 BRA `(.L_x_493) ;  /* 0xfffffffc00f09947 */ /* 0x002fea000383ffff */
[----:B------:R-:W-:Y:S05]  /*18610*/  BRA `(.L_x_693) ;  /* 0xfffffef4000c7947 */ /* 0x000fea000383ffff */
.L_x_499:
[----:B-1----:R1:W3:Y:S02]  /*18620*/  SYNCS.PHASECHK.TRANS64.TRYWAIT P1, [R8+URZ+0x30830], R3 ;  /* 0x03083003080075a7 */ /* 0x0022e4000802017f */
[----:B---3--:R-:W-:Y:S05]  /*18630*/  @!P1 NANOSLEEP.SYNCS 0x989680 ;  /* 0x009896800000995d */ /* 0x008fea0003900000 */
[----:B------:R-:W3:Y:S02]  /*18640*/  @!P1 SYNCS.PHASECHK.TRANS64 P1, [R8+URZ+0x30830], R3 ;  /* 0x03083003080095a7 */ /* 0x000ee4000802007f */
[----:B---3--:R-:W-:Y:S05]  /*18650*/  @!P1 BRA `(.L_x_499) ;  /* 0xfffffffc00f09947 */ /* 0x008fea000383ffff */
[----:B------:R-:W-:Y:S05]  /*18660*/  BRA `(.L_x_498) ;  /* 0xffffff00005c7947 */ /* 0x000fea000383ffff */
.L_x_505:
[----:B-1----:R1:W2:Y:S02]  /*18670*/  SYNCS.PHASECHK.TRANS64.TRYWAIT P3, [R0+URZ+0x30830], R3 ;  /* 0x03083003000075a7 */ /* 0x0022a4000806017f */
[----:B--2---:R-:W-:Y:S05]  /*18680*/  @!P3 NANOSLEEP.SYNCS 0x989680 ;  /* 0x009896800000b95d */ /* 0x004fea0003900000 */
[----:B------:R-:W2:Y:S02]  /*18690*/  @!P3 SYNCS.PHASECHK.TRANS64 P3, [R0+URZ+0x30830], R3 ;  /* 0x030830030000b5a7 */ /* 0x000ea4000806007f */
[----:B--2---:R-:W-:Y:S05]  /*186a0*/  @!P3 BRA `(.L_x_505) ;  /* 0xfffffffc00f0b947 */ /* 0x004fea000383ffff */
[----:B------:R-:W-:Y:S05]  /*186b0*/  BRA `(.L_x_504) ;  /* 0xffffff30002c7947 */ /* 0x000fea000383ffff */
.L_x_510:
[----:B-1----:R1:W2:Y:S02]  /*186c0*/  SYNCS.PHASECHK.TRANS64.TRYWAIT P2, [R3+URZ+0x30850], R0 ;  /* 0x03085000030075a7 */ /* 0x0022a4000804017f */
[----:B--2---:R-:W-:Y:S05]  /*186d0*/  @!P2 NANOSLEEP.SYNCS 0x989680 ;  /* 0x009896800000a95d */ /* 0x004fea0003900000 */
[----:B------:R-:W2:Y:S02]  /*186e0*/  @!P2 SYNCS.PHASECHK.TRANS64 P2, [R3+URZ+0x30850], R0 ;  /* 0x030850000300a5a7 */ /* 0x000ea4000804007f */
[----:B--2---:R-:W-:Y:S05]  /*186f0*/  @!P2 BRA `(.L_x_510) ;  /* 0xfffffffc00f0a947 */ /* 0x004fea000383ffff */
[----:B------:R-:W-:Y:S05]  /*18700*/  BRA `(.L_x_509) ;  /* 0xffffff3400007947 */ /* 0x000fea000383ffff */
.L_x_515:
[----:B-1----:R1:W2:Y:S02]  /*18710*/  SYNCS.PHASECHK.TRANS64.TRYWAIT P0, [R13+URZ+0x30850], R4 ;  /* 0x030850040d0075a7 */ /* 0x0022a4000800017f */
[----:B--2---:R-:W-:Y:S05]  /*18720*/  @!P0 NANOSLEEP.SYNCS 0x989680 ;  /* 0x009896800000895d */ /* 0x004fea0003900000 */
[----:B------:R-:W2:Y:S02]  /*18730*/  @!P0 SYNCS.PHASECHK.TRANS64 P0, [R13+URZ+0x30850], R4 ;  /* 0x030850040d0085a7 */ /* 0x000ea4000800007f */
[----:B--2---:R-:W-:Y:S05]  /*18740*/  @!P0 BRA `(.L_x_515) ;  /* 0xfffffffc00f08947 */ /* 0x004fea000383ffff */
[----:B------:R-:W-:Y:S05]  /*18750*/  BRA `(.L_x_514) ;  /* 0xffffff5c00307947 */ /* 0x000fea000383ffff */
.L_x_520:
[----:B------:R-:W-:Y:S02]  /*18760*/  IMAD.MOV.U32 R13, RZ, RZ, R41 ;  /* 0x000000ffff0d7224 */ /* 0x000fe400078e0029 */
[----:B------:R-:W-:Y:S02]  /*18770*/  IMAD.MOV.U32 R12, RZ, RZ, RZ ;  /* 0x000000ffff0c7224 */ /* 0x000fe400078e00ff */
[----:B------:R-:W-:Y:S02]  /*18780*/  IMAD.MOV.U32 R11, RZ, RZ, 0x181f ;  /* 0x0000181fff0b7424 */ /* 0x000fe400078e00ff */
[----:B------:R-:W-:Y:S02]  /*18790*/  IMAD.MOV.U32 R15, RZ, RZ, -0x1 ;  /* 0xffffffffff0f7424 */ /* 0x000fe400078e00ff */
[----:B------:R-:W-:-:S07]  /*187a0*/  IMAD R42, R73, 0xc0, R62 ;  /* 0x000000c0492a7824 */ /* 0x000fce00078e023e */
[----:B0----5:R-:W-:Y:S05]  /*187b0*/  WARPSYNC.COLLECTIVE R15, `(.L_x_694) ;  /* 0x000000000f087348 */ /* 0x021fea0003c00000 */
[----:B------:R1:W2:Y:S02]  /*187c0*/  SHFL.IDX P6, R14, R13, R12, R11 ;  /* 0x0000000c0d0e7389 */ /* 0x0002a400000c000b */
[----:B012--5:R-:W-:Y:S01]  /*187d0*/  ENDCOLLECTIVE ;  /* 0x000000000000791b */ /* 0x027fe20003800000 */
.L_x_694:
[----:B------:R-:W-:Y:S02]  /*187e0*/  VIADD R20, R42, 0x30 ;  /* 0x000000302a147836 */ /* 0x000fe40000000000 */
[----:B------:R-:W-:Y:S02]  /*187f0*/  IMAD.MOV.U32 R13, RZ, RZ, R40 ;  /* 0x000000ffff0d7224 */ /* 0x000fe400078e0028 */
[----:B------:R-:W-:-:S07]  /*18800*/  IMAD.MOV.U32 R0, RZ, RZ, R14 ;  /* 0x000000ffff007224 */ /* 0x000fce00078e000e */
[----:B------:R-:W-:Y:S05]  /*18810*/  WARPSYNC.COLLECTIVE R15, `(.L_x_695) ;  /* 0x000000000f087348 */ /* 0x000fea0003c00000 */
[----:B------:R0:W1:Y:S02]  /*18820*/  SHFL.IDX P6, R14, R13, R12, R11 ;  /* 0x0000000c0d0e7389 */ /* 0x00006400000c000b */
[----:B01----:R-:W-:Y:S01]  /*18830*/  ENDCOLLECTIVE ;  /* 0x000000000000791b */ /* 0x003fe20003800000 */
.L_x_695:
[----:B------:R-:W-:Y:S02]  /*18840*/  ULDC UR4, c[0x0][0xac8] ;  /* 0x0002b20000047ab9 */ /* 0x000fe40000000800 */
[----:B------:R-:W-:-:S04]  /*18850*/  ISETP.GE.AND P0, PT, R59, UR4, PT ;  /* 0x000000043b007c0c */ /* 0x000fc8000bf06270 */
[-C--:B------:R-:W-:Y:S01]  /*18860*/  ISETP.GE.OR P4, PT, R20, R63.reuse, P0 ;  /* 0x0000003f1400720c */ /* 0x080fe20000786670 */
[C---:B------:R-:W-:Y:S01]  /*18870*/  VIADD R20, R42.reuse, 0x60 ;  /* 0x000000602a147836 */ /* 0x040fe20000000000 */
[----:B------:R-:W-:-:S04]  /*18880*/  ISETP.GE.OR P3, PT, R42, R63, P0 ;  /* 0x0000003f2a00720c */ /* 0x000fc80000766670 */
[----:B------:R-:W-:Y:S01]  /*18890*/  ISETP.GE.OR P2, PT, R20, R63, P0 ;  /* 0x0000003f1400720c */ /* 0x000fe20000746670 */
[----:B------:R-:W-:Y:S02]  /*188a0*/  IMAD.MOV.U32 R13, RZ, RZ, R41 ;  /* 0x000000ffff0d7224 */ /* 0x000fe400078e0029 */
[----:B------:R-:W-:Y:S02]  /*188b0*/  IMAD.MOV.U32 R12, RZ, RZ, 0x1 ;  /* 0x00000001ff0c7424 */ /* 0x000fe400078e00ff */
[----:B------:R-:W-:-:S08]  /*188c0*/  IMAD.MOV.U32 R3, RZ, RZ, R14 ;  /* 0x000000ffff037224 */ /* 0x000fd000078e000e */
[----:B------:R-:W-:Y:S05]  /*188d0*/  WARPSYNC.COLLECTIVE R15, `(.L_x_696) ;  /* 0x000000000f087348 */ /* 0x000fea0003c00000 */
[----:B------:R0:W1:Y:S02]  /*188e0*/  SHFL.IDX P6, R14, R13, R12, R11 ;  /* 0x0000000c0d0e7389 */ /* 0x00006400000c000b */
[----:B01----:R-:W-:Y:S01]  /*188f0*/  ENDCOLLECTIVE ;  /* 0x000000000000791b */ /* 0x003fe20003800000 */
.L_x_696:
[----:B------:R-:W-:-:S04]  /*18900*/  @!P3 LEA R32, P5, R59, R3, 0x1 ;  /* 0x000000033b20b211 */ /* 0x000fc800078a08ff */
[----:B------:R-:W-:Y:S01]  /*18910*/  @!P3 LEA.HI.X R3, R59, R0, R58, 0x1, P5 ;  /* 0x000000003b03b211 */ /* 0x000fe200028f0c3a */
[----:B------:R-:W-:Y:S02]  /*18920*/  IMAD.MOV.U32 R13, RZ, RZ, R40 ;  /* 0x000000ffff0d7224 */ /* 0x000fe400078e0028 */
[----:B------:R-:W-:-:S07]  /*18930*/  IMAD.MOV.U32 R8, RZ, RZ, R14 ;  /* 0x000000ffff087224 */ /* 0x000fce00078e000e */
[----:B------:R-:W-:Y:S05]  /*18940*/  WARPSYNC.COLLECTIVE R15, `(.L_x_697) ;  /* 0x000000000f087348 */ /* 0x000fea0003c00000 */
[----:B------:R0:W1:Y:S02]  /*18950*/  SHFL.IDX P6, R14, R13, R12, R11 ;  /* 0x0000000c0d0e7389 */ /* 0x00006400000c000b */
[----:B01----:R-:W-:Y:S01]  /*18960*/  ENDCOLLECTIVE ;  /* 0x000000000000791b */ /* 0x003fe20003800000 */
.L_x_697:
[----:B------:R-:W-:Y:S02]  /*18970*/  IMAD.MOV.U32 R13, RZ, RZ, R41 ;  /* 0x000000ffff0d7224 */ /* 0x000fe400078e0029 */
[----:B------:R-:W-:Y:S02]  /*18980*/  IMAD.MOV.U32 R12, RZ, RZ, 0x2 ;  /* 0x00000002ff0c7424 */ /* 0x000fe400078e00ff */
[----:B------:R-:W-:-:S07]  /*18990*/  IMAD.MOV.U32 R9, RZ, RZ, R14 ;  /* 0x000000ffff097224 */ /* 0x000fce00078e000e */
[----:B------:R-:W-:Y:S05]  /*189a0*/  WARPSYNC.COLLECTIVE R15, `(.L_x_698) ;  /* 0x000000000f087348 */ /* 0x000fea0003c00000 */
[----:B------:R0:W1:Y:S02]  /*189b0*/  SHFL.IDX P6, R14, R13, R12, R11 ;  /* 0x0000000c0d0e7389 */ /* 0x00006400000c000b */
[----:B01----:R-:W-:Y:S01]  /*189c0*/  ENDCOLLECTIVE ;  /* 0x000000000000791b */ /* 0x003fe20003800000 */
.L_x_698:
[C---:B------:R-:W-:Y:S02]  /*189d0*/  @!P4 LEA R20, P1, R59.reuse, R9, 0x1 ;  /* 0x000000093b14c211 */ /* 0x040fe400078208ff */
[----:B------:R-:W-:Y:S02]  /*189e0*/  @!P3 MOV R9, R3 ;  /* 0x000000030009b202 */ /* 0x000fe40000000f00 */
[----:B------:R-:W-:Y:S01]  /*189f0*/  @!P4 LEA.HI.X R21, R59, R8, R58, 0x1, P1 ;  /* 0x000000083b15c211 */ /* 0x000fe200008f0c3a */
[----:B------:R-:W-:-:S05]  /*18a00*/  @!P3 IMAD.MOV.U32 R8, RZ, RZ, R32 ;  /* 0x000000ffff08b224 */ /* 0x000fca00078e0020 */
[----:B------:R0:W-:Y:S01]  /*18a10*/  @!P3 ST.E.128 desc[UR56][R8.64], R4 ;  /* 0x000000040800b985 */ /* 0x0001e2000c101d38 */
[----:B------:R-:W-:-:S03]  /*18a20*/  IMAD.MOV.U32 R13, RZ, RZ, R40 ;  /* 0x000000ffff0d7224 */ /* 0x000fc600078e0028 */
[----:B------:R0:W-:Y:S01]  /*18a30*/  @!P4 ST.E.128 desc[UR56][R20.64], R24 ;  /* 0x000000181400c985 */ /* 0x0001e2000c101d38 */
[----:B------:R-:W-:-:S07]  /*18a40*/  IMAD.MOV.U32 R10, RZ, RZ, R14 ;  /* 0x000000ffff0a7224 */ /* 0x000fce00078e000e */
[----:B0-----:R-:W-:Y:S05]  /*18a50*/  WARPSYNC.COLLECTIVE R15, `(.L_x_699) ;  /* 0x000000000f087348 */ /* 0x001fea0003c00000 */
[----:B------:R1:W2:Y:S02]  /*18a60*/  SHFL.IDX P6, R14, R13, R12, R11 ;  /* 0x0000000c0d0e7389 */ /* 0x0002a400000c000b */
[----:B012---:R-:W-:Y:S01]  /*18a70*/  ENDCOLLECTIVE ;  /* 0x000000000000791b */ /* 0x007fe20003800000 */
.L_x_699:
[----:B------:R-:W-:Y:S02]  /*18a80*/  IMAD.MOV.U32 R13, RZ, RZ, R41 ;  /* 0x000000ffff0d7224 */ /* 0x000fe400078e0029 */
[----:B------:R-:W-:Y:S01]  /*18a90*/  IMAD.MOV.U32 R12, RZ, RZ, 0x3 ;  /* 0x00000003ff0c7424 */ /* 0x000fe200078e00ff */
[----:B------:R-:W-:-:S13]  /*18aa0*/  @!P2 LEA R43, P5, R59, R14, 0x1 ;  /* 0x0000000e3b2ba211 */ /* 0x000fda00078a08ff */
[----:B------:R-:W-:Y:S05]  /*18ab0*/  WARPSYNC.COLLECTIVE R15, `(.L_x_700) ;  /* 0x000000000f087348 */ /* 0x000fea0003c00000 */
[----:B------:R0:W1:Y:S02]  /*18ac0*/  SHFL.IDX P6, R14, R13, R12, R11 ;  /* 0x0000000c0d0e7389 */ /* 0x00006400000c000b */
[----:B01----:R-:W-:Y:S01]  /*18ad0*/  ENDCOLLECTIVE ;  /* 0x000000000000791b */ /* 0x003fe20003800000 */
.L_x_700:
[----:B------:R-:W-:Y:S01]  /*18ae0*/  @!P2 LEA.HI.X R10, R59, R10, R58, 0x1, P5 ;  /* 0x0000000a3b0aa211 */ /* 0x000fe200028f0c3a */
[----:B------:R-:W-:-:S04]  /*18af0*/  @!P2 IMAD.MOV.U32 R4, RZ, RZ, R43 ;  /* 0x000000ffff04a224 */ /* 0x000fc800078e002b */
[----:B------:R-:W-:-:S05]  /*18b00*/  @!P2 IMAD.MOV.U32 R5, RZ, RZ, R10 ;  /* 0x000000ffff05a224 */ /* 0x000fca00078e000a */
[----:B------:R0:W-:Y:S01]  /*18b10*/  @!P2 ST.E.128 desc[UR56][R4.64], R28 ;  /* 0x0000001c0400a985 */ /* 0x0001e2000c101d38 */
[----:B------:R-:W-:Y:S02]  /*18b20*/  IMAD.MOV.U32 R13, RZ, RZ, R40 ;  /* 0x000000ffff0d7224 */ /* 0x000fe400078e0028 */
[----:B------:R-:W-:-:S07]  /*18b30*/  IMAD.MOV.U32 R0, RZ, RZ, R14 ;  /* 0x000000ffff007224 */ /* 0x000fce00078e000e */
[----:B0-----:R-:W-:Y:S05]  /*18b40*/  WARPSYNC.COLLECTIVE R15, `(.L_x_701) ;  /* 0x000000000f087348 */ /* 0x001fea0003c00000 */
[----:B------:R1:W2:Y:S02]  /*18b50*/  SHFL.IDX P6, R14, R13, R12, R11 ;  /* 0x0000000c0d0e7389 */ /* 0x0002a400000c000b */
[----:B012---:R-:W-:Y:S01]  /*18b60*/  ENDCOLLECTIVE ;  /* 0x000000000000791b */ /* 0x007fe20003800000 */
.L_x_701:
[----:B------:R-:W-:Y:S05]  /*18b70*/  BRA `(.L_x_702) ;  /* 0xffffff74004c7947 */ /* 0x000fea000383ffff */
.L_x_522:
[----:B------:R-:W-:Y:S02]  /*18b80*/  IMAD.MOV.U32 R13, RZ, RZ, R4 ;  /* 0x000000ffff0d7224 */ /* 0x000fe400078e0004 */
[----:B------:R-:W-:Y:S02]  /*18b90*/  IMAD.MOV.U32 R12, RZ, RZ, RZ ;  /* 0x000000ffff0c7224 */ /* 0x000fe400078e00ff */
[----:B------:R-:W-:Y:S02]  /*18ba0*/  IMAD.MOV.U32 R11, RZ, RZ, 0x1c1f ;  /* 0x00001c1fff0b7424 */ /* 0x000fe400078e00ff */
[----:B------:R-:W-:-:S07]  /*18bb0*/  IMAD.MOV.U32 R15, RZ, RZ, -0x1 ;  /* 0xffffffffff0f7424 */ /* 0x000fce00078e00ff */
[----:B------:R-:W-:Y:S05]  /*18bc0*/  WARPSYNC.COLLECTIVE R15, `(.L_x_703) ;  /* 0x000000000f087348 */ /* 0x000fea0003c00000 */
[----:B------:R0:W1:Y:S02]  /*18bd0*/  SHFL.IDX P6, R14, R13, R12, R11 ;  /* 0x0000000c0d0e7389 */ /* 0x00006400000c000b */
[----:B01----:R-:W-:Y:S01]  /*18be0*/  ENDCOLLECTIVE ;  /* 0x000000000000791b */ /* 0x003fe20003800000 */
.L_x_703:
[----:B------:R-:W-:Y:S02]  /*18bf0*/  IMAD.MOV.U32 R13, RZ, RZ, R0 ;  /* 0x000000ffff0d7224 */ /* 0x000fe400078e0000 */
[----:B------:R-:W-:-:S07]  /*18c00*/  IMAD.MOV.U32 R3, RZ, RZ, R14 ;  /* 0x000000ffff037224 */ /* 0x000fce00078e000e */
[----:B------:R-:W-:Y:S05]  /*18c10*/  WARPSYNC.COLLECTIVE R15, `(.L_x_704) ;  /* 0x000000000f087348 */ /* 0x000fea0003c00000 */
[----:B------:R0:W1:Y:S02]  /*18c20*/  SHFL.IDX P6, R14, R13, R12, R11 ;  /* 0x0000000c0d0e7389 */ /* 0x00006400000c000b */
[----:B01----:R-:W-:Y:S01]  /*18c30*/  ENDCOLLECTIVE ;  /* 0x000000000000791b */ /* 0x003fe20003800000 */
.L_x_704:
[----:B------:R-:W-:Y:S05]  /*18c40*/  BRA `(.L_x_705) ;  /* 0xffffff7800387947 */ /* 0x000fea000383ffff */
.L_x_525:
[----:B------:R-:W-:Y:S01]  /*18c50*/  BSSY B1, `(.L_x_706) ;  /* 0x0000008000017945 */ /* 0x000fe20003800000 */
[----:B---3--:R-:W-:Y:S02]  /*18c60*/  IMAD.MOV.U32 R13, RZ, RZ, R4 ;  /* 0x000000ffff0d7224 */ /* 0x008fe400078e0004 */
[----:B------:R-:W-:Y:S02]  /*18c70*/  IMAD.MOV.U32 R12, RZ, RZ, 0x1 ;  /* 0x00000001ff0c7424 */ /* 0x000fe400078e00ff */
[----:B------:R-:W-:Y:S02]  /*18c80*/  IMAD.MOV.U32 R11, RZ, RZ, 0x1c1f ;  /* 0x00001c1fff0b7424 */ /* 0x000fe400078e00ff */
[----:B------:R-:W-:-:S07]  /*18c90*/  IMAD.MOV.U32 R15, RZ, RZ, -0x1 ;  /* 0xffffffffff0f7424 */ /* 0x000fce00078e00ff */
[----:B012---:R-:W-:Y:S05]  /*18ca0*/  WARPSYNC.COLLECTIVE R15, `(.L_x_707) ;  /* 0x000000000f087348 */ /* 0x007fea0003c00000 */
[----:B--2---:R2:W3:Y:S02]  /*18cb0*/  SHFL.IDX P6, R14, R13, R12, R11 ;  /* 0x0000000c0d0e7389 */ /* 0x0044e400000c000b */
[----:B0123--:R-:W-:Y:S01]  /*18cc0*/  ENDCOLLECTIVE ;  /* 0x000000000000791b */ /* 0x00ffe20003800000 */
.L_x_707:
[----:B------:R-:W-:Y:S05]  /*18cd0*/  BSYNC B1 ;  /* 0x0000000000017941 */ /* 0x000fea0003800000 */
.L_x_706:
[----:B------:R-:W-:Y:S02]  /*18ce0*/  IMAD.MOV.U32 R13, RZ, RZ, R0 ;  /* 0x000000ffff0d7224 */ /* 0x000fe400078e0000 */
[----:B------:R-:W-:Y:S02]  /*18cf0*/  IMAD.MOV.U32 R12, RZ, RZ, 0x1 ;  /* 0x00000001ff0c7424 */ /* 0x000fe400078e00ff */
[----:B------:R-:W-:Y:S02]  /*18d00*/  IMAD.MOV.U32 R11, RZ, RZ, 0x1c1f ;  /* 0x00001c1fff0b7424 */ /* 0x000fe400078e00ff */
[----:B------:R-:W-:Y:S02]  /*18d10*/  IMAD.MOV.U32 R15, RZ, RZ, -0x1 ;  /* 0xffffffffff0f7424 */ /* 0x000fe400078e00ff */
[----:B------:R-:W-:-:S07]  /*18d20*/  IMAD.MOV.U32 R3, RZ, RZ, R14 ;  /* 0x000000ffff037224 */ /* 0x000fce00078e000e */
[----:B------:R-:W-:Y:S05]  /*18d30*/  WARPSYNC.COLLECTIVE R15, `(.L_x_708) ;  /* 0x000000000f087348 */ /* 0x000fea0003c00000 */
[----:B------:R0:W1:Y:S02]  /*18d40*/  SHFL.IDX P6, R14, R13, R12, R11 ;  /* 0x0000000c0d0e7389 */ /* 0x00006400000c000b */
[----:B01----:R-:W-:Y:S01]  /*18d50*/  ENDCOLLECTIVE ;  /* 0x000000000000791b */ /* 0x003fe20003800000 */
.L_x_708:
[----:B------:R-:W-:Y:S05]  /*18d60*/  BRA `(.L_x_709) ;  /* 0xffffff7800947947 */ /* 0x000fea000383ffff */
.L_x_529:
[----:B------:R-:W-:Y:S02]  /*18d70*/  IMAD.MOV.U32 R13, RZ, RZ, R20 ;  /* 0x000000ffff0d7224 */ /* 0x000fe400078e0014 */
[----:B------:R-:W-:Y:S02]  /*18d80*/  IMAD.MOV.U32 R12, RZ, RZ, RZ ;  /* 0x000000ffff0c7224 */ /* 0x000fe400078e00ff */
[----:B------:R-:W-:Y:S02]  /*18d90*/  IMAD.MOV.U32 R11, RZ, RZ, 0x181f ;  /* 0x0000181fff0b7424 */ /* 0x000fe400078e00ff */
[----:B------:R-:W-:Y:S02]  /*18da0*/  IMAD.MOV.U32 R15, RZ, RZ, -0x1 ;  /* 0xffffffffff0f7424 */ /* 0x000fe400078e00ff */
[----:B------:R-:W-:Y:S02]  /*18db0*/  IMAD R24, R26, 0xc0, R62 ;  /* 0x000000c01a187824 */ /* 0x000fe400078e023e */
[----:B------:R-:W-:-:S07]  /*18dc0*/  IMAD R21, R21, R10, RZ ;  /* 0x0000000a15157224 */ /* 0x000fce00078e02ff */
[----:B------:R-:W-:Y:S05]  /*18dd0*/  WARPSYNC.COLLECTIVE R15, `(.L_x_710) ;  /* 0x000000000f087348 */ /* 0x000fea0003c00000 */
[----:B------:R0:W1:Y:S02]  /*18de0*/  SHFL.IDX P6, R14, R13, R12, R11 ;  /* 0x0000000c0d0e7389 */ /* 0x00006400000c000b */
[----:B01----:R-:W-:Y:S01]  /*18df0*/  ENDCOLLECTIVE ;  /* 0x000000000000791b */ /* 0x003fe20003800000 */
.L_x_710:
[C---:B------:R-:W-:Y:S01]  /*18e00*/  VIADD R8, R24.reuse, 0x30 ;  /* 0x0000003018087836 */ /* 0x040fe20000000000 */
[----:B------:R-:W-:-:S04]  /*18e10*/  ISETP.GE.OR P3, PT, R24, R21, P0 ;  /* 0x000000151800720c */ /* 0x000fc80000766670 */
[----:B------:R-:W-:Y:S01]  /*18e20*/  ISETP.GE.OR P4, PT, R8, R21, P0 ;  /* 0x000000150800720c */ /* 0x000fe20000786670 */
[----:B------:R-:W-:-:S05]  /*18e30*/  VIADD R8, R24, 0x60 ;  /* 0x0000006018087836 */ /* 0x000fca0000000000 */
[----:B------:R-:W-:Y:S01]  /*18e40*/  ISETP.GE.OR P2, PT, R8, R21, P0 ;  /* 0x000000150800720c */ /* 0x000fe20000746670 */
[----:B------:R-:W-:Y:S02]  /*18e50*/  IMAD.MOV.U32 R13, RZ, RZ, R7 ;  /* 0x000000ffff0d7224 */ /* 0x000fe400078e0007 */
[----:B------:R-:W-:-:S10]  /*18e60*/  IMAD.MOV.U32 R0, RZ, RZ, R14 ;  /* 0x000000ffff007224 */ /* 0x000fd400078e000e */
[----:B------:R-:W-:Y:S05]  /*18e70*/  WARPSYNC.COLLECTIVE R15, `(.L_x_711) ;  /* 0x000000000f087348 */ /* 0x000fea0003c00000 */
[----:B------:R0:W1:Y:S02]  /*18e80*/  SHFL.IDX P6, R14, R13, R12, R11 ;  /* 0x0000000c0d0e7389 */ /* 0x00006400000c000b */
[----:B01----:R-:W-:Y:S01]  /*18e90*/  ENDCOLLECTIVE ;  /* 0x000000000000791b */ /* 0x003fe20003800000 */
.L_x_711:
[----:B------:R-:W-:Y:S02]  /*18ea0*/  IMAD.MOV.U32 R13, RZ, RZ, R20 ;  /* 0x000000ffff0d7224 */ /* 0x000fe400078e0014 */
[----:B------:R-:W-:Y:S02]  /*18eb0*/  IMAD.MOV.U32 R12, RZ, RZ, 0x1 ;  /* 0x00000001ff0c7424 */ /* 0x000fe400078e00ff */
[----:B------:R-:W-:-:S07]  /*18ec0*/  IMAD.MOV.U32 R3, RZ, RZ, R14 ;  /* 0x000000ffff037224 */ /* 0x000fce00078e000e */
[----:B------:R-:W-:Y:S05]  /*18ed0*/  WARPSYNC.COLLECTIVE R15, `(.L_x_712) ;  /* 0x000000000f087348 */ /* 0x000fea0003c00000 */
[----:B------:R0:W1:Y:S02]  /*18ee0*/  SHFL.IDX P6, R14, R13, R12, R11 ;  /* 0x0000000c0d0e7389 */ /* 0x00006400000c000b */
[----:B01----:R-:W-:Y:S01]  /*18ef0*/  ENDCOLLECTIVE ;  /* 0x000000000000791b */ /* 0x003fe20003800000 */
.L_x_712:
[----:B------:R-:W-:-:S04]  /*18f00*/  @!P3 LEA R10, P5, R59, R3, 0x1 ;  /* 0x000000033b0ab211 */ /* 0x000fc800078a08ff */
[----:B------:R-:W-:Y:S01]  /*18f10*/  @!P3 LEA.HI.X R3, R59, R0, R58, 0x1, P5 ;  /* 0x000000003b03b211 */ /* 0x000fe200028f0c3a */
[----:B------:R-:W-:Y:S02]  /*18f20*/  IMAD.MOV.U32 R13, RZ, RZ, R7 ;  /* 0x000000ffff0d7224 */ /* 0x000fe400078e0007 */
[----:B------:R-:W-:-:S07]  /*18f30*/  IMAD.MOV.U32 R4, RZ, RZ, R14 ;  /* 0x000000ffff047224 */ /* 0x000fce00078e000e */
[----:B------:R-:W-:Y:S05]  /*18f40*/  WARPSYNC.COLLECTIVE R15, `(.L_x_713) ;  /* 0x000000000f087348 */ /* 0x000fea0003c00000 */
[----:B------:R0:W1:Y:S02]  /*18f50*/  SHFL.IDX P6, R14, R13, R12, R11 ;  /* 0x0000000c0d0e7389 */ /* 0x00006400000c000b */
[----:B01----:R-:W-:Y:S01]  /*18f60*/  ENDCOLLECTIVE ;  /* 0x000000000000791b */ /* 0x003fe20003800000 */
.L_x_713:
[----:B------:R-:W-:Y:S02]  /*18f70*/  IMAD.MOV.U32 R13, RZ, RZ, R20 ;  /* 0x000000ffff0d7224 */ /* 0x000fe400078e0014 */
[----:B------:R-:W-:Y:S02]  /*18f80*/  IMAD.MOV.U32 R12, RZ, RZ, 0x2 ;  /* 0x00000002ff0c7424 */ /* 0x000fe400078e00ff */
[----:B------:R-:W-:-:S07]  /*18f90*/  IMAD.MOV.U32 R5, RZ, RZ, R14 ;  /* 0x000000ffff057224 */ /* 0x000fce00078e000e */
[----:B------:R-:W-:Y:S05]  /*18fa0*/  WARPSYNC.COLLECTIVE R15, `(.L_x_714) ;  /* 0x000000000f087348 */ /* 0x000fea0003c00000 */
[----:B------:R0:W1:Y:S02]  /*18fb0*/  SHFL.IDX P6, R14, R13, R12, R11 ;  /* 0x0000000c0d0e7389 */ /* 0x00006400000c000b */
[----:B01----:R-:W-:Y:S01]  /*18fc0*/  ENDCOLLECTIVE ;  /* 0x000000000000791b */ /* 0x003fe20003800000 */
.L_x_714:
[----:B------:R-:W-:-:S04]  /*18fd0*/  @!P4 LEA R8, P1, R59, R5, 0x1 ;  /* 0x000000053b08c211 */ /* 0x000fc800078208ff */
[----:B------:R-:W-:Y:S02]  /*18fe0*/  @!P4 LEA.HI.X R9, R59, R4, R58, 0x1, P1 ;  /* 0x000000043b09c211 */ /* 0x000fe400008f0c3a */
[----:B------:R-:W-:Y:S01]  /*18ff0*/  MOV R13, R7 ;  /* 0x00000007000d7202 */ /* 0x000fe20000000f00 */
[----:B------:R-:W-:-:S07]  /*19000*/  IMAD.MOV.U32 R6, RZ, RZ, R14 ;  /* 0x000000ffff067224 */ /* 0x000fce00078e000e */
[----:B------:R-:W-:Y:S05]  /*19010*/  WARPSYNC.COLLECTIVE R15, `(.L_x_715) ;  /* 0x000000000f087348 */ /* 0x000fea0003c00000 */
[----:B------:R0:W1:Y:S02]  /*19020*/  SHFL.IDX P6, R14, R13, R12, R11 ;  /* 0x0000000c0d0e7389 */ /* 0x00006400000c000b */
[----:B01----:R-:W-:Y:S01]  /*19030*/  ENDCOLLECTIVE ;  /* 0x000000000000791b */ /* 0x003fe20003800000 */
.L_x_715:
[----:B------:R-:W-:Y:S02]  /*19040*/  @!P3 IMAD.MOV.U32 R11, RZ, RZ, R3 ;  /* 0x000000ffff0bb224 */ /* 0x000fe400078e0003 */
[----:B------:R-:W-:Y:S02]  /*19050*/  IMAD.MOV.U32 R13, RZ, RZ, R20 ;  /* 0x000000ffff0d7224 */ /* 0x000fe400078e0014 */
[----:B------:R-:W-:Y:S01]  /*19060*/  IMAD.MOV.U32 R12, RZ, RZ, 0x3 ;  /* 0x00000003ff0c7424 */ /* 0x000fe200078e00ff */
[----:B------:R0:W-:Y:S04]  /*19070*/  @!P3 ST.E.128 desc[UR56][R10.64], RZ ;  /* 0x000000ff0a00b985 */ /* 0x0001e8000c101d38 */
[----:B------:R1:W-:Y:S01]  /*19080*/  @!P4 ST.E.128 desc[UR56][R8.64], RZ ;  /* 0x000000ff0800c985 */ /* 0x0003e2000c101d38 */
[----:B------:R-:W-:-:S04]  /*19090*/  @!P2 LEA R25, P5, R59, R14, 0x1 ;  /* 0x0000000e3b19a211 */ /* 0x000fc800078a08ff */
[----:B------:R-:W-:Y:S01]  /*190a0*/  @!P2 LEA.HI.X R5, R59, R6, R58, 0x1, P5 ;  /* 0x000000063b05a211 */ /* 0x000fe200028f0c3a */
[----:B0-----:R-:W-:Y:S02]  /*190b0*/  IMAD.MOV.U32 R11, RZ, RZ, 0x181f ;  /* 0x0000181fff0b7424 */ /* 0x001fe400078e00ff */
[----:B------:R-:W-:-:S07]  /*190c0*/  @!P2 IMAD.MOV.U32 R4, RZ, RZ, R25 ;  /* 0x000000ffff04a224 */ /* 0x000fce00078e0019 */
[----:B-1----:R-:W-:Y:S05]  /*190d0*/  WARPSYNC.COLLECTIVE R15, `(.L_x_716) ;  /* 0x000000000f087348 */ /* 0x002fea0003c00000 */
[----:B------:R0:W2:Y:S02]  /*190e0*/  SHFL.IDX P6, R14, R13, R12, R11 ;  /* 0x0000000c0d0e7389 */ /* 0x0000a400000c000b */
[----:B012---:R-:W-:Y:S01]  /*190f0*/  ENDCOLLECTIVE ;  /* 0x000000000000791b */ /* 0x007fe20003800000 */
.L_x_716:
[----:B------:R0:W-:Y:S01]  /*19100*/  @!P2 ST.E.128 desc[UR56][R4.64], RZ ;  /* 0x000000ff0400a985 */ /* 0x0001e2000c101d38 */
[----:B------:R-:W-:Y:S02]  /*19110*/  IMAD.MOV.U32 R13, RZ, RZ, R7 ;  /* 0x000000ffff0d7224 */ /* 0x000fe400078e0007 */
[----:B------:R-:W-:-:S07]  /*19120*/  IMAD.MOV.U32 R0, RZ, RZ, R14 ;  /* 0x000000ffff007224 */ /* 0x000fce00078e000e */
[----:B0-----:R-:W-:Y:S05]  /*19130*/  WARPSYNC.COLLECTIVE R15, `(.L_x_717) ;  /* 0x000000000f087348 */ /* 0x001fea0003c00000 */
[----:B------:R1:W2:Y:S02]  /*19140*/  SHFL.IDX P6, R14, R13, R12, R11 ;  /* 0x0000000c0d0e7389 */ /* 0x0002a400000c000b */
[----:B012---:R-:W-:Y:S01]  /*19150*/  ENDCOLLECTIVE ;  /* 0x000000000000791b */ /* 0x007fe20003800000 */
.L_x_717:
[----:B------:R-:W-:Y:S05]  /*19160*/  BRA `(.L_x_718) ;  /* 0xffffff80009c7947 */ /* 0x000fea000383ffff */
.L_x_546:
[----:B------:R-:W1:Y:S01]  /*19170*/  S2R R7, SR_TID.X ;  /* 0x0000000000077919 */ /* 0x000e620000002100 */
[----:B------:R-:W-:Y:S01]  /*19180*/  BSSY B1, `(.L_x_719) ;  /* 0x000000a000017945 */ /* 0x000fe20003800000 */
[----:B0-----:R-:W-:Y:S02]  /*19190*/  IMAD.MOV.U32 R12, RZ, RZ, RZ ;  /* 0x000000ffff0c7224 */ /* 0x001fe400078e00ff */
[----:B------:R-:W-:Y:S02]  /*191a0*/  IMAD.MOV.U32 R11, RZ, RZ, 0x1f ;  /* 0x0000001fff0b7424 */ /* 0x000fe400078e00ff */
[----:B------:R-:W-:Y:S01]  /*191b0*/  IMAD.MOV.U32 R15, RZ, RZ, -0x1 ;  /* 0xffffffffff0f7424 */ /* 0x000fe200078e00ff */
[----:B-1----:R-:W-:-:S04]  /*191c0*/  SHF.R.U32.HI R7, RZ, 0x5, R7 ;  /* 0x00000005ff077819 */ /* 0x002fc80000011607 */
[----:B------:R-:W-:-:S05]  /*191d0*/  LOP3.LUT R7, R7, 0x3, RZ, 0xc0, !PT ;  /* 0x0000000307077812 */ /* 0x000fca00078ec0ff */
[----:B------:R-:W-:-:S07]  /*191e0*/  IMAD.MOV.U32 R13, RZ, RZ, R7 ;  /* 0x000000ffff0d7224 */ /* 0x000fce00078e0007 */
[----:B------:R-:W-:Y:S05]  /*191f0*/  WARPSYNC.COLLECTIVE R15, `(.L_x_720) ;  /* 0x000000000f087348 */ /* 0x000fea0003c00000 */
[----:B------:R0:W1:Y:S02]  /*19200*/  SHFL.IDX P6, R14, R13, R12, R11 ;  /* 0x0000000c0d0e7389 */ /* 0x00006400000c000b */
[----:B01----:R-:W-:Y:S01]  /*19210*/  ENDCOLLECTIVE ;  /* 0x000000000000791b */ /* 0x003fe20003800000 */
.L_x_720:
[----:B------:R-:W-:Y:S05]  /*19220*/  BSYNC B1 ;  /* 0x0000000000017941 */ /* 0x000fea0003800000 */
.L_x_719:
[----:B------:R-:W-:Y:S05]  /*19230*/  BRA `(.L_x_721) ;  /* 0xffffff9800447947 */ /* 0x000fea000383ffff */
.L_x_548:
[----:B------:R-:W-:Y:S01]  /*19240*/  BSSY B1, `(.L_x_722) ;  /* 0x0000006000017945 */ /* 0x000fe20003800000 */
[----:B------:R-:W-:-:S07]  /*19250*/  IMAD.MOV.U32 R15, RZ, RZ, -0x1 ;  /* 0xffffffffff0f7424 */ /* 0x000fce00078e00ff */
[----:B01----:R-:W-:Y:S05]  /*19260*/  WARPSYNC.COLLECTIVE R15, `(.L_x_723) ;  /* 0x000000000f0c7348 */ /* 0x003fea0003c00000 */
[----:B------:R-:W-:Y:S02]  /*19270*/  ELECT P6, UR62, PT ;  /* 0x00000000003e782f */ /* 0x000fe400038c0000 */
[----:B------:R-:W-:Y:S01]  /*19280*/  MOV R14, UR62 ;  /* 0x0000003e000e7c02 */ /* 0x000fe20008000f00 */
[----:B01----:R-:W-:Y:S10]  /*19290*/  ENDCOLLECTIVE ;  /* 0x000000000000791b */ /* 0x003ff40003800000 */
.L_x_723:
[----:B------:R-:W-:Y:S05]  /*192a0*/  BSYNC B1 ;  /* 0x0000000000017941 */ /* 0x000fea0003800000 */
.L_x_722:
[----:B------:R-:W-:Y:S05]  /*192b0*/  BRA `(.L_x_547) ;  /* 0xffffff98003c7947 */ /* 0x000fea000383ffff */
.L_x_550:
[----:B-1----:R1:W2:Y:S02]  /*192c0*/  SYNCS.PHASECHK.TRANS64.TRYWAIT P0, [R16+URZ+0x30820], R6 ;  /* 0x03082006100075a7 */ /* 0x0022a4000800017f */
[----:B--2---:R-:W-:Y:S05]  /*192d0*/  @!P0 NANOSLEEP.SYNCS 0x989680 ;  /* 0x009896800000895d */ /* 0x004fea0003900000 */
[----:B------:R-:W2:Y:S02]  /*192e0*/  @!P0 SYNCS.PHASECHK.TRANS64 P0, [R16+URZ+0x30820], R6 ;  /* 0x03082006100085a7 */ /* 0x000ea4000800007f */
[----:B--2---:R-:W-:Y:S05]  /*192f0*/  @!P0 BRA `(.L_x_550) ;  /* 0xfffffffc00f08947 */ /* 0x004fea000383ffff */
[----:B------:R-:W-:Y:S05]  /*19300*/  BRA `(.L_x_724) ;  /* 0xffffff98004c7947 */ /* 0x000fea000383ffff */
.L_x_554:
[----:B-1----:R1:W2:Y:S02]  /*19310*/  SYNCS.PHASECHK.TRANS64.TRYWAIT P0, [R7+URZ+0x308a0], R6 ;  /* 0x0308a006070075a7 */ /* 0x0022a4000800017f */
[----:B--2---:R-:W-:Y:S05]  /*19320*/  @!P0 NANOSLEEP.SYNCS 0x989680 ;  /* 0x009896800000895d */ /* 0x004fea0003900000 */
[----:B------:R-:W2:Y:S02]  /*19330*/  @!P0 SYNCS.PHASECHK.TRANS64 P0, [R7+URZ+0x308a0], R6 ;  /* 0x0308a006070085a7 */ /* 0x000ea4000800007f */
[----:B--2---:R-:W-:Y:S05]  /*19340*/  @!P0 BRA `(.L_x_554) ;  /* 0xfffffffc00f08947 */ /* 0x004fea000383ffff */
[----:B------:R-:W-:Y:S05]  /*19350*/  BRA `(.L_x_725) ;  /* 0xffffff9800687947 */ /* 0x000fea000383ffff */
.L_x_559:
[----:B0-----:R0:W2:Y:S02]  /*19360*/  SYNCS.PHASECHK.TRANS64.TRYWAIT P0, [R7+URZ+0x308c0], R6 ;  /* 0x0308c006070075a7 */ /* 0x0010a4000800017f */
[----:B--2---:R-:W-:Y:S05]  /*19370*/  @!P0 NANOSLEEP.SYNCS 0x989680 ;  /* 0x009896800000895d */ /* 0x004fea0003900000 */
[----:B------:R-:W2:Y:S02]  /*19380*/  @!P0 SYNCS.PHASECHK.TRANS64 P0, [R7+URZ+0x308c0], R6 ;  /* 0x0308c006070085a7 */ /* 0x000ea4000800007f */
[----:B--2---:R-:W-:Y:S05]  /*19390*/  @!P0 BRA `(.L_x_559) ;  /* 0xfffffffc00f08947 */ /* 0x004fea000383ffff */
[----:B------:R-:W-:Y:S05]  /*193a0*/  BRA `(.L_x_726) ;  /* 0xffffff9800e47947 */ /* 0x000fea000383ffff */
.L_x_566:
[----:B--2---:R2:W3:Y:S02]  /*193b0*/  SYNCS.PHASECHK.TRANS64.TRYWAIT P2, [R6+URZ+0x308a0], R7 ;  /* 0x0308a007060075a7 */ /* 0x0044e4000804017f */
[----:B---3--:R-:W-:Y:S05]  /*193c0*/  @!P2 NANOSLEEP.SYNCS 0x989680 ;  /* 0x009896800000a95d */ /* 0x008fea0003900000 */
[----:B------:R-:W3:Y:S02]  /*193d0*/  @!P2 SYNCS.PHASECHK.TRANS64 P2, [R6+URZ+0x308a0], R7 ;  /* 0x0308a0070600a5a7 */ /* 0x000ee4000804007f */
[----:B---3--:R-:W-:Y:S05]  /*193e0*/  @!P2 BRA `(.L_x_566) ;  /* 0xfffffffc00f0a947 */ /* 0x008fea000383ffff */
[----:B------:R-:W-:Y:S05]  /*193f0*/  BRA `(.L_x_727) ;  /* 0xffffff9c00ac7947 */ /* 0x000fea000383ffff */
.L_x_571:
[----:B0-----:R0:W1:Y:S02]  /*19400*/  SYNCS.PHASECHK.TRANS64.TRYWAIT P2, [R6+URZ+0x308c0], R7 ;  /* 0x0308c007060075a7 */ /* 0x001064000804017f */
[----:B-1----:R-:W-:Y:S05]  /*19410*/  @!P2 NANOSLEEP.SYNCS 0x989680 ;  /* 0x009896800000a95d */ /* 0x002fea0003900000 */
[----:B------:R-:W1:Y:S02]  /*19420*/  @!P2 SYNCS.PHASECHK.TRANS64 P2, [R6+URZ+0x308c0], R7 ;  /* 0x0308c0070600a5a7 */ /* 0x000e64000804007f */
[----:B-1----:R-:W-:Y:S05]  /*19430*/  @!P2 BRA `(.L_x_571) ;  /* 0xfffffffc00f0a947 */ /* 0x002fea000383ffff */
[----:B------:R-:W-:Y:S05]  /*19440*/  BRA `(.L_x_728) ;  /* 0xffffffa000247947 */ /* 0x000fea000383ffff */
.L_x_586:
[----:B------:R-:W4:Y:S01]  /*19450*/  S2R R20, SR_TID.X ;  /* 0x0000000000147919 */ /* 0x000f220000002100 */
[----:B------:R-:W-:Y:S01]  /*19460*/  BSSY B0, `(.L_x_729) ;  /* 0x000000a000007945 */ /* 0x000fe20003800000 */
[----:B0-----:R-:W-:Y:S02]  /*19470*/  IMAD.MOV.U32 R12, RZ, RZ, RZ ;  /* 0x000000ffff0c7224 */ /* 0x001fe400078e00ff */
[----:B------:R-:W-:Y:S02]  /*19480*/  IMAD.MOV.U32 R11, RZ, RZ, 0x1f ;  /* 0x0000001fff0b7424 */ /* 0x000fe400078e00ff */
[----:B------:R-:W-:Y:S01]  /*19490*/  IMAD.MOV.U32 R15, RZ, RZ, -0x1 ;  /* 0xffffffffff0f7424 */ /* 0x000fe200078e00ff */
[----:B----4-:R-:W-:-:S04]  /*194a0*/  SHF.R.U32.HI R20, RZ, 0x5, R20 ;  /* 0x00000005ff147819 */ /* 0x010fc80000011614 */
[----:B------:R-:W-:-:S05]  /*194b0*/  LOP3.LUT R20, R20, 0x3, RZ, 0xc0, !PT ;  /* 0x0000000314147812 */ /* 0x000fca00078ec0ff */
[----:B------:R-:W-:-:S07]  /*194c0*/  IMAD.MOV.U32 R13, RZ, RZ, R20 ;  /* 0x000000ffff0d7224 */ /* 0x000fce00078e0014 */
[----:B-123--:R-:W-:Y:S05]  /*194d0*/  WARPSYNC.COLLECTIVE R15, `(.L_x_730) ;  /* 0x000000000f087348 */ /* 0x00efea0003c00000 */
[----:B------:R0:W4:Y:S02]  /*194e0*/  SHFL.IDX P6, R14, R13, R12, R11 ;  /* 0x0000000c0d0e7389 */ /* 0x00012400000c000b */
[----:B01234-:R-:W-:Y:S01]  /*194f0*/  ENDCOLLECTIVE ;  /* 0x000000000000791b */ /* 0x01ffe20003800000 */
.L_x_730:
[----:B------:R-:W-:Y:S05]  /*19500*/  BSYNC B0 ;  /* 0x0000000000007941 */ /* 0x000fea0003800000 */
.L_x_729:
[----:B------:R-:W-:Y:S05]  /*19510*/  BRA `(.L_x_731) ;  /* 0xffffffa800cc7947 */ /* 0x000fea000383ffff */
.L_x_588:
[----:B------:R-:W-:Y:S01]  /*19520*/  BSSY B0, `(.L_x_732) ;  /* 0x0000006000007945 */ /* 0x000fe20003800000 */
[----:B------:R-:W-:-:S07]  /*19530*/  IMAD.MOV.U32 R15, RZ, RZ, -0x1 ;  /* 0xffffffffff0f7424 */ /* 0x000fce00078e00ff */
[----:B0123--:R-:W-:Y:S05]  /*19540*/  WARPSYNC.COLLECTIVE R15, `(.L_x_733) ;  /* 0x000000000f0c7348 */ /* 0x00ffea0003c00000 */
[----:B------:R-:W-:Y:S02]  /*19550*/  ELECT P6, UR62, PT ;  /* 0x00000000003e782f */ /* 0x000fe400038c0000 */
[----:B------:R-:W-:Y:S01]  /*19560*/  MOV R14, UR62 ;  /* 0x0000003e000e7c02 */ /* 0x000fe20008000f00 */
[----:B0123--:R-:W-:Y:S10]  /*19570*/  ENDCOLLECTIVE ;  /* 0x000000000000791b */ /* 0x00fff40003800000 */
.L_x_733:
[----:B------:R-:W-:Y:S05]  /*19580*/  BSYNC B0 ;  /* 0x0000000000007941 */ /* 0x000fea0003800000 */
.L_x_732:
[----:B------:R-:W-:Y:S05]  /*19590*/  BRA `(.L_x_734) ;  /* 0xffffffa800d47947 */ /* 0x000fea000383ffff */
.L_x_590:
[----:B0-----:R0:W4:Y:S02]  /*195a0*/  SYNCS.PHASECHK.TRANS64.TRYWAIT P0, [R0+URZ+0x30840], R2 ;  /* 0x03084002000075a7 */ /* 0x001124000800017f */
[----:B----4-:R-:W-:Y:S05]  /*195b0*/  @!P0 NANOSLEEP.SYNCS 0x989680 ;  /* 0x009896800000895d */ /* 0x010fea0003900000 */
[----:B------:R-:W4:Y:S02]  /*195c0*/  @!P0 SYNCS.PHASECHK.TRANS64 P0, [R0+URZ+0x30840], R2 ;  /* 0x03084002000085a7 */ /* 0x000f24000800007f */
[----:B----4-:R-:W-:Y:S05]  /*195d0*/  @!P0 BRA `(.L_x_590) ;  /* 0xfffffffc00f08947 */ /* 0x010fea000383ffff */
[----:B------:R-:W-:Y:S05]  /*195e0*/  BRA `(.L_x_735) ;  /* 0xffffffac00287947 */ /* 0x000fea000383ffff */
.L_x_594:
        /* <DEDUP_REMOVED lines=12> */
.L_x_736:
[----:B------:R-:W-:Y:S02]  /*196b0*/  IMAD.MOV.U32 R13, RZ, RZ, R0 ;  /* 0x000000ffff0d7224 */ /* 0x000fe400078e0000 */
[----:B------:R-:W-:-:S07]  /*196c0*/  IMAD.MOV.U32 R7, RZ, RZ, R14 ;  /* 0x000000ffff077224 */ /* 0x000fce00078e000e */
[----:B------:R-:W-:Y:S05]  /*196d0*/  WARPSYNC.COLLECTIVE R15, `(.L_x_737) ;  /* 0x000000000f087348 */ /* 0x000fea0003c00000 */
[----:B------:R0:W1:Y:S02]  /*196e0*/  SHFL.IDX P6, R14, R13, R12, R11 ;  /* 0x0000000c0d0e7389 */ /* 0x00006400000c000b */
[----:B01----:R-:W-:Y:S01]  /*196f0*/  ENDCOLLECTIVE ;  /* 0x000000000000791b */ /* 0x003fe20003800000 */
.L_x_737:
[----:B------:R-:W-:Y:S02]  /*19700*/  IMAD.MOV.U32 R13, RZ, RZ, R4 ;  /* 0x000000ffff0d7224 */ /* 0x000fe400078e0004 */
[----:B------:R-:W-:Y:S02]  /*19710*/  IMAD.MOV.U32 R12, RZ, RZ, 0x1 ;  /* 0x00000001ff0c7424 */ /* 0x000fe400078e00ff */
[----:B------:R-:W-:-:S07]  /*19720*/  IMAD.MOV.U32 R6, RZ, RZ, R14 ;  /* 0x000000ffff067224 */ /* 0x000fce00078e000e */
[----:B------:R-:W-:Y:S05]  /*19730*/  WARPSYNC.COLLECTIVE R15, `(.L_x_738) ;  /* 0x000000000f087348 */ /* 0x000fea0003c00000 */
[----:B------:R0:W1:Y:S02]  /*19740*/  SHFL.IDX P6, R14, R13, R12, R11 ;  /* 0x0000000c0d0e7389 */ /* 0x00006400000c000b */
[----:B01----:R-:W-:Y:S01]  /*19750*/  ENDCOLLECTIVE ;  /* 0x000000000000791b */ /* 0x003fe20003800000 */
.L_x_738:
[----:B------:R-:W-:-:S05]  /*19760*/  @!P1 LEA R6, P2, R20, R6, 0x1 ;  /* 0x0000000614069211 */ /* 0x000fca00078408ff */
[----:B------:R-:W-:-:S05]  /*19770*/  @!P1 IMAD.X R7, RZ, RZ, R7, P2 ;  /* 0x000000ffff079224 */ /* 0x000fca00010e0607 */
[----:B------:R-:W-:Y:S01]  /*19780*/  @!PT LDS RZ, [RZ] ;  /* 0x00000000fffff984 */ /* 0x000fe20000000800 */
[----:B------:R-:W-:Y:S01]  /*19790*/  @!PT LDS RZ, [RZ] ;  /* 0x00000000fffff984 */ /* 0x000fe20000000800 */
[----:B------:R-:W-:Y:S01]  /*197a0*/  @!PT LDS RZ, [RZ] ;  /* 0x00000000fffff984 */ /* 0x000fe20000000800 */
[----:B------:R0:W-:Y:S01]  /*197b0*/  @!P1 LDGSTS.E.BYPASS.LTC128B.128 [R10+0xc400], desc[UR56][R6.64], !P0 ;  /* 0x0c400000060a9fae */ /* 0x0001e2000c101d78 */
[----:B------:R-:W-:Y:S01]  /*197c0*/  IMAD.MOV.U32 R13, RZ, RZ, R0 ;  /* 0x000000ffff0d7224 */ /* 0x000fe200078e0000 */
[----:B------:R-:W-:Y:S01]  /*197d0*/  ISETP.GE.AND P1, PT, R8, R3, PT ;  /* 0x000000030800720c */ /* 0x000fe20003f26270 */
[----:B0-----:R-:W-:-:S12]  /*197e0*/  IMAD.MOV.U32 R6, RZ, RZ, R14 ;  /* 0x000000ffff067224 */ /* 0x001fd800078e000e */
[----:B------:R-:W-:Y:S05]  /*197f0*/  WARPSYNC.COLLECTIVE R15, `(.L_x_739) ;  /* 0x000000000f087348 */ /* 0x000fea0003c00000 */
[----:B------:R0:W1:Y:S02]  /*19800*/  SHFL.IDX P6, R14, R13, R12, R11 ;  /* 0x0000000c0d0e7389 */ /* 0x00006400000c000b */
[----:B01----:R-:W-:Y:S01]  /*19810*/  ENDCOLLECTIVE ;  /* 0x000000000000791b */ /* 0x003fe20003800000 */
.L_x_739:
[----:B------:R-:W-:Y:S01]  /*19820*/  MOV R13, R4 ;  /* 0x00000004000d7202 */ /* 0x000fe20000000f00 */
[----:B------:R-:W-:Y:S02]  /*19830*/  IMAD.MOV.U32 R12, RZ, RZ, 0x2 ;  /* 0x00000002ff0c7424 */ /* 0x000fe400078e00ff */
[----:B------:R-:W-:-:S07]  /*19840*/  IMAD.MOV.U32 R7, RZ, RZ, R14 ;  /* 0x000000ffff077224 */ /* 0x000fce00078e000e */
[----:B------:R-:W-:Y:S05]  /*19850*/  WARPSYNC.COLLECTIVE R15, `(.L_x_740) ;  /* 0x000000000f087348 */ /* 0x000fea0003c00000 */
[----:B------:R0:W1:Y:S02]  /*19860*/  SHFL.IDX P6, R14, R13, R12, R11 ;  /* 0x0000000c0d0e7389 */ /* 0x00006400000c000b */
[----:B01----:R-:W-:Y:S01]  /*19870*/  ENDCOLLECTIVE ;  /* 0x000000000000791b */ /* 0x003fe20003800000 */
.L_x_740:
        /* <DEDUP_REMOVED lines=16> */
.L_x_741:
[----:B------:R-:W-:Y:S02]  /*19980*/  IMAD.MOV.U32 R13, RZ, RZ, R4 ;  /* 0x000000ffff0d7224 */ /* 0x000fe400078e0004 */
[----:B------:R-:W-:Y:S02]  /*19990*/  IMAD.MOV.U32 R12, RZ, RZ, 0x3 ;  /* 0x00000003ff0c7424 */ /* 0x000fe400078e00ff */
[----:B------:R-:W-:-:S07]  /*199a0*/  IMAD.MOV.U32 R7, RZ, RZ, R14 ;  /* 0x000000ffff077224 */ /* 0x000fce00078e000e */
[----:B------:R-:W-:Y:S05]  /*199b0*/  WARPSYNC.COLLECTIVE R15, `(.L_x_742) ;  /* 0x000000000f087348 */ /* 0x000fea0003c00000 */
[----:B------:R0:W1:Y:S02]  /*199c0*/  SHFL.IDX P6, R14, R13, R12, R11 ;  /* 0x0000000c0d0e7389 */ /* 0x00006400000c000b */
[----:B01----:R-:W-:Y:S01]  /*199d0*/  ENDCOLLECTIVE ;  /* 0x000000000000791b */ /* 0x003fe20003800000 */
.L_x_742:
        /* <DEDUP_REMOVED lines=16> */
.L_x_743:
[----:B------:R-:W-:Y:S02]  /*19ae0*/  IMAD.MOV.U32 R13, RZ, RZ, R4 ;  /* 0x000000ffff0d7224 */ /* 0x000fe400078e0004 */
[----:B------:R-:W-:Y:S02]  /*19af0*/  IMAD.MOV.U32 R12, RZ, RZ, 0x4 ;  /* 0x00000004ff0c7424 */ /* 0x000fe400078e00ff */
[----:B------:R-:W-:-:S07]  /*19b00*/  IMAD.MOV.U32 R7, RZ, RZ, R14 ;  /* 0x000000ffff077224 */ /* 0x000fce00078e000e */
[----:B------:R-:W-:Y:S05]  /*19b10*/  WARPSYNC.COLLECTIVE R15, `(.L_x_744) ;  /* 0x000000000f087348 */ /* 0x000fea0003c00000 */
[----:B------:R0:W1:Y:S02]  /*19b20*/  SHFL.IDX P6, R14, R13, R12, R11 ;  /* 0x0000000c0d0e7389 */ /* 0x00006400000c000b */
[----:B01----:R-:W-:Y:S01]  /*19b30*/  ENDCOLLECTIVE ;  /* 0x000000000000791b */ /* 0x003fe20003800000 */
.L_x_744:
        /* <DEDUP_REMOVED lines=16> */
.L_x_745:
[----:B------:R-:W-:Y:S02]  /*19c40*/  IMAD.MOV.U32 R13, RZ, RZ, R4 ;  /* 0x000000ffff0d7224 */ /* 0x000fe400078e0004 */
[----:B------:R-:W-:Y:S02]  /*19c50*/  IMAD.MOV.U32 R12, RZ, RZ, 0x5 ;  /* 0x00000005ff0c7424 */ /* 0x000fe400078e00ff */
[----:B------:R-:W-:-:S07]  /*19c60*/  IMAD.MOV.U32 R7, RZ, RZ, R14 ;  /* 0x000000ffff077224 */ /* 0x000fce00078e000e */
[----:B------:R-:W-:Y:S05]  /*19c70*/  WARPSYNC.COLLECTIVE R15, `(.L_x_746) ;  /* 0x000000000f087348 */ /* 0x000fea0003c00000 */
[----:B------:R0:W1:Y:S02]  /*19c80*/  SHFL.IDX P6, R14, R13, R12, R11 ;  /* 0x0000000c0d0e7389 */ /* 0x00006400000c000b */
[----:B01----:R-:W-:Y:S01]  /*19c90*/  ENDCOLLECTIVE ;  /* 0x000000000000791b */ /* 0x003fe20003800000 */
.L_x_746:
        /* <DEDUP_REMOVED lines=16> */
.L_x_747:
[----:B------:R-:W-:Y:S02]  /*19da0*/  IMAD.MOV.U32 R13, RZ, RZ, R4 ;  /* 0x000000ffff0d7224 */ /* 0x000fe400078e0004 */
[----:B------:R-:W-:Y:S02]  /*19db0*/  IMAD.MOV.U32 R12, RZ, RZ, 0x6 ;  /* 0x00000006ff0c7424 */ /* 0x000fe400078e00ff */
[----:B------:R-:W-:-:S07]  /*19dc0*/  IMAD.MOV.U32 R7, RZ, RZ, R14 ;  /* 0x000000ffff077224 */ /* 0x000fce00078e000e */
[----:B------:R-:W-:Y:S05]  /*19dd0*/  WARPSYNC.COLLECTIVE R15, `(.L_x_748) ;  /* 0x000000000f087348 */ /* 0x000fea0003c00000 */
[----:B------:R0:W1:Y:S02]  /*19de0*/  SHFL.IDX P6, R14, R13, R12, R11 ;  /* 0x0000000c0d0e7389 */ /* 0x00006400000c000b */
[----:B01----:R-:W-:Y:S01]  /*19df0*/  ENDCOLLECTIVE ;  /* 0x000000000000791b */ /* 0x003fe20003800000 */
.L_x_748:
        /* <DEDUP_REMOVED lines=16> */
.L_x_749:
[----:B------:R-:W-:Y:S02]  /*19f00*/  IMAD.MOV.U32 R13, RZ, RZ, R4 ;  /* 0x000000ffff0d7224 */ /* 0x000fe400078e0004 */
[----:B------:R-:W-:Y:S02]  /*19f10*/  IMAD.MOV.U32 R12, RZ, RZ, 0x7 ;  /* 0x00000007ff0c7424 */ /* 0x000fe400078e00ff */
[----:B------:R-:W-:-:S07]  /*19f20*/  IMAD.MOV.U32 R7, RZ, RZ, R14 ;  /* 0x000000ffff077224 */ /* 0x000fce00078e000e */
[----:B------:R-:W-:Y:S05]  /*19f30*/  WARPSYNC.COLLECTIVE R15, `(.L_x_750) ;  /* 0x000000000f087348 */ /* 0x000fea0003c00000 */
[----:B------:R0:W1:Y:S02]  /*19f40*/  SHFL.IDX P6, R14, R13, R12, R11 ;  /* 0x0000000c0d0e7389 */ /* 0x00006400000c000b */
[----:B01----:R-:W-:Y:S01]  /*19f50*/  ENDCOLLECTIVE ;  /* 0x000000000000791b */ /* 0x003fe20003800000 */
.L_x_750:
[----:B------:R-:W-:-:S05]  /*19f60*/  @!P1 LEA R7, P2, R20, R7, 0x1 ;  /* 0x0000000714079211 */ /* 0x000fca00078408ff */
[----:B------:R-:W-:-:S05]  /*19f70*/  @!P1 IMAD.X R6, RZ, RZ, R6, P2 ;  /* 0x000000ffff069224 */ /* 0x000fca00010e0606 */
[-C--:B------:R-:W-:Y:S01]  /*19f80*/  @!P1 LOP3.LUT R7, R7, R6.reuse, RZ, 0x3c, !PT ;  /* 0x0000000607079212 */ /* 0x080fe200078e3cff */
[----:B------:R-:W-:Y:S02]  /*19f90*/  IMAD.MOV.U32 R13, RZ, RZ, R0 ;  /* 0x000000ffff0d7224 */ /* 0x000fe400078e0000 */
[----:B------:R-:W-:Y:S01]  /*19fa0*/  VIADD R0, R25, 0x70 ;  /* 0x0000007019007836 */ /* 0x000fe20000000000 */
[----:B------:R-:W-:-:S04]  /*19fb0*/  @!P1 LOP3.LUT R6, R7, R6, RZ, 0x3c, !PT ;  /* 0x0000000607069212 */ /* 0x000fc800078e3cff */
[----:B------:R-:W-:Y:S02]  /*19fc0*/  @!P1 LOP3.LUT R7, R7, R6, RZ, 0x3c, !PT ;  /* 0x0000000607079212 */ /* 0x000fe400078e3cff */
[----:B------:R-:W-:-:S07]  /*19fd0*/  MOV R4, R14 ;  /* 0x0000000e00047202 */ /* 0x000fce0000000f00 */
[----:B------:R-:W-:Y:S05]  /*19fe0*/  WARPSYNC.COLLECTIVE R15, `(.L_x_751) ;  /* 0x000000000f087348 */ /* 0x000fea0003c00000 */
[----:B------:R0:W1:Y:S02]  /*19ff0*/  SHFL.IDX P6, R14, R13, R12, R11 ;  /* 0x0000000c0d0e7389 */ /* 0x00006400000c000b */
[----:B01----:R-:W-:Y:S01]  /*1a000*/  ENDCOLLECTIVE ;  /* 0x000000000000791b */ /* 0x003fe20003800000 */
.L_x_751:
        /* <DEDUP_REMOVED lines=13> */
.L_x_752:
        /* <DEDUP_REMOVED lines=13> */
.L_x_753:
[----:B------:R-:W-:Y:S02]  /*1a1b0*/  IMAD.MOV.U32 R13, RZ, RZ, R2 ;  /* 0x000000ffff0d7224 */ /* 0x000fe400078e0002 */
[----:B------:R-:W-:Y:S02]  /*1a1c0*/  IMAD.MOV.U32 R12, RZ, RZ, 0x1 ;  /* 0x00000001ff0c7424 */ /* 0x000fe400078e00ff */
[----:B------:R-:W-:-:S07]  /*1a1d0*/  IMAD.MOV.U32 R0, RZ, RZ, R14 ;  /* 0x000000ffff007224 */ /* 0x000fce00078e000e */
[----:B------:R-:W-:Y:S05]  /*1a1e0*/  WARPSYNC.COLLECTIVE R15, `(.L_x_754) ;  /* 0x000000000f087348 */ /* 0x000fea0003c00000 */
[----:B------:R0:W1:Y:S02]  /*1a1f0*/  SHFL.IDX P6, R14, R13, R12, R11 ;  /* 0x0000000c0d0e7389 */ /* 0x00006400000c000b */
[----:B01----:R-:W-:Y:S01]  /*1a200*/  ENDCOLLECTIVE ;  /* 0x000000000000791b */ /* 0x003fe20003800000 */
.L_x_754:
[----:B------:R-:W-:-:S05]  /*1a210*/  @!P2 LEA R0, P1, R20, R0, 0x1 ;  /* 0x000000001400a211 */ /* 0x000fca00078208ff */
[----:B------:R-:W-:-:S04]  /*1a220*/  @!P2 IMAD.X R6, RZ, RZ, R8, P1 ;  /* 0x000000ffff06a224 */ /* 0x000fc800008e0608 */
[----:B------:R-:W-:Y:S02]  /*1a230*/  @!P2 IMAD.MOV.U32 R7, RZ, RZ, R6 ;  /* 0x000000ffff07a224 */ /* 0x000fe400078e0006 */
        /* <DEDUP_REMOVED lines=12> */
.L_x_755:
[----:B------:R-:W-:Y:S02]  /*1a300*/  IMAD.MOV.U32 R13, RZ, RZ, R2 ;  /* 0x000000ffff0d7224 */ /* 0x000fe400078e0002 */
[----:B------:R-:W-:Y:S02]  /*1a310*/  IMAD.MOV.U32 R12, RZ, RZ, 0x2 ;  /* 0x00000002ff0c7424 */ /* 0x000fe400078e00ff */
[----:B------:R-:W-:-:S07]  /*1a320*/  IMAD.MOV.U32 R6, RZ, RZ, R14 ;  /* 0x000000ffff067224 */ /* 0x000fce00078e000e */
[----:B------:R-:W-:Y:S05]  /*1a330*/  WARPSYNC.COLLECTIVE R15, `(.L_x_756) ;  /* 0x000000000f087348 */ /* 0x000fea0003c00000 */
[----:B------:R0:W1:Y:S02]  /*1a340*/  SHFL.IDX P6, R14, R13, R12, R11 ;  /* 0x0000000c0d0e7389 */ /* 0x00006400000c000b */
[----:B01----:R-:W-:Y:S01]  /*1a350*/  ENDCOLLECTIVE ;  /* 0x000000000000791b */ /* 0x003fe20003800000 */
.L_x_756:
        /* <DEDUP_REMOVED lines=13> */
.L_x_757:
[----:B------:R-:W-:Y:S02]  /*1a430*/  IMAD.MOV.U32 R13, RZ, RZ, R2 ;  /* 0x000000ffff0d7224 */ /* 0x000fe400078e0002 */
[----:B------:R-:W-:Y:S02]  /*1a440*/  IMAD.MOV.U32 R12, RZ, RZ, 0x3 ;  /* 0x00000003ff0c7424 */ /* 0x000fe400078e00ff */
[----:B------:R-:W-:-:S07]  /*1a450*/  IMAD.MOV.U32 R6, RZ, RZ, R14 ;  /* 0x000000ffff067224 */ /* 0x000fce00078e000e */
[----:B------:R-:W-:Y:S05]  /*1a460*/  WARPSYNC.COLLECTIVE R15, `(.L_x_758) ;  /* 0x000000000f087348 */ /* 0x000fea0003c00000 */
[----:B------:R0:W1:Y:S02]  /*1a470*/  SHFL.IDX P6, R14, R13, R12, R11 ;  /* 0x0000000c0d0e7389 */ /* 0x00006400000c000b */
[----:B01----:R-:W-:Y:S01]  /*1a480*/  ENDCOLLECTIVE ;  /* 0x000000000000791b */ /* 0x003fe20003800000 */
.L_x_758:
        /* <DEDUP_REMOVED lines=12> */
.L_x_759:
[----:B------:R-:W-:Y:S01]  /*1a550*/  IMAD.MOV.U32 R2, RZ, RZ, R14 ;  /* 0x000000ffff027224 */ /* 0x000fe200078e000e */
[----:B------:R-:W-:Y:S06]  /*1a560*/  BRA `(.L_x_760) ;  /* 0xffffffac00347947 */ /* 0x000fec000383ffff */
.L_x_597:
[----:B0-----:R0:W1:Y:S02]  /*1a570*/  SYNCS.PHASECHK.TRANS64.TRYWAIT P0, [R16+URZ+0x30820], R0 ;  /* 0x03082000100075a7 */ /* 0x001064000800017f */
[----:B-1----:R-:W-:Y:S05]  /*1a580*/  @!P0 NANOSLEEP.SYNCS 0x989680 ;  /* 0x009896800000895d */ /* 0x002fea0003900000 */
[----:B------:R-:W1:Y:S02]  /*1a590*/  @!P0 SYNCS.PHASECHK.TRANS64 P0, [R16+URZ+0x30820], R0 ;  /* 0x03082000100085a7 */ /* 0x000e64000800007f */
[----:B-1----:R-:W-:Y:S05]  /*1a5a0*/  @!P0 BRA `(.L_x_597) ;  /* 0xfffffffc00f08947 */ /* 0x002fea000383ffff */
[----:B------:R-:W-:Y:S05]  /*1a5b0*/  BRA `(.L_x_761) ;  /* 0xffffffac00947947 */ /* 0x000fea000383ffff */
.L_x_606:
[----:B-1----:R1:W2:Y:S02]  /*1a5c0*/  SYNCS.PHASECHK.TRANS64.TRYWAIT P0, [R2+URZ+0x30840], R3 ;  /* 0x03084003020075a7 */ /* 0x0022a4000800017f */
[----:B--2---:R-:W-:Y:S05]  /*1a5d0*/  @!P0 NANOSLEEP.SYNCS 0x989680 ;  /* 0x009896800000895d */ /* 0x004fea0003900000 */
[----:B------:R-:W2:Y:S02]  /*1a5e0*/  @!P0 SYNCS.PHASECHK.TRANS64 P0, [R2+URZ+0x30840], R3 ;  /* 0x03084003020085a7 */ /* 0x000ea4000800007f */
[----:B--2---:R-:W-:Y:S05]  /*1a5f0*/  @!P0 BRA `(.L_x_606) ;  /* 0xfffffffc00f08947 */ /* 0x004fea000383ffff */
[----:B------:R-:W-:Y:S05]  /*1a600*/  BRA `(.L_x_762) ;  /* 0xffffffb000687947 */ /* 0x000fea000383ffff */
.L_x_611:
[----:B0-----:R0:W1:Y:S02]  /*1a610*/  SYNCS.PHASECHK.TRANS64.TRYWAIT P0, [R3+URZ+0x60], R2 ;  /* 0x00006002030075a7 */ /* 0x001064000800017f */
[----:B-1----:R-:W-:Y:S05]  /*1a620*/  @!P0 NANOSLEEP.SYNCS 0x989680 ;  /* 0x009896800000895d */ /* 0x002fea0003900000 */
[----:B------:R-:W1:Y:S02]  /*1a630*/  @!P0 SYNCS.PHASECHK.TRANS64 P0, [R3+URZ+0x60], R2 ;  /* 0x00006002030085a7 */ /* 0x000e64000800007f */
[----:B-1----:R-:W-:Y:S05]  /*1a640*/  @!P0 BRA `(.L_x_611) ;  /* 0xfffffffc00f08947 */ /* 0x002fea000383ffff */
[----:B------:R-:W-:Y:S05]  /*1a650*/  BRA `(.L_x_763) ;  /* 0xffffffb000f47947 */ /* 0x000fea000383ffff */
.L_x_619:
[----:B-1----:R1:W2:Y:S02]  /*1a660*/  SYNCS.PHASECHK.TRANS64.TRYWAIT P0, [R2+URZ+0x30840], R3 ;  /* 0x03084003020075a7 */ /* 0x0022a4000800017f */
[----:B--2---:R-:W-:Y:S05]  /*1a670*/  @!P0 NANOSLEEP.SYNCS 0x989680 ;  /* 0x009896800000895d */ /* 0x004fea0003900000 */
[----:B------:R-:W2:Y:S02]  /*1a680*/  @!P0 SYNCS.PHASECHK.TRANS64 P0, [R2+URZ+0x30840], R3 ;  /* 0x03084003020085a7 */ /* 0x000ea4000800007f */
[----:B--2---:R-:W-:Y:S05]  /*1a690*/  @!P0 BRA `(.L_x_619) ;  /* 0xfffffffc00f08947 */ /* 0x004fea000383ffff */
[----:B------:R-:W-:Y:S05]  /*1a6a0*/  BRA `(.L_x_764) ;  /* 0xffffffb800387947 */ /* 0x000fea000383ffff */
.L_x_624:
[----:B0-----:R0:W1:Y:S02]  /*1a6b0*/  SYNCS.PHASECHK.TRANS64.TRYWAIT P0, [R10+URZ+0x60], R28 ;  /* 0x0000601c0a0075a7 */ /* 0x001064000800017f */
[----:B-1----:R-:W-:Y:S05]  /*1a6c0*/  @!P0 NANOSLEEP.SYNCS 0x989680 ;  /* 0x009896800000895d */ /* 0x002fea0003900000 */
[----:B------:R-:W1:Y:S02]  /*1a6d0*/  @!P0 SYNCS.PHASECHK.TRANS64 P0, [R10+URZ+0x60], R28 ;  /* 0x0000601c0a0085a7 */ /* 0x000e64000800007f */
[----:B-1----:R-:W-:Y:S05]  /*1a6e0*/  @!P0 BRA `(.L_x_624) ;  /* 0xfffffffc00f08947 */ /* 0x002fea000383ffff */
[----:B------:R-:W-:Y:S05]  /*1a6f0*/  BRA `(.L_x_765) ;  /* 0xffffffb800c47947 */ /* 0x000fea000383ffff */
.L_x_632:
[----:B-1----:R1:W2:Y:S02]  /*1a700*/  SYNCS.PHASECHK.TRANS64.TRYWAIT P0, [R2+URZ+0x30840], R3 ;  /* 0x03084003020075a7 */ /* 0x0022a4000800017f */
[----:B--2---:R-:W-:Y:S05]  /*1a710*/  @!P0 NANOSLEEP.SYNCS 0x989680 ;  /* 0x009896800000895d */ /* 0x004fea0003900000 */
[----:B------:R-:W2:Y:S02]  /*1a720*/  @!P0 SYNCS.PHASECHK.TRANS64 P0, [R2+URZ+0x30840], R3 ;  /* 0x03084003020085a7 */ /* 0x000ea4000800007f */
[----:B--2---:R-:W-:Y:S05]  /*1a730*/  @!P0 BRA `(.L_x_632) ;  /* 0xfffffffc00f08947 */ /* 0x004fea000383ffff */
[----:B------:R-:W-:Y:S05]  /*1a740*/  BRA `(.L_x_766) ;  /* 0xffffffbc00d87947 */ /* 0x000fea000383ffff */
.L_x_637:
[----:B0-----:R0:W1:Y:S02]  /*1a750*/  SYNCS.PHASECHK.TRANS64.TRYWAIT P0, [R3+URZ+0x60], R7 ;  /* 0x00006007030075a7 */ /* 0x001064000800017f */
[----:B-1----:R-:W-:Y:S05]  /*1a760*/  @!P0 NANOSLEEP.SYNCS 0x989680 ;  /* 0x009896800000895d */ /* 0x002fea0003900000 */
[----:B------:R-:W1:Y:S02]  /*1a770*/  @!P0 SYNCS.PHASECHK.TRANS64 P0, [R3+URZ+0x60], R7 ;  /* 0x00006007030085a7 */ /* 0x000e64000800007f */
[----:B-1----:R-:W-:Y:S05]  /*1a780*/  @!P0 BRA `(.L_x_637) ;  /* 0xfffffffc00f08947 */ /* 0x002fea000383ffff */
[----:B------:R-:W-:Y:S05]  /*1a790*/  BRA `(.L_x_767) ;  /* 0xffffffc000687947 */ /* 0x000fea000383ffff */
.L_x_647:
[----:B0-----:R0:W1:Y:S02]  /*1a7a0*/  SYNCS.PHASECHK.TRANS64.TRYWAIT P0, [R3+URZ+0x30860], R0 ;  /* 0x03086000030075a7 */ /* 0x001064000800017f */
[----:B-1----:R-:W-:Y:S05]  /*1a7b0*/  @!P0 NANOSLEEP.SYNCS 0x989680 ;  /* 0x009896800000895d */ /* 0x002fea0003900000 */
[----:B------:R-:W1:Y:S02]  /*1a7c0*/  @!P0 SYNCS.PHASECHK.TRANS64 P0, [R3+URZ+0x30860], R0 ;  /* 0x03086000030085a7 */ /* 0x000e64000800007f */
[----:B-1----:R-:W-:Y:S05]  /*1a7d0*/  @!P0 BRA `(.L_x_647) ;  /* 0xfffffffc00f08947 */ /* 0x002fea000383ffff */
[----:B------:R-:W-:Y:S05]  /*1a7e0*/  BRA `(.L_x_768) ;  /* 0xffffffc400687947 */ /* 0x000fea000383ffff */
.L_x_653:
[----:B------:R-:W-:Y:S01]  /*1a7f0*/  BSSY B0, `(.L_x_769) ;  /* 0x0000008000007945 */ /* 0x000fe20003800000 */
[----:B0-----:R-:W-:Y:S01]  /*1a800*/  MOV R13, R24 ;  /* 0x00000018000d7202 */ /* 0x001fe20000000f00 */
[----:B------:R-:W-:Y:S02]  /*1a810*/  IMAD.MOV.U32 R12, RZ, RZ, RZ ;  /* 0x000000ffff0c7224 */ /* 0x000fe400078e00ff */
[----:B------:R-:W-:Y:S02]  /*1a820*/  IMAD.MOV.U32 R11, RZ, RZ, 0x1f ;  /* 0x0000001fff0b7424 */ /* 0x000fe400078e00ff */
[----:B------:R-:W-:-:S07]  /*1a830*/  IMAD.MOV.U32 R15, RZ, RZ, -0x1 ;  /* 0xffffffffff0f7424 */ /* 0x000fce00078e00ff */
[----:B--2---:R-:W-:Y:S05]  /*1a840*/  WARPSYNC.COLLECTIVE R15, `(.L_x_770) ;  /* 0x000000000f087348 */ /* 0x004fea0003c00000 */
[----:B------:R0:W1:Y:S02]  /*1a850*/  SHFL.IDX P6, R14, R13, R12, R11 ;  /* 0x0000000c0d0e7389 */ /* 0x00006400000c000b */
[----:B012---:R-:W-:Y:S01]  /*1a860*/  ENDCOLLECTIVE ;  /* 0x000000000000791b */ /* 0x007fe20003800000 */
.L_x_770:
[----:B------:R-:W-:Y:S05]  /*1a870*/  BSYNC B0 ;  /* 0x0000000000007941 */ /* 0x000fea0003800000 */
.L_x_769:
        /* <DEDUP_REMOVED lines=9> */
.L_x_771:
        /* <DEDUP_REMOVED lines=24> */
.L_x_772:
[----:B------:R-:W-:Y:S01]  /*1aa90*/  IMAD.MOV.U32 R12, RZ, RZ, 0x2 ;  /* 0x00000002ff0c7424 */ /* 0x000fe200078e00ff */
[----:B------:R-:W-:-:S05]  /*1aaa0*/  SEL R14, R14, RZ, P1 ;  /* 0x000000ff0e0e7207 */ /* 0x000fca0000800000 */
[----:B------:R-:W-:-:S04]  /*1aab0*/  IMAD.IADD R5, R13, 0x1, R14 ;  /* 0x000000010d057824 */ /* 0x000fc800078e020e */
[----:B------:R-:W-:-:S07]  /*1aac0*/  IMAD.MOV.U32 R13, RZ, RZ, R5 ;  /* 0x000000ffff0d7224 */ /* 0x000fce00078e0005 */
[----:B------:R-:W-:Y:S05]  /*1aad0*/  WARPSYNC.COLLECTIVE R15, `(.L_x_773) ;  /* 0x000000000f087348 */ /* 0x000fea0003c00000 */
[----:B------:R0:W1:Y:S02]  /*1aae0*/  SHFL.UP P6, R14, R13, R12, R11 ;  /* 0x0400000c0d0e7389 */ /* 0x00006400000c000b */
[----:B01----:R-:W-:Y:S01]  /*1aaf0*/  ENDCOLLECTIVE ;  /* 0x000000000000791b */ /* 0x003fe20003800000 */
.L_x_773:
[----:B------:R-:W-:Y:S01]  /*1ab00*/  IMAD.MOV.U32 R12, RZ, RZ, 0x4 ;  /* 0x00000004ff0c7424 */ /* 0x000fe200078e00ff */
[----:B------:R-:W-:-:S05]  /*1ab10*/  SEL R2, R14, RZ, P2 ;  /* 0x000000ff0e027207 */ /* 0x000fca0001000000 */
[----:B------:R-:W-:-:S04]  /*1ab20*/  IMAD.IADD R2, R5, 0x1, R2 ;  /* 0x0000000105027824 */ /* 0x000fc800078e0202 */
[----:B------:R-:W-:-:S07]  /*1ab30*/  IMAD.MOV.U32 R13, RZ, RZ, R2 ;  /* 0x000000ffff0d7224 */ /* 0x000fce00078e0002 */
[----:B------:R-:W-:Y:S05]  /*1ab40*/  WARPSYNC.COLLECTIVE R15, `(.L_x_774) ;  /* 0x000000000f087348 */ /* 0x000fea0003c00000 */
[----:B------:R0:W1:Y:S02]  /*1ab50*/  SHFL.UP P6, R14, R13, R12, R11 ;  /* 0x0400000c0d0e7389 */ /* 0x00006400000c000b */
[----:B01----:R-:W-:Y:S01]  /*1ab60*/  ENDCOLLECTIVE ;  /* 0x000000000000791b */ /* 0x003fe20003800000 */
.L_x_774:
[----:B------:R-:W-:Y:S01]  /*1ab70*/  IMAD.MOV.U32 R12, RZ, RZ, 0x8 ;  /* 0x00000008ff0c7424 */ /* 0x000fe200078e00ff */
[----:B------:R-:W-:-:S05]  /*1ab80*/  SEL R3, R14, RZ, P3 ;  /* 0x000000ff0e037207 */ /* 0x000fca0001800000 */
[----:B------:R-:W-:-:S04]  /*1ab90*/  IMAD.IADD R8, R2, 0x1, R3 ;  /* 0x0000000102087824 */ /* 0x000fc800078e0203 */
[----:B------:R-:W-:-:S07]  /*1aba0*/  IMAD.MOV.U32 R13, RZ, RZ, R8 ;  /* 0x000000ffff0d7224 */ /* 0x000fce00078e0008 */
[----:B------:R-:W-:Y:S05]  /*1abb0*/  WARPSYNC.COLLECTIVE R15, `(.L_x_775) ;  /* 0x000000000f087348 */ /* 0x000fea0003c00000 */
[----:B------:R0:W1:Y:S02]  /*1abc0*/  SHFL.UP P6, R14, R13, R12, R11 ;  /* 0x0400000c0d0e7389 */ /* 0x00006400000c000b */
[----:B01----:R-:W-:Y:S01]  /*1abd0*/  ENDCOLLECTIVE ;  /* 0x000000000000791b */ /* 0x003fe20003800000 */
.L_x_775:
[----:B------:R-:W-:Y:S01]  /*1abe0*/  IMAD.MOV.U32 R12, RZ, RZ, 0x10 ;  /* 0x00000010ff0c7424 */ /* 0x000fe200078e00ff */
[----:B------:R-:W-:-:S05]  /*1abf0*/  SEL R5, R14, RZ, P4 ;  /* 0x000000ff0e057207 */ /* 0x000fca0002000000 */
[----:B------:R-:W-:-:S04]  /*1ac00*/  IMAD.IADD R5, R8, 0x1, R5 ;  /* 0x0000000108057824 */ /* 0x000fc800078e0205 */
[----:B------:R-:W-:-:S07]  /*1ac10*/  IMAD.MOV.U32 R13, RZ, RZ, R5 ;  /* 0x000000ffff0d7224 */ /* 0x000fce00078e0005 */
[----:B------:R-:W-:Y:S05]  /*1ac20*/  WARPSYNC.COLLECTIVE R15, `(.L_x_776) ;  /* 0x000000000f087348 */ /* 0x000fea0003c00000 */
[----:B------:R0:W1:Y:S02]  /*1ac30*/  SHFL.UP P6, R14, R13, R12, R11 ;  /* 0x0400000c0d0e7389 */ /* 0x00006400000c000b */
[----:B01----:R-:W-:Y:S01]  /*1ac40*/  ENDCOLLECTIVE ;  /* 0x000000000000791b */ /* 0x003fe20003800000 */
.L_x_776:
        /* <DEDUP_REMOVED lines=8> */
.L_x_777:
[----:B------:R-:W-:Y:S05]  /*1acd0*/  BRA `(.L_x_778) ;  /* 0xffffffc400a07947 */ /* 0x000fea000383ffff */
.L_x_656:
[----:B------:R-:W-:Y:S01]  /*1ace0*/  BSSY B0, `(.L_x_779) ;  /* 0x0000007000007945 */ /* 0x000fe20003800000 */
[----:B------:R-:W-:Y:S02]  /*1acf0*/  IMAD.MOV.U32 R12, RZ, RZ, 0x1 ;  /* 0x00000001ff0c7424 */ /* 0x000fe400078e00ff */
[----:B------:R-:W-:Y:S02]  /*1ad00*/  IMAD.MOV.U32 R11, RZ, RZ, RZ ;  /* 0x000000ffff0b7224 */ /* 0x000fe400078e00ff */
[----:B------:R-:W-:-:S07]  /*1ad10*/  IMAD.MOV.U32 R15, RZ, RZ, -0x1 ;  /* 0xffffffffff0f7424 */ /* 0x000fce00078e00ff */
[----:B------:R-:W-:Y:S05]  /*1ad20*/  WARPSYNC.COLLECTIVE R15, `(.L_x_780) ;  /* 0x000000000f087348 */ /* 0x000fea0003c00000 */
[----:B------:R0:W1:Y:S02]  /*1ad30*/  SHFL.UP P6, R14, R13, R12, R11 ;  /* 0x0400000c0d0e7389 */ /* 0x00006400000c000b */
[----:B01----:R-:W-:Y:S01]  /*1ad40*/  ENDCOLLECTIVE ;  /* 0x000000000000791b */ /* 0x003fe20003800000 */
.L_x_780:
[----:B------:R-:W-:Y:S05]  /*1ad50*/  BSYNC B0 ;  /* 0x0000000000007941 */ /* 0x000fea0003800000 */
.L_x_779:
[----:B------:R-:W-:Y:S01]  /*1ad60*/  SEL R14, R14, RZ, P1 ;  /* 0x000000ff0e0e7207 */ /* 0x000fe20000800000 */
[----:B------:R-:W-:Y:S02]  /*1ad70*/  IMAD.MOV.U32 R12, RZ, RZ, 0x2 ;  /* 0x00000002ff0c7424 */ /* 0x000fe400078e00ff */
[----:B------:R-:W-:Y:S01]  /*1ad80*/  IMAD.MOV.U32 R11, RZ, RZ, RZ ;  /* 0x000000ffff0b7224 */ /* 0x000fe200078e00ff */
[----:B------:R-:W-:Y:S01]  /*1ad90*/  IADD3 R13, R13, R14, RZ ;  /* 0x0000000e0d0d7210 */ /* 0x000fe20007ffe0ff */
[----:B------:R-:W-:-:S07]  /*1ada0*/  IMAD.MOV.U32 R15, RZ, RZ, -0x1 ;  /* 0xffffffffff0f7424 */ /* 0x000fce00078e00ff */
[----:B------:R-:W-:Y:S05]  /*1adb0*/  WARPSYNC.COLLECTIVE R15, `(.L_x_781) ;  /* 0x000000000f087348 */ /* 0x000fea0003c00000 */
[----:B------:R0:W1:Y:S02]  /*1adc0*/  SHFL.UP P6, R14, R13, R12, R11 ;  /* 0x0400000c0d0e7389 */ /* 0x00006400000c000b */
[----:B01----:R-:W-:Y:S01]  /*1add0*/  ENDCOLLECTIVE ;  /* 0x000000000000791b */ /* 0x003fe20003800000 */
.L_x_781:
[----:B------:R-:W-:Y:S01]  /*1ade0*/  IMAD.MOV.U32 R12, RZ, RZ, 0x4 ;  /* 0x00000004ff0c7424 */ /* 0x000fe200078e00ff */
[----:B------:R-:W-:-:S05]  /*1adf0*/  SEL R2, R14, RZ, P2 ;  /* 0x000000ff0e027207 */ /* 0x000fca0001000000 */
[----:B------:R-:W-:-:S04]  /*1ae00*/  IMAD.IADD R2, R13, 0x1, R2 ;  /* 0x000000010d027824 */ /* 0x000fc800078e0202 */
[----:B------:R-:W-:-:S07]  /*1ae10*/  IMAD.MOV.U32 R13, RZ, RZ, R2 ;  /* 0x000000ffff0d7224 */ /* 0x000fce00078e0002 */
[----:B------:R-:W-:Y:S05]  /*1ae20*/  WARPSYNC.COLLECTIVE R15, `(.L_x_782) ;  /* 0x000000000f087348 */ /* 0x000fea0003c00000 */
[----:B------:R0:W1:Y:S02]  /*1ae30*/  SHFL.UP P6, R14, R13, R12, R11 ;  /* 0x0400000c0d0e7389 */ /* 0x00006400000c000b */
[----:B01----:R-:W-:Y:S01]  /*1ae40*/  ENDCOLLECTIVE ;  /* 0x000000000000791b */ /* 0x003fe20003800000 */
.L_x_782:
[----:B------:R-:W-:Y:S01]  /*1ae50*/  IMAD.MOV.U32 R12, RZ, RZ, 0x8 ;  /* 0x00000008ff0c7424 */ /* 0x000fe200078e00ff */
[----:B------:R-:W-:-:S05]  /*1ae60*/  SEL R3, R14, RZ, P3 ;  /* 0x000000ff0e037207 */ /* 0x000fca0001800000 */
[----:B------:R-:W-:-:S04]  /*1ae70*/  IMAD.IADD R3, R2, 0x1, R3 ;  /* 0x0000000102037824 */ /* 0x000fc800078e0203 */
[----:B------:R-:W-:-:S07]  /*1ae80*/  IMAD.MOV.U32 R13, RZ, RZ, R3 ;  /* 0x000000ffff0d7224 */ /* 0x000fce00078e0003 */
[----:B------:R-:W-:Y:S05]  /*1ae90*/  WARPSYNC.COLLECTIVE R15, `(.L_x_783) ;  /* 0x000000000f087348 */ /* 0x000fea0003c00000 */
[----:B------:R0:W1:Y:S02]  /*1aea0*/  SHFL.UP P6, R14, R13, R12, R11 ;  /* 0x0400000c0d0e7389 */ /* 0x00006400000c000b */
[----:B01----:R-:W-:Y:S01]  /*1aeb0*/  ENDCOLLECTIVE ;  /* 0x000000000000791b */ /* 0x003fe20003800000 */
.L_x_783:
[----:B------:R-:W-:Y:S01]  /*1aec0*/  IMAD.MOV.U32 R12, RZ, RZ, 0x10 ;  /* 0x00000010ff0c7424 */ /* 0x000fe200078e00ff */
[----:B------:R-:W-:-:S05]  /*1aed0*/  SEL R14, R14, RZ, P4 ;  /* 0x000000ff0e0e7207 */ /* 0x000fca0002000000 */
[----:B------:R-:W-:-:S04]  /*1aee0*/  IMAD.IADD R5, R3, 0x1, R14 ;  /* 0x0000000103057824 */ /* 0x000fc800078e020e */
[----:B------:R-:W-:-:S07]  /*1aef0*/  IMAD.MOV.U32 R13, RZ, RZ, R5 ;  /* 0x000000ffff0d7224 */ /* 0x000fce00078e0005 */
[----:B------:R-:W-:Y:S05]  /*1af00*/  WARPSYNC.COLLECTIVE R15, `(.L_x_784) ;  /* 0x000000000f087348 */ /* 0x000fea0003c00000 */
[----:B------:R0:W1:Y:S02]  /*1af10*/  SHFL.UP P6, R14, R13, R12, R11 ;  /* 0x0400000c0d0e7389 */ /* 0x00006400000c000b */
[----:B01----:R-:W-:Y:S01]  /*1af20*/  ENDCOLLECTIVE ;  /* 0x000000000000791b */ /* 0x003fe20003800000 */
.L_x_784:
        /* <DEDUP_REMOVED lines=8> */
.L_x_785:
[----:B------:R-:W-:Y:S05]  /*1afb0*/  BRA `(.L_x_786) ;  /* 0xffffffc4008c7947 */ /* 0x000fea000383ffff */
.L_x_658:
[----:B------:R-:W-:Y:S01]  /*1afc0*/  BSSY B0, `(.L_x_787) ;  /* 0x0000006000007945 */ /* 0x000fe20003800000 */
[----:B------:R-:W-:Y:S01]  /*1afd0*/  PLOP3.LUT P6, PT, P6, PT, PT, 0x8, 0x0 ;  /* 0x000000000000781c */ /* 0x000fe200037ce170 */
[----:B------:R-:W-:-:S12]  /*1afe0*/  IMAD.MOV.U32 R15, RZ, RZ, -0x1 ;  /* 0xffffffffff0f7424 */ /* 0x000fd800078e00ff */
[----:B0-----:R-:W-:Y:S05]  /*1aff0*/  WARPSYNC.COLLECTIVE R15, `(.L_x_788) ;  /* 0x000000000f087348 */ /* 0x001fea0003c00000 */
[----:B------:R-:W-:Y:S01]  /*1b000*/  VOTE.ANY R14, PT, P6 ;  /* 0x00000000000e7806 */ /* 0x000fe200030e0100 */
[----:B0-----:R-:W-:Y:S06]  /*1b010*/  ENDCOLLECTIVE ;  /* 0x000000000000791b */ /* 0x001fec0003800000 */
.L_x_788:
[----:B------:R-:W-:Y:S05]  /*1b020*/  BSYNC B0 ;  /* 0x0000000000007941 */ /* 0x000fea0003800000 */
.L_x_787:
        /* <DEDUP_REMOVED lines=9> */
.L_x_789:
[----:B------:R-:W-:Y:S02]  /*1b0c0*/  IMAD.MOV.U32 R13, RZ, RZ, R4 ;  /* 0x000000ffff0d7224 */ /* 0x000fe400078e0004 */
[----:B------:R-:W-:-:S07]  /*1b0d0*/  IMAD.MOV.U32 R7, RZ, RZ, R14 ;  /* 0x000000ffff077224 */ /* 0x000fce00078e000e */
[----:B------:R-:W-:Y:S05]  /*1b0e0*/  WARPSYNC.COLLECTIVE R15, `(.L_x_790) ;  /* 0x000000000f087348 */ /* 0x000fea0003c00000 */
[----:B------:R0:W1:Y:S02]  /*1b0f0*/  SHFL.IDX P6, R14, R13, R12, R11 ;  /* 0x0000000c0d0e7389 */ /* 0x00006400000c000b */
[----:B01----:R-:W-:Y:S01]  /*1b100*/  ENDCOLLECTIVE ;  /* 0x000000000000791b */ /* 0x003fe20003800000 */
.L_x_790:
[----:B------:R-:W-:Y:S01]  /*1b110*/  IMAD.MOV.U32 R4, RZ, RZ, R14 ;  /* 0x000000ffff047224 */ /* 0x000fe200078e000e */
[----:B------:R-:W-:Y:S06]  /*1b120*/  BRA `(.L_x_791) ;  /* 0xffffffc4006c7947 */ /* 0x000fec000383ffff */
.L_x_660:
[----:B------:R-:W-:Y:S01]  /*1b130*/  BSSY B0, `(.L_x_792) ;  /* 0x0000007000007945 */ /* 0x000fe20003800000 */
[----:B------:R-:W-:Y:S02]  /*1b140*/  IMAD.MOV.U32 R13, RZ, RZ, R3 ;  /* 0x000000ffff0d7224 */ /* 0x000fe400078e0003 */
[----:B------:R-:W-:Y:S02]  /*1b150*/  IMAD.MOV.U32 R11, RZ, RZ, 0x1f ;  /* 0x0000001fff0b7424 */ /* 0x000fe400078e00ff */
[----:B------:R-:W-:-:S07]  /*1b160*/  IMAD.MOV.U32 R15, RZ, RZ, -0x1 ;  /* 0xffffffffff0f7424 */ /* 0x000fce00078e00ff */
[----:B0123--:R-:W-:Y:S05]  /*1b170*/  WARPSYNC.COLLECTIVE R15, `(.L_x_793) ;  /* 0x000000000f087348 */ /* 0x00ffea0003c00000 */
[----:B------:R4:W0:Y:S02]  /*1b180*/  SHFL.IDX P6, R14, R13, R12, R11 ;  /* 0x0000000c0d0e7389 */ /* 0x00082400000c000b */
[----:B01234-:R-:W-:Y:S01]  /*1b190*/  ENDCOLLECTIVE ;  /* 0x000000000000791b */ /* 0x01ffe20003800000 */
.L_x_793:
[----:B------:R-:W-:Y:S05]  /*1b1a0*/  BSYNC B0 ;  /* 0x0000000000007941 */ /* 0x000fea0003800000 */
.L_x_792:
[----:B------:R-:W-:Y:S01]  /*1b1b0*/  IMAD.MOV.U32 R24, RZ, RZ, R14 ;  /* 0x000000ffff187224 */ /* 0x000fe200078e000e */
[----:B------:R-:W-:Y:S06]  /*1b1c0*/  BRA `(.L_x_659) ;  /* 0xffffffc4005c7947 */ /* 0x000fec000383ffff */
.L_x_664:
[----:B0-----:R0:W1:Y:S02]  /*1b1d0*/  SYNCS.PHASECHK.TRANS64.TRYWAIT P0, [R9+URZ+0x30820], R0 ;  /* 0x03082000090075a7 */ /* 0x001064000800017f */
[----:B-1----:R-:W-:Y:S05]  /*1b1e0*/  @!P0 NANOSLEEP.SYNCS 0x989680 ;  /* 0x009896800000895d */ /* 0x002fea0003900000 */
[----:B------:R-:W1:Y:S02]  /*1b1f0*/  @!P0 SYNCS.PHASECHK.TRANS64 P0, [R9+URZ+0x30820], R0 ;  /* 0x03082000090085a7 */ /* 0x000e64000800007f */
[----:B-1----:R-:W-:Y:S05]  /*1b200*/  @!P0 BRA `(.L_x_664) ;  /* 0xfffffffc00f08947 */ /* 0x002fea000383ffff */
[----:B------:R-:W-:Y:S05]  /*1b210*/  BRA `(.L_x_794) ;  /* 0xffffffc800b47947 */ /* 0x000fea000383ffff */
.L_x_665:
        /* <DEDUP_REMOVED lines=8> */
[----:B0--3--:R-:W-:Y:S05]  /*1b2a0*/  WARPSYNC.COLLECTIVE R15, `(.L_x_796) ;  /* 0x000000000f087348 */ /* 0x009fea0003c00000 */
[----:B------:R1:W2:Y:S02]  /*1b2b0*/  SHFL.IDX P6, R14, R13, R12, R11 ;  /* 0x0000000c0d0e7389 */ /* 0x0002a400000c000b */
[----:B0123--:R-:W-:Y:S01]  /*1b2c0*/  ENDCOLLECTIVE ;  /* 0x000000000000791b */ /* 0x00ffe20003800000 */
.L_x_796:
[----:B------:R-:W-:Y:S05]  /*1b2d0*/  BSYNC B0 ;  /* 0x0000000000007941 */ /* 0x000fea0003800000 */
.L_x_795:
[----:B------:R-:W-:Y:S05]  /*1b2e0*/  BRA `(.L_x_797) ;  /* 0xffffffc8009c7947 */ /* 0x000fea000383ffff */
.L_x_666:
[----:B------:R-:W-:Y:S01]  /*1b2f0*/  BSSY B0, `(.L_x_798) ;  /* 0x0000006000007945 */ /* 0x000fe20003800000 */
[----:B------:R-:W-:-:S07]  /*1b300*/  IMAD.MOV.U32 R15, RZ, RZ, -0x1 ;  /* 0xffffffffff0f7424 */ /* 0x000fce00078e00ff */
[----:B0--3--:R-:W-:Y:S05]  /*1b310*/  WARPSYNC.COLLECTIVE R15, `(.L_x_799) ;  /* 0x000000000f0c7348 */ /* 0x009fea0003c00000 */
[----:B------:R-:W-:Y:S02]  /*1b320*/  ELECT P6, UR62, PT ;  /* 0x00000000003e782f */ /* 0x000fe400038c0000 */
[----:B------:R-:W-:Y:S01]  /*1b330*/  MOV R14, UR62 ;  /* 0x0000003e000e7c02 */ /* 0x000fe20008000f00 */
[----:B0--3--:R-:W-:Y:S10]  /*1b340*/  ENDCOLLECTIVE ;  /* 0x000000000000791b */ /* 0x009ff40003800000 */
.L_x_799:
[----:B------:R-:W-:Y:S05]  /*1b350*/  BSYNC B0 ;  /* 0x0000000000007941 */ /* 0x000fea0003800000 */
.L_x_798:
[----:B------:R-:W-:Y:S05]  /*1b360*/  BRA `(.L_x_800) ;  /* 0xffffffc800907947 */ /* 0x000fea000383ffff */
.L_x_668:
[----:B0-----:R0:W1:Y:S02]  /*1b370*/  SYNCS.PHASECHK.TRANS64.TRYWAIT P0, [R7+URZ], R2 ;  /* 0x00000002070075a7 */ /* 0x001064000800017f */
[----:B-1----:R-:W-:Y:S05]  /*1b380*/  @!P0 NANOSLEEP.SYNCS 0x989680 ;  /* 0x009896800000895d */ /* 0x002fea0003900000 */
[----:B------:R-:W1:Y:S02]  /*1b390*/  @!P0 SYNCS.PHASECHK.TRANS64 P0, [R7+URZ], R2 ;  /* 0x00000002070085a7 */ /* 0x000e64000800007f */
[----:B-1----:R-:W-:Y:S05]  /*1b3a0*/  @!P0 BRA `(.L_x_668) ;  /* 0xfffffffc00f08947 */ /* 0x002fea000383ffff */
[----:B------:R-:W-:Y:S05]  /*1b3b0*/  BRA `(.L_x_801) ;  /* 0xffffffc800c47947 */ /* 0x000fea000383ffff */
.L_x_669:
[----:B-1----:R1:W2:Y:S02]  /*1b3c0*/  SYNCS.PHASECHK.TRANS64.TRYWAIT P0, [R3+URZ], R0 ;  /* 0x00000000030075a7 */ /* 0x0022a4000800017f */
[----:B--2---:R-:W-:Y:S05]  /*1b3d0*/  @!P0 NANOSLEEP.SYNCS 0x989680 ;  /* 0x009896800000895d */ /* 0x004fea0003900000 */
[----:B------:R-:W2:Y:S02]  /*1b3e0*/  @!P0 SYNCS.PHASECHK.TRANS64 P0, [R3+URZ], R0 ;  /* 0x00000000030085a7 */ /* 0x000ea4000800007f */
[----:B--2---:R-:W-:Y:S05]  /*1b3f0*/  @!P0 BRA `(.L_x_669) ;  /* 0xfffffffc00f08947 */ /* 0x004fea000383ffff */
[----:B------:R-:W-:Y:S05]  /*1b400*/  BRA `(.L_x_802) ;  /* 0xffffffc800b87947 */ /* 0x000fea000383ffff */
.L_x_671:
[----:B-1----:R1:W2:Y:S02]  /*1b410*/  SYNCS.PHASECHK.TRANS64.TRYWAIT P0, [R5+URZ], R2 ;  /* 0x00000002050075a7 */ /* 0x0022a4000800017f */
[----:B--2---:R-:W-:Y:S05]  /*1b420*/  @!P0 NANOSLEEP.SYNCS 0x989680 ;  /* 0x009896800000895d */ /* 0x004fea0003900000 */
[----:B------:R-:W2:Y:S02]  /*1b430*/  @!P0 SYNCS.PHASECHK.TRANS64 P0, [R5+URZ], R2 ;  /* 0x00000002050085a7 */ /* 0x000ea4000800007f */
[----:B--2---:R-:W-:Y:S05]  /*1b440*/  @!P0 BRA `(.L_x_671) ;  /* 0xfffffffc00f08947 */ /* 0x004fea000383ffff */
[----:B------:R-:W-:Y:S05]  /*1b450*/  BRA `(.L_x_803) ;  /* 0xffffffc800bc7947 */ /* 0x000fea000383ffff */
.L_x_804:
        /* <DEDUP_REMOVED lines=10> */
.L_x_2704:


//--------------------- .text._ZN7cutlass13device_kernelIN5flash11enable_sm90INS1_16FlashAttnFwdSm90INS1_25CollectiveMainloopFwdSm90ILi2EN4cute5tupleIJNS5_1CILi1EEES8_S8_EEENS6_IJNS7_ILi192EEENS7_ILi128EEENS7_ILi64EEEEEELi64ENS_10bfloat16_tEfNS_4arch4Sm90ELb0ELb1ELb0ELb0ELb0ELb0ELb0ELb1ELb1ELb1ELb1ELb0EEENS1_21CollectiveEpilogueFwdINS6_IJSA_SC_SB_EEES9_SE_SG_Li384ELb0ELb1ELb1ELb0EEENS1_19SingleTileSchedulerILb0ELb1ELb1ELi192EEEEEEEEEvNT_6ParamsE --------------------------
	.section	.text._ZN7cutlass13device_kernelIN5flash11enable_sm90INS1_16FlashAttnFwdSm90INS1_25CollectiveMainloopFwdSm90ILi2EN4cute5tupleIJNS5_1CILi1EEES8_S8_EEENS6_IJNS7_ILi192EEENS7_ILi128EEENS7_ILi64EEEEEELi64ENS_10bfloat16_tEfNS_4arch4Sm90ELb0ELb1ELb0ELb0ELb0ELb0ELb0ELb1ELb1ELb1ELb1ELb0EEENS1_21CollectiveEpilogueFwdINS6_IJSA_SC_SB_EEES9_SE_SG_Li384ELb0ELb1ELb1ELb0EEENS1_19SingleTileSchedulerILb0ELb1ELb1ELi192EEEEEEEEEvNT_6ParamsE,"ax",@progbits
	.align	128
.text._ZN7cutlass13device_kernelIN5flash11enable_sm90INS1_16FlashAttnFwdSm90INS1_25CollectiveMainloopFwdSm90ILi2EN4cute5tupleIJNS5_1CILi1EEES8_S8_EEENS6_IJNS7_ILi192EEENS7_ILi128EEENS7_ILi64EEEEEELi64ENS_10bfloat16_tEfNS_4arch4Sm90ELb0ELb1ELb0ELb0ELb0ELb0ELb0ELb1ELb1ELb1ELb1ELb0EEENS1_21CollectiveEpilogueFwdINS6_IJSA_SC_SB_EEES9_SE_SG_Li384ELb0ELb1ELb1ELb0EEENS1_19SingleTileSchedulerILb0ELb1ELb1ELi192EEEEEEEEEvNT_6ParamsE:
        .type           _ZN7cutlass13device_kernelIN5flash11enable_sm90INS1_16FlashAttnFwdSm90INS1_25CollectiveMainloopFwdSm90ILi2EN4cute5tupleIJNS5_1CILi1EEES8_S8_EEENS6_IJNS7_ILi192EEENS7_ILi128EEENS7_ILi64EEEEEELi64ENS_10bfloat16_tEfNS_4arch4Sm90ELb0ELb1ELb0ELb0ELb0ELb0ELb0ELb1ELb1ELb1ELb1ELb0EEENS1_21CollectiveEpilogueFwdINS6_IJSA_SC_SB_EEES9_SE_SG_Li384ELb0ELb1ELb1ELb0EEENS1_19SingleTileSchedulerILb0ELb1ELb1ELi192EEEEEEEEEvNT_6ParamsE,@function
        .size           _ZN7cutlass13device_kernelIN5flash11enable_sm90INS1_16FlashAttnFwdSm90INS1_25CollectiveMainloopFwdSm90ILi2EN4cute5tupleIJNS5_1CILi1EEES8_S8_EEENS6_IJNS7_ILi192EEENS7_ILi128EEENS7_ILi64EEEEEELi64ENS_10bfloat16_tEfNS_4arch4Sm90ELb0ELb1ELb0ELb0ELb0ELb0ELb0ELb1ELb1ELb1ELb1ELb0EEENS1_21CollectiveEpilogueFwdINS6_IJSA_SC_SB_EEES9_SE_SG_Li384ELb0ELb1ELb1ELb0EEENS1_19SingleTileSchedulerILb0ELb1ELb1ELi192EEEEEEEEEvNT_6ParamsE,(.L_x_2705 - _ZN7cutlass13device_kernelIN5flash11enable_sm90INS1_16FlashAttnFwdSm90INS1_25CollectiveMainloopFwdSm90ILi2EN4cute5tupleIJNS5_1CILi1EEES8_S8_EEENS6_IJNS7_ILi192EEENS7_ILi128EEENS7_ILi64EEEEEELi64ENS_10bfloat16_tEfNS_4arch4Sm90ELb0ELb1ELb0ELb0ELb0ELb0ELb0ELb1ELb1ELb1ELb1ELb0EEENS1_21CollectiveEpilogueFwdINS6_IJSA_SC_SB_EEES9_SE_SG_Li384ELb0ELb1ELb1ELb0EEENS1_19SingleTileSchedulerILb0ELb1ELb1ELi192EEEEEEEEEvNT_6ParamsE)
        .other          _ZN7cutlass13device_kernelIN5flash11enable_sm90INS1_16FlashAttnFwdSm90INS1_25CollectiveMainloopFwdSm90ILi2EN4cute5tupleIJNS5_1CILi1EEES8_S8_EEENS6_IJNS7_ILi192EEENS7_ILi128EEENS7_ILi64EEEEEELi64ENS_10bfloat16_tEfNS_4arch4Sm90ELb0ELb1ELb0ELb0ELb0ELb0ELb0ELb1ELb1ELb1ELb1ELb0EEENS1_21CollectiveEpilogueFwdINS6_IJSA_SC_SB_EEES9_SE_SG_Li384ELb0ELb1ELb1ELb0EEENS1_19SingleTileSchedulerILb0ELb1ELb1ELi192EEEEEEEEEvNT_6ParamsE,@"STO_CUDA_ENTRY STV_DEFAULT"
_ZN7cutlass13device_kernelIN5flash11enable_sm90INS1_16FlashAttnFwdSm90INS1_25CollectiveMainloopFwdSm90ILi2EN4cute5tupleIJNS5_1CILi1EEES8_S8_EEENS6_IJNS7_ILi192EEENS7_ILi128EEENS7_ILi64EEEEEELi64ENS_10bfloat16_tEfNS_4arch4Sm90ELb0ELb1ELb0ELb0ELb0ELb0ELb0ELb1ELb1ELb1ELb1ELb0EEENS1_21CollectiveEpilogueFwdINS6_IJSA_SC_SB_EEES9_SE_SG_Li384ELb0ELb1ELb1ELb0EEENS1_19SingleTileSchedulerILb0ELb1ELb1ELi192EEEEEEEEEvNT_6ParamsE:
[----:B------:R-:W0:Y:S01]  /*0000*/  LDC R1, c[0x0][0x28] ;  /* 0x00000a00ff017b82 */ /* 0x000e220000000800 */
[----:B------:R-:W1:Y:S01]  /*0010*/  S2R R2, SR_TID.X ;  /* 0x0000000000027919 */ /* 0x000e620000002100 */
[----:B------:R-:W-:Y:S01]  /*0020*/  ELECT P0, URZ, PT ;  /* 0x00000000003f782f */ /* 0x000fe20003800000 */
[----:B------:R-:W-:Y:S01]  /*0030*/  BSSY B0, `(.L_x_805) ;  /* 0x000000e000007945 */ /* 0x000fe20003800000 */
[--C-:B-1----:R-:W-:Y:S02]  /*0040*/  SHF.R.U32.HI R16, RZ, 0x5, R2.reuse ;  /* 0x00000005ff107819 */ /* 0x102fe40000011602 */
[----:B------:R-:W-:-:S03]  /*0050*/  SHF.R.U32.HI R17, RZ, 0x7, R2 ;  /* 0x00000007ff117819 */ /* 0x000fc60000011602 */
[----:B------:R-:W1:Y:S02]  /*0060*/  SHFL.IDX PT, R0, R16, RZ, 0x1f ;  /* 0x00001fff10007589 */ /* 0x000e6400000e0000 */
[----:B-1----:R-:W-:-:S13]  /*0070*/  ISETP.EQ.AND P0, PT, R0, RZ, P0 ;  /* 0x000000ff0000720c */ /* 0x002fda0000702270 */
[----:B0-----:R-:W-:Y:S05]  /*0080*/  @!P0 BRA `(.L_x_806) ;  /* 0x0000000000208947 */ /* 0x001fea0003800000 */
        /* <DEDUP_REMOVED lines=8> */
.L_x_806:
[----:B------:R-:W-:Y:S05]  /*0110*/  BSYNC B0 ;  /* 0x0000000000007941 */ /* 0x000fea0003800000 */
.L_x_805:
[----:B------:R-:W-:Y:S01]  /*0120*/  VOTEU.ANY UP0, P0 ;  /* 0x00000000003f7886 */ /* 0x000fe20000000100 */
[----:B------:R-:W0:Y:S01]  /*0130*/  SHFL.IDX PT, R3, R17, RZ, 0x1f ;  /* 0x00001fff11037589 */ /* 0x000e2200000e0000 */
[----:B------:R-:W-:Y:S01]  /*0140*/  UMOV UR4, 0x80 ;  /* 0x0000008000047882 */ /* 0x000fe20000000000 */
[----:B------:R-:W-:Y:S01]  /*0150*/  UMOV UR7, 0x180 ;  /* 0x0000018000077882 */ /* 0x000fe20000000000 */
[----:B------:R-:W-:Y:S01]  /*0160*/  VOTEU.ANY UP1, P0 ;  /* 0x00000000003f7886 */ /* 0x000fe20000020100 */
[----:B------:R-:W1:Y:S01]  /*0170*/  @UP0 S2UR UR8, SR_CgaCtaId ;  /* 0x00000000000809c3 */ /* 0x000e620000008800 */
[----:B------:R-:W2:Y:S01]  /*0180*/  SHFL.IDX PT, R0, R16, RZ, 0x1f ;  /* 0x00001fff10007589 */ /* 0x000ea200000e0000 */
[----:B------:R-:W-:Y:S01]  /*0190*/  @UP0 UMOV UR6, 0x400 ;  /* 0x0000040000060882 */ /* 0x000fe20000000000 */
[----:B------:R-:W-:-:S04]  /*01a0*/  @UP0 UIADD3 UR4, -UR4, 0x100000, URZ ;  /* 0x0010000004040890 */ /* 0x000fc8000fffe13f */
[----:B------:R-:W-:Y:S02]  /*01b0*/  @UP0 USHF.L.U32 UR5, UR4, 0xb, URZ ;  /* 0x0000000b04050899 */ /* 0x000fe4000800063f */
[----:B------:R-:W-:Y:S01]  /*01c0*/  @UP0 USHF.L.U32 UR4, UR4, 0x1, URZ ;  /* 0x0000000104040899 */ /* 0x000fe2000800063f */
[----:B------:R-:W-:Y:S01]  /*01d0*/  VOTEU.ANY UP2, P0 ;  /* 0x00000000003f7886 */ /* 0x000fe20000040100 */
[----:B0-----:R-:W-:Y:S01]  /*01e0*/  R2UR UR9, R3 ;  /* 0x00000000030972ca */ /* 0x001fe200000e0000 */
[----:B-1----:R-:W-:Y:S01]  /*01f0*/  @UP0 ULEA UR8, UR8, UR6, 0x18 ;  /* 0x0000000608080291 */ /* 0x002fe2000f8ec03f */
[----:B--2---:R-:W-:Y:S01]  /*0200*/  ISETP.NE.AND P1, PT, R0, RZ, PT ;  /* 0x000000ff0000720c */ /* 0x004fe20003f25270 */
[----:B------:R-:W-:-:S04]  /*0210*/  @UP0 UIADD3 UR6, -UR7, 0x100000, URZ ;  /* 0x0010000007060890 */ /* 0x000fc8000fffe13f */
[----:B------:R-:W-:Y:S02]  /*0220*/  @UP0 USHF.L.U32 UR7, UR6, 0xb, URZ ;  /* 0x0000000b06070899 */ /* 0x000fe4000800063f */
[----:B------:R-:W-:-:S04]  /*0230*/  @UP0 USHF.L.U32 UR6, UR6, 0x1, URZ ;  /* 0x0000000106060899 */ /* 0x000fc8000800063f */
[----:B------:R-:W-:Y:S01]  /*0240*/  UISETP.NE.AND UP0, UPT, UR9, URZ, UPT ;  /* 0x0000003f0900728c */ /* 0x000fe2000bf05270 */
[----:B------:R-:W0:Y:S02]  /*0250*/  FENCE.VIEW.ASYNC.S ;  /* 0x00000000000073c6 */ /* 0x000e240000000000 */
[----:B0-----:R0:W1:Y:S05]  /*0260*/  @UP1 SYNCS.EXCH.64 URZ, [UR8+0x16800], UR4 ;  /* 0x01680004083f15b2 */ /* 0x00106a0008000100 */
[----:B------:R0:W2:Y:S01]  /*0270*/  @UP2 SYNCS.EXCH.64 URZ, [UR8+0x16820], UR6 ;  /* 0x01682006083f25b2 */ /* 0x0000a20008000100 */
        /* <DEDUP_REMOVED lines=17> */
[----:B------:R3:W0:Y:S02]  /*0390*/  SYNCS.EXCH.64 URZ, [UR8+0x16848], UR6 ;  /* 0x01684806083f75b2 */ /* 0x0006240008000100 */
[----:B---3--:R-:W-:Y:S01]  /*03a0*/  NOP ;  /* 0x0000000000007918 */ /* 0x008fe20000000000 */
.L_x_807:
[----:B------:R-:W3:Y:S01]  /*03b0*/  SHFL.IDX PT, R0, R16, RZ, 0x1f ;  /* 0x00001fff10007589 */ /* 0x000ee200000e0000 */
[----:B------:R-:W-:Y:S01]  /*03c0*/  NOP ;  /* 0x0000000000007918 */ /* 0x000fe20000000000 */
[----:B---3--:R-:W-:-:S13]  /*03d0*/  ISETP.NE.AND P0, PT, R0, RZ, PT ;  /* 0x000000ff0000720c */ /* 0x008fda0003f05270 */
        /* <DEDUP_REMOVED lines=17> */
[----:B------:R3:W0:Y:S02]  /*04f0*/  SYNCS.EXCH.64 URZ, [UR8+0x16868], UR6 ;  /* 0x01686806083f75b2 */ /* 0x0006240008000100 */
[----:B---3--:R-:W-:Y:S01]  /*0500*/  NOP ;  /* 0x0000000000007918 */ /* 0x008fe20000000000 */
.L_x_808:
[----:B------:R-:W3:Y:S01]  /*0510*/  SHFL.IDX PT, R0, R16, RZ, 0x1f ;  /* 0x00001fff10007589 */ /* 0x000ee200000e0000 */
[----:B------:R-:W-:Y:S01]  /*0520*/  NOP ;  /* 0x0000000000007918 */ /* 0x000fe20000000000 */
[----:B---3--:R-:W-:-:S13]  /*0530*/  ISETP.NE.AND P0, PT, R0, RZ, PT ;  /* 0x000000ff0000720c */ /* 0x008fda0003f05270 */
        /* <DEDUP_REMOVED lines=13> */
[----:B------:R3:W0:Y:S02]  /*0610*/  SYNCS.EXCH.64 URZ, [UR6+0x16888], UR4 ;  /* 0x01688804063f75b2 */ /* 0x0006240008000100 */
[----:B---3--:R-:W-:Y:S01]  /*0620*/  NOP ;  /* 0x0000000000007918 */ /* 0x008fe20000000000 */
.L_x_809:
        /* <DEDUP_REMOVED lines=22> */
.L_x_810:
        /* <DEDUP_REMOVED lines=22> */
.L_x_811:
[----:B------:R-:W-:Y:S01]  /*08f0*/  PLOP3.LUT P0, PT, PT, PT, UP0, 0x80, 0x0 ;  /* 0x000000000000781c */ /* 0x000fe20003f0f008 */
[----:B------:R-:W-:Y:S01]  /*0900*/  UMOV UR45, 0x1 ;  /* 0x00000001002d7882 */ /* 0x000fe20000000000 */
[----:B------:R-:W-:Y:S01]  /*0910*/  NOP ;  /* 0x0000000000007918 */ /* 0x000fe20000000000 */
[----:B------:R-:W-:Y:S01]  /*0920*/  USEL UR45, UR45, 0x2, !UP0 ;  /* 0x000000022d2d7887 */ /* 0x000fe2000c000000 */
[----:B------:R-:W-:Y:S01]  /*0930*/  BSSY B6, `(.L_x_812) ;  /* 0x00010f7000067945 */ /* 0x000fe20003800000 */
[----:B------:R-:W-:Y:S01]  /*0940*/  ULDC.64 UR48, c[0x0][0x208] ;  /* 0x0000820000307ab9 */ /* 0x000fe20000000a00 */
[----:B------:R-:W-:Y:S01]  /*0950*/  LOP3.LUT R19, R2, 0x7f, RZ, 0xc0, !PT ;  /* 0x0000007f02137812 */ /* 0x000fe200078ec0ff */
[----:B012-4-:R-:W-:Y:S06]  /*0960*/  BAR.SYNC.DEFER_BLOCKING 0x0 ;  /* 0x0000000000007b1d */ /* 0x017fec0000010000 */
[----:B------:R-:W-:Y:S05]  /*0970*/  @!P0 BRA `(.L_x_813) ;  /* 0x000000d4008c8947 */ /* 0x000fea0003800000 */
.L_x_814:
[----:B------:R-:W-:-:S08]  /*0980*/  NOP ;  /* 0x0000000000007918 */ /* 0x000fd00000000000 */
[----:B------:R-:W0:Y:S02]  /*0990*/  USETMAXREG.TRY_ALLOC.CTAPOOL UP0, 0xa0 ;  /* 0x000000a0000079c8 */ /* 0x000e240008000600 */
[----:B0-----:R-:W-:-:S13]  /*09a0*/  PLOP3.LUT P0, PT, PT, PT, UP0, 0x80, 0x0 ;  /* 0x000000000000781c */ /* 0x001fda0003f0f008 */
[----:B------:R-:W-:Y:S05]  /*09b0*/  @!P0 BRA `(.L_x_814) ;  /* 0xfffffffc00f08947 */ /* 0x000fea000383ffff */
[----:B------:R-:W0:Y:S01]  /*09c0*/  S2UR UR6, SR_CTAID.Y ;  /* 0x00000000000679c3 */ /* 0x000e220000002600 */
[----:B------:R-:W-:Y:S01]  /*09d0*/  LOP3.LUT R0, R2, 0xffffff80, RZ, 0xc0, !PT ;  /* 0xffffff8002007812 */ /* 0x000fe200078ec0ff */
[----:B------:R-:W-:Y:S02]  /*09e0*/  ULDC UR7, c[0x0][0xc50] ;  /* 0x0003140000077ab9 */ /* 0x000fe40000000800 */
[----:B------:R-:W-:-:S04]  /*09f0*/  UISETP.NE.AND UP0, UPT, UR7, 0x1, UPT ;  /* 0x000000010700788c */ /* 0x000fc8000bf05270 */
[----:B------:R-:W-:Y:S08]  /*0a00*/  BAR.ARV 0x8, 0x200 ;  /* 0x0208000000007b1d */ /* 0x000ff00000002000 */
[----:B------:R-:W1:Y:S01]  /*0a10*/  S2UR UR8, SR_CTAID.Z ;  /* 0x00000000000879c3 */ /* 0x000e620000002700 */
[----:B------:R-:W-:Y:S01]  /*0a20*/  ISETP.NE.AND P0, PT, R0, 0x80, PT ;  /* 0x000000800000780c */ /* 0x000fe20003f05270 */
[----:B------:R-:W-:Y:S01]  /*0a30*/  @UP0 ULDC UR4, c[0x0][0xc54] ;  /* 0x0003150000040ab9 */ /* 0x000fe20000000800 */
[----:B------:R-:W-:Y:S01]  /*0a40*/  @UP0 ULDC UR9, c[0x0][0xc58] ;  /* 0x0003160000090ab9 */ /* 0x000fe20000000800 */
[----:B0-----:R-:W-:-:S10]  /*0a50*/  UIMAD.WIDE.U32 UR4, UR6, UR4, URZ ;  /* 0x00000004060472a5 */ /* 0x001fd4000f8e003f */
[----:B------:R-:W-:Y:S06]  /*0a60*/  @!P0 BAR.ARV 0x9, 0x100 ;  /* 0x0244000000008b1d */ /* 0x000fec0000002000 */
[----:B------:R-:W-:Y:S01]  /*0a70*/  UMOV UR36, UR6 ;  /* 0x0000000600247c82 */ /* 0x000fe20008000000 */
[----:B------:R-:W-:Y:S01]  /*0a80*/  @UP0 USHF.R.U32.HI UR36, URZ, UR9, UR5 ;  /* 0x000000093f240299 */ /* 0x000fe20008011605 */
[----:B-1----:R-:W-:-:S03]  /*0a90*/  ISETP.LE.AND P0, PT, RZ, UR8, PT ;  /* 0x00000008ff007c0c */ /* 0x002fc6000bf03270 */
[----:B------:R-:W-:-:S04]  /*0aa0*/  UIADD3 UR4, -UR36, URZ, URZ ;  /* 0x0000003f24047290 */ /* 0x000fc8000fffe13f */
[----:B------:R-:W-:-:S06]  /*0ab0*/  UIMAD UR6, UR7, UR4, UR6 ;  /* 0x00000004070672a4 */ /* 0x000fcc000f8e0206 */
[----:B------:R-:W-:Y:S06]  /*0ac0*/  @!P0 BRA `(.L_x_815) ;  /* 0x0000010c00748947 */ /* 0x000fec0003800000 */
[----:B------:R-:W0:Y:S01]  /*0ad0*/  LDC.64 R6, c[0x0][0x418] ;  /* 0x00010600ff067b82 */ /* 0x000e220000000a00 */
[----:B------:R-:W-:Y:S01]  /*0ae0*/  ULDC UR4, c[0x0][0x448] ;  /* 0x0001120000047ab9 */ /* 0x000fe20000000800 */
[----:B------:R-:W-:Y:S01]  /*0af0*/  VIADD R18, R2, 0xffffff80 ;  /* 0xffffff8002127836 */ /* 0x000fe20000000000 */
[----:B------:R-:W-:-:S03]  /*0b00*/  UISETP.NE.AND UP0, UPT, UR4, 0x1, UPT ;  /* 0x000000010400788c */ /* 0x000fc6000bf05270 */
[----:B------:R-:W-:Y:S02]  /*0b10*/  ULDC.64 UR4, c[0x0][0x9e0] ;  /* 0x0002780000047ab9 */ /* 0x000fe40000000a00 */
[----:B------:R-:W1:Y:S01]  /*0b20*/  LDC R23, c[0x0][0x288] ;  /* 0x0000a200ff177b82 */ /* 0x000e620000000800 */
[----:B------:R-:W-:-:S05]  /*0b30*/  UISETP.GE.AND UP1, UPT, UR5, 0x1, UPT ;  /* 0x000000010500788c */ /* 0x000fca000bf26270 */
[----:B------:R-:W-:Y:S01]  /*0b40*/  @UP0 ULDC UR9, c[0x0][0x44c] ;  /* 0x0001130000090ab9 */ /* 0x000fe20000000800 */
[----:B------:R-:W-:Y:S01]  /*0b50*/  @UP0 ULDC UR11, c[0x0][0x450] ;  /* 0x00011400000b0ab9 */ /* 0x000fe20000000800 */
[----:B------:R-:W2:Y:S01]  /*0b60*/  LDC R16, c[0x0][0x424] ;  /* 0x00010900ff107b82 */ /* 0x000ea20000000800 */
[----:B------:R-:W-:-:S07]  /*0b70*/  PLOP3.LUT P1, PT, PT, PT, UP1, 0x80, 0x0 ;  /* 0x000000000000781c */ /* 0x000fce0003f2f018 */
[----:B------:R-:W3:Y:S01]  /*0b80*/  LDC R5, c[0x0][0x2f0] ;  /* 0x0000bc00ff057b82 */ /* 0x000ee20000000800 */
[----:B0-----:R-:W-:-:S04]  /*0b90*/  ISETP.NE.U32.AND P0, PT, R6, RZ, PT ;  /* 0x000000ff0600720c */ /* 0x001fc80003f05070 */
[----:B------:R-:W-:-:S03]  /*0ba0*/  ISETP.NE.AND.EX P0, PT, R7, RZ, PT, P0 ;  /* 0x000000ff0700720c */ /* 0x000fc60003f05300 */
[----:B------:R-:W0:Y:S01]  /*0bb0*/  S2UR UR40, SR_CTAID.X ;  /* 0x00000000002879c3 */ /* 0x000e220000002500 */
[----:B-1----:R-:W-:Y:S02]  /*0bc0*/  IADD3 R3, -R23, 0x1, RZ ;  /* 0x0000000117037810 */ /* 0x002fe40007ffe1ff */
[----:B--2---:R-:W-:-:S05]  /*0bd0*/  SEL R16, R16, 0x1, P0 ;  /* 0x0000000110107807 */ /* 0x004fca0000000000 */
[----:B---3--:R-:W-:-:S05]  /*0be0*/  IMAD R3, R16, R5, R3 ;  /* 0x0000000510037224 */ /* 0x008fca00078e0203 */
[----:B------:R-:W-:Y:S01]  /*0bf0*/  R2UR UR10, R3 ;  /* 0x00000000030a72ca */ /* 0x000fe200000e0000 */
[----:B0-----:R-:W-:-:S04]  /*0c00*/  UIMAD UR40, UR40, 0xc0, URZ ;  /* 0x000000c0282878a4 */ /* 0x001fc8000f8e023f */
[----:B------:R-:W-:Y:S02]  /*0c10*/  @UP0 UIADD3 UR8, UR40, 0xbf, URZ ;  /* 0x000000bf28080890 */ /* 0x000fe4000fffe03f */
[----:B------:R-:W-:Y:S02]  /*0c20*/  UIADD3 UR7, UR40, 0xbf, URZ ;  /* 0x000000bf28077890 */ /* 0x000fe4000fffe03f */
[----:B------:R-:W-:-:S04]  /*0c30*/  UIMAD.WIDE.U32 UR8, UR8, UR9, URZ ;  /* 0x00000009080872a5 */ /* 0x000fc8000f8e003f */
[----:B------:R-:W-:-:S04]  /*0c40*/  @UP0 USHF.R.U32.HI UR7, URZ, UR11, UR9 ;  /* 0x0000000b3f070299 */ /* 0x000fc80008011609 */
[----:B------:R-:W-:-:S04]  /*0c50*/  UIADD3 UR7, UR10, UR7, URZ ;  /* 0x000000070a077290 */ /* 0x000fc8000fffe03f */
[----:B------:R-:W-:-:S06]  /*0c60*/  UIADD3 UR4, UR7, UR4, URZ ;  /* 0x0000000407047290 */ /* 0x000fcc000fffe03f */
[----:B------:R-:W-:Y:S01]  /*0c70*/  IMAD.U32 R0, RZ, RZ, UR4 ;  /* 0x00000004ff007e24 */ /* 0x000fe2000f8e00ff */
[----:B------:R-:W-:Y:S06]  /*0c80*/  @!P1 BRA `(.L_x_816) ;  /* 0x0000000000409947 */ /* 0x000fec0003800000 */
[----:B------:R-:W-:Y:S01]  /*0c90*/  ISETP.LT.AND P0, PT, RZ, UR7, PT ;  /* 0x00000007ff007c0c */ /* 0x000fe2000bf01270 */
[----:B------:R-:W-:-:S12]  /*0ca0*/  UIADD3 UR4, UR7, -0x1, URZ ;  /* 0xffffffff07047890 */ /* 0x000fd8000fffe03f */
[----:B------:R-:W-:Y:S05]  /*0cb0*/  @P0 BRA `(.L_x_817) ;  /* 0x00000000001c0947 */ /* 0x000fea0003800000 */
[----:B------:R-:W-:Y:S02]  /*0cc0*/  UISETP.NE.AND UP1, UPT, UR5, 0x1, UPT ;  /* 0x000000010500788c */ /* 0x000fe4000bf25270 */
[----:B------:R-:W-:-:S09]  /*0cd0*/  UIADD3 UR4, -UR7, URZ, URZ ;  /* 0x0000003f07047290 */ /* 0x000fd2000fffe13f */
[----:B------:R-:W-:Y:S02]  /*0ce0*/  @UP1 ULDC.64 UR10, c[0x0][0x9e8] ;  /* 0x00027a00000a1ab9 */ /* 0x000fe40000000a00 */
[----:B------:R-:W-:-:S04]  /*0cf0*/  UIMAD.WIDE.U32 UR8, UR4, UR10, URZ ;  /* 0x0000000a040872a5 */ /* 0x000fc8000f8e003f */
[----:B------:R-:W-:-:S04]  /*0d00*/  @UP1 USHF.R.U32.HI UR4, URZ, UR11, UR9 ;  /* 0x0000000b3f041299 */ /* 0x000fc80008011609 */
[----:B------:R-:W-:Y:S01]  /*0d10*/  ULOP3.LUT UR4, URZ, UR4, URZ, 0x33, !UPT ;  /* 0x000000043f047292 */ /* 0x000fe2000f8e333f */
[----:B------:R-:W-:Y:S11]  /*0d20*/  BRA `(.L_x_818) ;  /* 0x0000000000107947 */ /* 0x000ff60003800000 */
.L_x_817:
[----:B------:R-:W-:-:S11]  /*0d30*/  UISETP.NE.AND UP1, UPT, UR5, 0x1, UPT ;  /* 0x000000010500788c */ /* 0x000fd6000bf25270 */
[----:B------:R-:W-:Y:S02]  /*0d40*/  @UP1 ULDC.64 UR10, c[0x0][0x9e8] ;  /* 0x00027a00000a1ab9 */ /* 0x000fe40000000a00 */
[----:B------:R-:W-:-:S04]  /*0d50*/  UIMAD.WIDE.U32 UR8, UR4, UR10, URZ ;  /* 0x0000000a040872a5 */ /* 0x000fc8000f8e003f */
[----:B------:R-:W-:-:S12]  /*0d60*/  @UP1 USHF.R.U32.HI UR4, URZ, UR11, UR9 ;  /* 0x0000000b3f041299 */ /* 0x000fd80008011609 */
.L_x_818:
[----:B------:R-:W-:-:S06]  /*0d70*/  UIMAD UR4, UR4, UR5, UR5 ;  /* 0x00000005040472a4 */ /* 0x000fcc000f8e0205 */
[----:B------:R-:W-:-:S07]  /*0d80*/  VIMNMX R0, R0, UR4, PT ;  /* 0x0000000400007c48 */ /* 0x000fce000bfe0100 */
.L_x_816:
[-C--:B------:R-:W-:Y:S01]  /*0d90*/  IMAD R23, R16, R5.reuse, -R23 ;  /* 0x0000000510177224 */ /* 0x080fe200078e0a17 */
[----:B------:R-:W-:Y:S01]  /*0da0*/  @UP0 ULDC UR8, c[0x0][0x44c] ;  /* 0x0001130000080ab9 */ /* 0x000fe20000000800 */
[----:B------:R-:W-:Y:S01]  /*0db0*/  VIADD R4, R0, 0x7f ;  /* 0x0000007f00047836 */ /* 0x000fe20000000000 */
[----:B------:R-:W-:Y:S01]  /*0dc0*/  UIMAD.WIDE.U32 UR8, UR40, UR8, URZ ;  /* 0x00000008280872a5 */ /* 0x000fe2000f8e003f */
[----:B------:R-:W-:Y:S01]  /*0dd0*/  IMAD R0, R16, R5, 0x7f ;  /* 0x0000007f10007424 */ /* 0x000fe200078e0205 */
[----:B------:R-:W-:Y:S01]  /*0de0*/  R2UR UR7, R23 ;  /* 0x00000000170772ca */ /* 0x000fe200000e0000 */
[----:B------:R-:W-:Y:S01]  /*0df0*/  @UP0 ULDC UR10, c[0x0][0x450] ;  /* 0x00011400000a0ab9 */ /* 0x000fe20000000800 */
[----:B------:R-:W-:Y:S01]  /*0e00*/  UMOV UR4, UR40 ;  /* 0x0000002800047c82 */ /* 0x000fe20008000000 */
[----:B------:R-:W-:Y:S01]  /*0e10*/  SHF.R.S32.HI R5, RZ, 0x1f, R4 ;  /* 0x0000001fff057819 */ /* 0x000fe20000011404 */
[----:B------:R-:W-:Y:S01]  /*0e20*/  @UP0 USHF.R.U32.HI UR4, URZ, UR10, UR9 ;  /* 0x0000000a3f040299 */ /* 0x000fe20008011609 */
[----:B------:R-:W-:-:S02]  /*0e30*/  SHF.R.S32.HI R3, RZ, 0x1f, R0 ;  /* 0x0000001fff037819 */ /* 0x000fc40000011400 */
[----:B------:R-:W-:Y:S02]  /*0e40*/  LEA.HI R5, R5, R4, RZ, 0x7 ;  /* 0x0000000405057211 */ /* 0x000fe400078f38ff */
[----:B------:R-:W-:Y:S02]  /*0e50*/  LEA.HI R3, R3, R0, RZ, 0x7 ;  /* 0x0000000003037211 */ /* 0x000fe400078f38ff */
[----:B------:R-:W-:Y:S02]  /*0e60*/  SHF.R.S32.HI R0, RZ, 0x7, R5 ;  /* 0x00000007ff007819 */ /* 0x000fe40000011405 */
[----:B------:R-:W-:Y:S01]  /*0e70*/  UIADD3 UR4, UR7, UR4, URZ ;  /* 0x0000000407047290 */ /* 0x000fe2000fffe03f */
[----:B------:R-:W-:Y:S02]  /*0e80*/  SHF.R.S32.HI R3, RZ, 0x7, R3 ;  /* 0x00000007ff037819 */ /* 0x000fe40000011403 */
[----:B------:R-:W-:Y:S02]  /*0e90*/  ULDC UR7, c[0x0][0x9dc] ;  /* 0x0002770000077ab9 */ /* 0x000fe40000000800 */
[----:B------:R-:W-:Y:S01]  /*0ea0*/  UIADD3 UR7, UR4, -UR7, URZ ;  /* 0x8000000704077290 */ /* 0x000fe2000fffe03f */
[----:B------:R-:W-:Y:S01]  /*0eb0*/  VIMNMX R22, R3, R0, PT ;  /* 0x0000000003167248 */ /* 0x000fe20003fe0100 */
[----:B------:R-:W-:Y:S10]  /*0ec0*/  @!P1 BRA `(.L_x_819) ;  /* 0x0000000000449947 */ /* 0x000ff40003800000 */
[----:B------:R-:W-:-:S06]  /*0ed0*/  UISETP.GT.AND UP0, UPT, UR4, -0x1, UPT ;  /* 0xffffffff0400788c */ /* 0x000fcc000bf04270 */
[----:B------:R-:W-:-:S13]  /*0ee0*/  PLOP3.LUT P0, PT, PT, PT, UP0, 0x80, 0x0 ;  /* 0x000000000000781c */ /* 0x000fda0003f0f008 */
[----:B------:R-:W-:Y:S05]  /*0ef0*/  @P0 BRA `(.L_x_820) ;  /* 0x00000000001c0947 */ /* 0x000fea0003800000 */
[----:B------:R-:W-:Y:S02]  /*0f00*/  UISETP.NE.AND UP0, UPT, UR5, 0x1, UPT ;  /* 0x000000010500788c */ /* 0x000fe4000bf05270 */
[----:B------:R-:W-:-:S09]  /*0f10*/  ULOP3.LUT UR4, URZ, UR4, URZ, 0x33, !UPT ;  /* 0x000000043f047292 */ /* 0x000fd2000f8e333f */
[----:B------:R-:W-:Y:S02]  /*0f20*/  @UP0 ULDC.64 UR10, c[0x0][0x9e8] ;  /* 0x00027a00000a0ab9 */ /* 0x000fe40000000a00 */
[----:B------:R-:W-:-:S04]  /*0f30*/  UIMAD.WIDE.U32 UR8, UR4, UR10, URZ ;  /* 0x0000000a040872a5 */ /* 0x000fc8000f8e003f */
[----:B------:R-:W-:-:S04]  /*0f40*/  @UP0 USHF.R.U32.HI UR4, URZ, UR11, UR9 ;  /* 0x0000000b3f040299 */ /* 0x000fc80008011609 */
[----:B------:R-:W-:Y:S01]  /*0f50*/  ULOP3.LUT UR4, URZ, UR4, URZ, 0x33, !UPT ;  /* 0x000000043f047292 */ /* 0x000fe2000f8e333f */
[----:B------:R-:W-:Y:S11]  /*0f60*/  BRA `(.L_x_821) ;  /* 0x0000000000107947 */ /* 0x000ff60003800000 */
.L_x_820:
[----:B------:R-:W-:-:S11]  /*0f70*/  UISETP.NE.AND UP0, UPT, UR5, 0x1, UPT ;  /* 0x000000010500788c */ /* 0x000fd6000bf05270 */
[----:B------:R-:W-:Y:S02]  /*0f80*/  @UP0 ULDC.64 UR10, c[0x0][0x9e8] ;  /* 0x00027a00000a0ab9 */ /* 0x000fe40000000a00 */
[----:B------:R-:W-:-:S04]  /*0f90*/  UIMAD.WIDE.U32 UR8, UR4, UR10, URZ ;  /* 0x0000000a040872a5 */ /* 0x000fc8000f8e003f */
[----:B------:R-:W-:-:S12]  /*0fa0*/  @UP0 USHF.R.U32.HI UR4, URZ, UR11, UR9 ;  /* 0x0000000b3f040299 */ /* 0x000fd80008011609 */
.L_x_821:
[----:B------:R-:W-:-:S04]  /*0fb0*/  UIMAD UR4, UR4, UR5, URZ ;  /* 0x00000005040472a4 */ /* 0x000fc8000f8e023f */
[----:B------:R-:W-:-:S04]  /*0fc0*/  UISETP.LT.AND UP0, UPT, UR7, UR4, UPT ;  /* 0x000000040700728c */ /* 0x000fc8000bf01270 */
[----:B------:R-:W-:-:S12]  /*0fd0*/  USEL UR7, UR7, UR4, !UP0 ;  /* 0x0000000407077287 */ /* 0x000fd8000c000000 */
.L_x_819:
[----:B------:R-:W-:Y:S02]  /*0fe0*/  USHF.R.S32.HI UR4, URZ, 0x1f, UR7 ;  /* 0x0000001f3f047899 */ /* 0x000fe40008011407 */
[----:B------:R-:W-:Y:S02]  /*0ff0*/  USHF.R.U32.HI UR10, URZ, 0x10, UR6 ;  /* 0x000000103f0a7899 */ /* 0x000fe40008011606 */
[----:B------:R-:W-:Y:S02]  /*1000*/  ULEA.HI UR4, UR4, UR7, URZ, 0x7 ;  /* 0x0000000704047291 */ /* 0x000fe4000f8f383f */
[----:B------:R-:W-:Y:S02]  /*1010*/  ULOP3.LUT UR37, UR6, 0xffff, URZ, 0xc0, !UPT ;  /* 0x0000ffff06257892 */ /* 0x000fe4000f8ec03f */
[----:B------:R-:W-:-:S04]  /*1020*/  USHF.R.S32.HI UR4, URZ, 0x7, UR4 ;  /* 0x000000073f047899 */ /* 0x000fc80008011404 */
[----:B------:R-:W-:-:S04]  /*1030*/  UISETP.LT.AND UP0, UPT, URZ, UR4, UPT ;  /* 0x000000043f00728c */ /* 0x000fc8000bf01270 */
[----:B------:R-:W-:Y:S02]  /*1040*/  USEL UR9, URZ, UR4, !UP0 ;  /* 0x000000043f097287 */ /* 0x000fe4000c000000 */
[----:B------:R-:W-:Y:S01]  /*1050*/  UISETP.NE.AND UP0, UPT, UR10, URZ, UPT ;  /* 0x0000003f0a00728c */ /* 0x000fe2000bf05270 */
[----:B------:R-:W-:-:S03]  /*1060*/  UMOV UR4, URZ ;  /* 0x0000003f00047c82 */ /* 0x000fc60008000000 */
[----:B------:R-:W-:-:S07]  /*1070*/  ISETP.GT.AND P0, PT, R22, UR9, PT ;  /* 0x0000000916007c0c */ /* 0x000fce000bf04270 */
[----:B------:R-:W-:-:S06]  /*1080*/  @!UP0 ULDC UR10, c[0x0][0x9f0] ;  /* 0x00027c00000a8ab9 */ /* 0x000fcc0000000800 */
[----:B------:R-:W-:Y:S05]  /*1090*/  @!P0 BRA `(.L_x_822) ;  /* 0x00000000008c8947 */ /* 0x000fea0003800000 */
[----:B------:R-:W-:Y:S01]  /*10a0*/  IMAD.U32 R5, RZ, RZ, UR10 ;  /* 0x0000000aff057e24 */ /* 0x000fe2000f8e00ff */
[----:B------:R-:W-:-:S04]  /*10b0*/  UMOV UR4, URZ ;  /* 0x0000003f00047c82 */ /* 0x000fc80008000000 */
[----:B------:R-:W-:-:S04]  /*10c0*/  IABS R0, R5 ;  /* 0x0000000500007213 */ /* 0x000fc80000000000 */
[----:B------:R-:W-:Y:S02]  /*10d0*/  R2UR UR11, R0 ;  /* 0x00000000000b72ca */ /* 0x000fe400000e0000 */
[----:B------:R-:W-:Y:S02]  /*10e0*/  IADD3 R0, R5, -0x1, R22 ;  /* 0xffffffff05007810 */ /* 0x000fe40007ffe016 */
[----:B------:R-:W-:Y:S02]  /*10f0*/  IABS R5, R5 ;  /* 0x0000000500057213 */ /* 0x000fe40000000000 */
[----:B------:R-:W-:-:S03]  /*1100*/  R2UR UR6, R0 ;  /* 0x00000000000672ca */ /* 0x000fc600000e0000 */
[----:B------:R-:W-:-:S04]  /*1110*/  IMAD.MOV R5, RZ, RZ, -R5 ;  /* 0x000000ffff057224 */ /* 0x000fc800078e0a05 */
[----:B------:R-:W0:Y:S06]  /*1120*/  I2F.RP R3, UR11 ;  /* 0x0000000b00037d06 */ /* 0x000e2c0008209400 */
[----:B------:R-:W-:-:S06]  /*1130*/  UIADD3 UR6, -UR9, UR6, URZ ;  /* 0x0000000609067290 */ /* 0x000fcc000fffe13f */
[----:B------:R-:W-:Y:S01]  /*1140*/  IMAD.U32 R0, RZ, RZ, UR6 ;  /* 0x00000006ff007e24 */ /* 0x000fe2000f8e00ff */
[----:B------:R-:W-:Y:S01]  /*1150*/  ULOP3.LUT UR6, UR6, UR10, URZ, 0x3c, !UPT ;  /* 0x0000000a06067292 */ /* 0x000fe2000f8e3c3f */
[----:B0-----:R-:W0:Y:S03]  /*1160*/  MUFU.RCP R3, R3 ;  /* 0x0000000300037308 */ /* 0x001e260000001000 */
[----:B------:R-:W-:-:S04]  /*1170*/  IABS R0, R0 ;  /* 0x0000000000007213 */ /* 0x000fc80000000000 */
[----:B------:R-:W-:Y:S01]  /*1180*/  R2UR UR8, R0 ;  /* 0x00000000000872ca */ /* 0x000fe200000e0000 */
[----:B------:R-:W-:Y:S02]  /*1190*/  IMAD.MOV.U32 R0, RZ, RZ, R5 ;  /* 0x000000ffff007224 */ /* 0x000fe400078e0005 */
[----:B0-----:R-:W-:-:S06]  /*11a0*/  VIADD R4, R3, 0xffffffe ;  /* 0x0ffffffe03047836 */ /* 0x001fcc0000000000 */
[----:B------:R-:W0:Y:S02]  /*11b0*/  F2I.FTZ.U32.TRUNC.NTZ R4, R4 ;  /* 0x0000000400047305 */ /* 0x000e24000021f000 */
[----:B0-----:R-:W-:-:S13]  /*11c0*/  R2UR UR5, R4 ;  /* 0x00000000040572ca */ /* 0x001fda00000e0000 */
[----:B------:R-:W-:-:S04]  /*11d0*/  UIADD3 UR7, URZ, -UR5, URZ ;  /* 0x800000053f077290 */ /* 0x000fc8000fffe03f */
[----:B------:R-:W-:-:S04]  /*11e0*/  UIMAD UR7, UR7, UR11, URZ ;  /* 0x0000000b070772a4 */ /* 0x000fc8000f8e023f */
[----:B------:R-:W-:-:S03]  /*11f0*/  UIMAD.WIDE.U32 UR4, UR5, UR7, UR4 ;  /* 0x00000007050472a5 */ /* 0x000fc6000f8e0004 */
[----:B------:R-:W-:Y:S01]  /*1200*/  R2UR UR7, R0 ;  /* 0x00000000000772ca */ /* 0x000fe200000e0000 */
[----:B------:R-:W-:-:S12]  /*1210*/  UIMAD.WIDE.U32 UR4, UR5, UR8, URZ ;  /* 0x00000008050472a5 */ /* 0x000fd8000f8e003f */
[----:B------:R-:W-:-:S04]  /*1220*/  UIMAD UR4, UR5, UR7, UR8 ;  /* 0x00000007050472a4 */ /* 0x000fc8000f8e0208 */
[----:B------:R-:W-:-:S11]  /*1230*/  UISETP.GT.U32.AND UP1, UPT, UR11, UR4, UPT ;  /* 0x000000040b00728c */ /* 0x000fd6000bf24070 */
[----:B------:R-:W-:Y:S02]  /*1240*/  @!UP1 UIADD3 UR4, UR4, -UR11, URZ ;  /* 0x8000000b04049290 */ /* 0x000fe4000fffe03f */
[----:B------:R-:W-:Y:S02]  /*1250*/  @!UP1 UIADD3 UR5, UR5, 0x1, URZ ;  /* 0x0000000105059890 */ /* 0x000fe4000fffe03f */
[----:B------:R-:W-:Y:S02]  /*1260*/  UISETP.GE.U32.AND UP0, UPT, UR4, UR11, UPT ;  /* 0x0000000b0400728c */ /* 0x000fe4000bf06070 */
[----:B------:R-:W-:-:S09]  /*1270*/  UISETP.GE.AND UP1, UPT, UR6, URZ, UPT ;  /* 0x0000003f0600728c */ /* 0x000fd2000bf26270 */
[----:B------:R-:W-:Y:S02]  /*1280*/  @UP0 UIADD3 UR5, UR5, 0x1, URZ ;  /* 0x0000000105050890 */ /* 0x000fe4000fffe03f */
[----:B------:R-:W-:-:S05]  /*1290*/  UISETP.NE.AND UP0, UPT, UR10, URZ, UPT ;  /* 0x0000003f0a00728c */ /* 0x000fca000bf05270 */
[----:B------:R-:W-:Y:S02]  /*12a0*/  UMOV UR4, UR5 ;  /* 0x0000000500047c82 */ /* 0x000fe40008000000 */
[----:B------:R-:W-:-:S04]  /*12b0*/  @!UP1 UIADD3 UR4, -UR4, URZ, URZ ;  /* 0x0000003f04049290 */ /* 0x000fc8000fffe13f */
[----:B------:R-:W-:-:S12]  /*12c0*/  @!UP0 ULOP3.LUT UR4, URZ, UR10, URZ, 0x33, !UPT ;  /* 0x0000000a3f048292 */ /* 0x000fd8000f8e333f */
.L_x_822:
[----:B------:R-:W-:Y:S02]  /*12d0*/  UIMAD UR37, UR37, UR4, UR9 ;  /* 0x00000004252572a4 */ /* 0x000fe4000f8e0209 */
[----:B------:R-:W-:Y:S01]  /*12e0*/  IMAD.U32 R3, RZ, RZ, UR4 ;  /* 0x00000004ff037e24 */ /* 0x000fe2000f8e00ff */
[----:B------:R-:W-:Y:S01]  /*12f0*/  PLOP3.LUT P0, PT, PT, PT, PT, 0x80, 0x0 ;  /* 0x000000000000781c */ /* 0x000fe20003f0f070 */
[----:B------:R-:W-:Y:S01]  /*1300*/  IMAD.MOV.U32 R0, RZ, RZ, RZ ;  /* 0x000000ffff007224 */ /* 0x000fe200078e00ff */
[----:B------:R-:W-:Y:S02]  /*1310*/  CS2R R118, SRZ ;  /* 0x0000000000767805 */ /* 0x000fe4000001ff00 */
[----:B------:R-:W-:Y:S02]  /*1320*/  CS2R R116, SRZ ;  /* 0x0000000000747805 */ /* 0x000fe4000001ff00 */
[----:B------:R-:W-:Y:S01]  /*1330*/  VIADDMNMX R22, R3, UR37, R22, PT ;  /* 0x0000002503167c46 */ /* 0x000fe2000b800116 */
[----:B------:R-:W-:Y:S01]  /*1340*/  IMAD.MOV.U32 R3, RZ, RZ, RZ ;  /* 0x000000ffff037224 */ /* 0x000fe200078e00ff */
[----:B------:R-:W-:-:S02]  /*1350*/  CS2R R114, SRZ ;  /* 0x0000000000727805 */ /* 0x000fc4000001ff00 */
[----:B------:R-:W-:Y:S02]  /*1360*/  CS2R R112, SRZ ;  /* 0x0000000000707805 */ /* 0x000fe4000001ff00 */
[----:B------:R-:W-:Y:S02]  /*1370*/  ISETP.GT.AND P1, PT, R22, UR37, PT ;  /* 0x0000002516007c0c */ /* 0x000fe4000bf24270 */
        /* <DEDUP_REMOVED lines=11> */
[----:B------:R-:W-:Y:S01]  /*1430*/  CS2R R88, SRZ ;  /* 0x0000000000587805 */ /* 0x000fe2000001ff00 */
[----:B------:R-:W-:Y:S06]  /*1440*/  @!P1 BRA `(.L_x_823) ;  /* 0x000000b800209947 */ /* 0x000fec0003800000 */
[----:B------:R-:W-:Y:S01]  /*1450*/  SHF.R.S32.HI R89, RZ, 0x1f, R18 ;  /* 0x0000001fff597819 */ /* 0x000fe20000011412 */
[----:B------:R-:W0:Y:S01]  /*1460*/  S2UR UR6, SR_CgaCtaId ;  /* 0x00000000000679c3 */ /* 0x000e220000008800 */
[----:B------:R-:W-:Y:S02]  /*1470*/  UMOV UR38, 0x400 ;  /* 0x0000040000267882 */ /* 0x000fe40000000000 */
[----:B------:R-:W-:-:S04]  /*1480*/  LEA.HI R88, R89, R18, RZ, 0x7 ;  /* 0x0000001259587211 */ /* 0x000fc800078f38ff */
[----:B------:R-:W-:-:S05]  /*1490*/  SHF.R.S32.HI R90, RZ, 0x7, R88 ;  /* 0x00000007ff5a7819 */ /* 0x000fca0000011458 */
[----:B------:R-:W1:Y:S01]  /*14a0*/  SHFL.IDX PT, R0, R90, RZ, 0x1f ;  /* 0x00001fff5a007589 */ /* 0x000e6200000e0000 */
[----:B0-----:R-:W-:Y:S01]  /*14b0*/  ULEA UR38, UR6, UR38, 0x18 ;  /* 0x0000002606267291 */ /* 0x001fe2000f8ec03f */
[----:B-1----:R-:W-:-:S13]  /*14c0*/  R2UR UR39, R0 ;  /* 0x00000000002772ca */ /* 0x002fda00000e0000 */
[----:B------:R-:W-:Y:S02]  /*14d0*/  UIMAD.WIDE UR4, UR39, 0x55555556, URZ ;  /* 0x55555556270478a5 */ /* 0x000fe4000f8e023f */
[----:B------:R-:W-:Y:S02]  /*14e0*/  UIADD3 UR4, UR38, 0x8400, URZ ;  /* 0x0000840026047890 */ /* 0x000fe4000fffe03f */
[----:B------:R-:W-:Y:S02]  /*14f0*/  ULEA.HI UR5, UR5, UR5, URZ, 0x1 ;  /* 0x0000000505057291 */ /* 0x000fe4000f8f083f */
[----:B------:R-:W-:Y:S02]  /*1500*/  ULOP3.LUT UP0, URZ, UR4, 0x3ff, URZ, 0xc0, !UPT ;  /* 0x000003ff043f7892 */ /* 0x000fe4000f80c03f */
[----:B------:R-:W-:-:S04]  /*1510*/  UIMAD UR5, UR5, -0x3, UR39 ;  /* 0xfffffffd050578a4 */ /* 0x000fc8000f8e0227 */
[----:B------:R-:W-:Y:S01]  /*1520*/  PLOP3.LUT P0, PT, PT, PT, UP0, 0x80, 0x0 ;  /* 0x000000000000781c */ /* 0x000fe20003f0f008 */
[----:B------:R-:W-:-:S04]  /*1530*/  ULEA UR5, UR5, UR4, 0xd ;  /* 0x0000000405057291 */ /* 0x000fc8000f8e683f */
[----:B------:R-:W-:-:S04]  /*1540*/  USHF.R.U32.HI UR5, URZ, 0x4, UR5 ;  /* 0x000000043f057899 */ /* 0x000fc80008011605 */
[----:B------:R-:W-:-:S04]  /*1550*/  ULOP3.LUT UR41, UR5, 0x3fff, URZ, 0xc0, !UPT ;  /* 0x00003fff05297892 */ /* 0x000fc8000f8ec03f */
        /* <DEDUP_REMOVED lines=17> */
.L_x_824:
[----:B------:R-:W-:-:S04]  /*1670*/  SHF.L.U32 R0, RZ, 0x1f, RZ ;  /* 0x0000001fff007819 */ /* 0x000fc800000006ff */
[----:B------:R-:W0:Y:S02]  /*1680*/  SYNCS.PHASECHK.TRANS64.TRYWAIT P0, [UR38+0x16800], R0 ;  /* 0x01680000ff0075a7 */ /* 0x000e240008000166 */
[----:B0-----:R-:W-:Y:S05]  /*1690*/  @!P0 BRA `(.L_x_825) ;  /* 0x0000010000888947 */ /* 0x001fea0003800000 */
.L_x_976:
[----:B------:R-:W-:-:S06]  /*16a0*/  ULOP3.LUT UR4, UR45, 0x1, URZ, 0xfc, !UPT ;  /* 0x000000012d047892 */ /* 0x000fcc000f8efc3f */
[----:B0-----:R-:W-:-:S05]  /*16b0*/  IMAD.U32 R3, RZ, RZ, UR4 ;  /* 0x00000004ff037e24 */ /* 0x001fca000f8e00ff */
[----:B------:R-:W-:-:S13]  /*16c0*/  ISETP.NE.AND P0, PT, R3, 0x3, PT ;  /* 0x000000030300780c */ /* 0x000fda0003f05270 */
[----:B------:R-:W-:Y:S05]  /*16d0*/  @!P0 BRA `(.L_x_826) ;  /* 0x0000000000048947 */ /* 0x000fea0003800000 */
[----:B------:R-:W-:Y:S01]  /*16e0*/  BPT.TRAP 0x1 ;  /* 0x000000040000795c */ /* 0x000fe20000300000 */
.L_x_826:
[----:B------:R0:W1:Y:S01]  /*16f0*/  SYNCS.PHASECHK.TRANS64.TRYWAIT P2, [UR38+0x16830], R0 ;  /* 0x01683000ff0075a7 */ /* 0x0000620008040166 */
[----:B------:R-:W-:Y:S05]  /*1700*/  @!P0 BRA `(.L_x_827) ;  /* 0x0000000000048947 */ /* 0x000fea0003800000 */
[----:B------:R-:W-:Y:S01]  /*1710*/  BPT.TRAP 0x1 ;  /* 0x000000040000795c */ /* 0x000fe20000300000 */
.L_x_827:
[----:B------:R-:W-:Y:S01]  /*1720*/  IMAD.U32 R12, RZ, RZ, UR41 ;  /* 0x00000029ff0c7e24 */ /* 0x000fe2000f8e00ff */
[----:B------:R-:W-:-:S04]  /*1730*/  ISETP.NE.AND P1, PT, R19, RZ, PT ;  /* 0x000000ff1300720c */ /* 0x000fc80003f25270 */
[----:B------:R-:W-:Y:S01]  /*1740*/  LOP3.LUT R12, R12, 0x10000, RZ, 0xfc, !PT ;  /* 0x000100000c0c7812 */ /* 0x000fe200078efcff */
[----:B-1----:R-:W-:Y:S08]  /*1750*/  @P2 BRA `(.L_x_828) ;  /* 0x0000000000082947 */ /* 0x002ff00003800000 */
[----:B------:R-:W1:Y:S02]  /*1760*/  SYNCS.PHASECHK.TRANS64.TRYWAIT P2, [UR38+0x16830], R0 ;  /* 0x01683000ff0075a7 */ /* 0x000e640008040166 */
[----:B-1----:R-:W-:Y:S05]  /*1770*/  @!P2 BRA `(.L_x_829) ;  /* 0x000001000068a947 */ /* 0x002fea0003800000 */
.L_x_828:
[----:B------:R-:W-:Y:S05]  /*1780*/  WARPSYNC.ALL ;  /* 0x0000000000007948 */ /* 0x000fea0003800000 */
[----:B------:R-:W-:Y:S01]  /*1790*/  IMAD.MOV.U32 R13, RZ, RZ, 0x40000040 ;  /* 0x40000040ff0d7424 */ /* 0x000fe200078e00ff */
[----:B------:R-:W-:Y:S01]  /*17a0*/  UIADD3 UR4, UR38, 0xe400, URZ ;  /* 0x0000e40026047890 */ /* 0x000fe2000fffe03f */
[C---:B------:R-:W-:Y:S01]  /*17b0*/  R2UR UR8, R12.reuse ;  /* 0x000000000c0872ca */ /* 0x040fe200000e0000 */
[----:B------:R-:W-:Y:S02]  /*17c0*/  WARPGROUP.ARRIVE ;  /* 0x00000000000079c5 */ /* 0x000fe40000000000 */
[----:B------:R-:W-:Y:S01]  /*17d0*/  R2UR UR9, R13 ;  /* 0x000000000d0972ca */ /* 0x000fe200000e0000 */
[----:B------:R-:W-:Y:S01]  /*17e0*/  USHF.R.U32.HI UR4, URZ, 0x4, UR4 ;  /* 0x000000043f047899 */ /* 0x000fe20008011604 */
[----:B------:R-:W-:Y:S01]  /*17f0*/  R2UR UR16, R12 ;  /* 0x000000000c1072ca */ /* 0x000fe200000e0000 */
[----:B------:R-:W-:Y:S01]  /*1800*/  UMOV UR11, 0x40000040 ;  /* 0x40000040000b7882 */ /* 0x000fe20000000000 */
[----:B------:R-:W-:Y:S01]  /*1810*/  UMOV UR13, 0x40000040 ;  /* 0x40000040000d7882 */ /* 0x000fe20000000000 */
[----:B------:R-:W-:Y:S01]  /*1820*/  ULOP3.LUT UR4, UR4, 0x3fff, URZ, 0xc0, !UPT ;  /* 0x00003fff04047892 */ /* 0x000fe2000f8ec03f */
[----:B-1----:R-:W-:Y:S01]  /*1830*/  LOP3.LUT R3, R88, 0xffffff80, RZ, 0xc0, !PT ;  /* 0xffffff8058037812 */ /* 0x002fe200078ec0ff */
[----:B------:R-:W-:Y:S01]  /*1840*/  UMOV UR15, 0x40000040 ;  /* 0x40000040000f7882 */ /* 0x000fe20000000000 */
[----:B------:R-:W-:Y:S01]  /*1850*/  UMOV UR17, 0x40000040 ;  /* 0x4000004000117882 */ /* 0x000fe20000000000 */
[----:B------:R-:W-:Y:S01]  /*1860*/  ULOP3.LUT UR24, UR4, 0x10000, URZ, 0xfc, !UPT ;  /* 0x0001000004187892 */ /* 0x000fe2000f8efc3f */
[----:B------:R-:W-:Y:S01]  /*1870*/  LEA.HI R89, R89, R18, RZ, 0x2 ;  /* 0x0000001259597211 */ /* 0x000fe200078f10ff */
[----:B------:R-:W-:Y:S01]  /*1880*/  UMOV UR19, 0x40000040 ;  /* 0x4000004000137882 */ /* 0x000fe20000000000 */
[----:B------:R-:W-:Y:S01]  /*1890*/  IMAD.IADD R5, R18, 0x1, -R3 ;  /* 0x0000000112057824 */ /* 0x000fe200078e0a03 */
[----:B------:R-:W-:Y:S01]  /*18a0*/  UIADD3 UR14, UR24, 0x4, URZ ;  /* 0x00000004180e7890 */ /* 0x000fe2000fffe03f */
[----:B------:R-:W-:Y:S01]  /*18b0*/  LOP3.LUT R89, R89, 0xfffffffc, RZ, 0xc0, !PT ;  /* 0xfffffffc59597812 */ /* 0x000fe200078ec0ff */
[----:B------:R-:W-:Y:S01]  /*18c0*/  UIADD3 UR12, UR16, 0x4, URZ ;  /* 0x00000004100c7890 */ /* 0x000fe2000fffe03f */
[----:B------:R-:W-:Y:S01]  /*18d0*/  IMAD.HI R6, R90, 0x55555556, RZ ;  /* 0x555555565a067827 */ /* 0x000fe200078e02ff */
[----:B------:R-:W-:Y:S01]  /*18e0*/  UMOV UR10, UR24 ;  /* 0x00000018000a7c82 */ /* 0x000fe20008000000 */
[----:B------:R-:W-:Y:S01]  /*18f0*/  UIADD3 UR18, UR24, 0x6, URZ ;  /* 0x0000000618127890 */ /* 0x000fe2000fffe03f */
[----:B------:R-:W-:Y:S01]  /*1900*/  HGMMA.64x128x16.F32.BF16 R24, gdesc[UR8], RZ, !UPT, gsb0 ;  /* 0x01e00000081879f0 */ /* 0x000fe2000c0018ff */
[----:B------:R-:W-:Y:S01]  /*1910*/  UIADD3 UR8, UR16, 0x2, URZ ;  /* 0x0000000210087890 */ /* 0x000fe2000fffe03f */
[----:B0-----:R-:W-:Y:S01]  /*1920*/  SHF.R.S32.HI R0, RZ, 0x1f, R5 ;  /* 0x0000001fff007819 */ /* 0x001fe20000011405 */
[----:B------:R-:W-:Y:S01]  /*1930*/  UIADD3 UR10, UR24, 0x2, URZ ;  /* 0x00000002180a7890 */ /* 0x000fe2000fffe03f */
[----:B------:R-:W-:Y:S01]  /*1940*/  IMAD.IADD R89, R18, 0x1, -R89 ;  /* 0x0000000112597824 */ /* 0x000fe200078e0a59 */
[----:B------:R-:W-:Y:S01]  /*1950*/  UMOV UR9, 0x40000040 ;  /* 0x4000004000097882 */ /* 0x000fe20000000000 */
[----:B------:R-:W-:Y:S01]  /*1960*/  UMOV UR11, 0x40000040 ;  /* 0x40000040000b7882 */ /* 0x000fe20000000000 */
[----:B------:R-:W-:Y:S01]  /*1970*/  UIADD3 UR16, UR16, 0x6, URZ ;  /* 0x0000000610107890 */ /* 0x000fe2000fffe03f */
[CC--:B------:R-:W-:Y:S01]  /*1980*/  LEA.HI R4, R0.reuse, R5.reuse, RZ, 0x2 ;  /* 0x0000000500047211 */ /* 0x0c0fe200078f10ff */
[----:B------:R-:W-:Y:S01]  /*1990*/  ULDC UR4, c[0x0][0x448] ;  /* 0x0001120000047ab9 */ /* 0x000fe20000000800 */
[----:B------:R-:W-:Y:S01]  /*19a0*/  LEA.HI R3, R0, R5, RZ, 0x5 ;  /* 0x0000000500037211 */ /* 0x000fe200078f28ff */
[----:B------:R-:W-:Y:S01]  /*19b0*/  UISETP.NE.AND UP0, UPT, UR4, 0x1, UPT ;  /* 0x000000010400788c */ /* 0x000fe2000bf05270 */
[--C-:B------:R-:W-:Y:S01]  /*19c0*/  SHF.R.S32.HI R0, RZ, 0x2, R4.reuse ;  /* 0x00000002ff007819 */ /* 0x100fe20000011404 */
[----:B------:R-:W-:Y:S01]  /*19d0*/  ULDC UR27, c[0x0][0x2f0] ;  /* 0x0000bc00001b7ab9 */ /* 0x000fe20000000800 */
[----:B------:R-:W-:Y:S01]  /*19e0*/  SHF.R.S32.HI R7, RZ, 0x1f, R4 ;  /* 0x0000001fff077819 */ /* 0x000fe20000011404 */
[----:B------:R-:W-:Y:S01]  /*19f0*/  ULDC UR6, c[0x0][0x288] ;  /* 0x0000a20000067ab9 */ /* 0x000fe20000000800 */
[----:B------:R-:W-:Y:S01]  /*1a00*/  SHF.R.S32.HI R3, RZ, 0x5, R3 ;  /* 0x00000005ff037819 */ /* 0x000fe20000011403 */
[----:B------:R-:W-:Y:S01]  /*1a10*/  IMAD.U32 R8, RZ, RZ, UR6 ;  /* 0x00000006ff087e24 */ /* 0x000fe2000f8e00ff */
[----:B------:R-:W-:Y:S01]  /*1a20*/  LEA.HI R7, R7, R0, RZ, 0x3 ;  /* 0x0000000007077211 */ /* 0x000fe200078f18ff */
[----:B------:R-:W-:Y:S01]  /*1a30*/  ULDC UR25, c[0x0][0x9dc] ;  /* 0x0002770000197ab9 */ /* 0x000fe20000000800 */
[----:B------:R-:W-:Y:S01]  /*1a40*/  LEA.HI R9, R6, R6, RZ, 0x1 ;  /* 0x0000000606097211 */ /* 0x000fe200078f08ff */
[----:B------:R-:W-:Y:S01]  /*1a50*/  ULOP3.LUT UR25, URZ, UR25, URZ, 0x33, !UPT ;  /* 0x000000193f197292 */ /* 0x000fe2000f8e333f */
[----:B------:R-:W-:Y:S01]  /*1a60*/  LEA R6, R3, UR40, 0x4 ;  /* 0x0000002803067c11 */ /* 0x000fe2000f8e20ff */
[----:B------:R-:W-:Y:S01]  /*1a70*/  @UP0 ULDC UR4, c[0x0][0x44c] ;  /* 0x0001130000040ab9 */ /* 0x000fe20000000800 */
[----:B------:R-:W-:Y:S01]  /*1a80*/  LOP3.LUT R7, R7, 0xfffffff8, RZ, 0xc0, !PT ;  /* 0xfffffff807077812 */ /* 0x000fe200078ec0ff */
[----:B------:R-:W-:Y:S01]  /*1a90*/  IMAD R9, R9, -0x3, R90 ;  /* 0xfffffffd09097824 */ /* 0x000fe200078e025a */
[----:B------:R-:W-:-:S02]  /*1aa0*/  LEA.HI R3, R89, R89, RZ, 0x1 ;  /* 0x0000005959037211 */ /* 0x000fc400078f08ff */
[----:B------:R-:W-:Y:S02]  /*1ab0*/  IADD3 R6, R6, R0, -R7 ;  /* 0x0000000006067210 */ /* 0x000fe40007ffe807 */
[----:B------:R-:W-:Y:S01]  /*1ac0*/  LOP3.LUT R0, R3, 0x1ffffffe, RZ, 0xc0, !PT ;  /* 0x1ffffffe03007812 */ /* 0x000fe200078ec0ff */
[----:B------:R-:W-:Y:S01]  /*1ad0*/  IMAD.U32 R3, RZ, RZ, UR38 ;  /* 0x00000026ff037e24 */ /* 0x000fe2000f8e00ff */
[----:B------:R-:W-:Y:S01]  /*1ae0*/  PLOP3.LUT P2, PT, PT, PT, UP0, 0x80, 0x0 ;  /* 0x000000000000781c */ /* 0x000fe20003f4f008 */
[----:B------:R-:W-:Y:S01]  /*1af0*/  IMAD R9, R9, 0x40, R6 ;  /* 0x0000004009097824 */ /* 0x000fe200078e0206 */
[----:B------:R-:W-:Y:S01]  /*1b00*/  PLOP3.LUT P3, PT, PT, PT, UP0, 0x80, 0x0 ;  /* 0x000000000000781c */ /* 0x000fe20003f6f008 */
[----:B------:R-:W-:Y:S01]  /*1b10*/  IMAD.IADD R0, R89, 0x1, -R0 ;  /* 0x0000000159007824 */ /* 0x000fe200078e0a00 */
[----:B------:R-:W-:Y:S01]  /*1b20*/  LEA R100, R22, 0xffffff80, 0x7 ;  /* 0xffffff8016647811 */ /* 0x000fe200078e38ff */
[----:B------:R-:W-:Y:S02]  /*1b30*/  @!P1 VIADD R3, R3, 0x16840 ;  /* 0x0001684003039836 */ /* 0x000fe40000000000 */
[----:B------:R-:W-:-:S02]  /*1b40*/  IMAD R0, R0, 0x8, R9 ;  /* 0x0000000800007824 */ /* 0x000fc400078e0209 */
[----:B------:R-:W-:Y:S02]  /*1b50*/  IMAD.MOV.U32 R9, RZ, RZ, -0x80 ;  /* 0xffffff80ff097424 */ /* 0x000fe400078e00ff */
[----:B------:R-:W-:Y:S02]  /*1b60*/  IMAD.MOV.U32 R7, RZ, RZ, R0 ;  /* 0x000000ffff077224 */ /* 0x000fe400078e0000 */
[----:B------:R-:W-:Y:S01]  /*1b70*/  @P2 IMAD.HI.U32 R6, R0, UR4, RZ ;  /* 0x0000000400062c27 */ /* 0x000fe2000f8e00ff */
[----:B------:R-:W-:-:S03]  /*1b80*/  @UP0 ULDC UR4, c[0x0][0x450] ;  /* 0x0001140000040ab9 */ /* 0x000fc60000000800 */
[----:B------:R-:W-:Y:S01]  /*1b90*/  IMAD R11, R22, R9, 0x80 ;  /* 0x00000080160b7424 */ /* 0x000fe200078e0209 */
[----:B------:R-:W-:Y:S01]  /*1ba0*/  @P3 SHF.R.U32.HI R7, RZ, UR4, R6 ;  /* 0x00000004ff073c19 */ /* 0x000fe20008011606 */
[----:B------:R-:W-:Y:S01]  /*1bb0*/  ULDC.64 UR4, c[0x0][0x9e0] ;  /* 0x0002780000047ab9 */ /* 0x000fe20000000a00 */
[----:B------:R-:W-:Y:S01]  /*1bc0*/  LOP3.LUT R6, R4, 0x7ffffffc, RZ, 0xc0, !PT ;  /* 0x7ffffffc04067812 */ /* 0x000fe200078ec0ff */
[----:B------:R-:W-:Y:S01]  /*1bd0*/  UISETP.GE.AND UP1, UPT, UR5, 0x1, UPT ;  /* 0x000000010500788c */ /* 0x000fe2000bf26270 */
[----:B------:R-:W-:Y:S01]  /*1be0*/  @!P1 PRMT R4, RZ, 0x654, R3 ;  /* 0x00000654ff049816 */ /* 0x000fe20000000003 */
[----:B------:R-:W0:Y:S02]  /*1bf0*/  SHFL.IDX PT, R9, R7, RZ, 0x1c1f ;  /* 0x001c1fff07097589 */ /* 0x000e2400000e0000 */
[----:B------:R-:W-:Y:S02]  /*1c00*/  IMAD.IADD R3, R5, 0x1, -R6 ;  /* 0x0000000105037824 */ /* 0x000fe400078e0a06 */
[----:B------:R-:W-:Y:S01]  /*1c10*/  VIADD R6, R11, 0x1 ;  /* 0x000000010b067836 */ /* 0x000fe20000000000 */
[----:B------:R-:W-:-:S03]  /*1c20*/  PLOP3.LUT P2, PT, PT, PT, UP1, 0x40, 0x0 ;  /* 0x000000000000781c */ /* 0x000fc60003f4e818 */
[----:B------:R-:W-:-:S04]  /*1c30*/  IMAD R5, R3, -0x2, R6 ;  /* 0xfffffffe03057824 */ /* 0x000fc800078e0206 */
[----:B------:R-:W-:-:S04]  /*1c40*/  IMAD R5, R16, UR27, R5 ;  /* 0x0000001b10057c24 */ /* 0x000fc8000f8e0205 */
[----:B------:R-:W-:-:S04]  /*1c50*/  IMAD.IADD R5, R5, 0x1, -R8 ;  /* 0x0000000105057824 */ /* 0x000fc800078e0a08 */
[C---:B------:R-:W-:Y:S02]  /*1c60*/  VIADD R102, R5.reuse, UR4 ;  /* 0x0000000405667c36 */ /* 0x040fe40008000000 */
[----:B------:R-:W-:-:S04]  /*1c70*/  VIADD R19, R5, UR25 ;  /* 0x0000001905137c36 */ /* 0x000fc80008000000 */
[----:B0-----:R-:W-:Y:S01]  /*1c80*/  IMAD.IADD R6, R19, 0x1, R9 ;  /* 0x0000000113067824 */ /* 0x001fe200078e0209 */
[----:B------:R-:W-:Y:S02]  /*1c90*/  WARPGROUP.DEPBAR.LE gsb0, 0x0 ;  /* 0x00008000000079c5 */ /* 0x000fe40000010000 */
[----:B------:R-:W-:-:S06]  /*1ca0*/  WARPGROUP.ARRIVE ;  /* 0x00000000000079c5 */ /* 0x000fcc0000000000 */
[----:B------:R-:W-:Y:S03]  /*1cb0*/  HGMMA.64x128x16.F32.BF16 R24, gdesc[UR8], R24, gsb0 ;  /* 0x01e00000081879f0 */ /* 0x000fe60008001818 */
[----:B------:R-:W-:Y:S02]  /*1cc0*/  WARPGROUP.DEPBAR.LE gsb0, 0x0 ;  /* 0x00008000000079c5 */ /* 0x000fe40000010000 */
[----:B------:R-:W-:-:S07]  /*1cd0*/  WARPGROUP.ARRIVE ;  /* 0x00000000000079c5 */ /* 0x000fce0000000000 */
[----:B------:R-:W-:Y:S03]  /*1ce0*/  HGMMA.64x128x16.F32.BF16 R24, gdesc[UR12], R24, gsb0 ;  /* 0x01e000000c1879f0 */ /* 0x000fe60008001818 */
[----:B------:R-:W-:Y:S02]  /*1cf0*/  WARPGROUP.DEPBAR.LE gsb0, 0x0 ;  /* 0x00008000000079c5 */ /* 0x000fe40000010000 */
[----:B------:R-:W-:-:S07]  /*1d00*/  WARPGROUP.ARRIVE ;  /* 0x00000000000079c5 */ /* 0x000fce0000000000 */
[----:B------:R-:W-:Y:S03]  /*1d10*/  HGMMA.64x128x16.F32.BF16 R24, gdesc[UR16], R24, gsb0 ;  /* 0x01e00000101879f0 */ /* 0x000fe60008001818 */
[----:B------:R-:W-:Y:S02]  /*1d20*/  WARPGROUP.DEPBAR.LE gsb0, 0x0 ;  /* 0x00008000000079c5 */ /* 0x000fe40000010000 */
[----:B------:R0:W-:Y:S02]  /*1d30*/  @!P1 SYNCS.ARRIVE.TRANS64.RED.A1T0 RZ, [R4+URZ], RZ ;  /* 0x000000ff04ff99a7 */ /* 0x0001e4000810043f */
[----:B0-----:R-:W-:-:S04]  /*1d40*/  IMAD R4, R16, UR27, R11 ;  /* 0x0000001b10047c24 */ /* 0x001fc8000f8e020b */
[----:B------:R-:W-:-:S05]  /*1d50*/  IMAD R15, R3, -0x2, R4 ;  /* 0xfffffffe030f7824 */ /* 0x000fca00078e0204 */
[----:B------:R-:W-:Y:S01]  /*1d60*/  VIADDMNMX R5, R9, R102, R15, PT ;  /* 0x0000006609057246 */ /* 0x000fe2000380010f */
[----:B------:R-:W-:Y:S06]  /*1d70*/  @P2 BRA `(.L_x_830) ;  /* 0x00000000005c2947 */ /* 0x000fec0003800000 */
[----:B------:R-:W-:Y:S01]  /*1d80*/  IMAD R9, R16, UR27, R9 ;  /* 0x0000001b10097c24 */ /* 0x000fe2000f8e0209 */
[----:B------:R-:W-:Y:S03]  /*1d90*/  BSSY B0, `(.L_x_831) ;  /* 0x0000011000007945 */ /* 0x000fe60003800000 */
[----:B------:R-:W-:-:S05]  /*1da0*/  IMAD.IADD R9, R9, 0x1, -R8 ;  /* 0x0000000109097824 */ /* 0x000fca00078e0a08 */
[----:B------:R-:W-:-:S13]  /*1db0*/  ISETP.GT.AND P2, PT, R9, -0x1, PT ;  /* 0xffffffff0900780c */ /* 0x000fda0003f44270 */
[----:B------:R-:W-:Y:S05]  /*1dc0*/  @P2 BRA `(.L_x_832) ;  /* 0x0000000000202947 */ /* 0x000fea0003800000 */
[----:B------:R-:W-:Y:S01]  /*1dd0*/  UISETP.NE.AND UP2, UPT, UR5, 0x1, UPT ;  /* 0x000000010500788c */ /* 0x000fe2000bf45270 */
[----:B------:R-:W-:-:S05]  /*1de0*/  LOP3.LUT R9, RZ, R9, RZ, 0x33, !PT ;  /* 0x00000009ff097212 */ /* 0x000fca00078e33ff */
[----:B------:R-:W-:-:S05]  /*1df0*/  PLOP3.LUT P2, PT, PT, PT, UP2, 0x80, 0x0 ;  /* 0x000000000000781c */ /* 0x000fca0003f4f028 */
[----:B------:R-:W-:-:S08]  /*1e00*/  @UP2 ULDC.64 UR6, c[0x0][0x9e8] ;  /* 0x00027a0000062ab9 */ /* 0x000fd00000000a00 */
[----:B------:R-:W-:-:S05]  /*1e10*/  @P2 IMAD.HI.U32 R4, R9, UR6, RZ ;  /* 0x0000000609042c27 */ /* 0x000fca000f8e00ff */
[----:B------:R-:W-:-:S04]  /*1e20*/  @P2 SHF.R.U32.HI R9, RZ, UR7, R4 ;  /* 0x00000007ff092c19 */ /* 0x000fc80008011604 */
[----:B------:R-:W-:Y:S01]  /*1e30*/  LOP3.LUT R9, RZ, R9, RZ, 0x33, !PT ;  /* 0x00000009ff097212 */ /* 0x000fe200078e33ff */
[----:B------:R-:W-:Y:S06]  /*1e40*/  BRA `(.L_x_833) ;  /* 0x0000000000147947 */ /* 0x000fec0003800000 */
.L_x_832:
[----:B------:R-:W-:-:S06]  /*1e50*/  UISETP.NE.AND UP2, UPT, UR5, 0x1, UPT ;  /* 0x000000010500788c */ /* 0x000fcc000bf45270 */
[----:B------:R-:W-:-:S05]  /*1e60*/  PLOP3.LUT P2, PT, PT, PT, UP2, 0x80, 0x0 ;  /* 0x000000000000781c */ /* 0x000fca0003f4f028 */
[----:B------:R-:W-:-:S08]  /*1e70*/  @UP2 ULDC.64 UR6, c[0x0][0x9e8] ;  /* 0x00027a0000062ab9 */ /* 0x000fd00000000a00 */
[----:B------:R-:W-:-:S05]  /*1e80*/  @P2 IMAD.HI.U32 R4, R9, UR6, RZ ;  /* 0x0000000609042c27 */ /* 0x000fca000f8e00ff */
[----:B------:R-:W-:-:S07]  /*1e90*/  @P2 SHF.R.U32.HI R9, RZ, UR7, R4 ;  /* 0x00000007ff092c19 */ /* 0x000fce0008011604 */
.L_x_833:
[----:B------:R-:W-:Y:S05]  /*1ea0*/  BSYNC B0 ;  /* 0x0000000000007941 */ /* 0x000fea0003800000 */
.L_x_831:
[----:B------:R-:W-:-:S04]  /*1eb0*/  IMAD R4, R9, UR5, -R100 ;  /* 0x0000000509047c24 */ /* 0x000fc8000f8e0a64 */
[----:B------:R-:W-:-:S05]  /*1ec0*/  IMAD R4, R3, -0x2, R4 ;  /* 0xfffffffe03047824 */ /* 0x000fca00078e0204 */
[----:B------:R-:W-:Y:S02]  /*1ed0*/  VIMNMX R6, R6, R4, !PT ;  /* 0x0000000406067248 */ /* 0x000fe40007fe0100 */
[----:B------:R-:W-:-:S07]  /*1ee0*/  VIADDMNMX R5, R4, UR5, R5, PT ;  /* 0x0000000504057c46 */ /* 0x000fce000b800105 */
.L_x_830:
[C---:B------:R-:W-:Y:S01]  /*1ef0*/  ISETP.GE.AND P4, PT, R11.reuse, 0x9, PT ;  /* 0x000000090b00780c */ /* 0x040fe20003f86270 */
[----:B------:R-:W0:Y:S01]  /*1f00*/  SHFL.IDX PT, R7, R7, 0x1, 0x1c1f ;  /* 0x003c1f0007077f89 */ /* 0x000e2200000e0000 */
[C---:B------:R-:W-:Y:S02]  /*1f10*/  ISETP.GE.AND P2, PT, R11.reuse, 0x2, PT ;  /* 0x000000020b00780c */ /* 0x040fe40003f46270 */
[----:B------:R-:W-:Y:S02]  /*1f20*/  ISETP.GE.AND P5, PT, R11, 0xa, PT ;  /* 0x0000000a0b00780c */ /* 0x000fe40003fa6270 */
[----:B------:R-:W-:Y:S02]  /*1f30*/  LOP3.LUT R18, R18, 0xfffffffd, RZ, 0xc0, !PT ;  /* 0xfffffffd12127812 */ /* 0x000fe400078ec0ff */
[----:B------:R-:W-:-:S04]  /*1f40*/  ISETP.GT.AND P3, PT, R6, 0x1, !P2 ;  /* 0x000000010600780c */ /* 0x000fc80005764270 */
[----:B------:R-:W-:Y:S02]  /*1f50*/  ISETP.LT.OR P3, PT, R5, 0x2, P3 ;  /* 0x000000020500780c */ /* 0x000fe40001f61670 */
[----:B------:R-:W-:Y:S02]  /*1f60*/  @P4 LOP3.LUT R18, R18, 0x2, RZ, 0xfc, !PT ;  /* 0x0000000212124812 */ /* 0x000fe400078efcff */
[----:B------:R-:W-:Y:S02]  /*1f70*/  FSEL R134, R25, -INF , !P3 ;  /* 0xff80000019867808 */ /* 0x000fe40005800000 */
[----:B------:R-:W-:Y:S02]  /*1f80*/  LOP3.LUT R18, R18, 0xfffffffb, RZ, 0xc0, !PT ;  /* 0xfffffffb12127812 */ /* 0x000fe400078ec0ff */
[----:B------:R-:W-:Y:S02]  /*1f90*/  ISETP.GT.AND P4, PT, R6, 0x8, !P4 ;  /* 0x000000080600780c */ /* 0x000fe40006784270 */
[----:B------:R-:W-:-:S02]  /*1fa0*/  @P5 LOP3.LUT R18, R18, 0x4, RZ, 0xfc, !PT ;  /* 0x0000000412125812 */ /* 0x000fc400078efcff */
[----:B------:R-:W-:Y:S01]  /*1fb0*/  ISETP.GT.AND P3, PT, R6, 0x9, !P5 ;  /* 0x000000090600780c */ /* 0x000fe20006f64270 */
[----:B0-----:R-:W-:Y:S01]  /*1fc0*/  IMAD.IADD R9, R19, 0x1, R7 ;  /* 0x0000000113097824 */ /* 0x001fe200078e0207 */
[----:B------:R-:W-:Y:S02]  /*1fd0*/  ISETP.GE.AND P5, PT, R11, 0x11, PT ;  /* 0x000000110b00780c */ /* 0x000fe40003fa6270 */
[C---:B------:R-:W-:Y:S02]  /*1fe0*/  ISETP.LT.OR P4, PT, R5.reuse, 0x9, P4 ;  /* 0x000000090500780c */ /* 0x040fe40002781670 */
[----:B------:R-:W-:Y:S02]  /*1ff0*/  ISETP.LT.OR P3, PT, R5, 0xa, P3 ;  /* 0x0000000a0500780c */ /* 0x000fe40001f61670 */
[----:B------:R-:W-:Y:S02]  /*2000*/  FSEL R130, R28, -INF , !P4 ;  /* 0xff8000001c827808 */ /* 0x000fe40006000000 */
[----:B------:R-:W-:-:S02]  /*2010*/  ISETP.GE.AND P4, PT, R11, 0x12, PT ;  /* 0x000000120b00780c */ /* 0x000fc40003f86270 */
[----:B------:R-:W-:Y:S02]  /*2020*/  LOP3.LUT R18, R18, 0xfffffff7, RZ, 0xc0, !PT ;  /* 0xfffffff712127812 */ /* 0x000fe400078ec0ff */
[----:B------:R-:W-:Y:S02]  /*2030*/  FSEL R132, R29, -INF , !P3 ;  /* 0xff8000001d847808 */ /* 0x000fe40005800000 */
[----:B------:R-:W-:Y:S02]  /*2040*/  ISETP.GT.AND P3, PT, R6, 0x10, !P5 ;  /* 0x000000100600780c */ /* 0x000fe40006f64270 */
[----:B------:R-:W-:Y:S02]  /*2050*/  @P5 LOP3.LUT R18, R18, 0x8, RZ, 0xfc, !PT ;  /* 0x0000000812125812 */ /* 0x000fe400078efcff */
[----:B------:R-:W-:Y:S02]  /*2060*/  ISETP.LT.OR P3, PT, R5, 0x11, P3 ;  /* 0x000000110500780c */ /* 0x000fe40001f61670 */
[----:B------:R-:W-:-:S02]  /*2070*/  LOP3.LUT R18, R18, 0xfdffffff, RZ, 0xc0, !PT ;  /* 0xfdffffff12127812 */ /* 0x000fc400078ec0ff */
[----:B------:R-:W-:Y:S02]  /*2080*/  FSEL R128, R32, -INF , !P3 ;  /* 0xff80000020807808 */ /* 0x000fe40005800000 */
[----:B------:R-:W-:Y:S02]  /*2090*/  @P4 LOP3.LUT R18, R18, 0x2000000, RZ, 0xfc, !PT ;  /* 0x0200000012124812 */ /* 0x000fe400078efcff */
[----:B------:R-:W-:Y:S02]  /*20a0*/  ISETP.GT.AND P3, PT, R6, 0x11, !P4 ;  /* 0x000000110600780c */ /* 0x000fe40006764270 */
[----:B------:R-:W-:Y:S02]  /*20b0*/  ISETP.GE.AND P4, PT, R11, 0x19, PT ;  /* 0x000000190b00780c */ /* 0x000fe40003f86270 */
[----:B------:R-:W-:Y:S02]  /*20c0*/  ISETP.LT.OR P3, PT, R5, 0x12, P3 ;  /* 0x000000120500780c */ /* 0x000fe40001f61670 */
[----:B------:R-:W-:-:S02]  /*20d0*/  LOP3.LUT R18, R18, 0xfeffffff, RZ, 0xc0, !PT ;  /* 0xfeffffff12127812 */ /* 0x000fc400078ec0ff */
[----:B------:R-:W-:Y:S02]  /*20e0*/  FSEL R126, R33, -INF , !P3 ;  /* 0xff800000217e7808 */ /* 0x000fe40005800000 */
[----:B------:R-:W-:-:S04]  /*20f0*/  ISETP.GT.AND P3, PT, R6, 0x18, !P4 ;  /* 0x000000180600780c */ /* 0x000fc80006764270 */
[----:B------:R-:W-:Y:S02]  /*2100*/  ISETP.LT.OR P3, PT, R5, 0x19, P3 ;  /* 0x000000190500780c */ /* 0x000fe40001f61670 */
[----:B------:R-:W-:Y:S02]  /*2110*/  @P4 LOP3.LUT R18, R18, 0x1000000, RZ, 0xfc, !PT ;  /* 0x0100000012124812 */ /* 0x000fe400078efcff */
[----:B------:R-:W-:Y:S02]  /*2120*/  ISETP.GE.AND P4, PT, R11, 0x1a, PT ;  /* 0x0000001a0b00780c */ /* 0x000fe40003f86270 */
[----:B------:R-:W-:Y:S02]  /*2130*/  LOP3.LUT R18, R18, 0xff7fffff, RZ, 0xc0, !PT ;  /* 0xff7fffff12127812 */ /* 0x000fe400078ec0ff */
[----:B------:R-:W-:Y:S02]  /*2140*/  FSEL R98, R36, -INF , !P3 ;  /* 0xff80000024627808 */ /* 0x000fe40005800000 */
[----:B------:R-:W-:-:S04]  /*2150*/  ISETP.GT.AND P3, PT, R6, 0x19, !P4 ;  /* 0x000000190600780c */ /* 0x000fc80006764270 */
[----:B------:R-:W-:-:S03]  /*2160*/  ISETP.LT.OR P3, PT, R5, 0x1a, P3 ;  /* 0x0000001a0500780c */ /* 0x000fc60001f61670 */
        /* <DEDUP_REMOVED lines=110> */
[----:B------:R-:W-:Y:S02]  /*2850*/  FSEL R20, R73, -INF , !P3 ;  /* 0xff80000049147808 */ /* 0x000fe40005800000 */
[----:B------:R-:W-:Y:S02]  /*2860*/  LOP3.LUT R18, R18, 0xffffffef, RZ, 0xc0, !PT ;  /* 0xffffffef12127812 */ /* 0x000fe400078ec0ff */
[----:B------:R-:W-:-:S04]  /*2870*/  ISETP.GT.AND P3, PT, R6, 0x68, !P4 ;  /* 0x000000680600780c */ /* 0x000fc80006764270 */
[----:B------:R-:W-:-:S03]  /*2880*/  ISETP.LT.OR P3, PT, R5, 0x69, P3 ;  /* 0x000000690500780c */ /* 0x000fc60001f61670 */
[----:B------:R-:W-:Y:S02]  /*2890*/  @P4 LOP3.LUT R18, R18, 0x10, RZ, 0xfc, !PT ;  /* 0x0000001012124812 */ /* 0x000fe400078efcff */
[----:B------:R-:W-:Y:S02]  /*28a0*/  ISETP.GE.AND P4, PT, R11, 0x6a, PT ;  /* 0x0000006a0b00780c */ /* 0x000fe40003f86270 */
[----:B------:R-:W-:Y:S02]  /*28b0*/  FSEL R76, R76, -INF , !P3 ;  /* 0xff8000004c4c7808 */ /* 0x000fe40005800000 */
[----:B------:R-:W-:Y:S02]  /*28c0*/  ISETP.GT.AND P3, PT, R6, 0x69, !P4 ;  /* 0x000000690600780c */ /* 0x000fe40006764270 */
[----:B------:R-:W-:Y:S02]  /*28d0*/  LOP3.LUT R18, R18, 0xfbffffff, RZ, 0xc0, !PT ;  /* 0xfbffffff12127812 */ /* 0x000fe400078ec0ff */
[----:B------:R-:W-:-:S04]  /*28e0*/  ISETP.LT.OR P3, PT, R5, 0x6a, P3 ;  /* 0x0000006a0500780c */ /* 0x000fc80001f61670 */
[----:B------:R-:W-:Y:S02]  /*28f0*/  FSEL R14, R77, -INF , !P3 ;  /* 0xff8000004d0e7808 */ /* 0x000fe40005800000 */
[----:B------:R-:W-:Y:S02]  /*2900*/  ISETP.GE.AND P3, PT, R11, 0x71, PT ;  /* 0x000000710b00780c */ /* 0x000fe40003f66270 */
[----:B------:R-:W-:Y:S02]  /*2910*/  @P4 LOP3.LUT R18, R18, 0x4000000, RZ, 0xfc, !PT ;  /* 0x0400000012124812 */ /* 0x000fe400078efcff */
[----:B------:R-:W-:Y:S02]  /*2920*/  ISETP.GT.AND P4, PT, R6, 0x70, !P3 ;  /* 0x000000700600780c */ /* 0x000fe40005f84270 */
[----:B------:R-:W-:Y:S02]  /*2930*/  LOP3.LUT R18, R18, 0xfffffffe, RZ, 0xc0, !PT ;  /* 0xfffffffe12127812 */ /* 0x000fe400078ec0ff */
[----:B------:R-:W-:-:S04]  /*2940*/  ISETP.LT.OR P4, PT, R5, 0x71, P4 ;  /* 0x000000710500780c */ /* 0x000fc80002781670 */
[----:B------:R-:W-:Y:S02]  /*2950*/  FSEL R80, R80, -INF , !P4 ;  /* 0xff80000050507808 */ /* 0x000fe40006000000 */
[----:B------:R-:W-:-:S04]  /*2960*/  ISETP.GE.AND P4, PT, R11, 0x72, PT ;  /* 0x000000720b00780c */ /* 0x000fc80003f86270 */
[----:B------:R-:W-:-:S04]  /*2970*/  ISETP.GT.AND P5, PT, R6, 0x71, !P4 ;  /* 0x000000710600780c */ /* 0x000fc800067a4270 */
[----:B------:R-:W-:-:S04]  /*2980*/  ISETP.LT.OR P5, PT, R5, 0x72, P5 ;  /* 0x000000720500780c */ /* 0x000fc80002fa1670 */
[----:B------:R-:W-:Y:S02]  /*2990*/  FSEL R10, R81, -INF , !P5 ;  /* 0xff800000510a7808 */ /* 0x000fe40006800000 */
[----:B------:R-:W-:-:S04]  /*29a0*/  ISETP.GE.AND P5, PT, R11, 0x79, PT ;  /* 0x000000790b00780c */ /* 0x000fc80003fa6270 */
[----:B------:R-:W-:-:S04]  /*29b0*/  ISETP.GT.AND P6, PT, R6, 0x78, !P5 ;  /* 0x000000780600780c */ /* 0x000fc80006fc4270 */
[----:B------:R-:W-:-:S04]  /*29c0*/  ISETP.LT.OR P6, PT, R5, 0x79, P6 ;  /* 0x000000790500780c */ /* 0x000fc800037c1670 */
[----:B------:R-:W-:Y:S02]  /*29d0*/  FSEL R84, R84, -INF , !P6 ;  /* 0xff80000054547808 */ /* 0x000fe40007000000 */
[----:B------:R-:W-:-:S13]  /*29e0*/  ISETP.GE.AND P6, PT, R11, 0x1, PT ;  /* 0x000000010b00780c */ /* 0x000fda0003fc6270 */
[----:B------:R-:W-:Y:S02]  /*29f0*/  @P6 LOP3.LUT R18, R18, 0x1, RZ, 0xfc, !PT ;  /* 0x0000000112126812 */ /* 0x000fe400078efcff */
[----:B------:R-:W-:Y:S02]  /*2a00*/  ISETP.GT.AND P6, PT, R6, RZ, !P6 ;  /* 0x000000ff0600720c */ /* 0x000fe400077c4270 */
[----:B------:R-:W-:Y:S02]  /*2a10*/  LOP3.LUT R18, R18, 0xf7ffffff, RZ, 0xc0, !PT ;  /* 0xf7ffffff12127812 */ /* 0x000fe400078ec0ff */
[----:B------:R-:W-:-:S04]  /*2a20*/  ISETP.LT.OR P6, PT, R5, 0x1, P6 ;  /* 0x000000010500780c */ /* 0x000fc800037c1670 */
[----:B------:R-:W-:Y:S02]  /*2a30*/  FSEL R136, R24, -INF , !P6 ;  /* 0xff80000018887808 */ /* 0x000fe40007000000 */
[----:B------:R-:W-:-:S13]  /*2a40*/  ISETP.GE.AND P6, PT, R11, 0x7a, PT ;  /* 0x0000007a0b00780c */ /* 0x000fda0003fc6270 */
[----:B------:R-:W-:Y:S02]  /*2a50*/  @P6 LOP3.LUT R18, R18, 0x8000000, RZ, 0xfc, !PT ;  /* 0x0800000012126812 */ /* 0x000fe400078efcff */
[----:B------:R-:W-:-:S04]  /*2a60*/  ISETP.GT.AND P6, PT, R6, 0x79, !P6 ;  /* 0x000000790600780c */ /* 0x000fc800077c4270 */
[----:B------:R-:W-:Y:S02]  /*2a70*/  ISETP.LT.OR P6, PT, R5, 0x7a, P6 ;  /* 0x0000007a0500780c */ /* 0x000fe400037c1670 */
[----:B------:R-:W-:Y:S02]  /*2a80*/  VIADDMNMX R5, R7, R102, R15, PT ;  /* 0x0000006607057246 */ /* 0x000fe4000380010f */
[----:B------:R-:W-:Y:S02]  /*2a90*/  FSEL R24, R85, -INF , !P6 ;  /* 0xff80000055187808 */ /* 0x000fe40007000000 */
[----:B------:R-:W-:-:S13]  /*2aa0*/  PLOP3.LUT P6, PT, PT, PT, UP1, 0x40, 0x0 ;  /* 0x000000000000781c */ /* 0x000fda0003fce818 */
[----:B------:R-:W-:Y:S05]  /*2ab0*/  @P6 BRA `(.L_x_834) ;  /* 0x0000000000646947 */ /* 0x000fea0003800000 */
        /* <DEDUP_REMOVED lines=9> */
[----:B------:R-:W-:Y:S01]  /*2b50*/  @P6 IMAD.HI.U32 R6, R7, UR6, RZ ;  /* 0x0000000607066c27 */ /* 0x000fe2000f8e00ff */
[----:B------:R-:W-:-:S13]  /*2b60*/  PLOP3.LUT P6, PT, PT, PT, UP2, 0x80, 0x0 ;  /* 0x000000000000781c */ /* 0x000fda0003fcf028 */
[----:B------:R-:W-:-:S04]  /*2b70*/  @P6 SHF.R.U32.HI R7, RZ, UR7, R6 ;  /* 0x00000007ff076c19 */ /* 0x000fc80008011606 */
[----:B------:R-:W-:Y:S01]  /*2b80*/  LOP3.LUT R7, RZ, R7, RZ, 0x33, !PT ;  /* 0x00000007ff077212 */ /* 0x000fe200078e33ff */
[----:B------:R-:W-:Y:S06]  /*2b90*/  BRA `(.L_x_837) ;  /* 0x0000000000187947 */ /* 0x000fec0003800000 */
.L_x_836:
[----:B------:R-:W-:-:S06]  /*2ba0*/  UISETP.NE.AND UP2, UPT, UR5, 0x1, UPT ;  /* 0x000000010500788c */ /* 0x000fcc000bf45270 */
[----:B------:R-:W-:-:S05]  /*2bb0*/  PLOP3.LUT P6, PT, PT, PT, UP2, 0x80, 0x0 ;  /* 0x000000000000781c */ /* 0x000fca0003fcf028 */
[----:B------:R-:W-:-:S08]  /*2bc0*/  @UP2 ULDC.64 UR6, c[0x0][0x9e8] ;  /* 0x00027a0000062ab9 */ /* 0x000fd00000000a00 */
[----:B------:R-:W-:Y:S01]  /*2bd0*/  @P6 IMAD.HI.U32 R6, R7, UR6, RZ ;  /* 0x0000000607066c27 */ /* 0x000fe2000f8e00ff */
[----:B------:R-:W-:-:S13]  /*2be0*/  PLOP3.LUT P6, PT, PT, PT, UP2, 0x80, 0x0 ;  /* 0x000000000000781c */ /* 0x000fda0003fcf028 */
[----:B------:R-:W-:-:S07]  /*2bf0*/  @P6 SHF.R.U32.HI R7, RZ, UR7, R6 ;  /* 0x00000007ff076c19 */ /* 0x000fce0008011606 */
.L_x_837:
[----:B------:R-:W-:Y:S05]  /*2c00*/  BSYNC B0 ;  /* 0x0000000000007941 */ /* 0x000fea0003800000 */
.L_x_835:
[----:B------:R-:W-:-:S04]  /*2c10*/  IMAD R6, R7, UR5, -R100 ;  /* 0x0000000507067c24 */ /* 0x000fc8000f8e0a64 */
[----:B------:R-:W-:-:S05]  /*2c20*/  IMAD R6, R3, -0x2, R6 ;  /* 0xfffffffe03067824 */ /* 0x000fca00078e0206 */
[----:B------:R-:W-:Y:S02]  /*2c30*/  VIMNMX R9, R9, R6, !PT ;  /* 0x0000000609097248 */ /* 0x000fe40007fe0100 */
[----:B------:R-:W-:-:S07]  /*2c40*/  VIADDMNMX R5, R6, UR5, R5, PT ;  /* 0x0000000506057c46 */ /* 0x000fce000b800105 */
.L_x_834:
[----:B------:R-:W-:Y:S01]  /*2c50*/  ISETP.GT.AND P2, PT, R9, 0x1, !P2 ;  /* 0x000000010900780c */ /* 0x000fe20005744270 */
[----:B------:R-:W-:Y:S01]  /*2c60*/  ULDC UR6, c[0x0][0x988] ;  /* 0x0002620000067ab9 */ /* 0x000fe20000000800 */
[----:B------:R-:W-:Y:S01]  /*2c70*/  LOP3.LUT P6, RZ, R18, 0x8, RZ, 0xc0, !PT ;  /* 0x0000000812ff7812 */ /* 0x000fe200078cc0ff */
[----:B------:R-:W-:Y:S01]  /*2c80*/  @UP0 ULDC UR11, c[0x0][0x450] ;  /* 0x00011400000b0ab9 */ /* 0x000fe20000000800 */
[----:B------:R-:W-:Y:S02]  /*2c90*/  ISETP.LT.OR P2, PT, R5, 0x2, P2 ;  /* 0x000000020500780c */ /* 0x000fe40001741670 */
[----:B------:R-:W-:Y:S02]  /*2ca0*/  FMNMX.FTZ R7, R136, R134, !PT ;  /* 0x0000008688077209 */ /* 0x000fe40007810000 */
[----:B------:R-:W-:Y:S02]  /*2cb0*/  FSEL R120, R27, -INF , !P2 ;  /* 0xff8000001b787808 */ /* 0x000fe40005000000 */
[----:B------:R-:W-:-:S02]  /*2cc0*/  LOP3.LUT P2, RZ, R18, 0x2, RZ, 0xc0, !PT ;  /* 0x0000000212ff7812 */ /* 0x000fc4000784c0ff */
[----:B------:R-:W-:Y:S02]  /*2cd0*/  FMNMX.FTZ R7, R130, R7, !PT ;  /* 0x0000000782077209 */ /* 0x000fe40007810000 */
[----:B------:R-:W-:Y:S02]  /*2ce0*/  ISETP.GT.AND P2, PT, R9, 0x8, !P2 ;  /* 0x000000080900780c */ /* 0x000fe40005744270 */
[----:B------:R-:W-:Y:S02]  /*2cf0*/  FMNMX.FTZ R7, R132, R7, !PT ;  /* 0x0000000784077209 */ /* 0x000fe40007810000 */
[----:B------:R-:W-:Y:S02]  /*2d00*/  ISETP.LT.OR P2, PT, R5, 0x9, P2 ;  /* 0x000000090500780c */ /* 0x000fe40001741670 */
[----:B------:R-:W-:Y:S02]  /*2d10*/  FMNMX.FTZ R7, R128, R7, !PT ;  /* 0x0000000780077209 */ /* 0x000fe40007810000 */
[----:B------:R-:W-:-:S02]  /*2d20*/  FSEL R30, R30, -INF , !P2 ;  /* 0xff8000001e1e7808 */ /* 0x000fc40005000000 */
[----:B------:R-:W-:Y:S02]  /*2d30*/  LOP3.LUT P2, RZ, R18, 0x4, RZ, 0xc0, !PT ;  /* 0x0000000412ff7812 */ /* 0x000fe4000784c0ff */
[----:B------:R-:W-:Y:S02]  /*2d40*/  FMNMX.FTZ R7, R126, R7, !PT ;  /* 0x000000077e077209 */ /* 0x000fe40007810000 */
[----:B------:R-:W-:Y:S02]  /*2d50*/  ISETP.GT.AND P2, PT, R9, 0x9, !P2 ;  /* 0x000000090900780c */ /* 0x000fe40005744270 */
[----:B------:R-:W-:Y:S02]  /*2d60*/  FMNMX.FTZ R7, R98, R7, !PT ;  /* 0x0000000762077209 */ /* 0x000fe40007810000 */
[----:B------:R-:W-:Y:S02]  /*2d70*/  ISETP.LT.OR P2, PT, R5, 0xa, P2 ;  /* 0x0000000a0500780c */ /* 0x000fe40001741670 */
[----:B------:R-:W-:-:S02]  /*2d80*/  FMNMX.FTZ R7, R88, R7, !PT ;  /* 0x0000000758077209 */ /* 0x000fc40007810000 */
[----:B------:R-:W-:Y:S02]  /*2d90*/  FSEL R118, R31, -INF , !P2 ;  /* 0xff8000001f767808 */ /* 0x000fe40005000000 */
[----:B------:R-:W-:Y:S02]  /*2da0*/  ISETP.GT.AND P2, PT, R9, 0x10, !P6 ;  /* 0x000000100900780c */ /* 0x000fe40007744270 */
[----:B------:R-:W-:Y:S02]  /*2db0*/  FMNMX.FTZ R7, R96, R7, !PT ;  /* 0x0000000760077209 */ /* 0x000fe40007810000 */
[----:B------:R-:W-:Y:S02]  /*2dc0*/  ISETP.LT.OR P2, PT, R5, 0x11, P2 ;  /* 0x000000110500780c */ /* 0x000fe40001741670 */
[----:B------:R-:W-:Y:S02]  /*2dd0*/  LOP3.LUT P6, RZ, R18, 0x8000, RZ, 0xc0, !PT ;  /* 0x0000800012ff7812 */ /* 0x000fe400078cc0ff */
        /* <DEDUP_REMOVED lines=8> */
[----:B------:R-:W-:Y:S02]  /*2e60*/  LOP3.LUT P2, RZ, R18, 0x1000000, RZ, 0xc0, !PT ;  /* 0x0100000012ff7812 */ /* 0x000fe4000784c0ff */
[----:B------:R-:W-:Y:S02]  /*2e70*/  FMNMX.FTZ R7, R92, R7, !PT ;  /* 0x000000075c077209 */ /* 0x000fe40007810000 */
[----:B------:R-:W-:Y:S02]  /*2e80*/  ISETP.GT.AND P2, PT, R9, 0x18, !P2 ;  /* 0x000000180900780c */ /* 0x000fe40005744270 */
[----:B------:R-:W-:Y:S02]  /*2e90*/  FMNMX.FTZ R7, R44, R7, !PT ;  /* 0x000000072c077209 */ /* 0x000fe40007810000 */
[----:B------:R-:W-:-:S02]  /*2ea0*/  ISETP.LT.OR P2, PT, R5, 0x19, P2 ;  /* 0x000000190500780c */ /* 0x000fc40001741670 */
[----:B------:R-:W-:Y:S02]  /*2eb0*/  FMNMX.FTZ R7, R52, R7, !PT ;  /* 0x0000000734077209 */ /* 0x000fe40007810000 */
[----:B------:R-:W-:Y:S02]  /*2ec0*/  FSEL R38, R38, -INF , !P2 ;  /* 0xff80000026267808 */ /* 0x000fe40005000000 */
[----:B------:R-:W-:Y:S02]  /*2ed0*/  LOP3.LUT P2, RZ, R18, 0x800000, RZ, 0xc0, !PT ;  /* 0x0080000012ff7812 */ /* 0x000fe4000784c0ff */
[----:B------:R-:W-:Y:S02]  /*2ee0*/  FMNMX.FTZ R7, R48, R7, !PT ;  /* 0x0000000730077209 */ /* 0x000fe40007810000 */
[----:B------:R-:W-:Y:S02]  /*2ef0*/  ISETP.GT.AND P2, PT, R9, 0x19, !P2 ;  /* 0x000000190900780c */ /* 0x000fe40005744270 */
[----:B------:R-:W-:-:S02]  /*2f00*/  FMNMX.FTZ R7, R56, R7, !PT ;  /* 0x0000000738077209 */ /* 0x000fc40007810000 */
[----:B------:R-:W-:Y:S02]  /*2f10*/  ISETP.LT.OR P2, PT, R5, 0x1a, P2 ;  /* 0x0000001a0500780c */ /* 0x000fe40001741670 */
[----:B------:R-:W-:Y:S02]  /*2f20*/  FMNMX.FTZ R7, R36, R7, !PT ;  /* 0x0000000724077209 */ /* 0x000fe40007810000 */
[----:B------:R-:W-:Y:S02]  /*2f30*/  FSEL R114, R39, -INF , !P2 ;  /* 0xff80000027727808 */ /* 0x000fe40005000000 */
[----:B------:R-:W-:Y:S02]  /*2f40*/  LOP3.LUT P2, RZ, R18, 0x400000, RZ, 0xc0, !PT ;  /* 0x0040000012ff7812 */ /* 0x000fe4000784c0ff */
[----:B------:R-:W-:Y:S02]  /*2f50*/  FMNMX.FTZ R7, R60, R7, !PT ;  /* 0x000000073c077209 */ /* 0x000fe40007810000 */
[----:B------:R-:W-:-:S02]  /*2f60*/  ISETP.GT.AND P2, PT, R9, 0x20, !P2 ;  /* 0x000000200900780c */ /* 0x000fc40005744270 */
[----:B------:R-:W-:Y:S02]  /*2f70*/  FMNMX.FTZ R7, R4, R7, !PT ;  /* 0x0000000704077209 */ /* 0x000fe40007810000 */
[----:B------:R-:W-:Y:S02]  /*2f80*/  ISETP.LT.OR P2, PT, R5, 0x21, P2 ;  /* 0x000000210500780c */ /* 0x000fe40001741670 */
[----:B------:R-:W-:Y:S02]  /*2f90*/  FMNMX.FTZ R7, R64, R7, !PT ;  /* 0x0000000740077209 */ /* 0x000fe40007810000 */
[----:B------:R-:W-:Y:S02]  /*2fa0*/  FSEL R42, R42, -INF , !P2 ;  /* 0xff8000002a2a7808 */ /* 0x000fe40005000000 */
[----:B------:R-:W-:Y:S02]  /*2fb0*/  LOP3.LUT P2, RZ, R18, 0x200000, RZ, 0xc0, !PT ;  /* 0x0020000012ff7812 */ /* 0x000fe4000784c0ff */
[----:B------:R-:W-:-:S02]  /*2fc0*/  FMNMX.FTZ R7, R32, R7, !PT ;  /* 0x0000000720077209 */ /* 0x000fc40007810000 */
[----:B------:R-:W-:Y:S02]  /*2fd0*/  ISETP.GT.AND P2, PT, R9, 0x21, !P2 ;  /* 0x000000210900780c */ /* 0x000fe40005744270 */
[----:B------:R-:W-:Y:S02]  /*2fe0*/  FMNMX.FTZ R7, R68, R7, !PT ;  /* 0x0000000744077209 */ /* 0x000fe40007810000 */
        /* <DEDUP_REMOVED lines=20> */
[----:B------:R-:W-:Y:S01]  /*3130*/  FMNMX.FTZ R11, R24, R7, !PT ;  /* 0x00000007180b7209 */ /* 0x000fe20007810000 */
[----:B------:R-:W-:Y:S01]  /*3140*/  IMAD.U32 R7, RZ, RZ, UR6 ;  /* 0x00000006ff077e24 */ /* 0x000fe2000f8e00ff */
[----:B------:R-:W-:Y:S01]  /*3150*/  ISETP.LT.OR P2, PT, R5, 0x31, P2 ;  /* 0x000000310500780c */ /* 0x000fe20001741670 */
[----:B------:R-:W-:Y:S01]  /*3160*/  @UP0 ULDC UR6, c[0x0][0x44c] ;  /* 0x0001130000060ab9 */ /* 0x000fe20000000800 */
[----:B------:R-:W-:Y:S01]  /*3170*/  ISETP.GT.AND P3, PT, R9, 0x70, !P3 ;  /* 0x000000700900780c */ /* 0x000fe20005f64270 */
[----:B------:R-:W0:Y:S01]  /*3180*/  SHFL.BFLY PT, R6, R11, 0x2, 0x1f ;  /* 0x0c401f000b067f89 */ /* 0x000e2200000e0000 */
[----:B------:R-:W-:Y:S01]  /*3190*/  FSEL R50, R50, -INF , !P2 ;  /* 0xff80000032327808 */ /* 0x000fe20005000000 */
[----:B------:R-:W-:Y:S01]  /*31a0*/  UIMAD.WIDE.U32 UR6, UR40, UR6, URZ ;  /* 0x00000006280672a5 */ /* 0x000fe2000f8e003f */
[----:B------:R-:W-:-:S02]  /*31b0*/  LOP3.LUT P2, RZ, R18, 0x20000, RZ, 0xc0, !PT ;  /* 0x0002000012ff7812 */ /* 0x000fc4000784c0ff */
[C---:B------:R-:W-:Y:S01]  /*31c0*/  ISETP.GT.AND P4, PT, R9.reuse, 0x71, !P4 ;  /* 0x000000710900780c */ /* 0x040fe20006784270 */
[----:B------:R-:W-:Y:S01]  /*31d0*/  @UP0 USHF.R.U32.HI UR40, URZ, UR11, UR7 ;  /* 0x0000000b3f280299 */ /* 0x000fe20008011607 */
[----:B------:R-:W-:Y:S02]  /*31e0*/  ISETP.GT.AND P2, PT, R9, 0x31, !P2 ;  /* 0x000000310900780c */ /* 0x000fe40005744270 */
[C---:B------:R-:W-:Y:S02]  /*31f0*/  ISETP.LT.OR P3, PT, R5.reuse, 0x71, P3 ;  /* 0x000000710500780c */ /* 0x040fe40001f61670 */
[----:B------:R-:W-:Y:S02]  /*3200*/  ISETP.LT.OR P2, PT, R5, 0x32, P2 ;  /* 0x000000320500780c */ /* 0x000fe40001741670 */
[----:B------:R-:W-:Y:S02]  /*3210*/  ISETP.GT.AND P5, PT, R9, 0x78, !P5 ;  /* 0x000000780900780c */ /* 0x000fe40006fa4270 */
[----:B------:R-:W-:-:S02]  /*3220*/  FSEL R108, R51, -INF , !P2 ;  /* 0xff800000336c7808 */ /* 0x000fc40005000000 */
[----:B------:R-:W-:Y:S02]  /*3230*/  LOP3.LUT P2, RZ, R18, 0x10000, RZ, 0xc0, !PT ;  /* 0x0001000012ff7812 */ /* 0x000fe4000784c0ff */
[----:B------:R-:W-:Y:S02]  /*3240*/  ISETP.LT.OR P4, PT, R5, 0x72, P4 ;  /* 0x000000720500780c */ /* 0x000fe40002781670 */
[----:B------:R-:W-:Y:S02]  /*3250*/  ISETP.GT.AND P2, PT, R9, 0x38, !P2 ;  /* 0x000000380900780c */ /* 0x000fe40005744270 */
[----:B------:R-:W-:Y:S02]  /*3260*/  FSEL R82, R82, -INF , !P3 ;  /* 0xff80000052527808 */ /* 0x000fe40005800000 */
[----:B------:R-:W-:Y:S02]  /*3270*/  ISETP.LT.OR P2, PT, R5, 0x39, P2 ;  /* 0x000000390500780c */ /* 0x000fe40001741670 */
[----:B0-----:R-:W-:-:S02]  /*3280*/  FMNMX.FTZ R15, R11, R6, !PT ;  /* 0x000000060b0f7209 */ /* 0x001fc40007810000 */
[----:B------:R-:W-:Y:S02]  /*3290*/  FSEL R54, R54, -INF , !P2 ;  /* 0xff80000036367808 */ /* 0x000fe40005000000 */
[----:B------:R-:W-:Y:S01]  /*32a0*/  ISETP.GT.AND P2, PT, R9, 0x39, !P6 ;  /* 0x000000390900780c */ /* 0x000fe20007744270 */
[----:B------:R-:W0:Y:S01]  /*32b0*/  SHFL.BFLY PT, R6, R15, 0x1, 0x1f ;  /* 0x0c201f000f067f89 */ /* 0x000e2200000e0000 */
[----:B------:R-:W-:Y:S02]  /*32c0*/  LOP3.LUT P6, RZ, R18, 0x10, RZ, 0xc0, !PT ;  /* 0x0000001012ff7812 */ /* 0x000fe400078cc0ff */
[C---:B------:R-:W-:Y:S02]  /*32d0*/  ISETP.LT.OR P2, PT, R5.reuse, 0x3a, P2 ;  /* 0x0000003a0500780c */ /* 0x040fe40001741670 */
[----:B------:R-:W-:Y:S02]  /*32e0*/  ISETP.LT.OR P5, PT, R5, 0x79, P5 ;  /* 0x000000790500780c */ /* 0x000fe40002fa1670 */
[----:B------:R-:W-:-:S02]  /*32f0*/  FSEL R46, R55, -INF , !P2 ;  /* 0xff800000372e7808 */ /* 0x000fc40005000000 */
[----:B------:R-:W-:Y:S02]  /*3300*/  LOP3.LUT P2, RZ, R18, 0x4000, RZ, 0xc0, !PT ;  /* 0x0000400012ff7812 */ /* 0x000fe4000784c0ff */
[----:B------:R-:W-:Y:S02]  /*3310*/  FSEL R86, R86, -INF , !P5 ;  /* 0xff80000056567808 */ /* 0x000fe40006800000 */
[----:B------:R-:W-:Y:S02]  /*3320*/  ISETP.GT.AND P2, PT, R9, 0x40, !P2 ;  /* 0x000000400900780c */ /* 0x000fe40005744270 */
[----:B------:R-:W-:Y:S02]  /*3330*/  R2UR UR10, R23 ;  /* 0x00000000170a72ca */ /* 0x000fe400000e0000 */
[----:B------:R-:W-:-:S04]  /*3340*/  ISETP.LT.OR P2, PT, R5, 0x41, P2 ;  /* 0x000000410500780c */ /* 0x000fc80001741670 */
[----:B------:R-:W-:Y:S02]  /*3350*/  FSEL R106, R58, -INF , !P2 ;  /* 0xff8000003a6a7808 */ /* 0x000fe40005000000 */
[----:B------:R-:W-:Y:S02]  /*3360*/  LOP3.LUT P2, RZ, R18, 0x2000, RZ, 0xc0, !PT ;  /* 0x0000200012ff7812 */ /* 0x000fe4000784c0ff */
[----:B0-----:R-:W-:Y:S02]  /*3370*/  FMNMX.FTZ R6, R15, R6, !PT ;  /* 0x000000060f067209 */ /* 0x001fe40007810000 */
[----:B------:R-:W-:Y:S01]  /*3380*/  ISETP.GT.AND P2, PT, R9, 0x41, !P2 ;  /* 0x000000410900780c */ /* 0x000fe20005744270 */
[----:B------:R-:W-:Y:S02]  /*3390*/  UIADD3 UR40, UR10, UR40, URZ ;  /* 0x000000280a287290 */ /* 0x000fe4000fffe03f */
[----:B------:R-:W-:Y:S01]  /*33a0*/  FMUL.FTZ R25, R6, R7 ;  /* 0x0000000706197220 */ /* 0x000fe20000410000 */
[----:B------:R-:W-:Y:S01]  /*33b0*/  ISETP.LT.OR P2, PT, R5, 0x42, P2 ;  /* 0x000000420500780c */ /* 0x000fe20001741670 */
[----:B------:R-:W-:-:S03]  /*33c0*/  UIADD3 UR4, UR40, UR4, URZ ;  /* 0x0000000428047290 */ /* 0x000fc6000fffe03f */
[----:B------:R-:W-:Y:S02]  /*33d0*/  FSEL R100, R59, -INF , !P2 ;  /* 0xff8000003b647808 */ /* 0x000fe40005000000 */
[----:B------:R-:W-:-:S04]  /*33e0*/  LOP3.LUT P2, RZ, R18, 0x1000, RZ, 0xc0, !PT ;  /* 0x0000100012ff7812 */ /* 0x000fc8000784c0ff */
[----:B------:R-:W-:-:S04]  /*33f0*/  ISETP.GT.AND P2, PT, R9, 0x48, !P2 ;  /* 0x000000480900780c */ /* 0x000fc80005744270 */
[----:B------:R-:W-:-:S04]  /*3400*/  ISETP.LT.OR P2, PT, R5, 0x49, P2 ;  /* 0x000000490500780c */ /* 0x000fc80001741670 */
        /* <DEDUP_REMOVED lines=29> */
[----:B------:R-:W-:Y:S02]  /*35e0*/  ISETP.GT.AND P2, PT, R9, 0x68, !P6 ;  /* 0x000000680900780c */ /* 0x000fe40007744270 */
[----:B------:R-:W-:Y:S02]  /*35f0*/  LOP3.LUT P6, RZ, R18, 0x1, RZ, 0xc0, !PT ;  /* 0x0000000112ff7812 */ /* 0x000fe400078cc0ff */
[----:B------:R-:W-:-:S04]  /*3600*/  ISETP.LT.OR P2, PT, R5, 0x69, P2 ;  /* 0x000000690500780c */ /* 0x000fc80001741670 */
[----:B------:R-:W-:Y:S02]  /*3610*/  FSEL R78, R78, -INF , !P2 ;  /* 0xff8000004e4e7808 */ /* 0x000fe40005000000 */
[----:B------:R-:W-:-:S04]  /*3620*/  FSETP.NEU.FTZ.AND P2, PT, R6, -INF , PT ;  /* 0xff8000000600780b */ /* 0x000fc80003f5d000 */
[----:B------:R-:W-:Y:S02]  /*3630*/  FSEL R25, R25, RZ, P2 ;  /* 0x000000ff19197208 */ /* 0x000fe40001000000 */
[----:B------:R-:W-:Y:S02]  /*3640*/  ISETP.GT.AND P2, PT, R9, RZ, !P6 ;  /* 0x000000ff0900720c */ /* 0x000fe40007744270 */
[----:B------:R-:W-:Y:S01]  /*3650*/  LOP3.LUT P6, RZ, R18, 0x8000000, RZ, 0xc0, !PT ;  /* 0x0800000012ff7812 */ /* 0x000fe200078cc0ff */
[-CC-:B------:R-:W-:Y:S01]  /*3660*/  FFMA.FTZ R40, R40, R7.reuse, -R25.reuse ;  /* 0x0000000728287223 */ /* 0x180fe20000010819 */
[----:B------:R-:W-:Y:S01]  /*3670*/  ISETP.LT.OR P2, PT, R5, 0x1, P2 ;  /* 0x000000010500780c */ /* 0x000fe20001741670 */
[-CC-:B------:R-:W-:Y:S01]  /*3680*/  FFMA.FTZ R35, R36, R7.reuse, -R25.reuse ;  /* 0x0000000724237223 */ /* 0x180fe20000010819 */
[C---:B------:R-:W-:Y:S01]  /*3690*/  ISETP.GT.AND P6, PT, R9.reuse, 0x79, !P6 ;  /* 0x000000790900780c */ /* 0x040fe200077c4270 */
[-CC-:B------:R-:W-:Y:S01]  /*36a0*/  FFMA.FTZ R37, R28, R7.reuse, -R25.reuse ;  /* 0x000000071c257223 */ /* 0x180fe20000010819 */
[----:B------:R-:W-:Y:S01]  /*36b0*/  FSEL R26, R26, -INF , !P2 ;  /* 0xff8000001a1a7808 */ /* 0x000fe20005000000 */
[-CC-:B------:R-:W-:Y:S01]  /*36c0*/  FFMA.FTZ R148, R136, R7.reuse, -R25.reuse ;  /* 0x0000000788947223 */ /* 0x180fe20000010819 */
[----:B------:R-:W-:Y:S01]  /*36d0*/  LOP3.LUT P2, RZ, R18, 0x4000000, RZ, 0xc0, !PT ;  /* 0x0400000012ff7812 */ /* 0x000fe2000784c0ff */
[-CC-:B------:R-:W-:Y:S01]  /*36e0*/  FFMA.FTZ R11, R134, R7.reuse, -R25.reuse ;  /* 0x00000007860b7223 */ /* 0x180fe20000010819 */
[----:B------:R-:W-:Y:S01]  /*36f0*/  FMNMX.FTZ R19, R26, R120, !PT ;  /* 0x000000781a137209 */ /* 0x000fe20007810000 */
[--C-:B------:R-:W-:Y:S01]  /*3700*/  FFMA.FTZ R150, R130, R7, -R25.reuse ;  /* 0x0000000782967223 */ /* 0x100fe20000010819 */
[----:B------:R-:W-:Y:S01]  /*3710*/  ISETP.GT.AND P2, PT, R9, 0x69, !P2 ;  /* 0x000000690900780c */ /* 0x000fe20005744270 */
[----:B------:R-:W-:Y:S01]  /*3720*/  MUFU.EX2 R148, R148 ;  /* 0x0000009400947308 */ /* 0x000fe20000000800 */
[----:B------:R-:W-:Y:S01]  /*3730*/  FMNMX.FTZ R19, R30, R19, !PT ;  /* 0x000000131e137209 */ /* 0x000fe20007810000 */
[-CC-:B------:R-:W-:Y:S01]  /*3740*/  FFMA.FTZ R15, R132, R7.reuse, -R25.reuse ;  /* 0x00000007840f7223 */ /* 0x180fe20000010819 */
[----:B------:R-:W-:Y:S01]  /*3750*/  ISETP.LT.OR P2, PT, R5, 0x6a, P2 ;  /* 0x0000006a0500780c */ /* 0x000fe20001741670 */
[--C-:B------:R-:W-:Y:S01]  /*3760*/  FFMA.FTZ R144, R128, R7, -R25.reuse ;  /* 0x0000000780907223 */ /* 0x100fe20000010819 */
[----:B------:R-:W-:Y:S01]  /*3770*/  FMNMX.FTZ R19, R118, R19, !PT ;  /* 0x0000001376137209 */ /* 0x000fe20007810000 */
[--C-:B------:R-:W-:Y:S01]  /*3780*/  FFMA.FTZ R43, R10, R7, -R25.reuse ;  /* 0x000000070a2b7223 */ /* 0x100fe20000010819 */
[----:B------:R-:W-:Y:S01]  /*3790*/  FSEL R18, R79, -INF , !P2 ;  /* 0xff8000004f127808 */ /* 0x000fe20005000000 */
[----:B------:R-:W0:Y:S01]  /*37a0*/  MUFU.EX2 R11, R11 ;  /* 0x0000000b000b7308 */ /* 0x000e220000000800 */
[----:B------:R-:W-:Y:S01]  /*37b0*/  FMNMX.FTZ R21, R34, R19, !PT ;  /* 0x0000001322157209 */ /* 0x000fe20007810000 */
[-CC-:B------:R-:W-:Y:S01]  /*37c0*/  FFMA.FTZ R126, R126, R7.reuse, -R25.reuse ;  /* 0x000000077e7e7223 */ /* 0x180fe20000010819 */
[----:B------:R-:W-:Y:S01]  /*37d0*/  ISETP.LT.OR P6, PT, R5, 0x7a, P6 ;  /* 0x0000007a0500780c */ /* 0x000fe200037c1670 */
[--C-:B------:R-:W-:Y:S01]  /*37e0*/  FFMA.FTZ R146, R98, R7, -R25.reuse ;  /* 0x0000000762927223 */ /* 0x100fe20000010819 */
[----:B------:R-:W-:Y:S01]  /*37f0*/  FMNMX.FTZ R21, R116, R21, !PT ;  /* 0x0000001574157209 */ /* 0x000fe20007810000 */
[--C-:B------:R-:W-:Y:S01]  /*3800*/  FFMA.FTZ R44, R44, R7, -R25.reuse ;  /* 0x000000072c2c7223 */ /* 0x100fe20000010819 */
[----:B------:R-:W-:Y:S01]  /*3810*/  FSEL R36, R87, -INF , !P6 ;  /* 0xff80000057247808 */ /* 0x000fe20007000000 */
[----:B------:R-:W1:Y:S01]  /*3820*/  MUFU.EX2 R150, R150 ;  /* 0x0000009600967308 */ /* 0x000e620000000800 */
[----:B------:R-:W-:Y:S01]  /*3830*/  FMNMX.FTZ R21, R38, R21, !PT ;  /* 0x0000001526157209 */ /* 0x000fe20007810000 */
[-CC-:B------:R-:W-:Y:S01]  /*3840*/  FFMA.FTZ R88, R88, R7.reuse, -R25.reuse ;  /* 0x0000000758587223 */ /* 0x180fe20000010819 */
[-CC-:B------:R-:W-:Y:S01]  /*3850*/  FFMA.FTZ R140, R96, R7.reuse, -R25.reuse ;  /* 0x00000007608c7223 */ /* 0x180fe20000010819 */
[--C-:B------:R-:W-:Y:S01]  /*3860*/  FFMA.FTZ R41, R14, R7, -R25.reuse ;  /* 0x000000070e297223 */ /* 0x100fe20000010819 */
[----:B------:R-:W-:Y:S01]  /*3870*/  FMNMX.FTZ R21, R114, R21, !PT ;  /* 0x0000001572157209 */ /* 0x000fe20007810000 */
[-CC-:B------:R-:W-:Y:S01]  /*3880*/  FFMA.FTZ R90, R90, R7.reuse, -R25.reuse ;  /* 0x000000075a5a7223 */ /* 0x180fe20000010819 */
[----:B------:R-:W-:Y:S01]  /*3890*/  FFMA.FTZ R142, R94, R7, -R25 ;  /* 0x000000075e8e7223 */ /* 0x000fe20000010819 */
[----:B------:R-:W2:Y:S01]  /*38a0*/  MUFU.EX2 R15, R15 ;  /* 0x0000000f000f7308 */ /* 0x000ea20000000800 */
[----:B------:R-:W-:Y:S01]  /*38b0*/  FMNMX.FTZ R27, R42, R21, !PT ;  /* 0x000000152a1b7209 */ /* 0x000fe20007810000 */
[----:B0-----:R-:W-:Y:S01]  /*38c0*/  FADD.FTZ R47, R148, R11 ;  /* 0x0000000b942f7221 */ /* 0x001fe20000010000 */
[-CC-:B------:R-:W-:Y:S01]  /*38d0*/  FFMA.FTZ R136, R92, R7.reuse, -R25.reuse ;  /* 0x000000075c887223 */ /* 0x180fe20000010819 */
[--C-:B------:R-:W-:Y:S01]  /*38e0*/  FFMA.FTZ R138, R52, R7, -R25.reuse ;  /* 0x00000007348a7223 */ /* 0x100fe20000010819 */
[----:B------:R-:W-:Y:S01]  /*38f0*/  FMNMX.FTZ R27, R112, R27, !PT ;  /* 0x0000001b701b7209 */ /* 0x000fe20007810000 */
[-CC-:B------:R-:W-:Y:S01]  /*3900*/  FFMA.FTZ R48, R48, R7.reuse, -R25.reuse ;  /* 0x0000000730307223 */ /* 0x180fe20000010819 */
[--C-:B------:R-:W-:Y:S01]  /*3910*/  FFMA.FTZ R132, R56, R7, -R25.reuse ;  /* 0x0000000738847223 */ /* 0x100fe20000010819 */
[----:B------:R-:W0:Y:S01]  /*3920*/  MUFU.EX2 R144, R144 ;  /* 0x0000009000907308 */ /* 0x000e220000000800 */
[----:B------:R-:W-:Y:S01]  /*3930*/  FMNMX.FTZ R27, R102, R27, !PT ;  /* 0x0000001b661b7209 */ /* 0x000fe20007810000 */
[-CC-:B------:R-:W-:Y:S01]  /*3940*/  FFMA.FTZ R134, R60, R7.reuse, -R25.reuse ;  /* 0x000000073c867223 */ /* 0x180fe20000010819 */
[-CC-:B------:R-:W-:Y:S01]  /*3950*/  FFMA.FTZ R128, R64, R7.reuse, -R25.reuse ;  /* 0x0000000740807223 */ /* 0x180fe20000010819 */
[--C-:B------:R-:W-:Y:S01]  /*3960*/  FFMA.FTZ R130, R68, R7, -R25.reuse ;  /* 0x0000000744827223 */ /* 0x100fe20000010819 */
[----:B------:R-:W-:Y:S01]  /*3970*/  FMNMX.FTZ R27, R110, R27, !PT ;  /* 0x0000001b6e1b7209 */ /* 0x000fe20007810000 */
[-CC-:B------:R-:W-:Y:S01]  /*3980*/  FFMA.FTZ R72, R72, R7.reuse, -R25.reuse ;  /* 0x0000000748487223 */ /* 0x180fe20000010819 */
[----:B------:R-:W-:Y:S01]  /*3990*/  FFMA.FTZ R14, R80, R7, -R25 ;  /* 0x00000007500e7223 */ /* 0x000fe20000010819 */
[----:B------:R3:W4:Y:S01]  /*39a0*/  MUFU.EX2 R19, R126 ;  /* 0x0000007e00137308 */ /* 0x0007220000000800 */
[----:B------:R-:W-:-:S02]  /*39b0*/  FMNMX.FTZ R29, R50, R27, !PT ;  /* 0x0000001b321d7209 */ /* 0x000fc40007810000 */
[----:B------:R-:W-:Y:S02]  /*39c0*/  F2FP.BF16.F32.PACK_AB R148, R11, R148 ;  /* 0x000000940b94723e */ /* 0x000fe400000010ff */
[----:B------:R-:W-:-:S03]  /*39d0*/  FMNMX.FTZ R29, R108, R29, !PT ;  /* 0x0000001d6c1d7209 */ /* 0x000fc60007810000 */
[----:B------:R-:W5:Y:S01]  /*39e0*/  MUFU.EX2 R146, R146 ;  /* 0x0000009200927308 */ /* 0x000f620000000800 */
[----:B------:R-:W-:Y:S01]  /*39f0*/  FMNMX.FTZ R29, R54, R29, !PT ;  /* 0x0000001d361d7209 */ /* 0x000fe20007810000 */
[----:B---3--:R-:W-:-:S03]  /*3a00*/  FFMA.FTZ R126, R76, R7, -R25 ;  /* 0x000000074c7e7223 */ /* 0x008fc60000010819 */
[----:B------:R-:W-:-:S03]  /*3a10*/  FMNMX.FTZ R29, R46, R29, !PT ;  /* 0x0000001d2e1d7209 */ /* 0x000fc60007810000 */
[----:B------:R-:W3:Y:S01]  /*3a20*/  MUFU.EX2 R21, R88 ;  /* 0x0000005800157308 */ /* 0x000ee20000000800 */
[----:B------:R-:W-:-:S04]  /*3a30*/  FMNMX.FTZ R31, R106, R29, !PT ;  /* 0x0000001d6a1f7209 */ /* 0x000fc80007810000 */
[----:B------:R-:W-:-:S03]  /*3a40*/  FMNMX.FTZ R31, R100, R31, !PT ;  /* 0x0000001f641f7209 */ /* 0x000fc60007810000 */
[----:B------:R1:W-:Y:S01]  /*3a50*/  MUFU.EX2 R29, R40 ;  /* 0x00000028001d7308 */ /* 0x0003e20000000800 */
[----:B------:R-:W-:-:S04]  /*3a60*/  FMNMX.FTZ R31, R104, R31, !PT ;  /* 0x0000001f681f7209 */ /* 0x000fc80007810000 */
[----:B------:R-:W-:-:S03]  /*3a70*/  FMNMX.FTZ R31, R58, R31, !PT ;  /* 0x0000001f3a1f7209 */ /* 0x000fc60007810000 */
[----:B------:R2:W-:Y:S01]  /*3a80*/  MUFU.EX2 R5, R35 ;  /* 0x0000002300057308 */ /* 0x0005e20000000800 */
[----:B------:R-:W-:Y:S02]  /*3a90*/  FMNMX.FTZ R33, R66, R31, !PT ;  /* 0x0000001f42217209 */ /* 0x000fe40007810000 */
[----:B-1----:R-:W-:Y:S02]  /*3aa0*/  FSEL R40, R83, -INF , !P4 ;  /* 0xff80000053287808 */ /* 0x002fe40006000000 */
[----:B------:R-:W-:-:S03]  /*3ab0*/  FMNMX.FTZ R33, R62, R33, !PT ;  /* 0x000000213e217209 */ /* 0x000fc60007810000 */
[----:B------:R1:W-:Y:S01]  /*3ac0*/  MUFU.EX2 R31, R44 ;  /* 0x0000002c001f7308 */ /* 0x0003e20000000800 */
[----:B------:R-:W-:Y:S01]  /*3ad0*/  FMNMX.FTZ R33, R70, R33, !PT ;  /* 0x0000002146217209 */ /* 0x000fe20007810000 */
[----:B--2---:R-:W-:-:S03]  /*3ae0*/  FFMA.FTZ R35, R32, R7, -R25 ;  /* 0x0000000720237223 */ /* 0x004fc60000010819 */
[----:B------:R-:W-:-:S03]  /*3af0*/  FMNMX.FTZ R33, R122, R33, !PT ;  /* 0x000000217a217209 */ /* 0x000fc60007810000 */
[----:B------:R-:W2:Y:S01]  /*3b00*/  MUFU.EX2 R140, R140 ;  /* 0x0000008c008c7308 */ /* 0x000ea20000000800 */
[----:B------:R-:W-:Y:S01]  /*3b10*/  FMNMX.FTZ R33, R74, R33, !PT ;  /* 0x000000214a217209 */ /* 0x000fe20007810000 */
[----:B-1----:R-:W-:Y:S01]  /*3b20*/  FADD.FTZ R44, R150, R47 ;  /* 0x0000002f962c7221 */ /* 0x002fe20000010000 */
[C---:B------:R-:W-:Y:S02]  /*3b30*/  F2FP.BF16.F32.PACK_AB R150, R15.reuse, R150 ;  /* 0x000000960f96723e */ /* 0x040fe400000010ff */
[----:B------:R-:W-:Y:S01]  /*3b40*/  FMNMX.FTZ R33, R124, R33, !PT ;  /* 0x000000217c217209 */ /* 0x000fe20007810000 */
[----:B------:R-:W-:Y:S02]  /*3b50*/  FADD.FTZ R47, R15, R44 ;  /* 0x0000002c0f2f7221 */ /* 0x000fe40000010000 */
[----:B------:R-:W1:Y:S01]  /*3b60*/  MUFU.EX2 R27, R90 ;  /* 0x0000005a001b7308 */ /* 0x000e620000000800 */
[----:B------:R-:W-:Y:S01]  /*3b70*/  FMNMX.FTZ R33, R78, R33, !PT ;  /* 0x000000214e217209 */ /* 0x000fe20007810000 */
[----:B0-----:R-:W-:Y:S01]  /*3b80*/  FADD.FTZ R44, R144, R47 ;  /* 0x0000002f902c7221 */ /* 0x001fe20000010000 */
[----:B----4-:R-:W-:-:S02]  /*3b90*/  F2FP.BF16.F32.PACK_AB R144, R19, R144 ;  /* 0x000000901390723e */ /* 0x010fc400000010ff */
[----:B------:R-:W-:Y:S01]  /*3ba0*/  FMNMX.FTZ R33, R18, R33, !PT ;  /* 0x0000002112217209 */ /* 0x000fe20007810000 */
[----:B------:R-:W-:Y:S02]  /*3bb0*/  FADD.FTZ R47, R19, R44 ;  /* 0x0000002c132f7221 */ /* 0x000fe40000010000 */
[----:B------:R-:W0:Y:S01]  /*3bc0*/  MUFU.EX2 R142, R142 ;  /* 0x0000008e008e7308 */ /* 0x000e220000000800 */
[----:B------:R-:W-:-:S04]  /*3bd0*/  FMNMX.FTZ R33, R82, R33, !PT ;  /* 0x0000002152217209 */ /* 0x000fc80007810000 */
[----:B------:R-:W-:-:S03]  /*3be0*/  FMNMX.FTZ R33, R40, R33, !PT ;  /* 0x0000002128217209 */ /* 0x000fc60007810000 */
[----:B------:R-:W-:Y:S01]  /*3bf0*/  MUFU.EX2 R136, R136 ;  /* 0x0000008800887308 */ /* 0x000fe20000000800 */
[----:B------:R-:W-:-:S04]  /*3c00*/  FMNMX.FTZ R33, R86, R33, !PT ;  /* 0x0000002156217209 */ /* 0x000fc80007810000 */
[----:B------:R-:W-:Y:S01]  /*3c10*/  FMNMX.FTZ R39, R36, R33, !PT ;  /* 0x0000002124277209 */ /* 0x000fe20007810000 */
[-CC-:B------:R-:W-:Y:S02]  /*3c20*/  FFMA.FTZ R33, R4, R7.reuse, -R25.reuse ;  /* 0x0000000704217223 */ /* 0x180fe40000010819 */
[----:B------:R-:W-:Y:S02]  /*3c30*/  MUFU.EX2 R9, R48 ;  /* 0x0000003000097308 */ /* 0x000fe40000000800 */
[----:B------:R-:W4:Y:S06]  /*3c40*/  SHFL.BFLY PT, R4, R39, 0x2, 0x1f ;  /* 0x0c401f0027047f89 */ /* 0x000f2c00000e0000 */
[----:B------:R-:W-:Y:S08]  /*3c50*/  MUFU.EX2 R138, R138 ;  /* 0x0000008a008a7308 */ /* 0x000ff00000000800 */
[----:B------:R-:W-:Y:S08]  /*3c60*/  MUFU.EX2 R132, R132 ;  /* 0x0000008400847308 */ /* 0x000ff00000000800 */
[----:B------:R-:W-:Y:S01]  /*3c70*/  MUFU.EX2 R134, R134 ;  /* 0x0000008600867308 */ /* 0x000fe20000000800 */
[----:B----4-:R-:W-:Y:S01]  /*3c80*/  FMNMX.FTZ R28, R39, R4, !PT ;  /* 0x00000004271c7209 */ /* 0x010fe20007810000 */
[-CC-:B------:R-:W-:Y:S01]  /*3c90*/  FFMA.FTZ R39, R20, R7.reuse, -R25.reuse ;  /* 0x0000000714277223 */ /* 0x180fe20000010819 */
[-CC-:B------:R-:W-:Y:S01]  /*3ca0*/  FFMA.FTZ R20, R84, R7.reuse, -R25.reuse ;  /* 0x0000000754147223 */ /* 0x180fe20000010819 */
[----:B------:R-:W-:-:S02]  /*3cb0*/  FFMA.FTZ R25, R24, R7, -R25 ;  /* 0x0000000718197223 */ /* 0x000fc40000010819 */
[----:B------:R-:W4:Y:S02]  /*3cc0*/  SHFL.BFLY PT, R45, R28, 0x1, 0x1f ;  /* 0x0c201f001c2d7f89 */ /* 0x000f2400000e0000 */
[----:B------:R-:W-:Y:S08]  /*3cd0*/  MUFU.EX2 R33, R33 ;  /* 0x0000002100217308 */ /* 0x000ff00000000800 */
[----:B------:R-:W-:Y:S08]  /*3ce0*/  MUFU.EX2 R128, R128 ;  /* 0x0000008000807308 */ /* 0x000ff00000000800 */
[----:B------:R-:W-:Y:S01]  /*3cf0*/  MUFU.EX2 R35, R35 ;  /* 0x0000002300237308 */ /* 0x000fe20000000800 */
[----:B----4-:R-:W-:-:S07]  /*3d00*/  FMNMX.FTZ R10, R28, R45, !PT ;  /* 0x0000002d1c0a7209 */ /* 0x010fce0007810000 */
[----:B------:R-:W-:Y:S01]  /*3d10*/  MUFU.EX2 R130, R130 ;  /* 0x0000008200827308 */ /* 0x000fe20000000800 */
[C---:B------:R-:W-:Y:S01]  /*3d20*/  FSETP.NEU.FTZ.AND P2, PT, R10.reuse, -INF , PT ;  /* 0xff8000000a00780b */ /* 0x040fe20003f5d000 */
[----:B------:R-:W-:-:S06]  /*3d30*/  FMUL.FTZ R45, R10, R7 ;  /* 0x000000070a2d7220 */ /* 0x000fcc0000410000 */
[----:B------:R-:W-:Y:S01]  /*3d40*/  MUFU.EX2 R37, R37 ;  /* 0x0000002500257308 */ /* 0x000fe20000000800 */
[----:B------:R-:W-:Y:S02]  /*3d50*/  FSEL R45, R45, RZ, P2 ;  /* 0x000000ff2d2d7208 */ /* 0x000fe40001000000 */
[----:B------:R-:W-:-:S03]  /*3d60*/  PLOP3.LUT P2, PT, PT, PT, UP1, 0x40, 0x0 ;  /* 0x000000000000781c */ /* 0x000fc60003f4e818 */
[-CC-:B------:R-:W-:Y:S01]  /*3d70*/  FFMA.FTZ R149, R26, R7.reuse, -R45.reuse ;  /* 0x000000071a957223 */ /* 0x180fe2000001082d */
[-CC-:B------:R-:W-:Y:S01]  /*3d80*/  FFMA.FTZ R24, R120, R7.reuse, -R45.reuse ;  /* 0x0000000778187223 */ /* 0x180fe2000001082d */
[-CC-:B------:R-:W-:Y:S01]  /*3d90*/  FFMA.FTZ R151, R30, R7.reuse, -R45.reuse ;  /* 0x000000071e977223 */ /* 0x180fe2000001082d */
[-CC-:B------:R-:W-:Y:S01]  /*3da0*/  FFMA.FTZ R26, R118, R7.reuse, -R45.reuse ;  /* 0x00000007761a7223 */ /* 0x180fe2000001082d */
[-CC-:B------:R-:W-:Y:S01]  /*3db0*/  FFMA.FTZ R141, R42, R7.reuse, -R45.reuse ;  /* 0x000000072a8d7223 */ /* 0x180fe2000001082d */
[-C--:B------:R-:W-:Y:S01]  /*3dc0*/  FFMA.FTZ R42, R46, R7.reuse, -R45 ;  /* 0x000000072e2a7223 */ /* 0x080fe2000001082d */
[----:B------:R-:W-:Y:S01]  /*3dd0*/  MUFU.EX2 R149, R149 ;  /* 0x0000009500957308 */ /* 0x000fe20000000800 */
[----:B-----5:R-:W-:Y:S01]  /*3de0*/  FADD.FTZ R46, R146, R47 ;  /* 0x0000002f922e7221 */ /* 0x020fe20000010000 */
[-CC-:B------:R-:W-:Y:S01]  /*3df0*/  FFMA.FTZ R145, R34, R7.reuse, -R45.reuse ;  /* 0x0000000722917223 */ /* 0x180fe2000001082d */
[-CC-:B------:R-:W-:Y:S01]  /*3e00*/  FFMA.FTZ R28, R116, R7.reuse, -R45.reuse ;  /* 0x00000007741c7223 */ /* 0x180fe2000001082d */
[-CC-:B------:R-:W-:Y:S01]  /*3e10*/  FFMA.FTZ R147, R38, R7.reuse, -R45.reuse ;  /* 0x0000000726937223 */ /* 0x180fe2000001082d */
[----:B---3--:R-:W-:Y:S01]  /*3e20*/  FADD.FTZ R47, R21, R46 ;  /* 0x0000002e152f7221 */ /* 0x008fe20000010000 */
[-CC-:B------:R-:W-:Y:S01]  /*3e30*/  FFMA.FTZ R30, R114, R7.reuse, -R45.reuse ;  /* 0x00000007721e7223 */ /* 0x180fe2000001082d */
[-C--:B------:R-:W-:Y:S01]  /*3e40*/  FFMA.FTZ R137, R50, R7.reuse, -R45 ;  /* 0x0000000732897223 */ /* 0x080fe2000001082d */
[----:B------:R-:W3:Y:S01]  /*3e50*/  MUFU.EX2 R24, R24 ;  /* 0x0000001800187308 */ /* 0x000ee20000000800 */
[----:B--2---:R-:W-:Y:S01]  /*3e60*/  FADD.FTZ R46, R140, R47 ;  /* 0x0000002f8c2e7221 */ /* 0x004fe20000010000 */
[-CC-:B------:R-:W-:Y:S01]  /*3e70*/  FFMA.FTZ R32, R112, R7.reuse, -R45.reuse ;  /* 0x0000000770207223 */ /* 0x180fe2000001082d */
[-CC-:B------:R-:W-:Y:S01]  /*3e80*/  FFMA.FTZ R143, R102, R7.reuse, -R45.reuse ;  /* 0x00000007668f7223 */ /* 0x180fe2000001082d */
[-CC-:B------:R-:W-:Y:S01]  /*3e90*/  FFMA.FTZ R34, R110, R7.reuse, -R45.reuse ;  /* 0x000000076e227223 */ /* 0x180fe2000001082d */
[----:B-1----:R-:W-:Y:S01]  /*3ea0*/  FADD.FTZ R47, R27, R46 ;  /* 0x0000002e1b2f7221 */ /* 0x002fe20000010000 */
[-CC-:B------:R-:W-:Y:S01]  /*3eb0*/  FFMA.FTZ R38, R108, R7.reuse, -R45.reuse ;  /* 0x000000076c267223 */ /* 0x180fe2000001082d */
[-C--:B------:R-:W-:Y:S01]  /*3ec0*/  FFMA.FTZ R139, R54, R7.reuse, -R45 ;  /* 0x00000007368b7223 */ /* 0x080fe2000001082d */
[----:B------:R-:W1:Y:S01]  /*3ed0*/  MUFU.EX2 R151, R151 ;  /* 0x0000009700977308 */ /* 0x000e620000000800 */
[----:B0-----:R-:W-:Y:S01]  /*3ee0*/  FADD.FTZ R50, R142, R47 ;  /* 0x0000002f8e327221 */ /* 0x001fe20000010000 */
[-CC-:B------:R-:W-:Y:S01]  /*3ef0*/  FFMA.FTZ R133, R106, R7.reuse, -R45.reuse ;  /* 0x000000076a857223 */ /* 0x180fe2000001082d */
[-CC-:B------:R-:W-:Y:S01]  /*3f00*/  FFMA.FTZ R44, R100, R7.reuse, -R45.reuse ;  /* 0x00000007642c7223 */ /* 0x180fe2000001082d */
[-CC-:B------:R-:W-:Y:S01]  /*3f10*/  FFMA.FTZ R135, R104, R7.reuse, -R45.reuse ;  /* 0x0000000768877223 */ /* 0x180fe2000001082d */
[----:B------:R-:W-:Y:S01]  /*3f20*/  FADD.FTZ R49, R29, R50 ;  /* 0x000000321d317221 */ /* 0x000fe20000010000 */
[-CC-:B------:R-:W-:Y:S01]  /*3f30*/  FFMA.FTZ R46, R58, R7.reuse, -R45.reuse ;  /* 0x000000073a2e7223 */ /* 0x180fe2000001082d */
[-C--:B------:R-:W-:Y:S01]  /*3f40*/  FFMA.FTZ R129, R66, R7.reuse, -R45 ;  /* 0x0000000742817223 */ /* 0x080fe2000001082d */
[----:B------:R-:W0:Y:S01]  /*3f50*/  MUFU.EX2 R26, R26 ;  /* 0x0000001a001a7308 */ /* 0x000e220000000800 */
[----:B---3--:R-:W-:Y:S01]  /*3f60*/  FADD.FTZ R48, R149, R24 ;  /* 0x0000001895307221 */ /* 0x008fe20000010000 */
[----:B------:R-:W-:Y:S01]  /*3f70*/  FADD.FTZ R50, R136, R49 ;  /* 0x0000003188327221 */ /* 0x000fe20000010000 */
[-CC-:B------:R-:W-:Y:S01]  /*3f80*/  FFMA.FTZ R70, R70, R7.reuse, -R45.reuse ;  /* 0x0000000746467223 */ /* 0x180fe2000001082d */
[-CC-:B------:R-:W-:Y:S01]  /*3f90*/  FFMA.FTZ R122, R122, R7.reuse, -R45.reuse ;  /* 0x000000077a7a7223 */ /* 0x180fe2000001082d */
[-CC-:B------:R-:W-:Y:S01]  /*3fa0*/  FFMA.FTZ R74, R74, R7.reuse, -R45.reuse ;  /* 0x000000074a4a7223 */ /* 0x180fe2000001082d */
[----:B------:R-:W-:Y:S01]  /*3fb0*/  FADD.FTZ R49, R31, R50 ;  /* 0x000000321f317221 */ /* 0x000fe20000010000 */
[-C--:B------:R-:W-:Y:S01]  /*3fc0*/  FFMA.FTZ R124, R124, R7.reuse, -R45 ;  /* 0x000000077c7c7223 */ /* 0x080fe2000001082d */
[----:B------:R-:W2:Y:S01]  /*3fd0*/  MUFU.EX2 R145, R145 ;  /* 0x0000009100917308 */ /* 0x000ea20000000800 */
[----:B-1----:R-:W-:Y:S01]  /*3fe0*/  FADD.FTZ R47, R151, R48 ;  /* 0x00000030972f7221 */ /* 0x002fe20000010000 */
[----:B------:R-:W-:Y:S01]  /*3ff0*/  FADD.FTZ R52, R138, R49 ;  /* 0x000000318a347221 */ /* 0x000fe20000010000 */
[-CC-:B------:R-:W-:Y:S01]  /*4000*/  FFMA.FTZ R78, R78, R7.reuse, -R45.reuse ;  /* 0x000000074e4e7223 */ /* 0x180fe2000001082d */
[-CC-:B------:R-:W-:Y:S01]  /*4010*/  FFMA.FTZ R18, R18, R7.reuse, -R45.reuse ;  /* 0x0000000712127223 */ /* 0x180fe2000001082d */
[-CC-:B------:R-:W-:Y:S01]  /*4020*/  FFMA.FTZ R82, R82, R7.reuse, -R45.reuse ;  /* 0x0000000752527223 */ /* 0x180fe2000001082d */
[-CC-:B------:R-:W-:Y:S01]  /*4030*/  FFMA.FTZ R40, R40, R7.reuse, -R45.reuse ;  /* 0x0000000728287223 */ /* 0x180fe2000001082d */
[-C--:B------:R-:W-:Y:S01]  /*4040*/  FFMA.FTZ R86, R86, R7.reuse, -R45 ;  /* 0x0000000756567223 */ /* 0x080fe2000001082d */
[----:B------:R-:W1:Y:S01]  /*4050*/  MUFU.EX2 R28, R28 ;  /* 0x0000001c001c7308 */ /* 0x000e620000000800 */
[----:B0-----:R-:W-:Y:S01]  /*4060*/  FADD.FTZ R48, R26, R47 ;  /* 0x0000002f1a307221 */ /* 0x001fe20000010000 */
[----:B------:R-:W-:Y:S01]  /*4070*/  FFMA.FTZ R36, R36, R7, -R45 ;  /* 0x0000000724247223 */ /* 0x000fe2000001082d */
[----:B------:R-:W-:-:S02]  /*4080*/  F2FP.BF16.F32.PACK_AB R138, R9, R138 ;  /* 0x0000008a098a723e */ /* 0x000fc400000010ff */
[----:B------:R-:W-:Y:S02]  /*4090*/  F2FP.BF16.F32.PACK_AB R146, R21, R146 ;  /* 0x000000921592723e */ /* 0x000fe400000010ff */
[----:B------:R-:W-:Y:S01]  /*40a0*/  F2FP.BF16.F32.PACK_AB R140, R27, R140 ;  /* 0x0000008c1b8c723e */ /* 0x000fe200000010ff */
[----:B------:R-:W0:Y:S01]  /*40b0*/  MUFU.EX2 R147, R147 ;  /* 0x0000009300937308 */ /* 0x000e220000000800 */
[----:B--2---:R-:W-:Y:S01]  /*40c0*/  FADD.FTZ R47, R145, R48 ;  /* 0x00000030912f7221 */ /* 0x004fe20000010000 */
[----:B------:R-:W-:Y:S01]  /*40d0*/  FFMA.FTZ R48, R62, R7, -R45 ;  /* 0x000000073e307223 */ /* 0x000fe2000001082d */
[----:B------:R-:W-:Y:S02]  /*40e0*/  F2FP.BF16.F32.PACK_AB R142, R29, R142 ;  /* 0x0000008e1d8e723e */ /* 0x000fe400000010ff */
[----:B------:R-:W-:Y:S02]  /*40f0*/  F2FP.BF16.F32.PACK_AB R136, R31, R136 ;  /* 0x000000881f88723e */ /* 0x000fe400000010ff */
[----:B------:R-:W-:Y:S01]  /*4100*/  F2FP.BF16.F32.PACK_AB R149, R24, R149 ;  /* 0x000000951895723e */ /* 0x000fe200000010ff */
[----:B------:R-:W2:Y:S01]  /*4110*/  MUFU.EX2 R30, R30 ;  /* 0x0000001e001e7308 */ /* 0x000ea20000000800 */
[----:B-1----:R-:W-:Y:S01]  /*4120*/  FADD.FTZ R50, R28, R47 ;  /* 0x0000002f1c327221 */ /* 0x002fe20000010000 */
[----:B------:R-:W-:Y:S01]  /*4130*/  FADD.FTZ R47, R9, R52 ;  /* 0x00000034092f7221 */ /* 0x000fe20000010000 */
[----:B------:R-:W-:-:S02]  /*4140*/  F2FP.BF16.F32.PACK_AB R151, R26, R151 ;  /* 0x000000971a97723e */ /* 0x000fc400000010ff */
[----:B------:R-:W-:Y:S01]  /*4150*/  F2FP.BF16.F32.PACK_AB R145, R28, R145 ;  /* 0x000000911c91723e */ /* 0x000fe200000010ff */
[----:B------:R-:W-:Y:S01]  /*4160*/  FADD.FTZ R52, R132, R47 ;  /* 0x0000002f84347221 */ /* 0x000fe20000010000 */
[----:B------:R-:W-:Y:S01]  /*4170*/  F2FP.BF16.F32.PACK_AB R132, R5, R132 ;  /* 0x000000840584723e */ /* 0x000fe200000010ff */
[----:B------:R-:W1:Y:S01]  /*4180*/  MUFU.EX2 R141, R141 ;  /* 0x0000008d008d7308 */ /* 0x000e620000000800 */
[----:B0-----:R-:W-:Y:S01]  /*4190*/  FADD.FTZ R23, R147, R50 ;  /* 0x0000003293177221 */ /* 0x001fe20000010000 */
[----:B------:R-:W-:-:S04]  /*41a0*/  FADD.FTZ R47, R5, R52 ;  /* 0x00000034052f7221 */ /* 0x000fc80000010000 */
[----:B------:R-:W-:Y:S01]  /*41b0*/  FADD.FTZ R52, R134, R47 ;  /* 0x0000002f86347221 */ /* 0x000fe20000010000 */
[C---:B------:R-:W-:Y:S01]  /*41c0*/  F2FP.BF16.F32.PACK_AB R134, R33.reuse, R134 ;  /* 0x000000862186723e */ /* 0x040fe200000010ff */
[----:B------:R-:W0:Y:S01]  /*41d0*/  MUFU.EX2 R32, R32 ;  /* 0x0000002000207308 */ /* 0x000e220000000800 */
[C---:B--2---:R-:W-:Y:S01]  /*41e0*/  FADD.FTZ R50, R30.reuse, R23 ;  /* 0x000000171e327221 */ /* 0x044fe20000010000 */
[----:B------:R-:W-:Y:S01]  /*41f0*/  FADD.FTZ R47, R33, R52 ;  /* 0x00000034212f7221 */ /* 0x000fe20000010000 */
[----:B------:R-:W-:-:S03]  /*4200*/  F2FP.BF16.F32.PACK_AB R147, R30, R147 ;  /* 0x000000931e93723e */ /* 0x000fc600000010ff */
[----:B------:R-:W-:Y:S01]  /*4210*/  FADD.FTZ R52, R128, R47 ;  /* 0x0000002f80347221 */ /* 0x000fe20000010000 */
[----:B------:R-:W-:Y:S01]  /*4220*/  F2FP.BF16.F32.PACK_AB R128, R35, R128 ;  /* 0x000000802380723e */ /* 0x000fe200000010ff */
[----:B------:R-:W2:Y:S01]  /*4230*/  MUFU.EX2 R143, R143 ;  /* 0x0000008f008f7308 */ /* 0x000ea20000000800 */
[----:B-1----:R-:W-:Y:S01]  /*4240*/  FADD.FTZ R23, R141, R50 ;  /* 0x000000328d177221 */ /* 0x002fe20000010000 */
[----:B------:R-:W-:-:S04]  /*4250*/  FADD.FTZ R45, R35, R52 ;  /* 0x00000034232d7221 */ /* 0x000fc80000010000 */
[----:B------:R-:W-:Y:S01]  /*4260*/  FADD.FTZ R52, R130, R45 ;  /* 0x0000002d82347221 */ /* 0x000fe20000010000 */
[C---:B------:R-:W-:Y:S01]  /*4270*/  F2FP.BF16.F32.PACK_AB R130, R37.reuse, R130 ;  /* 0x000000822582723e */ /* 0x040fe200000010ff */
[----:B------:R-:W1:Y:S01]  /*4280*/  MUFU.EX2 R34, R34 ;  /* 0x0000002200227308 */ /* 0x000e620000000800 */
[C---:B0-----:R-:W-:Y:S01]  /*4290*/  FADD.FTZ R50, R32.reuse, R23 ;  /* 0x0000001720327221 */ /* 0x041fe20000010000 */
[----:B------:R-:W-:Y:S01]  /*42a0*/  FADD.FTZ R15, R37, R52 ;  /* 0x00000034250f7221 */ /* 0x000fe20000010000 */
[----:B------:R-:W-:-:S05]  /*42b0*/  F2FP.BF16.F32.PACK_AB R141, R32, R141 ;  /* 0x0000008d208d723e */ /* 0x000fca00000010ff */
[----:B------:R-:W0:Y:S01]  /*42c0*/  MUFU.EX2 R137, R137 ;  /* 0x0000008900897308 */ /* 0x000e220000000800 */
[----:B--2---:R-:W-:-:S07]  /*42d0*/  FADD.FTZ R23, R143, R50 ;  /* 0x000000328f177221 */ /* 0x004fce0000010000 */
[----:B------:R-:W2:Y:S01]  /*42e0*/  MUFU.EX2 R38, R38 ;  /* 0x0000002600267308 */ /* 0x000ea20000000800 */
[C---:B-1----:R-:W-:Y:S01]  /*42f0*/  FADD.FTZ R50, R34.reuse, R23 ;  /* 0x0000001722327221 */ /* 0x042fe20000010000 */
[----:B------:R-:W-:-:S06]  /*4300*/  F2FP.BF16.F32.PACK_AB R143, R34, R143 ;  /* 0x0000008f228f723e */ /* 0x000fcc00000010ff */
[----:B------:R-:W1:Y:S01]  /*4310*/  MUFU.EX2 R139, R139 ;  /* 0x0000008b008b7308 */ /* 0x000e620000000800 */
[----:B0-----:R-:W-:-:S07]  /*4320*/  FADD.FTZ R23, R137, R50 ;  /* 0x0000003289177221 */ /* 0x001fce0000010000 */
[----:B------:R-:W0:Y:S01]  /*4330*/  MUFU.EX2 R42, R42 ;  /* 0x0000002a002a7308 */ /* 0x000e220000000800 */
[C---:B--2---:R-:W-:Y:S01]  /*4340*/  FADD.FTZ R50, R38.reuse, R23 ;  /* 0x0000001726327221 */ /* 0x044fe20000010000 */
[----:B------:R-:W-:-:S06]  /*4350*/  F2FP.BF16.F32.PACK_AB R137, R38, R137 ;  /* 0x000000892689723e */ /* 0x000fcc00000010ff */
[----:B------:R-:W2:Y:S01]  /*4360*/  MUFU.EX2 R133, R133 ;  /* 0x0000008500857308 */ /* 0x000ea20000000800 */
[----:B-1----:R-:W-:-:S07]  /*4370*/  FADD.FTZ R11, R139, R50 ;  /* 0x000000328b0b7221 */ /* 0x002fce0000010000 */
        /* <DEDUP_REMOVED lines=21> */
[----:B------:R-:W-:-:S06]  /*44d0*/  F2FP.BF16.F32.PACK_AB R126, R41, R126 ;  /* 0x0000007e297e723e */ /* 0x000fcc00000010ff */
[----:B------:R-:W1:Y:S01]  /*44e0*/  MUFU.EX2 R48, R48 ;  /* 0x0000003000307308 */ /* 0x000e620000000800 */
[----:B0-----:R-:W-:-:S07]  /*44f0*/  FADD.FTZ R5, R129, R50 ;  /* 0x0000003281057221 */ /* 0x001fce0000010000 */
[----:B------:R-:W0:Y:S01]  /*4500*/  MUFU.EX2 R43, R43 ;  /* 0x0000002b002b7308 */ /* 0x000e220000000800 */
[----:B--2---:R-:W-:-:S07]  /*4510*/  FADD.FTZ R52, R14, R9 ;  /* 0x000000090e347221 */ /* 0x004fce0000010000 */
[----:B------:R-:W-:Y:S01]  /*4520*/  MUFU.EX2 R70, R70 ;  /* 0x0000004600467308 */ /* 0x000fe20000000800 */
[C---:B-1----:R-:W-:Y:S01]  /*4530*/  FADD.FTZ R5, R48.reuse, R5 ;  /* 0x0000000530057221 */ /* 0x042fe20000010000 */
[----:B------:R-:W-:-:S06]  /*4540*/  F2FP.BF16.F32.PACK_AB R129, R48, R129 ;  /* 0x000000813081723e */ /* 0x000fcc00000010ff */
[----:B------:R-:W1:Y:S01]  /*4550*/  MUFU.EX2 R20, R20 ;  /* 0x0000001400147308 */ /* 0x000e620000000800 */
[C---:B0-----:R-:W-:Y:S01]  /*4560*/  FADD.FTZ R9, R43.reuse, R52 ;  /* 0x000000342b097221 */ /* 0x041fe20000010000 */
[----:B------:R-:W-:-:S06]  /*4570*/  F2FP.BF16.F32.PACK_AB R120, R43, R14 ;  /* 0x0000000e2b78723e */ /* 0x000fcc00000010ff */
[----:B------:R-:W0:Y:S08]  /*4580*/  MUFU.EX2 R131, R122 ;  /* 0x0000007a00837308 */ /* 0x000e300000000800 */
[----:B------:R-:W2:Y:S01]  /*4590*/  MUFU.EX2 R74, R74 ;  /* 0x0000004a004a7308 */ /* 0x000ea20000000800 */
[----:B-1----:R-:W-:-:S07]  /*45a0*/  FADD.FTZ R50, R20, R9 ;  /* 0x0000000914327221 */ /* 0x002fce0000010000 */
[----:B------:R1:W3:Y:S08]  /*45b0*/  MUFU.EX2 R125, R124 ;  /* 0x0000007c007d7308 */ /* 0x0002f00000000800 */
[----:B------:R-:W4:Y:S01]  /*45c0*/  MUFU.EX2 R78, R78 ;  /* 0x0000004e004e7308 */ /* 0x000f220000000800 */
[----:B-1----:R-:W-:Y:S01]  /*45d0*/  F2FP.BF16.F32.PACK_AB R124, R39, R4 ;  /* 0x00000004277c723e */ /* 0x002fe200000010ff */
[----:B------:R-:W-:-:S04]  /*45e0*/  FADD.FTZ R4, R70, R5 ;  /* 0x0000000546047221 */ /* 0x000fc80000010000 */
[C---:B0-----:R-:W-:Y:S01]  /*45f0*/  FADD.FTZ R9, R131.reuse, R4 ;  /* 0x0000000483097221 */ /* 0x041fe20000010000 */
[----:B------:R-:W-:Y:S01]  /*4600*/  F2FP.BF16.F32.PACK_AB R131, R131, R70 ;  /* 0x000000468383723e */ /* 0x000fe200000010ff */
[----:B------:R-:W0:Y:S02]  /*4610*/  MUFU.EX2 R127, R18 ;  /* 0x00000012007f7308 */ /* 0x000e240000000800 */
[----:B--2---:R-:W-:-:S04]  /*4620*/  FADD.FTZ R4, R74, R9 ;  /* 0x000000094a047221 */ /* 0x004fc80000010000 */
[C---:B---3--:R-:W-:Y:S01]  /*4630*/  FADD.FTZ R9, R125.reuse, R4 ;  /* 0x000000047d097221 */ /* 0x048fe20000010000 */
[----:B------:R-:W-:Y:S01]  /*4640*/  F2FP.BF16.F32.PACK_AB R125, R125, R74 ;  /* 0x0000004a7d7d723e */ /* 0x000fe200000010ff */
[----:B------:R-:W1:Y:S02]  /*4650*/  MUFU.EX2 R82, R82 ;  /* 0x0000005200527308 */ /* 0x000e640000000800 */
[----:B----4-:R-:W-:-:S06]  /*4660*/  FADD.FTZ R4, R78, R9 ;  /* 0x000000094e047221 */ /* 0x010fcc0000010000 */
[----:B------:R-:W2:Y:S01]  /*4670*/  MUFU.EX2 R121, R40 ;  /* 0x0000002800797308 */ /* 0x000ea20000000800 */
[C---:B0-----:R-:W-:Y:S01]  /*4680*/  FADD.FTZ R9, R127.reuse, R4 ;  /* 0x000000047f097221 */ /* 0x041fe20000010000 */
[----:B------:R-:W-:-:S06]  /*4690*/  F2FP.BF16.F32.PACK_AB R127, R127, R78 ;  /* 0x0000004e7f7f723e */ /* 0x000fcc00000010ff */
[----:B------:R-:W0:Y:S01]  /*46a0*/  MUFU.EX2 R86, R86 ;  /* 0x0000005600567308 */ /* 0x000e220000000800 */
[----:B-1----:R-:W-:-:S07]  /*46b0*/  FADD.FTZ R4, R82, R9 ;  /* 0x0000000952047221 */ /* 0x002fce0000010000 */
[----:B------:R-:W1:Y:S01]  /*46c0*/  MUFU.EX2 R123, R36 ;  /* 0x00000024007b7308 */ /* 0x000e620000000800 */
[C---:B--2---:R-:W-:Y:S01]  /*46d0*/  FADD.FTZ R9, R121.reuse, R4 ;  /* 0x0000000479097221 */ /* 0x044fe20000010000 */
[----:B------:R-:W-:-:S06]  /*46e0*/  F2FP.BF16.F32.PACK_AB R121, R121, R82 ;  /* 0x000000527979723e */ /* 0x000fcc00000010ff */
[----:B------:R-:W2:Y:S01]  /*46f0*/  MUFU.EX2 R25, R25 ;  /* 0x0000001900197308 */ /* 0x000ea20000000800 */
[----:B0-----:R-:W-:Y:S01]  /*4700*/  FADD.FTZ R4, R86, R9 ;  /* 0x0000000956047221 */ /* 0x001fe20000010000 */
[----:B------:R-:W-:-:S03]  /*4710*/  VIADD R9, R22, 0xfffffffe ;  /* 0xfffffffe16097836 */ /* 0x000fc60000000000 */
[C---:B-1----:R-:W-:Y:S01]  /*4720*/  FADD.FTZ R4, R123.reuse, R4 ;  /* 0x000000047b047221 */ /* 0x042fe20000010000 */
[----:B------:R-:W-:Y:S01]  /*4730*/  F2FP.BF16.F32.PACK_AB R123, R123, R86 ;  /* 0x000000567b7b723e */ /* 0x000fe200000010ff */
[C---:B--2---:R-:W-:Y:S01]  /*4740*/  FADD.FTZ R5, R25.reuse, R50 ;  /* 0x0000003219057221 */ /* 0x044fe20000010000 */
[----:B------:R-:W-:Y:S01]  /*4750*/  F2FP.BF16.F32.PACK_AB R122, R25, R20 ;  /* 0x00000014197a723e */ /* 0x000fe200000010ff */
[----:B------:R-:W-:Y:S06]  /*4760*/  @P2 BRA `(.L_x_838) ;  /* 0x0000000000442947 */ /* 0x000fec0003800000 */
        /* <DEDUP_REMOVED lines=10> */
.L_x_839:
[----:B------:R-:W-:-:S11]  /*4810*/  UISETP.NE.AND UP2, UPT, UR5, 0x1, UPT ;  /* 0x000000010500788c */ /* 0x000fd6000bf45270 */
[----:B------:R-:W-:Y:S02]  /*4820*/  @UP2 ULDC.64 UR14, c[0x0][0x9e8] ;  /* 0x00027a00000e2ab9 */ /* 0x000fe40000000a00 */
[----:B------:R-:W-:-:S04]  /*4830*/  UIMAD.WIDE.U32 UR6, UR10, UR14, URZ ;  /* 0x0000000e0a0672a5 */ /* 0x000fc8000f8e003f */
[----:B------:R-:W-:-:S12]  /*4840*/  @UP2 USHF.R.U32.HI UR10, URZ, UR15, UR7 ;  /* 0x0000000f3f0a2299 */ /* 0x000fd80008011607 */
.L_x_840:
[----:B------:R-:W-:-:S04]  /*4850*/  UIMAD UR5, UR10, UR5, UR5 ;  /* 0x000000050a0572a4 */ /* 0x000fc8000f8e0205 */
[----:B------:R-:W-:-:S04]  /*4860*/  UISETP.LT.AND UP2, UPT, UR4, UR5, UPT ;  /* 0x000000050400728c */ /* 0x000fc8000bf41270 */
[----:B------:R-:W-:-:S12]  /*4870*/  USEL UR4, UR4, UR5, UP2 ;  /* 0x0000000504047287 */ /* 0x000fd80009000000 */
.L_x_838:
[----:B------:R-:W-:Y:S01]  /*4880*/  USHF.R.S32.HI UR5, URZ, 0x1f, UR4 ;  /* 0x0000001f3f057899 */ /* 0x000fe20008011404 */
[----:B------:R-:W-:Y:S02]  /*4890*/  CS2R R118, SRZ ;  /* 0x0000000000767805 */ /* 0x000fe4000001ff00 */
[----:B------:R-:W-:Y:S02]  /*48a0*/  CS2R R116, SRZ ;  /* 0x0000000000747805 */ /* 0x000fe4000001ff00 */
[----:B------:R-:W-:Y:S01]  /*48b0*/  CS2R R114, SRZ ;  /* 0x0000000000727805 */ /* 0x000fe2000001ff00 */
[----:B------:R-:W-:Y:S01]  /*48c0*/  ULEA.HI UR5, UR5, UR4, URZ, 0x7 ;  /* 0x0000000405057291 */ /* 0x000fe2000f8f383f */
[----:B------:R-:W-:Y:S02]  /*48d0*/  CS2R R112, SRZ ;  /* 0x0000000000707805 */ /* 0x000fe4000001ff00 */
[----:B------:R-:W-:Y:S01]  /*48e0*/  CS2R R110, SRZ ;  /* 0x00000000006e7805 */ /* 0x000fe2000001ff00 */
[----:B------:R-:W-:Y:S01]  /*48f0*/  UMOV UR4, URZ ;  /* 0x0000003f00047c82 */ /* 0x000fe20008000000 */
[----:B------:R-:W-:Y:S01]  /*4900*/  USHF.R.S32.HI UR5, URZ, 0x7, UR5 ;  /* 0x000000073f057899 */ /* 0x000fe20008011405 */
[----:B------:R-:W-:-:S02]  /*4910*/  CS2R R108, SRZ ;  /* 0x00000000006c7805 */ /* 0x000fc4000001ff00 */
[----:B------:R-:W-:Y:S02]  /*4920*/  CS2R R106, SRZ ;  /* 0x00000000006a7805 */ /* 0x000fe4000001ff00 */
[----:B------:R-:W-:Y:S01]  /*4930*/  CS2R R104, SRZ ;  /* 0x0000000000687805 */ /* 0x000fe2000001ff00 */
[----:B------:R-:W-:Y:S01]  /*4940*/  UISETP.LT.AND UP2, UPT, UR37, UR5, UPT ;  /* 0x000000052500728c */ /* 0x000fe2000bf41270 */
[----:B------:R-:W-:Y:S02]  /*4950*/  CS2R R102, SRZ ;  /* 0x0000000000667805 */ /* 0x000fe4000001ff00 */
[----:B------:R-:W-:Y:S02]  /*4960*/  CS2R R100, SRZ ;  /* 0x0000000000647805 */ /* 0x000fe4000001ff00 */
[----:B------:R-:W-:Y:S01]  /*4970*/  CS2R R98, SRZ ;  /* 0x0000000000627805 */ /* 0x000fe2000001ff00 */
[----:B------:R-:W-:Y:S01]  /*4980*/  USEL UR26, UR37, UR5, !UP2 ;  /* 0x00000005251a7287 */ /* 0x000fe2000d000000 */
[----:B------:R-:W-:-:S02]  /*4990*/  CS2R R96, SRZ ;  /* 0x0000000000607805 */ /* 0x000fc4000001ff00 */
[----:B------:R-:W-:Y:S01]  /*49a0*/  CS2R R94, SRZ ;  /* 0x00000000005e7805 */ /* 0x000fe2000001ff00 */
[----:B------:R-:W-:Y:S01]  /*49b0*/  UMOV UR5, URZ ;  /* 0x0000003f00057c82 */ /* 0x000fe20008000000 */
[----:B------:R-:W-:Y:S02]  /*49c0*/  CS2R R92, SRZ ;  /* 0x00000000005c7805 */ /* 0x000fe4000001ff00 */
[----:B------:R-:W-:Y:S02]  /*49d0*/  CS2R R90, SRZ ;  /* 0x00000000005a7805 */ /* 0x000fe4000001ff00 */
[----:B------:R-:W-:Y:S02]  /*49e0*/  ISETP.GE.AND P2, PT, R9, UR26, PT ;  /* 0x0000001a09007c0c */ /* 0x000fe4000bf46270 */
[----:B------:R-:W-:-:S11]  /*49f0*/  CS2R R88, SRZ ;  /* 0x0000000000587805 */ /* 0x000fd6000001ff00 */
[----:B------:R-:W-:Y:S05]  /*4a00*/  @!P2 BRA `(.L_x_841) ;  /* 0x0000002c0078a947 */ /* 0x000fea0003800000 */
[----:B------:R-:W-:Y:S01]  /*4a10*/  IMAD.MOV.U32 R119, RZ, RZ, RZ ;  /* 0x000000ffff777224 */ /* 0x000fe200078e00ff */
[----:B------:R-:W-:Y:S01]  /*4a20*/  UMOV UR7, URZ ;  /* 0x0000003f00077c82 */ /* 0x000fe20008000000 */
[----:B------:R-:W-:Y:S01]  /*4a30*/  UMOV UR6, URZ ;  /* 0x0000003f00067c82 */ /* 0x000fe20008000000 */
[----:B------:R-:W-:Y:S01]  /*4a40*/  ULDC UR29, c[0x0][0x9e4] ;  /* 0x00027900001d7ab9 */ /* 0x000fe20000000800 */
[----:B------:R-:W-:Y:S01]  /*4a50*/  ULDC UR27, c[0x0][0x2f0] ;  /* 0x0000bc00001b7ab9 */ /* 0x000fe20000000800 */
[----:B------:R-:W-:-:S05]  /*4a60*/  ULDC UR28, c[0x0][0x9e0] ;  /* 0x00027800001c7ab9 */ /* 0x000fca0000000800 */
.L_x_858:
[----:B------:R-:W-:Y:S01]  /*4a70*/  UIADD3 UR4, UR6, 0x1, URZ ;  /* 0x0000000106047890 */ /* 0x000fe2000fffe03f */
[----:B------:R-:W-:-:S03]  /*4a80*/  ISETP.NE.AND P3, PT, RZ, UR39, PT ;  /* 0x00000027ff007c0c */ /* 0x000fc6000bf65270 */
[----:B------:R-:W-:-:S04]  /*4a90*/  UISETP.NE.AND UP2, UPT, UR4, 0x2, UPT ;  /* 0x000000020400788c */ /* 0x000fc8000bf45270 */
[----:B------:R-:W-:Y:S02]  /*4aa0*/  USEL UR5, URZ, 0x1, UP2 ;  /* 0x000000013f057887 */ /* 0x000fe40009000000 */
[----:B------:R-:W-:Y:S02]  /*4ab0*/  USEL UR4, UR4, URZ, UP2 ;  /* 0x0000003f04047287 */ /* 0x000fe40009000000 */
[----:B------:R-:W-:Y:S02]  /*4ac0*/  ULOP3.LUT UR5, UR7, UR5, URZ, 0x3c, !UPT ;  /* 0x0000000507057292 */ /* 0x000fe4000f8e3c3f */
[----:B------:R-:W-:Y:S10]  /*4ad0*/  @P3 BRA `(.L_x_842) ;  /* 0x00000000002c3947 */ /* 0x000ff40003800000 */
[----:B------:R-:W-:Y:S05]  /*4ae0*/  @!P0 BRA `(.L_x_843) ;  /* 0x0000000000048947 */ /* 0x000fea0003800000 */
[----:B------:R-:W-:Y:S01]  /*4af0*/  BPT.TRAP 0x1 ;  /* 0x000000040000795c */ /* 0x000fe20000300000 */
.L_x_843:
[----:B------:R-:W-:Y:S01]  /*4b00*/  ULEA UR10, UR4, UR38, 0x3 ;  /* 0x00000026040a7291 */ /* 0x000fe2000f8e183f */
[----:B------:R-:W-:-:S05]  /*4b10*/  IMAD.U32 R7, RZ, RZ, UR5 ;  /* 0x00000005ff077e24 */ /* 0x000fca000f8e00ff */
[----:B------:R-:W-:-:S04]  /*4b20*/  SHF.L.U32 R7, R7, 0x1f, RZ ;  /* 0x0000001f07077819 */ /* 0x000fc800000006ff */
[----:B------:R0:W1:Y:S01]  /*4b30*/  SYNCS.PHASECHK.TRANS64.TRYWAIT P2, [UR10+0x16830], R7 ;  /* 0x01683007ff0075a7 */ /* 0x000062000804014a */
[----:B------:R-:W-:Y:S05]  /*4b40*/  @!P0 BRA `(.L_x_844) ;  /* 0x0000000000048947 */ /* 0x000fea0003800000 */
[----:B------:R-:W-:Y:S01]  /*4b50*/  BPT.TRAP 0x1 ;  /* 0x000000040000795c */ /* 0x000fe20000300000 */
.L_x_844:
[----:B-1----:R-:W-:Y:S05]  /*4b60*/  @P2 BRA `(.L_x_842) ;  /* 0x0000000000082947 */ /* 0x002fea0003800000 */
[----:B------:R-:W1:Y:S02]  /*4b70*/  SYNCS.PHASECHK.TRANS64.TRYWAIT P2, [UR10+0x16830], R7 ;  /* 0x01683007ff0075a7 */ /* 0x000e64000804014a */
[----:B-1----:R-:W-:Y:S05]  /*4b80*/  @!P2 BRA `(.L_x_845) ;  /* 0x000000cc007ca947 */ /* 0x002fea0003800000 */
.L_x_842:
[----:B01----:R-:W-:Y:S01]  /*4b90*/  VIADD R7, R17, 0x8 ;  /* 0x0000000811077836 */ /* 0x003fe20000000000 */
[----:B------:R-:W-:Y:S01]  /*4ba0*/  R2UR UR20, R12 ;  /* 0x000000000c1472ca */ /* 0x000fe200000e0000 */
[----:B------:R-:W-:Y:S01]  /*4bb0*/  ULEA UR22, UR4, UR24, 0xa ;  /* 0x0000001804167291 */ /* 0x000fe2000f8e503f */
[----:B------:R-:W-:Y:S01]  /*4bc0*/  R2UR UR21, R13 ;  /* 0x000000000d1572ca */ /* 0x000fe200000e0000 */
[----:B------:R-:W-:Y:S01]  /*4bd0*/  UMOV UR23, 0x40000040 ;  /* 0x4000004000177882 */ /* 0x000fe20000000000 */
[----:B------:R0:W-:Y:S01]  /*4be0*/  BAR.SYNC.DEFER_BLOCKING R7, 0x100 ;  /* 0x000400070000751d */ /* 0x0001e20000010000 */
[----:B------:R-:W-:Y:S02]  /*4bf0*/  UIADD3 UR10, UR22, 0x2, URZ ;  /* 0x00000002160a7890 */ /* 0x000fe4000fffe03f */
[----:B------:R-:W-:Y:S02]  /*4c00*/  UIADD3 UR14, UR22, 0x4, URZ ;  /* 0x00000004160e7890 */ /* 0x000fe4000fffe03f */
[----:B------:R-:W-:Y:S01]  /*4c10*/  UIADD3 UR18, UR22, 0x6, URZ ;  /* 0x0000000616127890 */ /* 0x000fe2000fffe03f */
[----:B------:R-:W-:Y:S01]  /*4c20*/  UMOV UR11, 0x40000040 ;  /* 0x40000040000b7882 */ /* 0x000fe20000000000 */
[----:B------:R-:W-:Y:S01]  /*4c30*/  UMOV UR15, 0x40000040 ;  /* 0x40000040000f7882 */ /* 0x000fe20000000000 */
[----:B------:R-:W-:Y:S01]  /*4c40*/  UMOV UR19, 0x40000040 ;  /* 0x4000004000137882 */ /* 0x000fe20000000000 */
[----:B------:R-:W-:-:S06]  /*4c50*/  WARPGROUP.ARRIVE ;  /* 0x00000000000079c5 */ /* 0x000fcc0000000000 */
[----:B------:R-:W-:Y:S03]  /*4c60*/  HGMMA.64x128x16.F32.BF16 R24, gdesc[UR20], RZ, !UPT, gsb0 ;  /* 0x01e00000141879f0 */ /* 0x000fe6000c0018ff */
[----:B------:R-:W-:Y:S02]  /*4c70*/  WARPGROUP.DEPBAR.LE gsb0, 0x0 ;  /* 0x00008000000079c5 */ /* 0x000fe40000010000 */
[----:B------:R-:W-:-:S07]  /*4c80*/  WARPGROUP.ARRIVE ;  /* 0x00000000000079c5 */ /* 0x000fce0000000000 */
        /* <DEDUP_REMOVED lines=8> */
[----:B0-----:R-:W-:Y:S05]  /*4d10*/  @P3 BRA `(.L_x_846) ;  /* 0x00000000002c3947 */ /* 0x001fea0003800000 */
[----:B------:R-:W-:Y:S05]  /*4d20*/  @!P0 BRA `(.L_x_847) ;  /* 0x0000000000048947 */ /* 0x000fea0003800000 */
[----:B------:R-:W-:Y:S01]  /*4d30*/  BPT.TRAP 0x1 ;  /* 0x000000040000795c */ /* 0x000fe20000300000 */
.L_x_847:
[----:B------:R-:W-:Y:S01]  /*4d40*/  ULEA UR10, UR6, UR38, 0x3 ;  /* 0x00000026060a7291 */ /* 0x000fe2000f8e183f */
[----:B------:R-:W-:-:S05]  /*4d50*/  IMAD.U32 R7, RZ, RZ, UR7 ;  /* 0x00000007ff077e24 */ /* 0x000fca000f8e00ff */
[----:B------:R-:W-:-:S04]  /*4d60*/  SHF.L.U32 R7, R7, 0x1f, RZ ;  /* 0x0000001f07077819 */ /* 0x000fc800000006ff */
[----:B------:R0:W1:Y:S01]  /*4d70*/  SYNCS.PHASECHK.TRANS64.TRYWAIT P2, [UR10+0x16850], R7 ;  /* 0x01685007ff0075a7 */ /* 0x000062000804014a */
[----:B------:R-:W-:Y:S05]  /*4d80*/  @!P0 BRA `(.L_x_848) ;  /* 0x0000000000048947 */ /* 0x000fea0003800000 */
[----:B------:R-:W-:Y:S01]  /*4d90*/  BPT.TRAP 0x1 ;  /* 0x000000040000795c */ /* 0x000fe20000300000 */
.L_x_848:
[----:B-1----:R-:W-:Y:S05]  /*4da0*/  @P2 BRA `(.L_x_846) ;  /* 0x0000000000082947 */ /* 0x002fea0003800000 */
[----:B------:R-:W1:Y:S02]  /*4db0*/  SYNCS.PHASECHK.TRANS64.TRYWAIT P2, [UR10+0x16850], R7 ;  /* 0x01685007ff0075a7 */ /* 0x000e64000804014a */
[----:B-1----:R-:W-:Y:S05]  /*4dc0*/  @!P2 BRA `(.L_x_849) ;  /* 0x000000cc0004a947 */ /* 0x002fea0003800000 */
.L_x_846:
[----:B------:R-:W-:Y:S01]  /*4dd0*/  UIADD3 UR7, UR38, 0x400, URZ ;  /* 0x0000040026077890 */ /* 0x000fe2000fffe03f */
[----:B------:R-:W-:Y:S01]  /*4de0*/  WARPGROUP.ARRIVE ;  /* 0x00000000000079c5 */ /* 0x000fe20000000000 */
[----:B------:R-:W-:Y:S01]  /*4df0*/  UMOV UR11, 0x40000040 ;  /* 0x40000040000b7882 */ /* 0x000fe20000000000 */
[----:B------:R-:W-:Y:S01]  /*4e00*/  PLOP3.LUT P2, PT, PT, PT, UP0, 0x80, 0x0 ;  /* 0x000000000000781c */ /* 0x000fe20003f4f008 */
[----:B------:R-:W-:Y:S01]  /*4e10*/  USHF.R.U32.HI UR7, URZ, 0x4, UR7 ;  /* 0x000000043f077899 */ /* 0x000fe20008011607 */
[----:B------:R-:W-:Y:S01]  /*4e20*/  PLOP3.LUT P3, PT, PT, PT, UP0, 0x80, 0x0 ;  /* 0x000000000000781c */ /* 0x000fe20003f6f008 */
[----:B-1----:R-:W1:Y:S01]  /*4e30*/  LDC R8, c[0x0][0x288] ;  /* 0x0000a200ff087b82 */ /* 0x002e620000000800 */
[----:B------:R-:W-:Y:S01]  /*4e40*/  IMAD.MOV.U32 R18, RZ, RZ, R0 ;  /* 0x000000ffff127224 */ /* 0x000fe200078e0000 */
[----:B------:R-:W-:Y:S01]  /*4e50*/  ULOP3.LUT UR7, UR7, 0x3fff, URZ, 0xc0, !UPT ;  /* 0x00003fff07077892 */ /* 0x000fe2000f8ec03f */
[----:B------:R-:W-:Y:S02]  /*4e60*/  IMAD.U32 R15, RZ, RZ, UR4 ;  /* 0x00000004ff0f7e24 */ /* 0x000fe4000f8e00ff */
[----:B------:R-:W-:Y:S01]  /*4e70*/  VIADD R11, R17, 0x9 ;  /* 0x00000009110b7836 */ /* 0x000fe20000000000 */
[----:B------:R-:W-:-:S02]  /*4e80*/  ULEA UR7, UR6, UR7, 0xa ;  /* 0x0000000706077291 */ /* 0x000fc4000f8e503f */
[----:B------:R-:W-:-:S05]  /*4e90*/  @!P1 LEA R15, R15, UR38, 0x3 ;  /* 0x000000260f0f9c11 */ /* 0x000fca000f8e18ff */
[----:B------:R-:W-:Y:S01]  /*4ea0*/  UMOV UR10, UR7 ;  /* 0x00000007000a7c82 */ /* 0x000fe20008000000 */
[----:B------:R-:W-:Y:S01]  /*4eb0*/  @!P1 VIADD R15, R15, 0x16840 ;  /* 0x000168400f0f9836 */ /* 0x000fe20000000000 */
[----:B------:R-:W-:Y:S01]  /*4ec0*/  HGMMA.64x64x16.F32.BF16 R88, R148, gdesc[UR8].tnspB, R88, gsb0 ;  /* 0x40e0000894587df0 */ /* 0x000fe20008001858 */
[----:B------:R-:W-:Y:S01]  /*4ed0*/  UIADD3 UR10, UR7, 0x80, URZ ;  /* 0x00000080070a7890 */ /* 0x000fe2000fffe03f */
[----:B------:R-:W-:Y:S02]  /*4ee0*/  UMOV UR11, 0x40000040 ;  /* 0x40000040000b7882 */ /* 0x000fe40000000000 */
[----:B------:R-:W-:Y:S01]  /*4ef0*/  @!P1 PRMT R15, RZ, 0x654, R15 ;  /* 0x00000654ff0f9816 */ /* 0x000fe2000000000f */
[----:B------:R-:W-:Y:S02]  /*4f00*/  WARPGROUP.DEPBAR.LE gsb0, 0x0 ;  /* 0x00008000000079c5 */ /* 0x000fe40000010000 */
[----:B------:R-:W-:-:S06]  /*4f10*/  WARPGROUP.ARRIVE ;  /* 0x00000000000079c5 */ /* 0x000fcc0000000000 */
[----:B------:R-:W-:Y:S01]  /*4f20*/  HGMMA.64x64x16.F32.BF16 R88, R144, gdesc[UR8].tnspB, R88, gsb0 ;  /* 0x40e0000890587df0 */ /* 0x000fe20008001858 */
[----:B------:R-:W-:Y:S01]  /*4f30*/  UIADD3 UR10, UR7, 0x100, URZ ;  /* 0x00000100070a7890 */ /* 0x000fe2000fffe03f */
[----:B------:R-:W-:Y:S01]  /*4f40*/  UMOV UR11, 0x40000040 ;  /* 0x40000040000b7882 */ /* 0x000fe20000000000 */
        /* <DEDUP_REMOVED lines=24> */
[----:B------:R-:W-:Y:S02]  /*50d0*/  UMOV UR11, 0x40000040 ;  /* 0x40000040000b7882 */ /* 0x000fe40000000000 */
[----:B------:R-:W-:Y:S02]  /*50e0*/  @UP0 ULDC UR7, c[0x0][0x44c] ;  /* 0x0001130000070ab9 */ /* 0x000fe40000000800 */
[----:B0-----:R-:W-:Y:S01]  /*50f0*/  @P2 IMAD.HI.U32 R7, R0, UR7, RZ ;  /* 0x0000000700072c27 */ /* 0x001fe2000f8e00ff */
[----:B------:R-:W-:Y:S01]  /*5100*/  @UP0 ULDC UR7, c[0x0][0x450] ;  /* 0x0001140000070ab9 */ /* 0x000fe20000000800 */
[----:B------:R-:W-:-:S03]  /*5110*/  ISETP.GE.U32.AND P2, PT, R2, 0x180, PT ;  /* 0x000001800200780c */ /* 0x000fc60003f46070 */
[----:B------:R-:W-:Y:S01]  /*5120*/  @P3 SHF.R.U32.HI R18, RZ, UR7, R7 ;  /* 0x00000007ff123c19 */ /* 0x000fe20008011607 */
[----:B------:R-:W-:Y:S01]  /*5130*/  IMAD.SHL.U32 R7, R9, 0x80, RZ ;  /* 0x0000008009077824 */ /* 0x000fe200078e00ff */
[----:B------:R-:W-:Y:S02]  /*5140*/  SEL R14, R11, 0x9, !P2 ;  /* 0x000000090b0e7807 */ /* 0x000fe40005000000 */
[----:B------:R-:W-:Y:S01]  /*5150*/  PLOP3.LUT P2, PT, PT, PT, UP1, 0x40, 0x0 ;  /* 0x000000000000781c */ /* 0x000fe20003f4e818 */
[----:B------:R-:W0:Y:S01]  /*5160*/  SHFL.IDX PT, R22, R18, RZ, 0x1c1f ;  /* 0x001c1fff12167589 */ /* 0x000e2200000e0000 */
[----:B------:R-:W-:-:S05]  /*5170*/  IADD3 R20, -R7, 0x1, RZ ;  /* 0x0000000107147810 */ /* 0x000fca0007ffe1ff */
[----:B------:R-:W-:-:S04]  /*5180*/  IMAD R11, R3, -0x2, R20 ;  /* 0xfffffffe030b7824 */ /* 0x000fc800078e0214 */
[----:B------:R-:W-:Y:S01]  /*5190*/  IMAD R11, R16, UR27, R11 ;  /* 0x0000001b100b7c24 */ /* 0x000fe2000f8e020b */
[----:B------:R-:W-:Y:S02]  /*51a0*/  WARPGROUP.DEPBAR.LE gsb0, 0x0 ;  /* 0x00008000000079c5 */ /* 0x000fe40000010000 */
[----:B------:R-:W-:-:S06]  /*51b0*/  WARPGROUP.ARRIVE ;  /* 0x00000000000079c5 */ /* 0x000fcc0000000000 */
[----:B------:R-:W-:Y:S03]  /*51c0*/  HGMMA.64x64x16.F32.BF16 R88, R120, gdesc[UR8].tnspB, R88, gsb0 ;  /* 0x40e0000878587df0 */ /* 0x000fe60008001858 */
[----:B------:R-:W-:Y:S02]  /*51d0*/  WARPGROUP.DEPBAR.LE gsb0, 0x0 ;  /* 0x00008000000079c5 */ /* 0x000fe40000010000 */
[----:B------:R2:W-:Y:S06]  /*51e0*/  BAR.ARV R14, 0x100 ;  /* 0x0004000e0000751d */ /* 0x0005ec0000002000 */
[----:B------:R1:W-:Y:S02]  /*51f0*/  @!P1 SYNCS.ARRIVE.TRANS64.RED.A1T0 RZ, [R15+URZ], RZ ;  /* 0x000000ff0fff99a7 */ /* 0x0003e4000810043f */
[----:B-1----:R-:W-:-:S04]  /*5200*/  IMAD.IADD R15, R11, 0x1, -R8 ;  /* 0x000000010b0f7824 */ /* 0x002fc800078e0a08 */
[C---:B------:R-:W-:Y:S02]  /*5210*/  VIADD R11, R15.reuse, UR28 ;  /* 0x0000001c0f0b7c36 */ /* 0x040fe40008000000 */
[----:B------:R-:W-:Y:S02]  /*5220*/  VIADD R15, R15, UR25 ;  /* 0x000000190f0f7c36 */ /* 0x000fe40008000000 */
[--C-:B0-----:R-:W-:Y:S02]  /*5230*/  IMAD.IADD R19, R11, 0x1, R22.reuse ;  /* 0x000000010b137824 */ /* 0x101fe400078e0216 */
[----:B------:R-:W-:Y:S01]  /*5240*/  IMAD.IADD R21, R15, 0x1, R22 ;  /* 0x000000010f157824 */ /* 0x000fe200078e0216 */
[----:B--2---:R-:W-:Y:S06]  /*5250*/  @P2 BRA `(.L_x_850) ;  /* 0x00000000005c2947 */ /* 0x004fec0003800000 */
[----:B------:R-:W-:Y:S01]  /*5260*/  IMAD R23, R16, UR27, R22 ;  /* 0x0000001b10177c24 */ /* 0x000fe2000f8e0216 */
[----:B------:R-:W-:Y:S03]  /*5270*/  BSSY B0, `(.L_x_851) ;  /* 0x0000011000007945 */ /* 0x000fe60003800000 */
[----:B------:R-:W-:-:S05]  /*5280*/  IMAD.IADD R23, R23, 0x1, -R8 ;  /* 0x0000000117177824 */ /* 0x000fca00078e0a08 */
[----:B------:R-:W-:-:S13]  /*5290*/  ISETP.GT.AND P2, PT, R23, -0x1, PT ;  /* 0xffffffff1700780c */ /* 0x000fda0003f44270 */
[----:B------:R-:W-:Y:S05]  /*52a0*/  @P2 BRA `(.L_x_852) ;  /* 0x0000000000202947 */ /* 0x000fea0003800000 */
[----:B------:R-:W-:Y:S01]  /*52b0*/  IMAD.U32 R20, RZ, RZ, UR29 ;  /* 0x0000001dff147e24 */ /* 0x000fe2000f8e00ff */
[----:B------:R-:W-:-:S04]  /*52c0*/  LOP3.LUT R23, RZ, R23, RZ, 0x33, !PT ;  /* 0x00000017ff177212 */ /* 0x000fc800078e33ff */
[----:B------:R-:W-:-:S13]  /*52d0*/  ISETP.NE.AND P2, PT, R20, 0x1, PT ;  /* 0x000000011400780c */ /* 0x000fda0003f45270 */
[----:B------:R-:W0:Y:S02]  /*52e0*/  @P2 LDC.64 R120, c[0x0][0x9e8] ;  /* 0x00027a00ff782b82 */ /* 0x000e240000000a00 */
[----:B0-----:R-:W-:-:S05]  /*52f0*/  @P2 IMAD.HI.U32 R14, R23, R120, RZ ;  /* 0x00000078170e2227 */ /* 0x001fca00078e00ff */
[----:B------:R-:W-:-:S04]  /*5300*/  @P2 SHF.R.U32.HI R23, RZ, R121, R14 ;  /* 0x00000079ff172219 */ /* 0x000fc8000001160e */
[----:B------:R-:W-:Y:S01]  /*5310*/  LOP3.LUT R23, RZ, R23, RZ, 0x33, !PT ;  /* 0x00000017ff177212 */ /* 0x000fe200078e33ff */
[----:B------:R-:W-:Y:S06]  /*5320*/  BRA `(.L_x_853) ;  /* 0x0000000000147947 */ /* 0x000fec0003800000 */
.L_x_852:
[----:B------:R-:W-:-:S05]  /*5330*/  IMAD.U32 R20, RZ, RZ, UR29 ;  /* 0x0000001dff147e24 */ /* 0x000fca000f8e00ff */
[----:B------:R-:W-:-:S13]  /*5340*/  ISETP.NE.AND P2, PT, R20, 0x1, PT ;  /* 0x000000011400780c */ /* 0x000fda0003f45270 */
[----:B------:R-:W0:Y:S02]  /*5350*/  @P2 LDC.64 R120, c[0x0][0x9e8] ;  /* 0x00027a00ff782b82 */ /* 0x000e240000000a00 */
[----:B0-----:R-:W-:-:S05]  /*5360*/  @P2 IMAD.HI.U32 R14, R23, R120, RZ ;  /* 0x00000078170e2227 */ /* 0x001fca00078e00ff */
[----:B------:R-:W-:-:S07]  /*5370*/  @P2 SHF.R.U32.HI R23, RZ, R121, R14 ;  /* 0x00000079ff172219 */ /* 0x000fce000001160e */
.L_x_853:
[----:B------:R-:W-:Y:S05]  /*5380*/  BSYNC B0 ;  /* 0x0000000000007941 */ /* 0x000fea0003800000 */
.L_x_851:
[----:B------:R-:W-:-:S04]  /*5390*/  IMAD R14, R23, R20, -R7 ;  /* 0x00000014170e7224 */ /* 0x000fc800078e0a07 */
[----:B------:R-:W-:-:S05]  /*53a0*/  IMAD R14, R3, -0x2, R14 ;  /* 0xfffffffe030e7824 */ /* 0x000fca00078e020e */
[----:B------:R-:W-:Y:S02]  /*53b0*/  VIADDMNMX R19, R14, R20, R19, PT ;  /* 0x000000140e137246 */ /* 0x000fe40003800113 */
[----:B------:R-:W-:-:S07]  /*53c0*/  VIMNMX R21, R21, R14, !PT ;  /* 0x0000000e15157248 */ /* 0x000fce0007fe0100 */
.L_x_850:
[----:B------:R-:W-:Y:S01]  /*53d0*/  ISETP.GT.AND P2, PT, R9, -0x1, PT ;  /* 0xffffffff0900780c */ /* 0x000fe20003f44270 */
[----:B------:R-:W0:Y:S03]  /*53e0*/  SHFL.IDX PT, R14, R18, 0x1, 0x1c1f ;  /* 0x003c1f00120e7f89 */ /* 0x000e2600000e0000 */
[C---:B------:R-:W-:Y:S02]  /*53f0*/  ISETP.GT.AND P5, PT, R21.reuse, RZ, P2 ;  /* 0x000000ff1500720c */ /* 0x040fe400017a4270 */
[----:B------:R-:W-:Y:S02]  /*5400*/  ISETP.GT.AND P4, PT, R21, 0x1, P2 ;  /* 0x000000011500780c */ /* 0x000fe40001784270 */
[----:B------:R-:W-:Y:S02]  /*5410*/  ISETP.LT.OR P5, PT, R19, 0x1, P5 ;  /* 0x000000011300780c */ /* 0x000fe40002fa1670 */
[----:B------:R-:W-:-:S02]  /*5420*/  ISETP.GT.AND P6, PT, R21, 0x8, P2 ;  /* 0x000000081500780c */ /* 0x000fc400017c4270 */
[----:B------:R-:W-:Y:S02]  /*5430*/  FSEL R142, R24, -INF , !P5 ;  /* 0xff800000188e7808 */ /* 0x000fe40006800000 */
[C---:B------:R-:W-:Y:S02]  /*5440*/  ISETP.GT.AND P5, PT, R21.reuse, 0x10, P2 ;  /* 0x000000101500780c */ /* 0x040fe400017a4270 */
[----:B------:R-:W-:Y:S02]  /*5450*/  ISETP.GT.AND P3, PT, R21, 0x9, P2 ;  /* 0x000000091500780c */ /* 0x000fe40001764270 */
[C---:B------:R-:W-:Y:S02]  /*5460*/  ISETP.LT.OR P5, PT, R19.reuse, 0x11, P5 ;  /* 0x000000111300780c */ /* 0x040fe40002fa1670 */
[----:B------:R-:W-:Y:S02]  /*5470*/  ISETP.LT.OR P4, PT, R19, 0x2, P4 ;  /* 0x000000021300780c */ /* 0x000fe40002781670 */
[----:B------:R-:W-:-:S02]  /*5480*/  FSEL R32, R32, -INF , !P5 ;  /* 0xff80000020207808 */ /* 0x000fc40006800000 */
[----:B------:R-:W-:Y:S01]  /*5490*/  ISETP.GT.AND P5, PT, R21, 0x20, P2 ;  /* 0x000000201500780c */ /* 0x000fe200017a4270 */
[--C-:B0-----:R-:W-:Y:S01]  /*54a0*/  IMAD.IADD R11, R11, 0x1, R14.reuse ;  /* 0x000000010b0b7824 */ /* 0x101fe200078e020e */
[----:B------:R-:W-:Y:S01]  /*54b0*/  ISETP.LT.OR P6, PT, R19, 0x9, P6 ;  /* 0x000000091300780c */ /* 0x000fe200037c1670 */
[----:B------:R-:W-:Y:S01]  /*54c0*/  IMAD.IADD R15, R15, 0x1, R14 ;  /* 0x000000010f0f7824 */ /* 0x000fe200078e020e */
[C---:B------:R-:W-:Y:S02]  /*54d0*/  ISETP.LT.OR P3, PT, R19.reuse, 0xa, P3 ;  /* 0x0000000a1300780c */ /* 0x040fe40001f61670 */
[----:B------:R-:W-:Y:S02]  /*54e0*/  ISETP.LT.OR P5, PT, R19, 0x21, P5 ;  /* 0x000000211300780c */ /* 0x000fe40002fa1670 */
[----:B------:R-:W-:Y:S02]  /*54f0*/  FSEL R144, R25, -INF , !P4 ;  /* 0xff80000019907808 */ /* 0x000fe40006000000 */
[----:B------:R-:W-:-:S02]  /*5500*/  FSEL R146, R28, -INF , !P6 ;  /* 0xff8000001c927808 */ /* 0x000fc40007000000 */
[----:B------:R-:W-:Y:S02]  /*5510*/  FSEL R152, R29, -INF , !P3 ;  /* 0xff8000001d987808 */ /* 0x000fe40005800000 */
[C---:B------:R-:W-:Y:S02]  /*5520*/  ISETP.GT.AND P4, PT, R21.reuse, 0x11, P2 ;  /* 0x000000111500780c */ /* 0x040fe40001784270 */
[C---:B------:R-:W-:Y:S02]  /*5530*/  ISETP.GT.AND P6, PT, R21.reuse, 0x18, P2 ;  /* 0x000000181500780c */ /* 0x040fe400017c4270 */
[C---:B------:R-:W-:Y:S02]  /*5540*/  ISETP.GT.AND P3, PT, R21.reuse, 0x19, P2 ;  /* 0x000000191500780c */ /* 0x040fe40001764270 */
[----:B------:R-:W-:Y:S02]  /*5550*/  FSEL R40, R40, -INF , !P5 ;  /* 0xff80000028287808 */ /* 0x000fe40006800000 */
[----:B------:R-:W-:-:S02]  /*5560*/  ISETP.GT.AND P5, PT, R21, 0x30, P2 ;  /* 0x000000301500780c */ /* 0x000fc400017a4270 */
[C---:B------:R-:W-:Y:S02]  /*5570*/  ISETP.LT.OR P4, PT, R19.reuse, 0x12, P4 ;  /* 0x000000121300780c */ /* 0x040fe40002781670 */
[C---:B------:R-:W-:Y:S02]  /*5580*/  ISETP.LT.OR P6, PT, R19.reuse, 0x19, P6 ;  /* 0x000000191300780c */ /* 0x040fe400037c1670 */
        /* <DEDUP_REMOVED lines=55> */
[----:B------:R-:W-:Y:S02]  /*5900*/  ISETP.GT.AND P3, PT, R21, 0x69, P2 ;  /* 0x000000691500780c */ /* 0x000fe40001764270 */
[----:B------:R-:W-:Y:S02]  /*5910*/  FSEL R80, R80, -INF , !P5 ;  /* 0xff80000050507808 */ /* 0x000fe40006800000 */
[----:B------:R-:W-:-:S02]  /*5920*/  PLOP3.LUT P5, PT, PT, PT, UP1, 0x40, 0x0 ;  /* 0x000000000000781c */ /* 0x000fc40003fae818 */
[C---:B------:R-:W-:Y:S02]  /*5930*/  ISETP.LT.OR P4, PT, R19.reuse, 0x62, P4 ;  /* 0x000000621300780c */ /* 0x040fe40002781670 */
[C---:B------:R-:W-:Y:S02]  /*5940*/  ISETP.LT.OR P6, PT, R19.reuse, 0x69, P6 ;  /* 0x000000691300780c */ /* 0x040fe400037c1670 */
[----:B------:R-:W-:Y:S02]  /*5950*/  ISETP.LT.OR P3, PT, R19, 0x6a, P3 ;  /* 0x0000006a1300780c */ /* 0x000fe40001f61670 */
[----:B------:R-:W-:Y:S02]  /*5960*/  FSEL R130, R73, -INF , !P4 ;  /* 0xff80000049827808 */ /* 0x000fe40006000000 */
[----:B------:R-:W-:Y:S02]  /*5970*/  FSEL R76, R76, -INF , !P6 ;  /* 0xff8000004c4c7808 */ /* 0x000fe40007000000 */
[----:B------:R-:W-:-:S02]  /*5980*/  FSEL R132, R77, -INF , !P3 ;  /* 0xff8000004d847808 */ /* 0x000fc40005800000 */
[C---:B------:R-:W-:Y:S02]  /*5990*/  ISETP.GT.AND P4, PT, R21.reuse, 0x71, P2 ;  /* 0x000000711500780c */ /* 0x040fe40001784270 */
[C---:B------:R-:W-:Y:S02]  /*59a0*/  ISETP.GT.AND P6, PT, R21.reuse, 0x78, P2 ;  /* 0x000000781500780c */ /* 0x040fe400017c4270 */
[----:B------:R-:W-:Y:S02]  /*59b0*/  ISETP.GT.AND P3, PT, R21, 0x79, P2 ;  /* 0x000000791500780c */ /* 0x000fe40001764270 */
[C---:B------:R-:W-:Y:S02]  /*59c0*/  ISETP.LT.OR P4, PT, R19.reuse, 0x72, P4 ;  /* 0x000000721300780c */ /* 0x040fe40002781670 */
[C---:B------:R-:W-:Y:S02]  /*59d0*/  ISETP.LT.OR P6, PT, R19.reuse, 0x79, P6 ;  /* 0x000000791300780c */ /* 0x040fe400037c1670 */
[----:B------:R-:W-:-:S02]  /*59e0*/  ISETP.LT.OR P3, PT, R19, 0x7a, P3 ;  /* 0x0000007a1300780c */ /* 0x000fc40001f61670 */
[----:B------:R-:W-:Y:S02]  /*59f0*/  FSEL R134, R81, -INF , !P4 ;  /* 0xff80000051867808 */ /* 0x000fe40006000000 */
[----:B------:R-:W-:Y:S02]  /*5a00*/  FSEL R84, R84, -INF , !P6 ;  /* 0xff80000054547808 */ /* 0x000fe40007000000 */
[----:B------:R-:W-:Y:S01]  /*5a10*/  FSEL R136, R85, -INF , !P3 ;  /* 0xff80000055887808 */ /* 0x000fe20005800000 */
[----:B------:R-:W-:Y:S06]  /*5a20*/  @P5 BRA `(.L_x_854) ;  /* 0x00000000005c5947 */ /* 0x000fec0003800000 */
        /* <DEDUP_REMOVED lines=13> */
.L_x_856:
[----:B------:R-:W-:-:S05]  /*5b00*/  IMAD.U32 R140, RZ, RZ, UR29 ;  /* 0x0000001dff8c7e24 */ /* 0x000fca000f8e00ff */
[----:B------:R-:W-:-:S13]  /*5b10*/  ISETP.NE.AND P3, PT, R140, 0x1, PT ;  /* 0x000000018c00780c */ /* 0x000fda0003f65270 */
[----:B------:R-:W0:Y:S02]  /*5b20*/  @P3 LDC.64 R138, c[0x0][0x9e8] ;  /* 0x00027a00ff8a3b82 */ /* 0x000e240000000a00 */
[----:B0-----:R-:W-:-:S05]  /*5b30*/  @P3 IMAD.HI.U32 R138, R19, R138, RZ ;  /* 0x0000008a138a3227 */ /* 0x001fca00078e00ff */
[----:B------:R-:W-:-:S07]  /*5b40*/  @P3 SHF.R.U32.HI R19, RZ, R139, R138 ;  /* 0x0000008bff133219 */ /* 0x000fce000001168a */
.L_x_857:
[----:B------:R-:W-:Y:S05]  /*5b50*/  BSYNC B0 ;  /* 0x0000000000007941 */ /* 0x000fea0003800000 */
.L_x_855:
[----:B------:R-:W-:-:S04]  /*5b60*/  IMAD R14, R19, R140, -R7 ;  /* 0x0000008c130e7224 */ /* 0x000fc800078e0a07 */
[----:B------:R-:W-:-:S05]  /*5b70*/  IMAD R14, R3, -0x2, R14 ;  /* 0xfffffffe030e7824 */ /* 0x000fca00078e020e */
[----:B------:R-:W-:Y:S02]  /*5b80*/  VIADDMNMX R11, R14, R140, R11, PT ;  /* 0x0000008c0e0b7246 */ /* 0x000fe4000380010b */
[----:B------:R-:W-:-:S07]  /*5b90*/  VIMNMX R15, R15, R14, !PT ;  /* 0x0000000e0f0f7248 */ /* 0x000fce0007fe0100 */
.L_x_854:
[----:B------:R-:W-:Y:S01]  /*5ba0*/  FMNMX.FTZ R7, R142, R6, !PT ;  /* 0x000000068e077209 */ /* 0x000fe20007810000 */
[----:B------:R-:W-:Y:S01]  /*5bb0*/  IMAD.U32 R53, RZ, RZ, UR6 ;  /* 0x00000006ff357e24 */ /* 0x000fe2000f8e00ff */
[C---:B------:R-:W-:Y:S01]  /*5bc0*/  ISETP.GT.AND P6, PT, R15.reuse, 0x8, P2 ;  /* 0x000000080f00780c */ /* 0x040fe200017c4270 */
[----:B------:R-:W-:Y:S01]  /*5bd0*/  UMOV UR7, UR5 ;  /* 0x0000000500077c82 */ /* 0x000fe20008000000 */
[----:B------:R-:W-:Y:S01]  /*5be0*/  FMNMX.FTZ R7, R144, R7, !PT ;  /* 0x0000000790077209 */ /* 0x000fe20007810000 */
[----:B------:R-:W-:Y:S01]  /*5bf0*/  UMOV UR6, UR4 ;  /* 0x0000000400067c82 */ /* 0x000fe20008000000 */
[----:B------:R-:W-:Y:S02]  /*5c00*/  ISETP.GT.AND P4, PT, R15, 0x1, P2 ;  /* 0x000000010f00780c */ /* 0x000fe40001784270 */
[----:B------:R-:W-:Y:S02]  /*5c10*/  FMNMX.FTZ R7, R146, R7, !PT ;  /* 0x0000000792077209 */ /* 0x000fe40007810000 */
[----:B------:R-:W-:-:S02]  /*5c20*/  ISETP.LT.OR P6, PT, R11, 0x9, P6 ;  /* 0x000000090b00780c */ /* 0x000fc400037c1670 */
[----:B------:R-:W-:Y:S02]  /*5c30*/  FMNMX.FTZ R7, R152, R7, !PT ;  /* 0x0000000798077209 */ /* 0x000fe40007810000 */
[----:B------:R-:W-:Y:S02]  /*5c40*/  ISETP.LT.OR P4, PT, R11, 0x2, P4 ;  /* 0x000000020b00780c */ /* 0x000fe40002781670 */
[----:B------:R-:W-:Y:S02]  /*5c50*/  FMNMX.FTZ R7, R32, R7, !PT ;  /* 0x0000000720077209 */ /* 0x000fe40007810000 */
[----:B------:R-:W-:Y:S02]  /*5c60*/  FSEL R30, R30, -INF , !P6 ;  /* 0xff8000001e1e7808 */ /* 0x000fe40007000000 */
[----:B------:R-:W-:Y:S02]  /*5c70*/  FMNMX.FTZ R7, R20, R7, !PT ;  /* 0x0000000714077209 */ /* 0x000fe40007810000 */
[----:B------:R-:W-:-:S02]  /*5c80*/  FSEL R138, R27, -INF , !P4 ;  /* 0xff8000001b8a7808 */ /* 0x000fc40006000000 */
[----:B------:R-:W-:Y:S02]  /*5c90*/  FMNMX.FTZ R7, R36, R7, !PT ;  /* 0x0000000724077209 */ /* 0x000fe40007810000 */
[----:B------:R-:W-:Y:S02]  /*5ca0*/  ISETP.GT.AND P4, PT, R15, 0x11, P2 ;  /* 0x000000110f00780c */ /* 0x000fe40001784270 */
[----:B------:R-:W-:Y:S02]  /*5cb0*/  FMNMX.FTZ R7, R18, R7, !PT ;  /* 0x0000000712077209 */ /* 0x000fe40007810000 */
[----:B------:R-:W-:Y:S02]  /*5cc0*/  ISETP.LT.OR P4, PT, R11, 0x12, P4 ;  /* 0x000000120b00780c */ /* 0x000fe40002781670 */
[----:B------:R-:W-:Y:S02]  /*5cd0*/  FMNMX.FTZ R7, R40, R7, !PT ;  /* 0x0000000728077209 */ /* 0x000fe40007810000 */
[----:B------:R-:W-:-:S02]  /*5ce0*/  ISETP.GT.AND P3, PT, R15, 0x9, P2 ;  /* 0x000000090f00780c */ /* 0x000fc40001764270 */
[----:B------:R-:W-:Y:S02]  /*5cf0*/  FMNMX.FTZ R7, R22, R7, !PT ;  /* 0x0000000716077209 */ /* 0x000fe40007810000 */
[----:B------:R-:W-:Y:S02]  /*5d00*/  ISETP.GT.AND P5, PT, R15, 0x10, P2 ;  /* 0x000000100f00780c */ /* 0x000fe400017a4270 */
[----:B------:R-:W-:Y:S02]  /*5d10*/  FMNMX.FTZ R7, R44, R7, !PT ;  /* 0x000000072c077209 */ /* 0x000fe40007810000 */
[C---:B------:R-:W-:Y:S02]  /*5d20*/  ISETP.LT.OR P3, PT, R11.reuse, 0xa, P3 ;  /* 0x0000000a0b00780c */ /* 0x040fe40001f61670 */
[----:B------:R-:W-:Y:S02]  /*5d30*/  FMNMX.FTZ R7, R24, R7, !PT ;  /* 0x0000000718077209 */ /* 0x000fe40007810000 */
[----:B------:R-:W-:-:S02]  /*5d40*/  ISETP.LT.OR P5, PT, R11, 0x11, P5 ;  /* 0x000000110b00780c */ /* 0x000fc40002fa1670 */
[----:B------:R-:W-:Y:S02]  /*5d50*/  FMNMX.FTZ R7, R48, R7, !PT ;  /* 0x0000000730077209 */ /* 0x000fe40007810000 */
[----:B------:R-:W-:Y:S02]  /*5d60*/  FSEL R140, R31, -INF , !P3 ;  /* 0xff8000001f8c7808 */ /* 0x000fe40005800000 */
[----:B------:R-:W-:Y:S02]  /*5d70*/  FMNMX.FTZ R7, R28, R7, !PT ;  /* 0x000000071c077209 */ /* 0x000fe40007810000 */
[----:B------:R-:W-:Y:S02]  /*5d80*/  ISETP.GT.AND P3, PT, R15, 0x18, P2 ;  /* 0x000000180f00780c */ /* 0x000fe40001764270 */
[----:B------:R-:W-:Y:S02]  /*5d90*/  FMNMX.FTZ R7, R52, R7, !PT ;  /* 0x0000000734077209 */ /* 0x000fe40007810000 */
[----:B------:R-:W-:-:S02]  /*5da0*/  FSEL R34, R34, -INF , !P5 ;  /* 0xff80000022227808 */ /* 0x000fc40006800000 */
        /* <DEDUP_REMOVED lines=11> */
[----:B------:R-:W-:-:S02]  /*5e60*/  ISETP.LT.OR P3, PT, R11, 0x22, P3 ;  /* 0x000000220b00780c */ /* 0x000fc40001f61670 */
[----:B------:R-:W-:-:S04]  /*5e70*/  FMNMX.FTZ R7, R126, R7, !PT ;  /* 0x000000077e077209 */ /* 0x000fc80007810000 */
        /* <DEDUP_REMOVED lines=9> */
[----:B------:R-:W-:Y:S02]  /*5f10*/  FMNMX.FTZ R19, R136, R7, !PT ;  /* 0x0000000788137209 */ /* 0x000fe40007810000 */
[----:B------:R-:W0:Y:S03]  /*5f20*/  LDC R7, c[0x0][0x988] ;  /* 0x00026200ff077b82 */ /* 0x000e260000000800 */
[----:B------:R-:W1:Y:S02]  /*5f30*/  SHFL.BFLY PT, R14, R19, 0x2, 0x1f ;  /* 0x0c401f00130e7f89 */ /* 0x000e6400000e0000 */
[----:B-1----:R-:W-:-:S05]  /*5f40*/  FMNMX.FTZ R21, R19, R14, !PT ;  /* 0x0000000e13157209 */ /* 0x002fca0007810000 */
[----:B------:R-:W1:Y:S02]  /*5f50*/  SHFL.BFLY PT, R14, R21, 0x1, 0x1f ;  /* 0x0c201f00150e7f89 */ /* 0x000e6400000e0000 */
[----:B-1----:R-:W-:-:S04]  /*5f60*/  FMNMX.FTZ R14, R21, R14, !PT ;  /* 0x0000000e150e7209 */ /* 0x002fc80007810000 */
[C---:B------:R-:W-:Y:S01]  /*5f70*/  FSETP.NEU.FTZ.AND P6, PT, R14.reuse, -INF , PT ;  /* 0xff8000000e00780b */ /* 0x040fe20003fdd000 */
[----:B0-----:R-:W-:-:S03]  /*5f80*/  FMUL.FTZ R19, R14, R7 ;  /* 0x000000070e137220 */ /* 0x001fc60000410000 */
[----:B------:R-:W-:Y:S02]  /*5f90*/  FSEL R49, R14, RZ, P6 ;  /* 0x000000ff0e317208 */ /* 0x000fe40003000000 */
[----:B------:R-:W-:-:S03]  /*5fa0*/  FSEL R19, R19, RZ, P6 ;  /* 0x000000ff13137208 */ /* 0x000fc60003000000 */
[----:B------:R-:W-:Y:S02]  /*5fb0*/  FADD.FTZ R6, -R49, R6 ;  /* 0x0000000631067221 */ /* 0x000fe40000010100 */
[-CC-:B------:R-:W-:Y:S01]  /*5fc0*/  FFMA.FTZ R148, R142, R7.reuse, -R19.reuse ;  /* 0x000000078e947223 */ /* 0x180fe20000010813 */
[----:B------:R-:W-:Y:S01]  /*5fd0*/  FSEL R142, R35, -INF , !P4 ;  /* 0xff800000238e7808 */ /* 0x000fe20006000000 */
[-CC-:B------:R-:W-:Y:S01]  /*5fe0*/  FFMA.FTZ R29, R32, R7.reuse, -R19.reuse ;  /* 0x00000007201d7223 */ /* 0x180fe20000010813 */
[----:B------:R-:W-:Y:S01]  /*5ff0*/  ISETP.GT.AND P4, PT, R15, 0x20, P2 ;  /* 0x000000200f00780c */ /* 0x000fe20001784270 */
[-CC-:B------:R-:W-:Y:S01]  /*6000*/  FFMA.FTZ R21, R144, R7.reuse, -R19.reuse ;  /* 0x0000000790157223 */ /* 0x180fe20000010813 */
[----:B------:R-:W-:Y:S01]  /*6010*/  FSEL R144, R39, -INF , !P5 ;  /* 0xff80000027907808 */ /* 0x000fe20006800000 */
[-CC-:B------:R-:W-:Y:S01]  /*6020*/  FFMA.FTZ R150, R146, R7.reuse, -R19.reuse ;  /* 0x0000000792967223 */ /* 0x180fe20000010813 */
[----:B------:R-:W-:Y:S01]  /*6030*/  ISETP.LT.OR P4, PT, R11, 0x21, P4 ;  /* 0x000000210b00780c */ /* 0x000fe20002781670 */
[-CC-:B------:R-:W-:Y:S01]  /*6040*/  FFMA.FTZ R31, R36, R7.reuse, -R19.reuse ;  /* 0x00000007241f7223 */ /* 0x180fe20000010813 */
[C---:B------:R-:W-:Y:S01]  /*6050*/  ISETP.GT.AND P5, PT, R15.reuse, 0x28, P2 ;  /* 0x000000280f00780c */ /* 0x040fe200017a4270 */
[-CC-:B------:R-:W-:Y:S01]  /*6060*/  FFMA.FTZ R23, R152, R7.reuse, -R19.reuse ;  /* 0x0000000798177223 */ /* 0x180fe20000010813 */
[----:B------:R-:W-:Y:S01]  /*6070*/  FSEL R42, R42, -INF , !P4 ;  /* 0xff8000002a2a7808 */ /* 0x000fe20006000000 */
[-CC-:B------:R-:W-:Y:S01]  /*6080*/  FFMA.FTZ R33, R40, R7.reuse, -R19.reuse ;  /* 0x0000000728217223 */ /* 0x180fe20000010813 */
[----:B------:R-:W-:Y:S01]  /*6090*/  ISETP.GT.AND P4, PT, R15, RZ, P2 ;  /* 0x000000ff0f00720c */ /* 0x000fe20001784270 */
[-CC-:B------:R-:W-:Y:S01]  /*60a0*/  FFMA.FTZ R44, R44, R7.reuse, -R19.reuse ;  /* 0x000000072c2c7223 */ /* 0x180fe20000010813 */
[C---:B------:R-:W-:Y:S01]  /*60b0*/  ISETP.LT.OR P5, PT, R11.reuse, 0x29, P5 ;  /* 0x000000290b00780c */ /* 0x040fe20002fa1670 */
[-CC-:B------:R-:W-:Y:S01]  /*60c0*/  FFMA.FTZ R48, R48, R7.reuse, -R19.reuse ;  /* 0x0000000730307223 */ /* 0x180fe20000010813 */
[----:B------:R-:W-:Y:S01]  /*60d0*/  ISETP.LT.OR P4, PT, R11, 0x1, P4 ;  /* 0x000000010b00780c */ /* 0x000fe20002781670 */
[-CC-:B------:R-:W-:Y:S01]  /*60e0*/  FFMA.FTZ R52, R52, R7.reuse, -R19.reuse ;  /* 0x0000000734347223 */ /* 0x180fe20000010813 */
[----:B------:R-:W-:Y:S01]  /*60f0*/  FSEL R146, R43, -INF , !P3 ;  /* 0xff8000002b927808 */ /* 0x000fe20005800000 */
[-CC-:B------:R-:W-:Y:S01]  /*6100*/  FFMA.FTZ R56, R56, R7.reuse, -R19.reuse ;  /* 0x0000000738387223 */ /* 0x180fe20000010813 */
[----:B------:R-:W-:Y:S01]  /*6110*/  FSEL R26, R26, -INF , !P4 ;  /* 0xff8000001a1a7808 */ /* 0x000fe20006000000 */
[-CC-:B------:R-:W-:Y:S01]  /*6120*/  FFMA.FTZ R39, R68, R7.reuse, -R19.reuse ;  /* 0x0000000744277223 */ /* 0x180fe20000010813 */
[C---:B------:R-:W-:Y:S01]  /*6130*/  ISETP.GT.AND P3, PT, R15.reuse, 0x29, P2 ;  /* 0x000000290f00780c */ /* 0x040fe20001764270 */
[-CC-:B------:R-:W-:Y:S01]  /*6140*/  FFMA.FTZ R20, R20, R7.reuse, -R19.reuse ;  /* 0x0000000714147223 */ /* 0x180fe20000010813 */
[----:B------:R-:W-:Y:S01]  /*6150*/  FMNMX.FTZ R25, R26, R10, !PT ;  /* 0x0000000a1a197209 */ /* 0x000fe20007810000 */
[-CC-:B------:R-:W-:Y:S01]  /*6160*/  FFMA.FTZ R18, R18, R7.reuse, -R19.reuse ;  /* 0x0000000712127223 */ /* 0x180fe20000010813 */
[----:B------:R-:W-:Y:S01]  /*6170*/  FSEL R46, R46, -INF , !P5 ;  /* 0xff8000002e2e7808 */ /* 0x000fe20006800000 */
[--C-:B------:R-:W-:Y:S01]  /*6180*/  FFMA.FTZ R22, R22, R7, -R19.reuse ;  /* 0x0000000716167223 */ /* 0x100fe20000010813 */
[----:B------:R-:W-:Y:S01]  /*6190*/  FMNMX.FTZ R27, R138, R25, !PT ;  /* 0x000000198a1b7209 */ /* 0x000fe20007810000 */
[-CC-:B------:R-:W-:Y:S01]  /*61a0*/  FFMA.FTZ R24, R24, R7.reuse, -R19.reuse ;  /* 0x0000000718187223 */ /* 0x180fe20000010813 */
[----:B------:R0:W-:Y:S01]  /*61b0*/  MUFU.EX2 R25, R29 ;  /* 0x0000001d00197308 */ /* 0x0001e20000000800 */
[----:B------:R-:W-:Y:S01]  /*61c0*/  ISETP.GT.AND P5, PT, R15, 0x30, P2 ;  /* 0x000000300f00780c */ /* 0x000fe200017a4270 */
[--C-:B------:R-:W-:Y:S01]  /*61d0*/  FFMA.FTZ R28, R28, R7, -R19.reuse ;  /* 0x000000071c1c7223 */ /* 0x100fe20000010813 */
[----:B------:R-:W-:Y:S01]  /*61e0*/  FMNMX.FTZ R27, R30, R27, !PT ;  /* 0x0000001b1e1b7209 */ /* 0x000fe20007810000 */
[-CC-:B------:R-:W-:Y:S01]  /*61f0*/  FFMA.FTZ R43, R132, R7.reuse, -R19.reuse ;  /* 0x00000007842b7223 */ /* 0x180fe20000010813 */
[----:B------:R-:W-:Y:S01]  /*6200*/  ISETP.LT.OR P4, PT, R11, 0x2a, P3 ;  /* 0x0000002a0b00780c */ /* 0x000fe20001f81670 */
[--C-:B------:R-:W-:Y:S01]  /*6210*/  FFMA.FTZ R45, R80, R7, -R19.reuse ;  /* 0x00000007502d7223 */ /* 0x100fe20000010813 */
[----:B------:R-:W-:Y:S01]  /*6220*/  FMNMX.FTZ R27, R140, R27, !PT ;  /* 0x0000001b8c1b7209 */ /* 0x000fe20007810000 */
[----:B------:R-:W-:Y:S01]  /*6230*/  FFMA.FTZ R68, R134, R7, -R19 ;  /* 0x0000000786447223 */ /* 0x000fe20000010813 */
[----:B------:R-:W-:Y:S01]  /*6240*/  ISETP.GT.AND P3, PT, R15, 0x31, P2 ;  /* 0x000000310f00780c */ /* 0x000fe20001764270 */
[----:B------:R-:W-:Y:S01]  /*6250*/  MUFU.EX2 R148, R148 ;  /* 0x0000009400947308 */ /* 0x000fe20000000800 */
[----:B------:R-:W-:-:S02]  /*6260*/  FMNMX.FTZ R27, R34, R27, !PT ;  /* 0x0000001b221b7209 */ /* 0x000fc40007810000 */
[----:B------:R-:W-:Y:S02]  /*6270*/  FSEL R152, R47, -INF , !P4 ;  /* 0xff8000002f987808 */ /* 0x000fe40006000000 */
[----:B0-----:R-:W-:Y:S02]  /*6280*/  FMNMX.FTZ R29, R142, R27, !PT ;  /* 0x0000001b8e1d7209 */ /* 0x001fe40007810000 */
[----:B------:R-:W-:Y:S01]  /*6290*/  ISETP.LT.OR P5, PT, R11, 0x31, P5 ;  /* 0x000000310b00780c */ /* 0x000fe20002fa1670 */
[----:B------:R0:W-:Y:S01]  /*62a0*/  MUFU.EX2 R27, R31 ;  /* 0x0000001f001b7308 */ /* 0x0001e20000000800 */
[----:B------:R-:W-:Y:S02]  /*62b0*/  FMNMX.FTZ R29, R38, R29, !PT ;  /* 0x0000001d261d7209 */ /* 0x000fe40007810000 */
[----:B------:R-:W-:Y:S02]  /*62c0*/  ISETP.GT.AND P4, PT, R15, 0x38, P2 ;  /* 0x000000380f00780c */ /* 0x000fe40001784270 */
[----:B------:R-:W-:-:S02]  /*62d0*/  FMNMX.FTZ R29, R144, R29, !PT ;  /* 0x0000001d901d7209 */ /* 0x000fc40007810000 */
[----:B------:R-:W-:Y:S01]  /*62e0*/  ISETP.LT.OR P3, PT, R11, 0x32, P3 ;  /* 0x000000320b00780c */ /* 0x000fe20001f61670 */
[----:B------:R-:W-:Y:S01]  /*62f0*/  MUFU.EX2 R21, R21 ;  /* 0x0000001500157308 */ /* 0x000fe20000000800 */
[----:B------:R-:W-:Y:S02]  /*6300*/  FMNMX.FTZ R29, R42, R29, !PT ;  /* 0x0000001d2a1d7209 */ /* 0x000fe40007810000 */
[----:B------:R-:W-:Y:S02]  /*6310*/  FSEL R50, R50, -INF , !P5 ;  /* 0xff80000032327808 */ /* 0x000fe40006800000 */
[----:B0-----:R-:W-:Y:S02]  /*6320*/  FMNMX.FTZ R31, R146, R29, !PT ;  /* 0x0000001d921f7209 */ /* 0x001fe40007810000 */
[----:B------:R-:W-:Y:S01]  /*6330*/  ISETP.GT.AND P5, PT, R15, 0x39, P2 ;  /* 0x000000390f00780c */ /* 0x000fe200017a4270 */
[----:B------:R0:W-:Y:S01]  /*6340*/  MUFU.EX2 R29, R33 ;  /* 0x00000021001d7308 */ /* 0x0001e20000000800 */
[----:B------:R-:W-:-:S02]  /*6350*/  FMNMX.FTZ R31, R46, R31, !PT ;  /* 0x0000001f2e1f7209 */ /* 0x000fc40007810000 */
[----:B------:R-:W-:Y:S02]  /*6360*/  FSEL R32, R51, -INF , !P3 ;  /* 0xff80000033207808 */ /* 0x000fe40005800000 */
[----:B------:R-:W-:Y:S02]  /*6370*/  FMNMX.FTZ R31, R152, R31, !PT ;  /* 0x0000001f981f7209 */ /* 0x000fe40007810000 */
[----:B------:R-:W-:Y:S01]  /*6380*/  ISETP.LT.OR P4, PT, R11, 0x39, P4 ;  /* 0x000000390b00780c */ /* 0x000fe20002781670 */
[----:B------:R-:W-:Y:S01]  /*6390*/  MUFU.EX2 R150, R150 ;  /* 0x0000009600967308 */ /* 0x000fe20000000800 */
[----:B------:R-:W-:Y:S02]  /*63a0*/  FMNMX.FTZ R31, R50, R31, !PT ;  /* 0x0000001f321f7209 */ /* 0x000fe40007810000 */
[----:B------:R-:W-:Y:S02]  /*63b0*/  ISETP.GT.AND P3, PT, R15, 0x40, P2 ;  /* 0x000000400f00780c */ /* 0x000fe40001764270 */
[----:B------:R-:W-:-:S02]  /*63c0*/  ISETP.LT.OR P5, PT, R11, 0x3a, P5 ;  /* 0x0000003a0b00780c */ /* 0x000fc40002fa1670 */
[----:B------:R-:W-:Y:S01]  /*63d0*/  FSEL R54, R54, -INF , !P4 ;  /* 0xff80000036367808 */ /* 0x000fe20006000000 */
[----:B------:R-:W-:Y:S01]  /*63e0*/  MUFU.EX2 R23, R23 ;  /* 0x0000001700177308 */ /* 0x000fe20000000800 */
[----:B0-----:R-:W-:Y:S02]  /*63f0*/  FMNMX.FTZ R33, R32, R31, !PT ;  /* 0x0000001f20217209 */ /* 0x001fe40007810000 */
[----:B------:R-:W-:Y:S02]  /*6400*/  ISETP.GT.AND P4, PT, R15, 0x41, P2 ;  /* 0x000000410f00780c */ /* 0x000fe40001784270 */
[----:B------:R-:W-:Y:S02]  /*6410*/  FSEL R36, R55, -INF , !P5 ;  /* 0xff80000037247808 */ /* 0x000fe40006800000 */
[----:B------:R-:W-:Y:S01]  /*6420*/  ISETP.LT.OR P3, PT, R11, 0x41, P3 ;  /* 0x000000410b00780c */ /* 0x000fe20001f61670 */
[----:B------:R-:W-:Y:S01]  /*6430*/  MUFU.EX2 R31, R44 ;  /* 0x0000002c001f7308 */ /* 0x000fe20000000800 */
[----:B------:R-:W-:-:S02]  /*6440*/  FMNMX.FTZ R33, R54, R33, !PT ;  /* 0x0000002136217209 */ /* 0x000fc40007810000 */
[----:B------:R-:W-:Y:S02]  /*6450*/  ISETP.GT.AND P5, PT, R15, 0x48, P2 ;  /* 0x000000480f00780c */ /* 0x000fe400017a4270 */
[----:B------:R-:W-:Y:S02]  /*6460*/  ISETP.LT.OR P4, PT, R11, 0x42, P4 ;  /* 0x000000420b00780c */ /* 0x000fe40002781670 */
[----:B------:R-:W-:Y:S01]  /*6470*/  FSEL R58, R58, -INF , !P3 ;  /* 0xff8000003a3a7808 */ /* 0x000fe20005800000 */
[----:B------:R-:W-:Y:S01]  /*6480*/  MUFU.EX2 R20, R20 ;  /* 0x0000001400147308 */ /* 0x000fe20000000800 */
[----:B------:R-:W-:Y:S02]  /*6490*/  FMNMX.FTZ R33, R36, R33, !PT ;  /* 0x0000002124217209 */ /* 0x000fe40007810000 */
[----:B------:R-:W-:Y:S02]  /*64a0*/  ISETP.GT.AND P3, PT, R15, 0x49, P2 ;  /* 0x000000490f00780c */ /* 0x000fe40001764270 */
[----:B------:R-:W-:-:S02]  /*64b0*/  FSEL R40, R59, -INF , !P4 ;  /* 0xff8000003b287808 */ /* 0x000fc40006000000 */
[----:B------:R-:W-:Y:S01]  /*64c0*/  ISETP.LT.OR P5, PT, R11, 0x49, P5 ;  /* 0x000000490b00780c */ /* 0x000fe20002fa1670 */
[----:B------:R-:W-:Y:S01]  /*64d0*/  MUFU.EX2 R18, R18 ;  /* 0x0000001200127308 */ /* 0x000fe20000000800 */
[----:B------:R-:W-:Y:S02]  /*64e0*/  FMNMX.FTZ R33, R58, R33, !PT ;  /* 0x000000213a217209 */ /* 0x000fe40007810000 */
[----:B------:R-:W-:Y:S02]  /*64f0*/  ISETP.GT.AND P4, PT, R15, 0x50, P2 ;  /* 0x000000500f00780c */ /* 0x000fe40001784270 */
[----:B------:R-:W-:Y:S02]  /*6500*/  ISETP.LT.OR P3, PT, R11, 0x4a, P3 ;  /* 0x0000004a0b00780c */ /* 0x000fe40001f61670 */
[----:B------:R-:W-:Y:S01]  /*6510*/  FSEL R62, R62, -INF , !P5 ;  /* 0xff8000003e3e7808 */ /* 0x000fe20006800000 */
[----:B------:R-:W-:Y:S01]  /*6520*/  MUFU.EX2 R22, R22 ;  /* 0x0000001600167308 */ /* 0x000fe20000000800 */
[----:B------:R-:W-:-:S02]  /*6530*/  FMNMX.FTZ R35, R40, R33, !PT ;  /* 0x0000002128237209 */ /* 0x000fc40007810000 */
[----:B------:R-:W-:Y:S02]  /*6540*/  ISETP.GT.AND P5, PT, R15, 0x51, P2 ;  /* 0x000000510f00780c */ /* 0x000fe400017a4270 */
[----:B------:R-:W-:Y:S02]  /*6550*/  FSEL R154, R63, -INF , !P3 ;  /* 0xff8000003f9a7808 */ /* 0x000fe40005800000 */
[----:B------:R-:W-:Y:S01]  /*6560*/  ISETP.LT.OR P4, PT, R11, 0x51, P4 ;  /* 0x000000510b00780c */ /* 0x000fe20002781670 */
[----:B------:R0:W-:Y:S01]  /*6570*/  MUFU.EX2 R33, R48 ;  /* 0x0000003000217308 */ /* 0x0001e20000000800 */
[----:B------:R-:W-:Y:S02]  /*6580*/  FMNMX.FTZ R35, R62, R35, !PT ;  /* 0x000000233e237209 */ /* 0x000fe40007810000 */
[----:B------:R-:W-:Y:S02]  /*6590*/  ISETP.GT.AND P3, PT, R15, 0x58, P2 ;  /* 0x000000580f00780c */ /* 0x000fe40001764270 */
[----:B------:R-:W-:-:S02]  /*65a0*/  ISETP.LT.OR P5, PT, R11, 0x52, P5 ;  /* 0x000000520b00780c */ /* 0x000fc40002fa1670 */
[----:B------:R-:W-:Y:S01]  /*65b0*/  FSEL R66, R66, -INF , !P4 ;  /* 0xff80000042427808 */ /* 0x000fe20006000000 */
[----:B------:R-:W-:Y:S01]  /*65c0*/  MUFU.EX2 R24, R24 ;  /* 0x0000001800187308 */ /* 0x000fe20000000800 */
[----:B------:R-:W-:Y:S01]  /*65d0*/  FMNMX.FTZ R35, R154, R35, !PT ;  /* 0x000000239a237209 */ /* 0x000fe20007810000 */
[----:B0-----:R-:W-:Y:S01]  /*65e0*/  FFMA.FTZ R48, R120, R7, -R19 ;  /* 0x0000000778307223 */ /* 0x001fe20000010813 */
        /* <DEDUP_REMOVED lines=13> */
[----:B------:R0:W-:Y:S01]  /*66c0*/  MUFU.EX2 R35, R52 ;  /* 0x0000003400237308 */ /* 0x0001e20000000800 */
[----:B------:R-:W-:Y:S02]  /*66d0*/  FMNMX.FTZ R44, R70, R37, !PT ;  /* 0x00000025462c7209 */ /* 0x000fe40007810000 */
[----:B------:R-:W-:Y:S02]  /*66e0*/  ISETP.GT.AND P4, PT, R15, 0x68, P2 ;  /* 0x000000680f00780c */ /* 0x000fe40001784270 */
[----:B------:R-:W-:Y:S02]  /*66f0*/  ISETP.LT.OR P3, PT, R11, 0x62, P3 ;  /* 0x000000620b00780c */ /* 0x000fe40001f61670 */
[----:B------:R-:W-:Y:S01]  /*6700*/  FSEL R74, R74, -INF , !P5 ;  /* 0xff8000004a4a7808 */ /* 0x000fe20006800000 */
[----:B------:R-:W-:Y:S01]  /*6710*/  MUFU.EX2 R39, R39 ;  /* 0x0000002700277308 */ /* 0x000fe20000000800 */
[----:B------:R-:W-:Y:S01]  /*6720*/  FMNMX.FTZ R37, R71, R44, !PT ;  /* 0x0000002c47257209 */ /* 0x000fe20007810000 */
[-CC-:B0-----:R-:W-:Y:S01]  /*6730*/  FFMA.FTZ R52, R122, R7.reuse, -R19.reuse ;  /* 0x000000077a347223 */ /* 0x181fe20000010813 */
[----:B------:R-:W-:Y:S01]  /*6740*/  ISETP.GT.AND P5, PT, R15, 0x69, P2 ;  /* 0x000000690f00780c */ /* 0x000fe200017a4270 */
[----:B------:R-:W-:Y:S01]  /*6750*/  FFMA.FTZ R122, R84, R7, -R19 ;  /* 0x00000007547a7223 */ /* 0x000fe20000010813 */
        /* <DEDUP_REMOVED lines=12> */
[----:B------:R-:W-:Y:S01]  /*6820*/  MUFU.EX2 R45, R45 ;  /* 0x0000002d002d7308 */ /* 0x000fe20000000800 */
[----:B------:R-:W-:Y:S02]  /*6830*/  FMNMX.FTZ R37, R78, R37, !PT ;  /* 0x000000254e257209 */ /* 0x000fe40007810000 */
[----:B------:R-:W-:Y:S02]  /*6840*/  ISETP.GT.AND P5, PT, R15, 0x78, P2 ;  /* 0x000000780f00780c */ /* 0x000fe400017a4270 */
[----:B------:R-:W-:-:S02]  /*6850*/  ISETP.LT.OR P4, PT, R11, 0x72, P4 ;  /* 0x000000720b00780c */ /* 0x000fc40002781670 */
[----:B------:R-:W-:Y:S01]  /*6860*/  FSEL R82, R82, -INF , !P3 ;  /* 0xff80000052527808 */ /* 0x000fe20005800000 */
[----:B------:R-:W-:Y:S01]  /*6870*/  MUFU.EX2 R68, R68 ;  /* 0x0000004400447308 */ /* 0x000fe20000000800 */
[----:B------:R-:W-:Y:S02]  /*6880*/  FMNMX.FTZ R37, R120, R37, !PT ;  /* 0x0000002578257209 */ /* 0x000fe40007810000 */
[----:B------:R-:W-:Y:S02]  /*6890*/  ISETP.GT.AND P2, PT, R15, 0x79, P2 ;  /* 0x000000790f00780c */ /* 0x000fe40001744270 */
[----:B------:R-:W-:Y:S02]  /*68a0*/  ISETP.LT.OR P5, PT, R11, 0x79, P5 ;  /* 0x000000790b00780c */ /* 0x000fe40002fa1670 */
[----:B------:R-:W-:Y:S01]  /*68b0*/  FSEL R83, R83, -INF , !P4 ;  /* 0xff80000053537808 */ /* 0x000fe20006000000 */
[----:B------:R0:W1:Y:S01]  /*68c0*/  MUFU.EX2 R15, R56 ;  /* 0x00000038000f7308 */ /* 0x0000620000000800 */
[----:B------:R-:W-:-:S02]  /*68d0*/  FMNMX.FTZ R44, R82, R37, !PT ;  /* 0x00000025522c7209 */ /* 0x000fc40007810000 */
[----:B------:R-:W-:Y:S01]  /*68e0*/  ISETP.LT.OR P2, PT, R11, 0x7a, P2 ;  /* 0x0000007a0b00780c */ /* 0x000fe20001741670 */
[-CC-:B------:R-:W-:Y:S01]  /*68f0*/  FFMA.FTZ R11, R60, R7.reuse, -R19.reuse ;  /* 0x000000073c0b7223 */ /* 0x180fe20000010813 */
[----:B------:R-:W-:Y:S01]  /*6900*/  FSEL R86, R86, -INF , !P5 ;  /* 0xff80000056567808 */ /* 0x000fe20006800000 */
[-CC-:B------:R-:W-:Y:S01]  /*6910*/  FFMA.FTZ R60, R126, R7.reuse, -R19.reuse ;  /* 0x000000077e3c7223 */ /* 0x180fe20000010813 */
[----:B------:R-:W-:Y:S01]  /*6920*/  FMNMX.FTZ R37, R83, R44, !PT ;  /* 0x0000002c53257209 */ /* 0x000fe20007810000 */
[-CC-:B------:R-:W-:Y:S01]  /*6930*/  FFMA.FTZ R126, R76, R7.reuse, -R19.reuse ;  /* 0x000000074c7e7223 */ /* 0x180fe20000010813 */
[----:B------:R-:W-:Y:S01]  /*6940*/  FSEL R87, R87, -INF , !P2 ;  /* 0xff80000057577808 */ /* 0x000fe20005000000 */
[--C-:B0-----:R-:W-:Y:S01]  /*6950*/  FFMA.FTZ R56, R124, R7, -R19.reuse ;  /* 0x000000077c387223 */ /* 0x101fe20000010813 */
[----:B------:R-:W-:Y:S01]  /*6960*/  FMNMX.FTZ R44, R86, R37, !PT ;  /* 0x00000025562c7209 */ /* 0x000fe20007810000 */
[-CC-:B------:R-:W-:Y:S01]  /*6970*/  FFMA.FTZ R37, R64, R7.reuse, -R19.reuse ;  /* 0x0000000740257223 */ /* 0x180fe20000010813 */
[-CC-:B------:R-:W-:Y:S01]  /*6980*/  FFMA.FTZ R64, R128, R7.reuse, -R19.reuse ;  /* 0x0000000780407223 */ /* 0x180fe20000010813 */
[----:B------:R-:W-:Y:S01]  /*6990*/  FFMA.FTZ R124, R72, R7, -R19 ;  /* 0x00000007487c7223 */ /* 0x000fe20000010813 */
[----:B------:R-:W-:Y:S01]  /*69a0*/  FMNMX.FTZ R44, R87, R44, !PT ;  /* 0x0000002c572c7209 */ /* 0x000fe20007810000 */
[----:B------:R-:W-:Y:S01]  /*69b0*/  MUFU.EX2 R11, R11 ;  /* 0x0000000b000b7308 */ /* 0x000fe20000000800 */
[----:B-1----:R-:W-:-:S03]  /*69c0*/  F2FP.BF16.F32.PACK_AB R132, R52, R15 ;  /* 0x0000000f3484723e */ /* 0x002fc600000010ff */
[----:B------:R-:W0:Y:S04]  /*69d0*/  SHFL.BFLY PT, R41, R44, 0x2, 0x1f ;  /* 0x0c401f002c297f89 */ /* 0x000e2800000e0000 */
[----:B------:R-:W1:Y:S08]  /*69e0*/  MUFU.EX2 R56, R56 ;  /* 0x0000003800387308 */ /* 0x000e700000000800 */
[----:B------:R-:W-:Y:S08]  /*69f0*/  MUFU.EX2 R37, R37 ;  /* 0x0000002500257308 */ /* 0x000ff00000000800 */
[----:B------:R-:W2:Y:S01]  /*6a00*/  MUFU.EX2 R60, R60 ;  /* 0x0000003c003c7308 */ /* 0x000ea20000000800 */
[----:B-1----:R-:W-:-:S02]  /*6a10*/  F2FP.BF16.F32.PACK_AB R134, R56, R11 ;  /* 0x0000000b3886723e */ /* 0x002fc400000010ff */
[----:B0-----:R-:W-:Y:S01]  /*6a20*/  FMNMX.FTZ R47, R44, R41, !PT ;  /* 0x000000292c2f7209 */ /* 0x001fe20007810000 */
[----:B------:R-:W-:-:S04]  /*6a30*/  FFMA.FTZ R41, R130, R7, -R19 ;  /* 0x0000000782297223 */ /* 0x000fc80000010813 */
[----:B------:R-:W0:Y:S01]  /*6a40*/  MUFU.EX2 R64, R64 ;  /* 0x0000004000407308 */ /* 0x000e220000000800 */
[----:B------:R-:W1:Y:S07]  /*6a50*/  SHFL.BFLY PT, R44, R47, 0x1, 0x1f ;  /* 0x0c201f002f2c7f89 */ /* 0x000e6e00000e0000 */
[----:B------:R-:W-:Y:S01]  /*6a60*/  MUFU.EX2 R124, R124 ;  /* 0x0000007c007c7308 */ /* 0x000fe20000000800 */
[----:B--2---:R-:W-:-:S07]  /*6a70*/  F2FP.BF16.F32.PACK_AB R128, R60, R37 ;  /* 0x000000253c80723e */ /* 0x004fce00000010ff */
[----:B------:R-:W-:Y:S01]  /*6a80*/  MUFU.EX2 R41, R41 ;  /* 0x0000002900297308 */ /* 0x000fe20000000800 */
[----:B0-----:R-:W-:-:S07]  /*6a90*/  F2FP.BF16.F32.PACK_AB R130, R64, R39 ;  /* 0x000000274082723e */ /* 0x001fce00000010ff */
[----:B------:R-:W-:Y:S01]  /*6aa0*/  MUFU.EX2 R126, R126 ;  /* 0x0000007e007e7308 */ /* 0x000fe20000000800 */
[----:B-1----:R-:W-:Y:S01]  /*6ab0*/  FMNMX.FTZ R44, R47, R44, !PT ;  /* 0x0000002c2f2c7209 */ /* 0x002fe20007810000 */
[-C--:B------:R-:W-:Y:S01]  /*6ac0*/  FFMA.FTZ R47, R136, R7.reuse, -R19 ;  /* 0x00000007882f7223 */ /* 0x080fe20000010813 */
[----:B------:R-:W-:Y:S01]  /*6ad0*/  FMUL.FTZ R19, R6, R7 ;  /* 0x0000000706137220 */ /* 0x000fe20000410000 */
[----:B------:R-:W-:Y:S02]  /*6ae0*/  F2FP.BF16.F32.PACK_AB R136, R28, R33 ;  /* 0x000000211c88723e */ /* 0x000fe400000010ff */
[C---:B------:R-:W-:Y:S01]  /*6af0*/  FMUL.FTZ R51, R44.reuse, R7 ;  /* 0x000000072c337220 */ /* 0x040fe20000410000 */
[----:B------:R-:W-:Y:S01]  /*6b00*/  FSETP.NEU.FTZ.AND P2, PT, R44, -INF , PT ;  /* 0xff8000002c00780b */ /* 0x000fe20003f5d000 */
[----:B------:R-:W-:Y:S03]  /*6b10*/  MUFU.EX2 R122, R122 ;  /* 0x0000007a007a7308 */ /* 0x000fe60000000800 */
[----:B------:R-:W-:-:S05]  /*6b20*/  FSEL R51, R51, RZ, P2 ;  /* 0x000000ff33337208 */ /* 0x000fca0001000000 */
        /* <DEDUP_REMOVED lines=16> */
[--C-:B------:R-:W-:Y:S01]  /*6c30*/  FFMA.FTZ R32, R32, R7, -R51.reuse ;  /* 0x0000000720207223 */ /* 0x100fe20000010833 */
[----:B0-----:R-:W-:Y:S01]  /*6c40*/  FFMA.FTZ R46, R19, R5, R148 ;  /* 0x00000005132e7223 */ /* 0x001fe20000010094 */
[----:B------:R-:W-:Y:S01]  /*6c50*/  MUFU.EX2 R149, R149 ;  /* 0x0000009500957308 */ /* 0x000fe20000000800 */
[-CC-:B------:R-:W-:Y:S01]  /*6c60*/  FFMA.FTZ R133, R58, R7.reuse, -R51.reuse ;  /* 0x000000073a857223 */ /* 0x180fe20000010833 */
[C---:B------:R-:W-:Y:S01]  /*6c70*/  F2FP.BF16.F32.PACK_AB R148, R21.reuse, R148 ;  /* 0x000000941594723e */ /* 0x040fe200000010ff */
[----:B------:R-:W-:Y:S01]  /*6c80*/  FADD.FTZ R5, R21, R46 ;  /* 0x0000002e15057221 */ /* 0x000fe20000010000 */
[-CC-:B------:R-:W-:Y:S01]  /*6c90*/  FFMA.FTZ R40, R40, R7.reuse, -R51.reuse ;  /* 0x0000000728287223 */ /* 0x180fe20000010833 */
[----:B------:R-:W-:Y:S01]  /*6ca0*/  FFMA.FTZ R135, R62, R7, -R51 ;  /* 0x000000073e877223 */ /* 0x000fe20000010833 */
[----:B------:R-:W-:Y:S01]  /*6cb0*/  F2FP.BF16.F32.PACK_AB R146, R18, R27 ;  /* 0x0000001b1292723e */ /* 0x000fe200000010ff */
[----:B------:R-:W-:Y:S01]  /*6cc0*/  FADD.FTZ R46, R150, R5 ;  /* 0x00000005962e7221 */ /* 0x000fe20000010000 */
[----:B------:R-:W-:Y:S01]  /*6cd0*/  FSEL R5, R44, RZ, P2 ;  /* 0x000000ff2c057208 */ /* 0x000fe20001000000 */
[----:B------:R-:W-:Y:S01]  /*6ce0*/  MUFU.EX2 R151, R151 ;  /* 0x0000009700977308 */ /* 0x000fe20000000800 */
[----:B------:R-:W-:Y:S01]  /*6cf0*/  F2FP.BF16.F32.PACK_AB R140, R22, R29 ;  /* 0x0000001d168c723e */ /* 0x000fe200000010ff */
[----:B------:R-:W-:Y:S01]  /*6d00*/  FADD.FTZ R50, R23, R46 ;  /* 0x0000002e17327221 */ /* 0x000fe20000010000 */
[-CC-:B------:R-:W-:Y:S01]  /*6d10*/  FFMA.FTZ R46, R36, R7.reuse, -R51.reuse ;  /* 0x00000007242e7223 */ /* 0x180fe20000010833 */
[----:B------:R-:W-:Y:S01]  /*6d20*/  FADD.FTZ R36, -R5, R10 ;  /* 0x0000000a05247221 */ /* 0x000fe20000010100 */
[-CC-:B------:R-:W-:Y:S01]  /*6d30*/  FFMA.FTZ R129, R66, R7.reuse, -R51.reuse ;  /* 0x0000000742817223 */ /* 0x180fe20000010833 */
[----:B------:R-:W-:Y:S01]  /*6d40*/  FADD.FTZ R49, R25, R50 ;  /* 0x0000003219317221 */ /* 0x000fe20000010000 */
[-C--:B------:R-:W-:Y:S01]  /*6d50*/  FFMA.FTZ R131, R70, R7.reuse, -R51 ;  /* 0x0000000746837223 */ /* 0x080fe20000010833 */
[-C--:B------:R-:W-:Y:S01]  /*6d60*/  FMUL.FTZ R36, R36, R7.reuse ;  /* 0x0000000724247220 */ /* 0x080fe20000410000 */
[----:B------:R0:W-:Y:S01]  /*6d70*/  MUFU.EX2 R10, R46 ;  /* 0x0000002e000a7308 */ /* 0x0001e20000000800 */
[----:B------:R-:W-:Y:S01]  /*6d80*/  FADD.FTZ R50, R20, R49 ;  /* 0x0000003114327221 */ /* 0x000fe20000010000 */
[-CC-:B------:R-:W-:Y:S01]  /*6d90*/  FFMA.FTZ R71, R71, R7.reuse, -R51.reuse ;  /* 0x0000000747477223 */ /* 0x180fe20000010833 */
[--C-:B------:R-:W-:Y:S01]  /*6da0*/  FFMA.FTZ R125, R74, R7, -R51.reuse ;  /* 0x000000074a7d7223 */ /* 0x100fe20000010833 */
[----:B------:R-:W-:Y:S01]  /*6db0*/  F2FP.BF16.F32.PACK_AB R144, R20, R25 ;  /* 0x000000191490723e */ /* 0x000fe200000010ff */
[----:B------:R-:W-:Y:S01]  /*6dc0*/  FADD.FTZ R5, R27, R50 ;  /* 0x000000321b057221 */ /* 0x000fe20000010000 */
[-CC-:B------:R-:W-:Y:S01]  /*6dd0*/  FFMA.FTZ R75, R75, R7.reuse, -R51.reuse ;  /* 0x000000074b4b7223 */ /* 0x180fe20000010833 */
[-C--:B------:R-:W-:Y:S01]  /*6de0*/  FFMA.FTZ R78, R78, R7.reuse, -R51 ;  /* 0x000000074e4e7223 */ /* 0x080fe20000010833 */
[----:B------:R-:W1:Y:S01]  /*6df0*/  MUFU.EX2 R49, R36 ;  /* 0x0000002400317308 */ /* 0x000e620000000800 */
[----:B------:R-:W-:Y:S01]  /*6e00*/  FADD.FTZ R50, R18, R5 ;  /* 0x0000000512327221 */ /* 0x000fe20000010000 */
[-CC-:B------:R-:W-:Y:S01]  /*6e10*/  FFMA.FTZ R82, R82, R7.reuse, -R51.reuse ;  /* 0x0000000752527223 */ /* 0x180fe20000010833 */
[-CC-:B------:R-:W-:Y:S01]  /*6e20*/  FFMA.FTZ R83, R83, R7.reuse, -R51.reuse ;  /* 0x0000000753537223 */ /* 0x180fe20000010833 */
[----:B------:R-:W-:Y:S01]  /*6e30*/  FFMA.FTZ R86, R86, R7, -R51 ;  /* 0x0000000756567223 */ /* 0x000fe20000010833 */
[----:B------:R-:W-:Y:S01]  /*6e40*/  FADD.FTZ R5, R29, R50 ;  /* 0x000000321d057221 */ /* 0x000fe20000010000 */
[----:B------:R-:W-:Y:S01]  /*6e50*/  @!P1 LEA R50, R53, UR38, 0x3 ;  /* 0x0000002635329c11 */ /* 0x000fe2000f8e18ff */
[----:B------:R-:W-:Y:S01]  /*6e60*/  FMUL.FTZ R88, R88, R19 ;  /* 0x0000001358587220 */ /* 0x000fe20000410000 */
[----:B------:R-:W2:Y:S01]  /*6e70*/  MUFU.EX2 R26, R26 ;  /* 0x0000001a001a7308 */ /* 0x000ea20000000800 */
[----:B0-----:R-:W-:Y:S01]  /*6e80*/  FADD.FTZ R46, R22, R5 ;  /* 0x00000005162e7221 */ /* 0x001fe20000010000 */
[----:B------:R-:W-:Y:S01]  /*6e90*/  ISETP.GT.AND P2, PT, R9, UR26, PT ;  /* 0x0000001a09007c0c */ /* 0x000fe2000bf44270 */
[----:B------:R-:W-:Y:S01]  /*6ea0*/  @!P1 VIADD R50, R50, 0x16860 ;  /* 0x0001686032329836 */ /* 0x000fe20000000000 */
[----:B------:R-:W-:Y:S01]  /*6eb0*/  F2FP.BF16.F32.PACK_AB R150, R23, R150 ;  /* 0x000000961796723e */ /* 0x000fe200000010ff */
[----:B------:R-:W-:Y:S01]  /*6ec0*/  FADD.FTZ R5, R31, R46 ;  /* 0x0000002e1f057221 */ /* 0x000fe20000010000 */
[C---:B------:R-:W-:Y:S01]  /*6ed0*/  F2FP.BF16.F32.PACK_AB R142, R24.reuse, R31 ;  /* 0x0000001f188e723e */ /* 0x040fe200000010ff */
[----:B------:R-:W-:Y:S01]  /*6ee0*/  FMUL.FTZ R89, R89, R19 ;  /* 0x0000001359597220 */ /* 0x000fe20000410000 */
[----:B------:R-:W-:Y:S01]  /*6ef0*/  @!P1 PRMT R46, RZ, 0x654, R50 ;  /* 0x00000654ff2e9816 */ /* 0x000fe20000000032 */
[----:B------:R-:W0:Y:S01]  /*6f00*/  MUFU.EX2 R145, R145 ;  /* 0x0000009100917308 */ /* 0x000e220000000800 */
[----:B------:R-:W-:Y:S01]  /*6f10*/  FADD.FTZ R50, R24, R5 ;  /* 0x0000000518327221 */ /* 0x000fe20000010000 */
[----:B------:R-:W-:Y:S01]  /*6f20*/  F2FP.BF16.F32.PACK_AB R138, R48, R35 ;  /* 0x00000023308a723e */ /* 0x000fe200000010ff */
[----:B------:R1:W-:Y:S01]  /*6f30*/  @!P1 SYNCS.ARRIVE.TRANS64.RED.A1T0 RZ, [R46+URZ], RZ ;  /* 0x000000ff2eff99a7 */ /* 0x0003e2000810043f */
[-C--:B------:R-:W-:Y:S01]  /*6f40*/  FMUL.FTZ R92, R92, R19.reuse ;  /* 0x000000135c5c7220 */ /* 0x080fe20000410000 */
[----:B------:R-:W-:Y:S01]  /*6f50*/  FADD.FTZ R5, R33, R50 ;  /* 0x0000003221057221 */ /* 0x000fe20000010000 */
[-C--:B------:R-:W-:Y:S01]  /*6f60*/  FMUL.FTZ R93, R93, R19.reuse ;  /* 0x000000135d5d7220 */ /* 0x080fe20000410000 */
[-C--:B------:R-:W-:Y:S01]  /*6f70*/  FMUL.FTZ R96, R96, R19.reuse ;  /* 0x0000001360607220 */ /* 0x080fe20000410000 */
[----:B------:R-:W3:Y:S01]  /*6f80*/  MUFU.EX2 R30, R30 ;  /* 0x0000001e001e7308 */ /* 0x000ee20000000800 */
[----:B------:R-:W-:Y:S01]  /*6f90*/  FADD.FTZ R50, R28, R5 ;  /* 0x000000051c327221 */ /* 0x000fe20000010000 */
[----:B------:R-:W-:Y:S01]  /*6fa0*/  FMUL.FTZ R97, R97, R19 ;  /* 0x0000001361617220 */ /* 0x000fe20000410000 */
[----:B-1----:R-:W-:Y:S01]  /*6fb0*/  FFMA.FTZ R46, R49, R4, R6 ;  /* 0x00000004312e7223 */ /* 0x002fe20000010006 */
[----:B------:R-:W-:Y:S01]  /*6fc0*/  FFMA.FTZ R4, R154, R7, -R51 ;  /* 0x000000079a047223 */ /* 0x000fe20000010833 */
[----:B------:R-:W-:Y:S01]  /*6fd0*/  FADD.FTZ R53, R35, R50 ;  /* 0x0000003223357221 */ /* 0x000fe20000010000 */
[-C--:B------:R-:W-:Y:S01]  /*6fe0*/  FMUL.FTZ R100, R100, R19.reuse ;  /* 0x0000001364647220 */ /* 0x080fe20000410000 */
[C---:B------:R-:W-:Y:S01]  /*6ff0*/  FADD.FTZ R46, R149.reuse, R46 ;  /* 0x0000002e952e7221 */ /* 0x040fe20000010000 */
[----:B------:R-:W1:Y:S01]  /*7000*/  MUFU.EX2 R147, R147 ;  /* 0x0000009300937308 */ /* 0x000e620000000800 */
[----:B------:R-:W-:Y:S01]  /*7010*/  FADD.FTZ R50, R48, R53 ;  /* 0x0000003530327221 */ /* 0x000fe20000010000 */
[----:B------:R-:W-:Y:S01]  /*7020*/  F2FP.BF16.F32.PACK_AB R149, R149, R6 ;  /* 0x000000069595723e */ /* 0x000fe200000010ff */
[----:B------:R-:W-:Y:S01]  /*7030*/  FADD.FTZ R5, R151, R46 ;  /* 0x0000002e97057221 */ /* 0x000fe20000010000 */
[-C--:B------:R-:W-:Y:S01]  /*7040*/  FMUL.FTZ R101, R101, R19.reuse ;  /* 0x0000001365657220 */ /* 0x080fe20000410000 */
[----:B------:R-:W-:Y:S01]  /*7050*/  FADD.FTZ R53, R15, R50 ;  /* 0x000000320f357221 */ /* 0x000fe20000010000 */
[-C--:B------:R-:W-:Y:S01]  /*7060*/  FMUL.FTZ R104, R104, R19.reuse ;  /* 0x0000001368687220 */ /* 0x080fe20000410000 */
[----:B--2---:R-:W-:Y:S01]  /*7070*/  FADD.FTZ R46, R26, R5 ;  /* 0x000000051a2e7221 */ /* 0x004fe20000010000 */
[----:B------:R-:W2:Y:S01]  /*7080*/  MUFU.EX2 R34, R34 ;  /* 0x0000002200227308 */ /* 0x000ea20000000800 */
[----:B------:R-:W-:Y:S01]  /*7090*/  FADD.FTZ R54, R52, R53 ;  /* 0x0000003534367221 */ /* 0x000fe20000010000 */
[----:B------:R-:W-:Y:S01]  /*70a0*/  FMUL.FTZ R105, R105, R19 ;  /* 0x0000001369697220 */ /* 0x000fe20000410000 */
[----:B0-----:R-:W-:Y:S01]  /*70b0*/  FADD.FTZ R5, R145, R46 ;  /* 0x0000002e91057221 */ /* 0x001fe20000010000 */
[----:B------:R-:W-:Y:S01]  /*70c0*/  FFMA.FTZ R46, R120, R7, -R51 ;  /* 0x00000007782e7223 */ /* 0x000fe20000010833 */
[----:B------:R-:W-:Y:S01]  /*70d0*/  FADD.FTZ R53, R11, R54 ;  /* 0x000000360b357221 */ /* 0x000fe20000010000 */
[----:B------:R-:W-:Y:S01]  /*70e0*/  F2FP.BF16.F32.PACK_AB R120, R68, R45 ;  /* 0x0000002d4478723e */ /* 0x000fe200000010ff */
[----:B---3--:R-:W-:Y:S01]  /*70f0*/  FADD.FTZ R50, R30, R5 ;  /* 0x000000051e327221 */ /* 0x008fe20000010000 */
[----:B------:R-:W0:Y:S01]  /*7100*/  MUFU.EX2 R141, R141 ;  /* 0x0000008d008d7308 */ /* 0x000e220000000800 */
[----:B------:R-:W-:Y:S01]  /*7110*/  FADD.FTZ R54, R56, R53 ;  /* 0x0000003538367221 */ /* 0x000fe20000010000 */
[-C--:B------:R-:W-:Y:S01]  /*7120*/  FMUL.FTZ R108, R108, R19.reuse ;  /* 0x000000136c6c7220 */ /* 0x080fe20000410000 */
[----:B-1----:R-:W-:Y:S01]  /*7130*/  FADD.FTZ R5, R147, R50 ;  /* 0x0000003293057221 */ /* 0x002fe20000010000 */
[-C--:B------:R-:W-:Y:S01]  /*7140*/  FMUL.FTZ R109, R109, R19.reuse ;  /* 0x000000136d6d7220 */ /* 0x080fe20000410000 */
[----:B------:R-:W-:Y:S01]  /*7150*/  FADD.FTZ R53, R37, R54 ;  /* 0x0000003625357221 */ /* 0x000fe20000010000 */
[-C--:B------:R-:W-:Y:S01]  /*7160*/  FMUL.FTZ R112, R112, R19.reuse ;  /* 0x0000001370707220 */ /* 0x080fe20000410000 */
[-C--:B------:R-:W-:Y:S01]  /*7170*/  FMUL.FTZ R113, R113, R19.reuse ;  /* 0x0000001371717220 */ /* 0x080fe20000410000 */
[----:B------:R-:W1:Y:S01]  /*7180*/  MUFU.EX2 R38, R38 ;  /* 0x0000002600267308 */ /* 0x000e620000000800 */
[----:B--2---:R-:W-:Y:S01]  /*7190*/  FADD.FTZ R50, R34, R5 ;  /* 0x0000000522327221 */ /* 0x004fe20000010000 */
[----:B------:R-:W-:Y:S01]  /*71a0*/  FADD.FTZ R54, R60, R53 ;  /* 0x000000353c367221 */ /* 0x000fe20000010000 */
[-C--:B------:R-:W-:Y:S01]  /*71b0*/  FMUL.FTZ R116, R116, R19.reuse ;  /* 0x0000001374747220 */ /* 0x080fe20000410000 */
[----:B------:R-:W-:Y:S01]  /*71c0*/  FMUL.FTZ R117, R117, R19 ;  /* 0x0000001375757220 */ /* 0x000fe20000410000 */
[----:B------:R-:W-:Y:S01]  /*71d0*/  F2FP.BF16.F32.PACK_AB R151, R26, R151 ;  /* 0x000000971a97723e */ /* 0x000fe200000010ff */
[----:B------:R-:W-:Y:S01]  /*71e0*/  FADD.FTZ R21, R39, R54 ;  /* 0x0000003627157221 */ /* 0x000fe20000010000 */
[----:B------:R-:W-:Y:S01]  /*71f0*/  F2FP.BF16.F32.PACK_AB R145, R30, R145 ;  /* 0x000000911e91723e */ /* 0x000fe200000010ff */
[----:B------:R-:W2:Y:S01]  /*7200*/  MUFU.EX2 R143, R143 ;  /* 0x0000008f008f7308 */ /* 0x000ea20000000800 */
[----:B0-----:R-:W-:Y:S01]  /*7210*/  FADD.FTZ R5, R141, R50 ;  /* 0x000000328d057221 */ /* 0x001fe20000010000 */
[----:B------:R-:W-:Y:S01]  /*7220*/  FADD.FTZ R21, R64, R21 ;  /* 0x0000001540157221 */ /* 0x000fe20000010000 */
[----:B------:R-:W-:Y:S01]  /*7230*/  F2FP.BF16.F32.PACK_AB R147, R34, R147 ;  /* 0x000000932293723e */ /* 0x000fe200000010ff */
[----:B------:R-:W-:-:S02]  /*7240*/  VIADD R9, R9, 0xffffffff ;  /* 0xffffffff09097836 */ /* 0x000fc40000000000 */
[----:B------:R-:W-:Y:S01]  /*7250*/  FMUL.FTZ R90, R90, R49 ;  /* 0x000000315a5a7220 */ /* 0x000fe20000410000 */
[----:B------:R-:W-:Y:S01]  /*7260*/  FADD.FTZ R22, R124, R21 ;  /* 0x000000157c167221 */ /* 0x000fe20000010000 */
[C---:B------:R-:W-:Y:S01]  /*7270*/  F2FP.BF16.F32.PACK_AB R124, R41.reuse, R124 ;  /* 0x0000007c297c723e */ /* 0x040fe200000010ff */
[----:B------:R-:W0:Y:S01]  /*7280*/  MUFU.EX2 R42, R42 ;  /* 0x0000002a002a7308 */ /* 0x000e220000000800 */
[C---:B-1----:R-:W-:Y:S01]  /*7290*/  FADD.FTZ R50, R38.reuse, R5 ;  /* 0x0000000526327221 */ /* 0x042fe20000010000 */
[----:B------:R-:W-:Y:S01]  /*72a0*/  FADD.FTZ R21, R41, R22 ;  /* 0x0000001629157221 */ /* 0x000fe20000010000 */
[----:B------:R-:W-:Y:S01]  /*72b0*/  F2FP.BF16.F32.PACK_AB R141, R38, R141 ;  /* 0x0000008d268d723e */ /* 0x000fe200000010ff */
[-C--:B------:R-:W-:Y:S01]  /*72c0*/  FMUL.FTZ R91, R91, R49.reuse ;  /* 0x000000315b5b7220 */ /* 0x080fe20000410000 */
[-C--:B------:R-:W-:Y:S01]  /*72d0*/  FMUL.FTZ R94, R94, R49.reuse ;  /* 0x000000315e5e7220 */ /* 0x080fe20000410000 */
[----:B------:R-:W-:Y:S01]  /*72e0*/  FADD.FTZ R22, R126, R21 ;  /* 0x000000157e167221 */ /* 0x000fe20000010000 */
[----:B------:R-:W-:Y:S01]  /*72f0*/  F2FP.BF16.F32.PACK_AB R126, R43, R126 ;  /* 0x0000007e2b7e723e */ /* 0x000fe200000010ff */
[----:B------:R-:W1:Y:S01]  /*7300*/  MUFU.EX2 R137, R137 ;  /* 0x0000008900897308 */ /* 0x000e620000000800 */
[----:B--2---:R-:W-:Y:S01]  /*7310*/  FADD.FTZ R5, R143, R50 ;  /* 0x000000328f057221 */ /* 0x004fe20000010000 */
[----:B------:R-:W-:Y:S01]  /*7320*/  FADD.FTZ R22, R43, R22 ;  /* 0x000000162b167221 */ /* 0x000fe20000010000 */
[-C--:B------:R-:W-:Y:S01]  /*7330*/  FMUL.FTZ R95, R95, R49.reuse ;  /* 0x000000315f5f7220 */ /* 0x080fe20000410000 */
[-C--:B------:R-:W-:Y:S01]  /*7340*/  FMUL.FTZ R98, R98, R49.reuse ;  /* 0x0000003162627220 */ /* 0x080fe20000410000 */
[-C--:B------:R-:W-:Y:S01]  /*7350*/  FMUL.FTZ R99, R99, R49.reuse ;  /* 0x0000003163637220 */ /* 0x080fe20000410000 */
[----:B------:R-:W-:Y:S01]  /*7360*/  FADD.FTZ R11, R45, R22 ;  /* 0x000000162d0b7221 */ /* 0x000fe20000010000 */
[----:B------:R-:W-:Y:S01]  /*7370*/  FMUL.FTZ R102, R102, R49 ;  /* 0x0000003166667220 */ /* 0x000fe20000410000 */
[----:B------:R-:W2:Y:S01]  /*7380*/  MUFU.EX2 R32, R32 ;  /* 0x0000002000207308 */ /* 0x000ea20000000800 */
[----:B0-----:R-:W-:Y:S01]  /*7390*/  FADD.FTZ R50, R42, R5 ;  /* 0x000000052a327221 */ /* 0x001fe20000010000 */
[----:B------:R-:W-:Y:S01]  /*73a0*/  FADD.FTZ R11, R68, R11 ;  /* 0x0000000b440b7221 */ /* 0x000fe20000010000 */
[----:B------:R-:W-:Y:S01]  /*73b0*/  F2FP.BF16.F32.PACK_AB R143, R42, R143 ;  /* 0x0000008f2a8f723e */ /* 0x000fe200000010ff */
[-C--:B------:R-:W-:Y:S01]  /*73c0*/  FMUL.FTZ R103, R103, R49.reuse ;  /* 0x0000003167677220 */ /* 0x080fe20000410000 */
[-C--:B------:R-:W-:Y:S01]  /*73d0*/  FMUL.FTZ R106, R106, R49.reuse ;  /* 0x000000316a6a7220 */ /* 0x080fe20000410000 */
[----:B------:R-:W-:Y:S01]  /*73e0*/  FADD.FTZ R22, R122, R11 ;  /* 0x0000000b7a167221 */ /* 0x000fe20000010000 */
[-C--:B------:R-:W-:Y:S01]  /*73f0*/  FMUL.FTZ R107, R107, R49.reuse ;  /* 0x000000316b6b7220 */ /* 0x080fe20000410000 */
[----:B------:R-:W0:Y:S01]  /*7400*/  MUFU.EX2 R139, R139 ;  /* 0x0000008b008b7308 */ /* 0x000e220000000800 */
[----:B-1----:R-:W-:Y:S01]  /*7410*/  FADD.FTZ R5, R137, R50 ;  /* 0x0000003289057221 */ /* 0x002fe20000010000 */
[-C--:B------:R-:W-:Y:S01]  /*7420*/  FMUL.FTZ R110, R110, R49.reuse ;  /* 0x000000316e6e7220 */ /* 0x080fe20000410000 */
[-C--:B------:R-:W-:Y:S01]  /*7430*/  FMUL.FTZ R111, R111, R49.reuse ;  /* 0x000000316f6f7220 */ /* 0x080fe20000410000 */
[-C--:B------:R-:W-:Y:S01]  /*7440*/  FMUL.FTZ R114, R114, R49.reuse ;  /* 0x0000003172727220 */ /* 0x080fe20000410000 */
[-C--:B------:R-:W-:Y:S01]  /*7450*/  FMUL.FTZ R115, R115, R49.reuse ;  /* 0x0000003173737220 */ /* 0x080fe20000410000 */
[-C--:B------:R-:W-:Y:S01]  /*7460*/  FMUL.FTZ R118, R118, R49.reuse ;  /* 0x0000003176767220 */ /* 0x080fe20000410000 */
[----:B------:R-:W-:Y:S01]  /*7470*/  FMUL.FTZ R119, R119, R49 ;  /* 0x0000003177777220 */ /* 0x000fe20000410000 */
[----:B------:R-:W1:Y:S01]  /*7480*/  MUFU.EX2 R133, R133 ;  /* 0x0000008500857308 */ /* 0x000e620000000800 */
[C---:B--2---:R-:W-:Y:S01]  /*7490*/  FADD.FTZ R18, R32.reuse, R5 ;  /* 0x0000000520127221 */ /* 0x044fe20000010000 */
[----:B------:R-:W-:Y:S01]  /*74a0*/  F2FP.BF16.F32.PACK_AB R137, R32, R137 ;  /* 0x000000892089723e */ /* 0x000fe200000010ff */
[----:B------:R-:W-:-:S05]  /*74b0*/  IMAD.MOV.U32 R6, RZ, RZ, R14 ;  /* 0x000000ffff067224 */ /* 0x000fca00078e000e */
[----:B------:R2:W3:Y:S01]  /*74c0*/  MUFU.EX2 R36, R40 ;  /* 0x0000002800247308 */ /* 0x0004e20000000800 */
[----:B0-----:R-:W-:Y:S01]  /*74d0*/  FADD.FTZ R5, R139, R18 ;  /* 0x000000128b057221 */ /* 0x001fe20000010000 */
[----:B------:R-:W-:-:S03]  /*74e0*/  F2FP.BF16.F32.PACK_AB R139, R10, R139 ;  /* 0x0000008b0a8b723e */ /* 0x000fc600000010ff */
[----:B------:R-:W-:Y:S01]  /*74f0*/  FADD.FTZ R18, R10, R5 ;  /* 0x000000050a127221 */ /* 0x000fe20000010000 */
[----:B------:R-:W-:Y:S02]  /*7500*/  IMAD.MOV.U32 R10, RZ, RZ, R44 ;  /* 0x000000ffff0a7224 */ /* 0x000fe400078e002c */
[----:B------:R-:W0:Y:S01]  /*7510*/  MUFU.EX2 R135, R135 ;  /* 0x0000008700877308 */ /* 0x000e220000000800 */
[-CC-:B--2---:R-:W-:Y:S01]  /*7520*/  FFMA.FTZ R40, R156, R7.reuse, -R51.reuse ;  /* 0x000000079c287223 */ /* 0x184fe20000010833 */
[----:B-1----:R-:W-:Y:S01]  /*7530*/  FADD.FTZ R5, R133, R18 ;  /* 0x0000001285057221 */ /* 0x002fe20000010000 */
[----:B------:R-:W-:-:S05]  /*7540*/  FFMA.FTZ R51, R87, R7, -R51 ;  /* 0x0000000757337223 */ /* 0x000fca0000010833 */
[----:B------:R-:W1:Y:S01]  /*7550*/  MUFU.EX2 R4, R4 ;  /* 0x0000000400047308 */ /* 0x000e620000000800 */
[C---:B---3--:R-:W-:Y:S01]  /*7560*/  FADD.FTZ R18, R36.reuse, R5 ;  /* 0x0000000524127221 */ /* 0x048fe20000010000 */
[----:B------:R-:W-:-:S06]  /*7570*/  F2FP.BF16.F32.PACK_AB R133, R36, R133 ;  /* 0x000000852485723e */ /* 0x000fcc00000010ff */
[----:B------:R-:W2:Y:S01]  /*7580*/  MUFU.EX2 R129, R129 ;  /* 0x0000008100817308 */ /* 0x000ea20000000800 */
[----:B0-----:R-:W-:-:S07]  /*7590*/  FADD.FTZ R5, R135, R18 ;  /* 0x0000001287057221 */ /* 0x001fce0000010000 */
        /* <DEDUP_REMOVED lines=30> */
[C---:B-1----:R-:W-:Y:S01]  /*7780*/  FADD.FTZ R5, R47.reuse, R22 ;  /* 0x000000162f057221 */ /* 0x042fe20000010000 */
[----:B------:R-:W-:Y:S02]  /*7790*/  F2FP.BF16.F32.PACK_AB R122, R47, R122 ;  /* 0x0000007a2f7a723e */ /* 0x000fe400000010ff */
[C---:B--2---:R-:W-:Y:S01]  /*77a0*/  FADD.FTZ R4, R51.reuse, R18 ;  /* 0x0000001233047221 */ /* 0x044fe20000010000 */
[----:B------:R-:W-:Y:S01]  /*77b0*/  F2FP.BF16.F32.PACK_AB R123, R51, R123 ;  /* 0x0000007b337b723e */ /* 0x000fe200000010ff */
[----:B------:R-:W-:Y:S06]  /*77c0*/  @P2 BRA `(.L_x_858) ;  /* 0xffffffd000a82947 */ /* 0x000fec000383ffff */
[----:B------:R-:W-:Y:S02]  /*77d0*/  IMAD.MOV.U32 R10, RZ, RZ, R44 ;  /* 0x000000ffff0a7224 */ /* 0x000fe400078e002c */
[----:B------:R-:W-:-:S07]  /*77e0*/  IMAD.MOV.U32 R6, RZ, RZ, R14 ;  /* 0x000000ffff067224 */ /* 0x000fce00078e000e */
.L_x_841:
[----:B------:R-:W0:Y:S01]  /*77f0*/  S2UR UR6, SR_CTAID.X ;  /* 0x00000000000679c3 */ /* 0x000e220000002500 */
[----:B------:R-:W-:Y:S01]  /*7800*/  ULDC UR7, c[0x0][0x448] ;  /* 0x0001120000077ab9 */ /* 0x000fe20000000800 */
[----:B------:R-:W-:Y:S01]  /*7810*/  IADD3 R11, -R8, 0x1, RZ ;  /* 0x00000001080b7810 */ /* 0x000fe20007ffe1ff */
[----:B------:R-:W-:Y:S01]  /*7820*/  UISETP.NE.AND UP0, UPT, UR7, 0x1, UPT ;  /* 0x000000010700788c */ /* 0x000fe2000bf05270 */
[----:B------:R-:W-:Y:S01]  /*7830*/  ULDC UR14, c[0x0][0x9e4] ;  /* 0x00027900000e7ab9 */ /* 0x000fe20000000800 */
[----:B------:R-:W-:Y:S02]  /*7840*/  UMOV UR10, 0xc0 ;  /* 0x000000c0000a7882 */ /* 0x000fe40000000000 */
[----:B------:R-:W-:Y:S01]  /*7850*/  IMAD R11, R16, UR27, R11 ;  /* 0x0000001b100b7c24 */ /* 0x000fe2000f8e020b */
[----:B------:R-:W-:-:S04]  /*7860*/  UISETP.GE.AND UP1, UPT, UR14, 0x1, UPT ;  /* 0x000000010e00788c */ /* 0x000fc8000bf26270 */
[----:B------:R-:W-:Y:S02]  /*7870*/  R2UR UR11, R11 ;  /* 0x000000000b0b72ca */ /* 0x000fe400000e0000 */
[----:B------:R-:W-:Y:S01]  /*7880*/  PLOP3.LUT P6, PT, PT, PT, UP1, 0x80, 0x0 ;  /* 0x000000000000781c */ /* 0x000fe20003fcf018 */
[----:B------:R-:W-:Y:S01]  /*7890*/  @UP0 ULDC UR15, c[0x0][0x450] ;  /* 0x00011400000f0ab9 */ /* 0x000fe20000000800 */
[----:B0-----:R-:W-:-:S03]  /*78a0*/  UIMAD UR10, UR6, UR10, 0xbf ;  /* 0x000000bf060a74a4 */ /* 0x001fc6000f8e020a */
[----:B------:R-:W-:Y:S02]  /*78b0*/  @UP0 ULDC UR6, c[0x0][0x44c] ;  /* 0x0001130000060ab9 */ /* 0x000fe40000000800 */
[----:B------:R-:W-:-:S04]  /*78c0*/  UIMAD.WIDE.U32 UR6, UR10, UR6, URZ ;  /* 0x000000060a0672a5 */ /* 0x000fc8000f8e003f */
[----:B------:R-:W-:-:S04]  /*78d0*/  @UP0 USHF.R.U32.HI UR10, URZ, UR15, UR7 ;  /* 0x0000000f3f0a0299 */ /* 0x000fc80008011607 */
[----:B------:R-:W-:-:S03]  /*78e0*/  UIADD3 UR10, UR11, UR10, URZ ;  /* 0x0000000a0b0a7290 */ /* 0x000fc6000fffe03f */
[----:B------:R-:W-:Y:S02]  /*78f0*/  ULDC UR11, c[0x0][0x9dc] ;  /* 0x00027700000b7ab9 */ /* 0x000fe40000000800 */
[----:B------:R-:W-:Y:S01]  /*7900*/  UIADD3 UR11, UR10, -UR11, URZ ;  /* 0x8000000b0a0b7290 */ /* 0x000fe2000fffe03f */
[----:B------:R-:W-:Y:S11]  /*7910*/  @!P6 BRA `(.L_x_859) ;  /* 0x000000000044e947 */ /* 0x000ff60003800000 */
        /* <DEDUP_REMOVED lines=10> */
.L_x_860:
[----:B------:R-:W-:-:S11]  /*79c0*/  UISETP.NE.AND UP1, UPT, UR14, 0x1, UPT ;  /* 0x000000010e00788c */ /* 0x000fd6000bf25270 */
[----:B------:R-:W-:Y:S02]  /*79d0*/  @UP1 ULDC.64 UR18, c[0x0][0x9e8] ;  /* 0x00027a0000121ab9 */ /* 0x000fe40000000a00 */
[----:B------:R-:W-:-:S04]  /*79e0*/  UIMAD.WIDE.U32 UR6, UR10, UR18, URZ ;  /* 0x000000120a0672a5 */ /* 0x000fc8000f8e003f */
[----:B------:R-:W-:-:S12]  /*79f0*/  @UP1 USHF.R.U32.HI UR10, URZ, UR19, UR7 ;  /* 0x000000133f0a1299 */ /* 0x000fd80008011607 */
.L_x_861:
[----:B------:R-:W-:-:S04]  /*7a00*/  UIMAD UR10, UR10, UR14, URZ ;  /* 0x0000000e0a0a72a4 */ /* 0x000fc8000f8e023f */
[----:B------:R-:W-:-:S04]  /*7a10*/  UISETP.LT.AND UP1, UPT, UR11, UR10, UPT ;  /* 0x0000000a0b00728c */ /* 0x000fc8000bf21270 */
[----:B------:R-:W-:-:S12]  /*7a20*/  USEL UR11, UR11, UR10, !UP1 ;  /* 0x0000000a0b0b7287 */ /* 0x000fd8000c800000 */
.L_x_859:
[----:B------:R-:W-:-:S04]  /*7a30*/  UIADD3 UR11, UR11, 0x7f, URZ ;  /* 0x0000007f0b0b7890 */ /* 0x000fc8000fffe03f */
[----:B------:R-:W-:-:S04]  /*7a40*/  USHF.R.S32.HI UR6, URZ, 0x1f, UR11 ;  /* 0x0000001f3f067899 */ /* 0x000fc8000801140b */
[----:B------:R-:W-:-:S04]  /*7a50*/  ULEA.HI UR6, UR6, UR11, URZ, 0x7 ;  /* 0x0000000b06067291 */ /* 0x000fc8000f8f383f */
[----:B------:R-:W-:-:S04]  /*7a60*/  USHF.R.S32.HI UR6, URZ, 0x7, UR6 ;  /* 0x000000073f067899 */ /* 0x000fc80008011406 */
[----:B------:R-:W-:-:S04]  /*7a70*/  UISETP.LT.AND UP1, UPT, UR37, UR6, UPT ;  /* 0x000000062500728c */ /* 0x000fc8000bf21270 */
[----:B------:R-:W-:-:S06]  /*7a80*/  USEL UR6, UR37, UR6, !UP1 ;  /* 0x0000000625067287 */ /* 0x000fcc000c800000 */
[----:B------:R-:W-:-:S13]  /*7a90*/  ISETP.GE.AND P2, PT, R9, UR6, PT ;  /* 0x0000000609007c0c */ /* 0x000fda000bf46270 */
[----:B------:R-:W-:Y:S05]  /*7aa0*/  @!P2 BRA `(.L_x_862) ;  /* 0x0000001c002ca947 */ /* 0x000fea0003800000 */
[----:B------:R-:W-:Y:S01]  /*7ab0*/  IMAD.MOV.U32 R11, RZ, RZ, R10 ;  /* 0x000000ffff0b7224 */ /* 0x000fe200078e000a */
[----:B------:R-:W-:Y:S01]  /*7ac0*/  UMOV UR26, UR5 ;  /* 0x00000005001a7c82 */ /* 0x000fe20008000000 */
[----:B------:R-:W-:Y:S01]  /*7ad0*/  IMAD.MOV.U32 R15, RZ, RZ, R6 ;  /* 0x000000ffff0f7224 */ /* 0x000fe200078e0006 */
[----:B------:R-:W-:-:S06]  /*7ae0*/  UMOV UR7, UR4 ;  /* 0x0000000400077c82 */ /* 0x000fcc0008000000 */
.L_x_871:
        /* <DEDUP_REMOVED lines=9> */
.L_x_864:
[----:B------:R-:W-:Y:S01]  /*7b80*/  ULEA UR10, UR4, UR38, 0x3 ;  /* 0x00000026040a7291 */ /* 0x000fe2000f8e183f */
[----:B------:R-:W-:-:S05]  /*7b90*/  IMAD.U32 R6, RZ, RZ, UR5 ;  /* 0x00000005ff067e24 */ /* 0x000fca000f8e00ff */
[----:B------:R-:W-:-:S04]  /*7ba0*/  SHF.L.U32 R6, R6, 0x1f, RZ ;  /* 0x0000001f06067819 */ /* 0x000fc800000006ff */
[----:B------:R0:W1:Y:S01]  /*7bb0*/  SYNCS.PHASECHK.TRANS64.TRYWAIT P2, [UR10+0x16830], R6 ;  /* 0x01683006ff0075a7 */ /* 0x000062000804014a */
[----:B------:R-:W-:Y:S05]  /*7bc0*/  @!P0 BRA `(.L_x_865) ;  /* 0x0000000000048947 */ /* 0x000fea0003800000 */
[----:B------:R-:W-:Y:S01]  /*7bd0*/  BPT.TRAP 0x1 ;  /* 0x000000040000795c */ /* 0x000fe20000300000 */
.L_x_865:
[----:B-1----:R-:W-:Y:S05]  /*7be0*/  @P2 BRA `(.L_x_863) ;  /* 0x0000000000082947 */ /* 0x002fea0003800000 */
[----:B------:R-:W1:Y:S02]  /*7bf0*/  SYNCS.PHASECHK.TRANS64.TRYWAIT P2, [UR10+0x16830], R6 ;  /* 0x01683006ff0075a7 */ /* 0x000e64000804014a */
[----:B-1----:R-:W-:Y:S05]  /*7c00*/  @!P2 BRA `(.L_x_866) ;  /* 0x0000009c008ca947 */ /* 0x002fea0003800000 */
.L_x_863:
        /* <DEDUP_REMOVED lines=27> */
.L_x_868:
[----:B------:R-:W-:Y:S01]  /*7dc0*/  ULEA UR10, UR7, UR38, 0x3 ;  /* 0x00000026070a7291 */ /* 0x000fe2000f8e183f */
[----:B------:R-:W-:-:S05]  /*7dd0*/  IMAD.U32 R6, RZ, RZ, UR26 ;  /* 0x0000001aff067e24 */ /* 0x000fca000f8e00ff */
[----:B------:R-:W-:-:S04]  /*7de0*/  SHF.L.U32 R6, R6, 0x1f, RZ ;  /* 0x0000001f06067819 */ /* 0x000fc800000006ff */
[----:B------:R0:W1:Y:S01]  /*7df0*/  SYNCS.PHASECHK.TRANS64.TRYWAIT P2, [UR10+0x16850], R6 ;  /* 0x01685006ff0075a7 */ /* 0x000062000804014a */
[----:B------:R-:W-:Y:S05]  /*7e00*/  @!P0 BRA `(.L_x_869) ;  /* 0x0000000000048947 */ /* 0x000fea0003800000 */
[----:B------:R-:W-:Y:S01]  /*7e10*/  BPT.TRAP 0x1 ;  /* 0x000000040000795c */ /* 0x000fe20000300000 */
.L_x_869:
[----:B-1----:R-:W-:Y:S05]  /*7e20*/  @P2 BRA `(.L_x_867) ;  /* 0x0000000000082947 */ /* 0x002fea0003800000 */
[----:B------:R-:W1:Y:S02]  /*7e30*/  SYNCS.PHASECHK.TRANS64.TRYWAIT P2, [UR10+0x16850], R6 ;  /* 0x01685006ff0075a7 */ /* 0x000e64000804014a */
[----:B-1----:R-:W-:Y:S05]  /*7e40*/  @!P2 BRA `(.L_x_870) ;  /* 0x0000009c0014a947 */ /* 0x002fea0003800000 */
.L_x_867:
[----:B------:R-:W-:Y:S01]  /*7e50*/  UIADD3 UR10, UR38, 0x400, URZ ;  /* 0x00000400260a7890 */ /* 0x000fe2000fffe03f */
[----:B------:R-:W-:Y:S01]  /*7e60*/  WARPGROUP.ARRIVE ;  /* 0x00000000000079c5 */ /* 0x000fe20000000000 */
[----:B------:R-:W-:Y:S01]  /*7e70*/  UMOV UR11, 0x40000040 ;  /* 0x40000040000b7882 */ /* 0x000fe20000000000 */
[----:B------:R-:W-:Y:S01]  /*7e80*/  UMOV UR15, 0x40000040 ;  /* 0x40000040000f7882 */ /* 0x000fe20000000000 */
[----:B------:R-:W-:Y:S01]  /*7e90*/  USHF.R.U32.HI UR10, URZ, 0x4, UR10 ;  /* 0x000000043f0a7899 */ /* 0x000fe2000801160a */
[----:B01----:R-:W-:Y:S01]  /*7ea0*/  FMNMX.FTZ R6, R24, R15, !PT ;  /* 0x0000000f18067209 */ /* 0x003fe20007810000 */
[----:B------:R-:W-:Y:S01]  /*7eb0*/  UMOV UR26, UR5 ;  /* 0x00000005001a7c82 */ /* 0x000fe20008000000 */
[----:B------:R-:W-:Y:S01]  /*7ec0*/  ISETP.GE.U32.AND P2, PT, R2, 0x180, PT ;  /* 0x000001800200780c */ /* 0x000fe20003f46070 */
[----:B------:R-:W-:Y:S01]  /*7ed0*/  ULOP3.LUT UR10, UR10, 0x3fff, URZ, 0xc0, !UPT ;  /* 0x00003fff0a0a7892 */ /* 0x000fe2000f8ec03f */
[----:B------:R-:W-:-:S03]  /*7ee0*/  FMNMX.FTZ R7, R25, R6, !PT ;  /* 0x0000000619077209 */ /* 0x000fc60007810000 */
[----:B------:R-:W-:Y:S01]  /*7ef0*/  ULEA UR10, UR7, UR10, 0xa ;  /* 0x0000000a070a7291 */ /* 0x000fe2000f8e503f */
[----:B------:R-:W-:-:S03]  /*7f00*/  FMNMX.FTZ R6, R28, R7, !PT ;  /* 0x000000071c067209 */ /* 0x000fc60007810000 */
[----:B------:R-:W-:Y:S01]  /*7f10*/  UIADD3 UR14, UR10, 0x80, URZ ;  /* 0x000000800a0e7890 */ /* 0x000fe2000fffe03f */
[----:B------:R-:W-:-:S04]  /*7f20*/  FMNMX.FTZ R7, R29, R6, !PT ;  /* 0x000000061d077209 */ /* 0x000fc80007810000 */
[----:B------:R-:W-:Y:S01]  /*7f30*/  HGMMA.64x64x16.F32.BF16 R88, R148, gdesc[UR8].tnspB, R88, gsb0 ;  /* 0x40e0000894587df0 */ /* 0x000fe20008001858 */
[----:B------:R-:W-:Y:S01]  /*7f40*/  FMNMX.FTZ R6, R32, R7, !PT ;  /* 0x0000000720067209 */ /* 0x000fe20007810000 */
[----:B------:R-:W-:-:S03]  /*7f50*/  UMOV UR11, 0x40000040 ;  /* 0x40000040000b7882 */ /* 0x000fc60000000000 */
        /* <DEDUP_REMOVED lines=18> */
[----:B------:R-:W-:Y:S01]  /*8080*/  FMNMX.FTZ R7, R69, R6, !PT ;  /* 0x0000000645077209 */ /* 0x000fe20007810000 */
[----:B------:R-:W-:Y:S02]  /*8090*/  WARPGROUP.DEPBAR.LE gsb0, 0x0 ;  /* 0x00008000000079c5 */ /* 0x000fe40000010000 */
[----:B------:R-:W-:Y:S01]  /*80a0*/  WARPGROUP.ARRIVE ;  /* 0x00000000000079c5 */ /* 0x000fe20000000000 */
[----:B------:R-:W-:-:S04]  /*80b0*/  FMNMX.FTZ R6, R72, R7, !PT ;  /* 0x0000000748067209 */ /* 0x000fc80007810000 */
[----:B------:R-:W-:Y:S01]  /*80c0*/  FMNMX.FTZ R7, R73, R6, !PT ;  /* 0x0000000649077209 */ /* 0x000fe20007810000 */
[----:B------:R-:W-:Y:S01]  /*80d0*/  HGMMA.64x64x16.F32.BF16 R88, R144, gdesc[UR12].tnspB, R88, gsb0 ;  /* 0x40e0000c90587df0 */ /* 0x000fe20008001858 */
[----:B------:R-:W-:Y:S01]  /*80e0*/  UIADD3 UR14, UR10, 0x100, URZ ;  /* 0x000001000a0e7890 */ /* 0x000fe2000fffe03f */
[----:B------:R-:W-:Y:S01]  /*80f0*/  UMOV UR15, 0x40000040 ;  /* 0x40000040000f7882 */ /* 0x000fe20000000000 */
[----:B------:R-:W-:-:S04]  /*8100*/  FMNMX.FTZ R6, R76, R7, !PT ;  /* 0x000000074c067209 */ /* 0x000fc80007810000 */
[----:B------:R-:W-:-:S04]  /*8110*/  FMNMX.FTZ R7, R77, R6, !PT ;  /* 0x000000064d077209 */ /* 0x000fc80007810000 */
[----:B------:R-:W-:-:S04]  /*8120*/  FMNMX.FTZ R6, R80, R7, !PT ;  /* 0x0000000750067209 */ /* 0x000fc80007810000 */
[----:B------:R-:W-:-:S04]  /*8130*/  FMNMX.FTZ R7, R81, R6, !PT ;  /* 0x0000000651077209 */ /* 0x000fc80007810000 */
[----:B------:R-:W-:-:S04]  /*8140*/  FMNMX.FTZ R6, R84, R7, !PT ;  /* 0x0000000754067209 */ /* 0x000fc80007810000 */
[----:B------:R-:W-:-:S05]  /*8150*/  FMNMX.FTZ R8, R85, R6, !PT ;  /* 0x0000000655087209 */ /* 0x000fca0007810000 */
[----:B------:R-:W0:Y:S02]  /*8160*/  SHFL.BFLY PT, R7, R8, 0x2, 0x1f ;  /* 0x0c401f0008077f89 */ /* 0x000e2400000e0000 */
[----:B0-----:R-:W-:Y:S02]  /*8170*/  FMNMX.FTZ R10, R8, R7, !PT ;  /* 0x00000007080a7209 */ /* 0x001fe40007810000 */
[----:B------:R-:W0:Y:S03]  /*8180*/  LDC R7, c[0x0][0x988] ;  /* 0x00026200ff077b82 */ /* 0x000e260000000800 */
[----:B------:R-:W1:Y:S01]  /*8190*/  SHFL.BFLY PT, R19, R10, 0x1, 0x1f ;  /* 0x0c201f000a137f89 */ /* 0x000e6200000e0000 */
[----:B------:R-:W-:Y:S02]  /*81a0*/  WARPGROUP.DEPBAR.LE gsb0, 0x0 ;  /* 0x00008000000079c5 */ /* 0x000fe40000010000 */
[----:B------:R-:W-:Y:S01]  /*81b0*/  WARPGROUP.ARRIVE ;  /* 0x00000000000079c5 */ /* 0x000fe20000000000 */
[----:B-1----:R-:W-:-:S02]  /*81c0*/  FMNMX.FTZ R6, R10, R19, !PT ;  /* 0x000000130a067209 */ /* 0x002fc40007810000 */
[----:B------:R-:W-:-:S03]  /*81d0*/  FMNMX.FTZ R10, R26, R11, !PT ;  /* 0x0000000b1a0a7209 */ /* 0x000fc60007810000 */
[----:B------:R-:W-:Y:S01]  /*81e0*/  HGMMA.64x64x16.F32.BF16 R88, R140, gdesc[UR12].tnspB, R88, gsb0 ;  /* 0x40e0000c8c587df0 */ /* 0x000fe20008001858 */
[----:B------:R-:W-:Y:S01]  /*81f0*/  UIADD3 UR14, UR10, 0x180, URZ ;  /* 0x000001800a0e7890 */ /* 0x000fe2000fffe03f */
[----:B------:R-:W-:Y:S01]  /*8200*/  FMNMX.FTZ R21, R27, R10, !PT ;  /* 0x0000000a1b157209 */ /* 0x000fe20007810000 */
[----:B------:R-:W-:Y:S01]  /*8210*/  UMOV UR15, 0x40000040 ;  /* 0x40000040000f7882 */ /* 0x000fe20000000000 */
[----:B------:R-:W-:Y:S02]  /*8220*/  FADD.FTZ R14, -R6, R15 ;  /* 0x0000000f060e7221 */ /* 0x000fe40000010100 */
[----:B------:R-:W-:Y:S02]  /*8230*/  FMNMX.FTZ R10, R30, R21, !PT ;  /* 0x000000151e0a7209 */ /* 0x000fe40007810000 */
[-C--:B0-----:R-:W-:Y:S01]  /*8240*/  FMUL.FTZ R18, R14, R7.reuse ;  /* 0x000000070e127220 */ /* 0x081fe20000410000 */
[----:B------:R-:W-:Y:S01]  /*8250*/  FMUL.FTZ R14, R6, R7 ;  /* 0x00000007060e7220 */ /* 0x000fe20000410000 */
[----:B------:R-:W-:-:S02]  /*8260*/  FMNMX.FTZ R23, R31, R10, !PT ;  /* 0x0000000a1f177209 */ /* 0x000fc40007810000 */
[----:B------:R0:W-:Y:S01]  /*8270*/  MUFU.EX2 R8, R18 ;  /* 0x0000001200087308 */ /* 0x0001e20000000800 */
[--C-:B------:R-:W-:Y:S01]  /*8280*/  FFMA.FTZ R33, R33, R7, -R14.reuse ;  /* 0x0000000721217223 */ /* 0x100fe2000001080e */
[----:B------:R-:W-:Y:S01]  /*8290*/  FMNMX.FTZ R10, R34, R23, !PT ;  /* 0x00000017220a7209 */ /* 0x000fe20007810000 */
[-CC-:B------:R-:W-:Y:S01]  /*82a0*/  FFMA.FTZ R148, R25, R7.reuse, -R14.reuse ;  /* 0x0000000719947223 */ /* 0x180fe2000001080e */
[-CC-:B------:R-:W-:Y:S01]  /*82b0*/  FFMA.FTZ R25, R37, R7.reuse, -R14.reuse ;  /* 0x0000000725197223 */ /* 0x180fe2000001080e */
[-CC-:B------:R-:W-:Y:S01]  /*82c0*/  FFMA.FTZ R45, R45, R7.reuse, -R14.reuse ;  /* 0x000000072d2d7223 */ /* 0x180fe2000001080e */
[----:B------:R-:W-:Y:S01]  /*82d0*/  FMNMX.FTZ R23, R35, R10, !PT ;  /* 0x0000000a23177209 */ /* 0x000fe20007810000 */
[-CC-:B------:R-:W-:Y:S01]  /*82e0*/  FFMA.FTZ R57, R57, R7.reuse, -R14.reuse ;  /* 0x0000000739397223 */ /* 0x180fe2000001080e */
        /* <DEDUP_REMOVED lines=15> */
[-CC-:B0-----:R-:W-:Y:S01]  /*83e0*/  FFMA.FTZ R18, R64, R7.reuse, -R14.reuse ;  /* 0x0000000740127223 */ /* 0x181fe2000001080e */
[-CC-:B------:R-:W-:Y:S01]  /*83f0*/  FFMA.FTZ R20, R68, R7.reuse, -R14.reuse ;  /* 0x0000000744147223 */ /* 0x180fe2000001080e */
[--C-:B------:R-:W-:Y:S01]  /*8400*/  FFMA.FTZ R22, R72, R7, -R14.reuse ;  /* 0x0000000748167223 */ /* 0x100fe2000001080e */
[----:B------:R-:W-:Y:S01]  /*8410*/  FMNMX.FTZ R10, R46, R23, !PT ;  /* 0x000000172e0a7209 */ /* 0x000fe20007810000 */
[-CC-:B------:R-:W-:Y:S01]  /*8420*/  FFMA.FTZ R24, R76, R7.reuse, -R14.reuse ;  /* 0x000000074c187223 */ /* 0x180fe2000001080e */
[-CC-:B------:R-:W-:Y:S01]  /*8430*/  FFMA.FTZ R28, R80, R7.reuse, -R14.reuse ;  /* 0x00000007501c7223 */ /* 0x180fe2000001080e */
[-CC-:B------:R-:W-:Y:S01]  /*8440*/  FFMA.FTZ R84, R84, R7.reuse, -R14.reuse ;  /* 0x0000000754547223 */ /* 0x180fe2000001080e */
[----:B------:R-:W-:Y:S01]  /*8450*/  FMNMX.FTZ R23, R47, R10, !PT ;  /* 0x0000000a2f177209 */ /* 0x000fe20007810000 */
[----:B------:R-:W-:Y:S01]  /*8460*/  FFMA.FTZ R85, R85, R7, -R14 ;  /* 0x0000000755557223 */ /* 0x000fe2000001080e */
[----:B------:R-:W0:Y:S02]  /*8470*/  MUFU.EX2 R15, R15 ;  /* 0x0000000f000f7308 */ /* 0x000e240000000800 */
[----:B------:R-:W-:-:S04]  /*8480*/  FMNMX.FTZ R10, R50, R23, !PT ;  /* 0x00000017320a7209 */ /* 0x000fc80007810000 */
[----:B------:R-:W-:Y:S02]  /*8490*/  FMNMX.FTZ R23, R51, R10, !PT ;  /* 0x0000000a33177209 */ /* 0x000fe40007810000 */
[----:B------:R-:W2:Y:S02]  /*84a0*/  MUFU.EX2 R148, R148 ;  /* 0x0000009400947308 */ /* 0x000ea40000000800 */
[----:B------:R-:W-:-:S04]  /*84b0*/  FMNMX.FTZ R10, R54, R23, !PT ;  /* 0x00000017360a7209 */ /* 0x000fc80007810000 */
[----:B-1----:R-:W-:Y:S02]  /*84c0*/  FMNMX.FTZ R33, R55, R10, !PT ;  /* 0x0000000a37217209 */ /* 0x002fe40007810000 */
[----:B------:R-:W-:Y:S01]  /*84d0*/  MUFU.EX2 R23, R45 ;  /* 0x0000002d00177308 */ /* 0x000fe20000000800 */
[----:B0-----:R-:W-:Y:S01]  /*84e0*/  FFMA.FTZ R5, R8, R5, R15 ;  /* 0x0000000508057223 */ /* 0x001fe2000001000f */
[----:B------:R-:W-:-:S04]  /*84f0*/  FMNMX.FTZ R10, R58, R33, !PT ;  /* 0x000000213a0a7209 */ /* 0x000fc80007810000 */
[----:B------:R-:W-:Y:S02]  /*8500*/  FMNMX.FTZ R33, R59, R10, !PT ;  /* 0x0000000a3b217209 */ /* 0x000fe40007810000 */
[----:B------:R-:W0:Y:S01]  /*8510*/  MUFU.EX2 R150, R150 ;  /* 0x0000009600967308 */ /* 0x000e220000000800 */
[----:B--2---:R-:W-:Y:S01]  /*8520*/  FADD.FTZ R5, R148, R5 ;  /* 0x0000000594057221 */ /* 0x004fe20000010000 */
[----:B------:R-:W-:Y:S02]  /*8530*/  FMNMX.FTZ R10, R62, R33, !PT ;  /* 0x000000213e0a7209 */ /* 0x000fe40007810000 */
[----:B------:R-:W-:Y:S02]  /*8540*/  F2FP.BF16.F32.PACK_AB R148, R148, R15 ;  /* 0x0000000f9494723e */ /* 0x000fe400000010ff */
[----:B------:R-:W-:Y:S02]  /*8550*/  FMNMX.FTZ R37, R63, R10, !PT ;  /* 0x0000000a3f257209 */ /* 0x000fe40007810000 */
[----:B------:R1:W-:Y:S01]  /*8560*/  MUFU.EX2 R33, R49 ;  /* 0x0000003100217308 */ /* 0x0003e20000000800 */
[----:B------:R-:W-:-:S02]  /*8570*/  WARPGROUP.DEPBAR.LE gsb0, 0x0 ;  /* 0x00008000000079c5 */ /* 0x000fc40000010000 */
[----:B------:R-:W-:Y:S01]  /*8580*/  WARPGROUP.ARRIVE ;  /* 0x00000000000079c5 */ /* 0x000fe20000000000 */
[----:B------:R-:W-:Y:S01]  /*8590*/  FMNMX.FTZ R10, R66, R37, !PT ;  /* 0x00000025420a7209 */ /* 0x000fe20007810000 */
[-CC-:B------:R-:W-:Y:S01]  /*85a0*/  FFMA.FTZ R140, R40, R7.reuse, -R14.reuse ;  /* 0x00000007288c7223 */ /* 0x180fe2000001080e */
[-CC-:B------:R-:W-:Y:S02]  /*85b0*/  FFMA.FTZ R142, R44, R7.reuse, -R14.reuse ;  /* 0x000000072c8e7223 */ /* 0x180fe4000001080e */
[----:B------:R-:W2:Y:S01]  /*85c0*/  MUFU.EX2 R19, R19 ;  /* 0x0000001300137308 */ /* 0x000ea20000000800 */
[----:B------:R-:W-:Y:S01]  /*85d0*/  FMNMX.FTZ R37, R67, R10, !PT ;  /* 0x0000000a43257209 */ /* 0x000fe20007810000 */
[----:B------:R-:W-:Y:S01]  /*85e0*/  HGMMA.64x64x16.F32.BF16 R88, R136, gdesc[UR12].tnspB, R88, gsb0 ;  /* 0x40e0000c88587df0 */ /* 0x000fe20008001858 */
[----:B------:R-:W-:Y:S01]  /*85f0*/  UIADD3 UR14, UR10, 0x200, URZ ;  /* 0x000002000a0e7890 */ /* 0x000fe2000fffe03f */
[--C-:B-1----:R-:W-:Y:S01]  /*8600*/  FFMA.FTZ R49, R65, R7, -R14.reuse ;  /* 0x0000000741317223 */ /* 0x102fe2000001080e */
[----:B------:R-:W-:Y:S01]  /*8610*/  UMOV UR15, 0x40000040 ;  /* 0x40000040000f7882 */ /* 0x000fe20000000000 */
        /* <DEDUP_REMOVED lines=8> */
[----:B------:R1:W-:Y:S02]  /*86a0*/  MUFU.EX2 R37, R57 ;  /* 0x0000003900257308 */ /* 0x0003e40000000800 */
[----:B------:R-:W-:-:S04]  /*86b0*/  FMNMX.FTZ R45, R79, R10, !PT ;  /* 0x0000000a4f2d7209 */ /* 0x000fc80007810000 */
[----:B------:R-:W-:Y:S02]  /*86c0*/  FMNMX.FTZ R10, R82, R45, !PT ;  /* 0x0000002d520a7209 */ /* 0x000fe40007810000 */
[----:B------:R-:W-:Y:S02]  /*86d0*/  MUFU.EX2 R25, R25 ;  /* 0x0000001900197308 */ /* 0x000fe40000000800 */
[----:B------:R-:W-:-:S04]  /*86e0*/  FMNMX.FTZ R45, R83, R10, !PT ;  /* 0x0000000a532d7209 */ /* 0x000fc80007810000 */
[----:B------:R-:W-:Y:S02]  /*86f0*/  FMNMX.FTZ R10, R86, R45, !PT ;  /* 0x0000002d560a7209 */ /* 0x000fe40007810000 */
[----:B------:R3:W-:Y:S02]  /*8700*/  MUFU.EX2 R45, R61 ;  /* 0x0000003d002d7308 */ /* 0x0007e40000000800 */
[----:B------:R-:W-:-:S05]  /*8710*/  FMNMX.FTZ R10, R87, R10, !PT ;  /* 0x0000000a570a7209 */ /* 0x000fca0007810000 */
[----:B-1----:R-:W1:Y:S01]  /*8720*/  SHFL.BFLY PT, R57, R10, 0x2, 0x1f ;  /* 0x0c401f000a397f89 */ /* 0x002e6200000e0000 */
[----:B------:R-:W-:Y:S01]  /*8730*/  MUFU.EX2 R140, R140 ;  /* 0x0000008c008c7308 */ /* 0x000fe20000000800 */
[----:B---3--:R-:W-:-:S07]  /*8740*/  FFMA.FTZ R61, R77, R7, -R14 ;  /* 0x000000074d3d7223 */ /* 0x008fce000001080e */
[----:B------:R-:W-:Y:S08]  /*8750*/  MUFU.EX2 R29, R29 ;  /* 0x0000001d001d7308 */ /* 0x000ff00000000800 */
[----:B------:R-:W-:Y:S01]  /*8760*/  MUFU.EX2 R142, R142 ;  /* 0x0000008e008e7308 */ /* 0x000fe20000000800 */
[----:B-1----:R-:W-:Y:S01]  /*8770*/  FMNMX.FTZ R32, R10, R57, !PT ;  /* 0x000000390a207209 */ /* 0x002fe20007810000 */
[----:B------:R-:W-:-:S06]  /*8780*/  FFMA.FTZ R57, R73, R7, -R14 ;  /* 0x0000000749397223 */ /* 0x000fcc000001080e */
[----:B------:R-:W-:Y:S01]  /*8790*/  MUFU.EX2 R41, R41 ;  /* 0x0000002900297308 */ /* 0x000fe20000000800 */
[----:B------:R-:W1:Y:S01]  /*87a0*/  SHFL.BFLY PT, R69, R32, 0x1, 0x1f ;  /* 0x0c201f0020457f89 */ /* 0x000e6200000e0000 */
[----:B------:R-:W-:Y:S02]  /*87b0*/  WARPGROUP.DEPBAR.LE gsb0, 0x0 ;  /* 0x00008000000079c5 */ /* 0x000fe40000010000 */
[----:B------:R-:W-:Y:S01]  /*87c0*/  WARPGROUP.ARRIVE ;  /* 0x00000000000079c5 */ /* 0x000fe20000000000 */
[-CC-:B------:R-:W-:Y:S01]  /*87d0*/  FFMA.FTZ R136, R48, R7.reuse, -R14.reuse ;  /* 0x0000000730887223 */ /* 0x180fe2000001080e */
[----:B------:R-:W-:Y:S02]  /*87e0*/  FFMA.FTZ R138, R52, R7, -R14 ;  /* 0x00000007348a7223 */ /* 0x000fe4000001080e */
[----:B------:R-:W-:Y:S02]  /*87f0*/  MUFU.EX2 R18, R18 ;  /* 0x0000001200127308 */ /* 0x000fe40000000800 */
[----:B------:R-:W-:Y:S01]  /*8800*/  HGMMA.64x64x16.F32.BF16 R88, R132, gdesc[UR12].tnspB, R88, gsb0 ;  /* 0x40e0000c84587df0 */ /* 0x000fe20008001858 */
[----:B------:R-:W-:Y:S01]  /*8810*/  UIADD3 UR14, UR10, 0x280, URZ ;  /* 0x000002800a0e7890 */ /* 0x000fe2000fffe03f */
[----:B------:R-:W-:-:S04]  /*8820*/  UMOV UR15, 0x40000040 ;  /* 0x40000040000f7882 */ /* 0x000fc80000000000 */
[----:B------:R-:W-:Y:S01]  /*8830*/  MUFU.EX2 R136, R136 ;  /* 0x0000008800887308 */ /* 0x000fe20000000800 */
[----:B-1----:R-:W-:-:S07]  /*8840*/  FMNMX.FTZ R10, R32, R69, !PT ;  /* 0x00000045200a7209 */ /* 0x002fce0007810000 */
[----:B------:R-:W-:Y:S01]  /*8850*/  MUFU.EX2 R138, R138 ;  /* 0x0000008a008a7308 */ /* 0x000fe20000000800 */
[----:B------:R-:W-:-:S04]  /*8860*/  FMUL.FTZ R36, R10, R7 ;  /* 0x000000070a247220 */ /* 0x000fc80000410000 */
[-CC-:B------:R-:W-:Y:S01]  /*8870*/  FFMA.FTZ R149, R27, R7.reuse, -R36.reuse ;  /* 0x000000071b957223 */ /* 0x180fe20000010824 */
[----:B------:R-:W-:Y:S02]  /*8880*/  VIADD R27, R17, 0x9 ;  /* 0x00000009111b7836 */ /* 0x000fe40000000000 */
[-CC-:B------:R-:W-:Y:S01]  /*8890*/  FFMA.FTZ R151, R30, R7.reuse, -R36.reuse ;  /* 0x000000071e977223 */ /* 0x180fe20000010824 */
[-CC-:B------:R-:W-:Y:S01]  /*88a0*/  FFMA.FTZ R145, R34, R7.reuse, -R36.reuse ;  /* 0x0000000722917223 */ /* 0x180fe20000010824 */
[-CC-:B------:R-:W-:Y:S01]  /*88b0*/  FFMA.FTZ R30, R35, R7.reuse, -R36.reuse ;  /* 0x00000007231e7223 */ /* 0x180fe20000010824 */
[-CC-:B------:R-:W-:Y:S01]  /*88c0*/  FFMA.FTZ R147, R38, R7.reuse, -R36.reuse ;  /* 0x0000000726937223 */ /* 0x180fe20000010824 */
[----:B------:R-:W-:Y:S01]  /*88d0*/  MUFU.EX2 R149, R149 ;  /* 0x0000009500957308 */ /* 0x000fe20000000800 */
[----:B------:R-:W-:Y:S01]  /*88e0*/  SEL R27, R27, 0x9, !P2 ;  /* 0x000000091b1b7807 */ /* 0x000fe20005000000 */
[-CC-:B------:R-:W-:Y:S01]  /*88f0*/  FFMA.FTZ R34, R39, R7.reuse, -R36.reuse ;  /* 0x0000000727227223 */ /* 0x180fe20000010824 */
[-CC-:B------:R-:W-:Y:S01]  /*8900*/  FFMA.FTZ R137, R50, R7.reuse, -R36.reuse ;  /* 0x0000000732897223 */ /* 0x180fe20000010824 */
[----:B0-----:R-:W-:Y:S01]  /*8910*/  FADD.FTZ R50, R150, R5 ;  /* 0x0000000596327221 */ /* 0x001fe20000010000 */
        /* <DEDUP_REMOVED lines=15> */
[----:B------:R-:W-:Y:S01]  /*8a10*/  FFMA.FTZ R86, R86, R7, -R36 ;  /* 0x0000000756567223 */ /* 0x000fe20000010824 */
[C---:B------:R-:W-:Y:S01]  /*8a20*/  ISETP.GT.AND P2, PT, R9.reuse, UR6, PT ;  /* 0x0000000609007c0c */ /* 0x040fe2000bf44270 */
[----:B------:R-:W-:Y:S01]  /*8a30*/  VIADD R9, R9, 0xffffffff ;  /* 0xffffffff09097836 */ /* 0x000fe20000000000 */
[----:B--2---:R-:W-:Y:S01]  /*8a40*/  F2FP.BF16.F32.PACK_AB R150, R19, R150 ;  /* 0x000000961396723e */ /* 0x004fe200000010ff */
[----:B------:R-:W-:Y:S08]  /*8a50*/  MUFU.EX2 R30, R30 ;  /* 0x0000001e001e7308 */ /* 0x000ff00000000800 */
[----:B------:R-:W-:Y:S08]  /*8a60*/  MUFU.EX2 R147, R147 ;  /* 0x0000009300937308 */ /* 0x000ff00000000800 */
[----:B------:R-:W-:Y:S08]  /*8a70*/  MUFU.EX2 R34, R34 ;  /* 0x0000002200227308 */ /* 0x000ff00000000800 */
[----:B------:R-:W-:Y:S01]  /*8a80*/  MUFU.EX2 R141, R141 ;  /* 0x0000008d008d7308 */ /* 0x000fe20000000800 */
[----:B------:R-:W-:-:S02]  /*8a90*/  WARPGROUP.DEPBAR.LE gsb0, 0x0 ;  /* 0x00008000000079c5 */ /* 0x000fc40000010000 */
[----:B------:R-:W-:Y:S01]  /*8aa0*/  WARPGROUP.ARRIVE ;  /* 0x00000000000079c5 */ /* 0x000fe20000000000 */
[-CC-:B------:R-:W-:Y:S01]  /*8ab0*/  FFMA.FTZ R132, R56, R7.reuse, -R14.reuse ;  /* 0x0000000738847223 */ /* 0x180fe2000001080e */
[-C--:B------:R-:W-:Y:S01]  /*8ac0*/  FFMA.FTZ R134, R60, R7.reuse, -R14 ;  /* 0x000000073c867223 */ /* 0x080fe2000001080e */
[----:B------:R-:W-:Y:S02]  /*8ad0*/  FADD.FTZ R14, -R10, R11 ;  /* 0x0000000b0a0e7221 */ /* 0x000fe40000010100 */
[----:B------:R-:W-:Y:S01]  /*8ae0*/  MUFU.EX2 R38, R38 ;  /* 0x0000002600267308 */ /* 0x000fe20000000800 */
[-CC-:B------:R-:W-:Y:S01]  /*8af0*/  FFMA.FTZ R133, R58, R7.reuse, -R36.reuse ;  /* 0x000000073a857223 */ /* 0x180fe20000010824 */
[----:B------:R-:W-:Y:S01]  /*8b00*/  HGMMA.64x64x16.F32.BF16 R88, R128, gdesc[UR12].tnspB, R88, gsb0 ;  /* 0x40e0000c80587df0 */ /* 0x000fe20008001858 */
[----:B------:R-:W-:Y:S01]  /*8b10*/  UIADD3 UR14, UR10, 0x300, URZ ;  /* 0x000003000a0e7890 */ /* 0x000fe2000fffe03f */
[-C--:B------:R-:W-:Y:S01]  /*8b20*/  FMUL.FTZ R69, R14, R7.reuse ;  /* 0x000000070e457220 */ /* 0x080fe20000410000 */
[----:B------:R-:W-:Y:S01]  /*8b30*/  UMOV UR15, 0x40000040 ;  /* 0x40000040000f7882 */ /* 0x000fe20000000000 */
[----:B------:R-:W-:Y:S01]  /*8b40*/  UIADD3 UR10, UR10, 0x380, URZ ;  /* 0x000003800a0a7890 */ /* 0x000fe2000fffe03f */
[-CC-:B------:R-:W-:Y:S01]  /*8b50*/  FFMA.FTZ R14, R26, R7.reuse, -R36.reuse ;  /* 0x000000071a0e7223 */ /* 0x180fe20000010824 */
[-CC-:B------:R-:W-:Y:S01]  /*8b60*/  FFMA.FTZ R26, R31, R7.reuse, -R36.reuse ;  /* 0x000000071f1a7223 */ /* 0x180fe20000010824 */
[----:B------:R-:W-:Y:S01]  /*8b70*/  IMAD.U32 R31, RZ, RZ, UR4 ;  /* 0x00000004ff1f7e24 */ /* 0x000fe2000f8e00ff */
[----:B------:R-:W-:Y:S01]  /*8b80*/  MUFU.EX2 R69, R69 ;  /* 0x0000004500457308 */ /* 0x000fe20000000800 */
[----:B------:R-:W-:-:S03]  /*8b90*/  FFMA.FTZ R135, R62, R7, -R36 ;  /* 0x000000073e877223 */ /* 0x000fc60000010824 */
[----:B------:R-:W-:-:S04]  /*8ba0*/  @!P1 LEA R31, R31, UR38, 0x3 ;  /* 0x000000261f1f9c11 */ /* 0x000fc8000f8e18ff */
[----:B------:R-:W0:Y:S01]  /*8bb0*/  MUFU.EX2 R14, R14 ;  /* 0x0000000e000e7308 */ /* 0x000e220000000800 */
[----:B------:R-:W-:-:S05]  /*8bc0*/  @!P1 VIADD R31, R31, 0x16840 ;  /* 0x000168401f1f9836 */ /* 0x000fca0000000000 */
[----:B------:R-:W-:Y:S02]  /*8bd0*/  @!P1 PRMT R31, RZ, 0x654, R31 ;  /* 0x00000654ff1f9816 */ /* 0x000fe4000000001f */
[----:B------:R-:W1:Y:S08]  /*8be0*/  MUFU.EX2 R26, R26 ;  /* 0x0000001a001a7308 */ /* 0x000e700000000800 */
[----:B------:R-:W2:Y:S01]  /*8bf0*/  MUFU.EX2 R143, R143 ;  /* 0x0000008f008f7308 */ /* 0x000ea20000000800 */
[----:B0-----:R-:W-:-:S04]  /*8c00*/  FFMA.FTZ R4, R69, R4, R14 ;  /* 0x0000000445047223 */ /* 0x001fc8000001000e */
[----:B------:R-:W-:Y:S01]  /*8c10*/  FADD.FTZ R48, R149, R4 ;  /* 0x0000000495307221 */ /* 0x000fe20000010000 */
[----:B------:R-:W-:Y:S01]  /*8c20*/  FFMA.FTZ R4, R63, R7, -R36 ;  /* 0x000000073f047223 */ /* 0x000fe20000010824 */
[----:B------:R-:W-:Y:S01]  /*8c30*/  F2FP.BF16.F32.PACK_AB R149, R149, R14 ;  /* 0x0000000e9595723e */ /* 0x000fe200000010ff */
[----:B------:R-:W0:Y:S01]  /*8c40*/  MUFU.EX2 R40, R40 ;  /* 0x0000002800287308 */ /* 0x000e220000000800 */
[----:B------:R-:W-:Y:S01]  /*8c50*/  FADD.FTZ R5, R151, R48 ;  /* 0x0000003097057221 */ /* 0x000fe20000010000 */
[----:B-1----:R-:W-:-:S03]  /*8c60*/  F2FP.BF16.F32.PACK_AB R151, R26, R151 ;  /* 0x000000971a97723e */ /* 0x002fc600000010ff */
[----:B------:R-:W-:-:S03]  /*8c70*/  FADD.FTZ R48, R26, R5 ;  /* 0x000000051a307221 */ /* 0x000fc60000010000 */
[----:B------:R-:W1:Y:S01]  /*8c80*/  MUFU.EX2 R137, R137 ;  /* 0x0000008900897308 */ /* 0x000e620000000800 */
[----:B------:R-:W-:Y:S01]  /*8c90*/  FADD.FTZ R5, R145, R48 ;  /* 0x0000003091057221 */ /* 0x000fe20000010000 */
[----:B------:R-:W-:Y:S01]  /*8ca0*/  FFMA.FTZ R48, R67, R7, -R36 ;  /* 0x0000000743307223 */ /* 0x000fe20000010824 */
[C---:B------:R-:W-:Y:S02]  /*8cb0*/  F2FP.BF16.F32.PACK_AB R145, R30.reuse, R145 ;  /* 0x000000911e91723e */ /* 0x040fe400000010ff */
[----:B------:R-:W-:-:S03]  /*8cc0*/  FADD.FTZ R52, R30, R5 ;  /* 0x000000051e347221 */ /* 0x000fc60000010000 */
[----:B------:R-:W3:Y:S01]  /*8cd0*/  MUFU.EX2 R42, R42 ;  /* 0x0000002a002a7308 */ /* 0x000ee20000000800 */
[----:B------:R-:W-:Y:S01]  /*8ce0*/  FADD.FTZ R5, R147, R52 ;  /* 0x0000003493057221 */ /* 0x000fe20000010000 */
[----:B------:R-:W-:-:S03]  /*8cf0*/  F2FP.BF16.F32.PACK_AB R147, R34, R147 ;  /* 0x000000932293723e */ /* 0x000fc600000010ff */
[----:B------:R-:W-:-:S03]  /*8d00*/  FADD.FTZ R52, R34, R5 ;  /* 0x0000000522347221 */ /* 0x000fc60000010000 */
[----:B------:R-:W4:Y:S01]  /*8d10*/  MUFU.EX2 R139, R139 ;  /* 0x0000008b008b7308 */ /* 0x000f220000000800 */
[----:B------:R-:W-:Y:S01]  /*8d20*/  FADD.FTZ R5, R141, R52 ;  /* 0x000000348d057221 */ /* 0x000fe20000010000 */
[----:B------:R-:W-:-:S03]  /*8d30*/  F2FP.BF16.F32.PACK_AB R141, R38, R141 ;  /* 0x0000008d268d723e */ /* 0x000fc600000010ff */
[----:B------:R-:W-:-:S03]  /*8d40*/  FADD.FTZ R52, R38, R5 ;  /* 0x0000000526347221 */ /* 0x000fc60000010000 */
[----:B------:R-:W5:Y:S01]  /*8d50*/  MUFU.EX2 R44, R44 ;  /* 0x0000002c002c7308 */ /* 0x000f620000000800 */
[----:B--2---:R-:W-:Y:S01]  /*8d60*/  FADD.FTZ R5, R143, R52 ;  /* 0x000000348f057221 */ /* 0x004fe20000010000 */
[----:B0-----:R-:W-:-:S03]  /*8d70*/  F2FP.BF16.F32.PACK_AB R143, R40, R143 ;  /* 0x0000008f288f723e */ /* 0x001fc600000010ff */
[----:B------:R-:W-:Y:S01]  /*8d80*/  FADD.FTZ R52, R40, R5 ;  /* 0x0000000528347221 */ /* 0x000fe20000010000 */
[----:B------:R-:W-:Y:S02]  /*8d90*/  WARPGROUP.DEPBAR.LE gsb0, 0x0 ;  /* 0x00008000000079c5 */ /* 0x000fe40000010000 */
[----:B------:R-:W-:Y:S01]  /*8da0*/  WARPGROUP.ARRIVE ;  /* 0x00000000000079c5 */ /* 0x000fe20000000000 */
[----:B------:R-:W-:Y:S01]  /*8db0*/  MUFU.EX2 R132, R132 ;  /* 0x0000008400847308 */ /* 0x000fe20000000800 */
[----:B-1----:R-:W-:Y:S01]  /*8dc0*/  FADD.FTZ R5, R137, R52 ;  /* 0x0000003489057221 */ /* 0x002fe20000010000 */
[-CC-:B------:R-:W-:Y:S01]  /*8dd0*/  FFMA.FTZ R129, R66, R7.reuse, -R36.reuse ;  /* 0x0000000742817223 */ /* 0x180fe20000010824 */
[----:B------:R-:W-:Y:S01]  /*8de0*/  FFMA.FTZ R131, R70, R7, -R36 ;  /* 0x0000000746837223 */ /* 0x000fe20000010824 */
[C---:B---3--:R-:W-:Y:S01]  /*8df0*/  F2FP.BF16.F32.PACK_AB R137, R42.reuse, R137 ;  /* 0x000000892a89723e */ /* 0x048fe200000010ff */
[----:B------:R-:W-:Y:S01]  /*8e00*/  HGMMA.64x64x16.F32.BF16 R88, R124, gdesc[UR12].tnspB, R88, gsb0 ;  /* 0x40e0000c7c587df0 */ /* 0x000fe20008001858 */
[----:B------:R-:W-:-:S02]  /*8e10*/  FADD.FTZ R52, R42, R5 ;  /* 0x000000052a347221 */ /* 0x000fc40000010000 */
[----:B------:R-:W0:Y:S02]  /*8e20*/  MUFU.EX2 R133, R133 ;  /* 0x0000008500857308 */ /* 0x000e240000000800 */
[----:B----4-:R-:W-:Y:S01]  /*8e30*/  FADD.FTZ R5, R139, R52 ;  /* 0x000000348b057221 */ /* 0x010fe20000010000 */
[----:B-----5:R-:W-:-:S03]  /*8e40*/  F2FP.BF16.F32.PACK_AB R139, R44, R139 ;  /* 0x0000008b2c8b723e */ /* 0x020fc600000010ff */
[----:B------:R-:W-:Y:S02]  /*8e50*/  FADD.FTZ R26, R44, R5 ;  /* 0x000000052c1a7221 */ /* 0x000fe40000010000 */
[----:B------:R-:W1:Y:S08]  /*8e60*/  MUFU.EX2 R46, R46 ;  /* 0x0000002e002e7308 */ /* 0x000e700000000800 */
[----:B------:R-:W-:Y:S01]  /*8e70*/  MUFU.EX2 R134, R134 ;  /* 0x0000008600867308 */ /* 0x000fe20000000800 */
[----:B0-----:R-:W-:-:S07]  /*8e80*/  FADD.FTZ R5, R133, R26 ;  /* 0x0000001a85057221 */ /* 0x001fce0000010000 */
[----:B------:R-:W0:Y:S01]  /*8e90*/  MUFU.EX2 R135, R135 ;  /* 0x0000008700877308 */ /* 0x000e220000000800 */
[C---:B-1----:R-:W-:Y:S01]  /*8ea0*/  FADD.FTZ R26, R46.reuse, R5 ;  /* 0x000000052e1a7221 */ /* 0x042fe20000010000 */
[----:B------:R-:W-:-:S06]  /*8eb0*/  F2FP.BF16.F32.PACK_AB R133, R46, R133 ;  /* 0x000000852e85723e */ /* 0x000fcc00000010ff */
[----:B------:R-:W1:Y:S08]  /*8ec0*/  MUFU.EX2 R4, R4 ;  /* 0x0000000400047308 */ /* 0x000e700000000800 */
[----:B------:R-:W2:Y:S01]  /*8ed0*/  MUFU.EX2 R129, R129 ;  /* 0x0000008100817308 */ /* 0x000ea20000000800 */
[----:B0-----:R-:W-:-:S07]  /*8ee0*/  FADD.FTZ R5, R135, R26 ;  /* 0x0000001a87057221 */ /* 0x001fce0000010000 */
[----:B------:R-:W0:Y:S01]  /*8ef0*/  MUFU.EX2 R49, R49 ;  /* 0x0000003100317308 */ /* 0x000e220000000800 */
[C---:B-1----:R-:W-:Y:S01]  /*8f00*/  FADD.FTZ R26, R4.reuse, R5 ;  /* 0x00000005041a7221 */ /* 0x042fe20000010000 */
[----:B------:R-:W-:-:S06]  /*8f10*/  F2FP.BF16.F32.PACK_AB R135, R4, R135 ;  /* 0x000000870487723e */ /* 0x000fcc00000010ff */
[----:B------:R-:W1:Y:S01]  /*8f20*/  MUFU.EX2 R48, R48 ;  /* 0x0000003000307308 */ /* 0x000e620000000800 */
[----:B--2---:R-:W-:-:S07]  /*8f30*/  FADD.FTZ R5, R129, R26 ;  /* 0x0000001a81057221 */ /* 0x004fce0000010000 */
[----:B------:R-:W-:Y:S01]  /*8f40*/  MUFU.EX2 R20, R20 ;  /* 0x0000001400147308 */ /* 0x000fe20000000800 */
[----:B0-----:R-:W-:-:S07]  /*8f50*/  F2FP.BF16.F32.PACK_AB R128, R49, R18 ;  /* 0x000000123180723e */ /* 0x001fce00000010ff */
[----:B------:R-:W0:Y:S01]  /*8f60*/  MUFU.EX2 R131, R131 ;  /* 0x0000008300837308 */ /* 0x000e220000000800 */
[C---:B-1----:R-:W-:Y:S01]  /*8f70*/  FADD.FTZ R26, R48.reuse, R5 ;  /* 0x00000005301a7221 */ /* 0x042fe20000010000 */
[----:B------:R-:W-:Y:S01]  /*8f80*/  F2FP.BF16.F32.PACK_AB R129, R48, R129 ;  /* 0x000000813081723e */ /* 0x000fe200000010ff */
[----:B------:R-:W-:Y:S02]  /*8f90*/  WARPGROUP.DEPBAR.LE gsb0, 0x0 ;  /* 0x00008000000079c5 */ /* 0x000fe40000010000 */
[----:B------:R-:W-:Y:S01]  /*8fa0*/  WARPGROUP.ARRIVE ;  /* 0x00000000000079c5 */ /* 0x000fe20000000000 */
[----:B------:R-:W-:Y:S02]  /*8fb0*/  FFMA.FTZ R125, R74, R7, -R36 ;  /* 0x000000074a7d7223 */ /* 0x000fe40000010824 */
[----:B------:R-:W1:Y:S03]  /*8fc0*/  MUFU.EX2 R53, R53 ;  /* 0x0000003500357308 */ /* 0x000e660000000800 */
[----:B------:R-:W-:Y:S05]  /*8fd0*/  HGMMA.64x64x16.F32.BF16 R88, R120, gdesc[UR8].tnspB, R88, gsb0 ;  /* 0x40e0000878587df0 */ /* 0x000fea0008001858 */
[----:B------:R-:W-:Y:S01]  /*8fe0*/  MUFU.EX2 R22, R22 ;  /* 0x0000001600167308 */ /* 0x000fe20000000800 */
[----:B0-----:R-:W-:-:S07]  /*8ff0*/  FADD.FTZ R5, R131, R26 ;  /* 0x0000001a83057221 */ /* 0x001fce0000010000 */
[----:B------:R-:W-:Y:S01]  /*9000*/  MUFU.EX2 R125, R125 ;  /* 0x0000007d007d7308 */ /* 0x000fe20000000800 */
[----:B-1----:R-:W-:-:S07]  /*9010*/  F2FP.BF16.F32.PACK_AB R130, R53, R20 ;  /* 0x000000143582723e */ /* 0x002fce00000010ff */
[----:B------:R-:W0:Y:S08]  /*9020*/  MUFU.EX2 R57, R57 ;  /* 0x0000003900397308 */ /* 0x000e300000000800 */
[----:B------:R-:W-:Y:S08]  /*9030*/  MUFU.EX2 R14, R75 ;  /* 0x0000004b000e7308 */ /* 0x000ff00000000800 */
[----:B------:R-:W-:Y:S01]  /*9040*/  MUFU.EX2 R24, R24 ;  /* 0x0000001800187308 */ /* 0x000fe20000000800 */
[----:B0-----:R-:W-:-:S07]  /*9050*/  F2FP.BF16.F32.PACK_AB R124, R57, R22 ;  /* 0x00000016397c723e */ /* 0x001fce00000010ff */
[----:B------:R-:W-:Y:S08]  /*9060*/  MUFU.EX2 R78, R78 ;  /* 0x0000004e004e7308 */ /* 0x000ff00000000800 */
[----:B------:R-:W0:Y:S08]  /*9070*/  MUFU.EX2 R61, R61 ;  /* 0x0000003d003d7308 */ /* 0x000e300000000800 */
[----:B------:R-:W1:Y:S08]  /*9080*/  MUFU.EX2 R79, R79 ;  /* 0x0000004f004f7308 */ /* 0x000e700000000800 */
[----:B------:R-:W-:Y:S01]  /*9090*/  MUFU.EX2 R28, R28 ;  /* 0x0000001c001c7308 */ /* 0x000fe20000000800 */
[----:B0-----:R-:W-:-:S07]  /*90a0*/  F2FP.BF16.F32.PACK_AB R126, R61, R24 ;  /* 0x000000183d7e723e */ /* 0x001fce00000010ff */
[----:B------:R-:W-:Y:S01]  /*90b0*/  MUFU.EX2 R82, R82 ;  /* 0x0000005200527308 */ /* 0x000fe20000000800 */
[----:B------:R-:W-:Y:S02]  /*90c0*/  WARPGROUP.DEPBAR.LE gsb0, 0x0 ;  /* 0x00008000000079c5 */ /* 0x000fe40000010000 */
[----:B------:R0:W-:Y:S06]  /*90d0*/  BAR.ARV R27, 0x100 ;  /* 0x0004001b0000751d */ /* 0x0001ec0000002000 */
[----:B------:R2:W-:Y:S01]  /*90e0*/  @!P1 SYNCS.ARRIVE.TRANS64.RED.A1T0 RZ, [R31+URZ], RZ ;  /* 0x000000ff1fff99a7 */ /* 0x0005e2000810043f */
[----:B------:R-:W3:Y:S01]  /*90f0*/  MUFU.EX2 R65, R65 ;  /* 0x0000004100417308 */ /* 0x000ee20000000800 */
[----:B-1----:R-:W-:Y:S01]  /*9100*/  F2FP.BF16.F32.PACK_AB R127, R79, R78 ;  /* 0x0000004e4f7f723e */ /* 0x002fe200000010ff */
[-C--:B------:R-:W-:Y:S01]  /*9110*/  FMUL.FTZ R88, R88, R8.reuse ;  /* 0x0000000858587220 */ /* 0x080fe20000410000 */
[-C--:B------:R-:W-:Y:S01]  /*9120*/  FMUL.FTZ R89, R89, R8.reuse ;  /* 0x0000000859597220 */ /* 0x080fe20000410000 */
[-C--:B------:R-:W-:Y:S01]  /*9130*/  FMUL.FTZ R92, R92, R8.reuse ;  /* 0x000000085c5c7220 */ /* 0x080fe20000410000 */
[-C--:B------:R-:W-:Y:S01]  /*9140*/  FMUL.FTZ R93, R93, R8.reuse ;  /* 0x000000085d5d7220 */ /* 0x080fe20000410000 */
[-C--:B------:R-:W-:Y:S01]  /*9150*/  FMUL.FTZ R96, R96, R8.reuse ;  /* 0x0000000860607220 */ /* 0x080fe20000410000 */
[----:B--2---:R-:W-:Y:S01]  /*9160*/  IMAD.U32 R31, RZ, RZ, UR7 ;  /* 0x00000007ff1f7e24 */ /* 0x004fe2000f8e00ff */
[----:B------:R-:W1:Y:S01]  /*9170*/  MUFU.EX2 R83, R83 ;  /* 0x0000005300537308 */ /* 0x000e620000000800 */
[----:B------:R-:W-:Y:S01]  /*9180*/  UMOV UR7, UR4 ;  /* 0x0000000400077c82 */ /* 0x000fe20008000000 */
[-C--:B------:R-:W-:Y:S01]  /*9190*/  FMUL.FTZ R97, R97, R8.reuse ;  /* 0x0000000861617220 */ /* 0x080fe20000410000 */
[-C--:B------:R-:W-:Y:S01]  /*91a0*/  FMUL.FTZ R100, R100, R8.reuse ;  /* 0x0000000864647220 */ /* 0x080fe20000410000 */
[----:B------:R-:W-:Y:S01]  /*91b0*/  @!P1 LEA R31, R31, UR38, 0x3 ;  /* 0x000000261f1f9c11 */ /* 0x000fe2000f8e18ff */
[-C--:B------:R-:W-:Y:S01]  /*91c0*/  FMUL.FTZ R101, R101, R8.reuse ;  /* 0x0000000865657220 */ /* 0x080fe20000410000 */
[-C--:B------:R-:W-:Y:S01]  /*91d0*/  FMUL.FTZ R104, R104, R8.reuse ;  /* 0x0000000868687220 */ /* 0x080fe20000410000 */
[----:B------:R-:W-:Y:S01]  /*91e0*/  FMUL.FTZ R105, R105, R8 ;  /* 0x0000000869697220 */ /* 0x000fe20000410000 */
[----:B------:R-:W-:Y:S01]  /*91f0*/  MUFU.EX2 R32, R84 ;  /* 0x0000005400207308 */ /* 0x000fe20000000800 */
[----:B0-----:R-:W-:Y:S01]  /*9200*/  @!P1 VIADD R27, R31, 0x16860 ;  /* 0x000168601f1b9836 */ /* 0x001fe20000000000 */
[----:B---3--:R-:W-:Y:S01]  /*9210*/  F2FP.BF16.F32.PACK_AB R120, R65, R28 ;  /* 0x0000001c4178723e */ /* 0x008fe200000010ff */
[-C--:B------:R-:W-:Y:S01]  /*9220*/  FMUL.FTZ R108, R108, R8.reuse ;  /* 0x000000086c6c7220 */ /* 0x080fe20000410000 */
[-C--:B------:R-:W-:Y:S01]  /*9230*/  FMUL.FTZ R109, R109, R8.reuse ;  /* 0x000000086d6d7220 */ /* 0x080fe20000410000 */
[----:B------:R-:W-:Y:S01]  /*9240*/  FMUL.FTZ R112, R112, R8 ;  /* 0x0000000870707220 */ /* 0x000fe20000410000 */
[----:B------:R-:W-:Y:S01]  /*9250*/  @!P1 PRMT R31, RZ, 0x654, R27 ;  /* 0x00000654ff1f9816 */ /* 0x000fe2000000001b */
[----:B------:R-:W-:Y:S01]  /*9260*/  FADD.FTZ R27, R19, R50 ;  /* 0x00000032131b7221 */ /* 0x000fe20000010000 */
[----:B------:R-:W-:Y:S01]  /*9270*/  MUFU.EX2 R86, R86 ;  /* 0x0000005600567308 */ /* 0x000fe20000000800 */
[----:B-1----:R-:W-:Y:S01]  /*9280*/  F2FP.BF16.F32.PACK_AB R121, R83, R82 ;  /* 0x000000525379723e */ /* 0x002fe200000010ff */
[----:B------:R0:W-:Y:S01]  /*9290*/  @!P1 SYNCS.ARRIVE.TRANS64.RED.A1T0 RZ, [R31+URZ], RZ ;  /* 0x000000ff1fff99a7 */ /* 0x0001e2000810043f */
[----:B------:R-:W-:Y:S01]  /*92a0*/  FADD.FTZ R50, R144, R27 ;  /* 0x0000001b90327221 */ /* 0x000fe20000010000 */
[----:B------:R-:W-:Y:S01]  /*92b0*/  F2FP.BF16.F32.PACK_AB R144, R21, R144 ;  /* 0x000000901590723e */ /* 0x000fe200000010ff */
[-C--:B------:R-:W-:Y:S01]  /*92c0*/  FMUL.FTZ R113, R113, R8.reuse ;  /* 0x0000000871717220 */ /* 0x080fe20000410000 */
[----:B------:R-:W-:Y:S01]  /*92d0*/  FMUL.FTZ R116, R116, R8 ;  /* 0x0000000874747220 */ /* 0x000fe20000410000 */
[----:B------:R-:W-:Y:S01]  /*92e0*/  FADD.FTZ R27, R21, R50 ;  /* 0x00000032151b7221 */ /* 0x000fe20000010000 */
[-CC-:B------:R-:W-:Y:S01]  /*92f0*/  FFMA.FTZ R50, R71, R7.reuse, -R36.reuse ;  /* 0x0000000747327223 */ /* 0x180fe20000010824 */
[----:B------:R-:W-:Y:S01]  /*9300*/  FFMA.FTZ R36, R87, R7, -R36 ;  /* 0x0000000757247223 */ /* 0x000fe20000010824 */
[----:B------:R-:W1:Y:S01]  /*9310*/  MUFU.EX2 R11, R85 ;  /* 0x00000055000b7308 */ /* 0x000e620000000800 */
[----:B------:R-:W-:Y:S01]  /*9320*/  FADD.FTZ R54, R146, R27 ;  /* 0x0000001b92367221 */ /* 0x000fe20000010000 */
[----:B------:R-:W-:Y:S01]  /*9330*/  F2FP.BF16.F32.PACK_AB R146, R25, R146 ;  /* 0x000000921992723e */ /* 0x000fe200000010ff */
[----:B------:R-:W-:Y:S01]  /*9340*/  FMUL.FTZ R117, R117, R8 ;  /* 0x0000000875757220 */ /* 0x000fe20000410000 */
[-C--:B------:R-:W-:Y:S01]  /*9350*/  FMUL.FTZ R90, R90, R69.reuse ;  /* 0x000000455a5a7220 */ /* 0x080fe20000410000 */
[----:B------:R-:W-:Y:S01]  /*9360*/  FADD.FTZ R27, R25, R54 ;  /* 0x00000036191b7221 */ /* 0x000fe20000010000 */
[-C--:B------:R-:W-:Y:S01]  /*9370*/  FMUL.FTZ R91, R91, R69.reuse ;  /* 0x000000455b5b7220 */ /* 0x080fe20000410000 */
[-C--:B------:R-:W-:Y:S01]  /*9380*/  FMUL.FTZ R94, R94, R69.reuse ;  /* 0x000000455e5e7220 */ /* 0x080fe20000410000 */
[----:B------:R-:W2:Y:S01]  /*9390*/  MUFU.EX2 R50, R50 ;  /* 0x0000003200327308 */ /* 0x000ea20000000800 */
[----:B------:R-:W-:Y:S01]  /*93a0*/  FADD.FTZ R54, R140, R27 ;  /* 0x0000001b8c367221 */ /* 0x000fe20000010000 */
[----:B------:R-:W-:Y:S01]  /*93b0*/  F2FP.BF16.F32.PACK_AB R140, R29, R140 ;  /* 0x0000008c1d8c723e */ /* 0x000fe200000010ff */
[-C--:B------:R-:W-:Y:S01]  /*93c0*/  FMUL.FTZ R95, R95, R69.reuse ;  /* 0x000000455f5f7220 */ /* 0x080fe20000410000 */
[-C--:B------:R-:W-:Y:S01]  /*93d0*/  FMUL.FTZ R98, R98, R69.reuse ;  /* 0x0000004562627220 */ /* 0x080fe20000410000 */
[----:B------:R-:W-:Y:S01]  /*93e0*/  FADD.FTZ R27, R29, R54 ;  /* 0x000000361d1b7221 */ /* 0x000fe20000010000 */
[-C--:B------:R-:W-:Y:S01]  /*93f0*/  FMUL.FTZ R99, R99, R69.reuse ;  /* 0x0000004563637220 */ /* 0x080fe20000410000 */
[-C--:B------:R-:W-:Y:S01]  /*9400*/  FMUL.FTZ R102, R102, R69.reuse ;  /* 0x0000004566667220 */ /* 0x080fe20000410000 */
[----:B------:R-:W3:Y:S01]  /*9410*/  MUFU.EX2 R123, R36 ;  /* 0x00000024007b7308 */ /* 0x000ee20000000800 */
[----:B------:R-:W-:Y:S01]  /*9420*/  FADD.FTZ R54, R142, R27 ;  /* 0x0000001b8e367221 */ /* 0x000fe20000010000 */
[----:B-1----:R-:W-:Y:S01]  /*9430*/  F2FP.BF16.F32.PACK_AB R122, R11, R32 ;  /* 0x000000200b7a723e */ /* 0x002fe200000010ff */
[-C--:B------:R-:W-:Y:S01]  /*9440*/  FMUL.FTZ R103, R103, R69.reuse ;  /* 0x0000004567677220 */ /* 0x080fe20000410000 */
[C---:B------:R-:W-:Y:S01]  /*9450*/  F2FP.BF16.F32.PACK_AB R142, R23.reuse, R142 ;  /* 0x0000008e178e723e */ /* 0x040fe200000010ff */
[----:B------:R-:W-:Y:S01]  /*9460*/  FADD.FTZ R27, R23, R54 ;  /* 0x00000036171b7221 */ /* 0x000fe20000010000 */
[-C--:B------:R-:W-:Y:S01]  /*9470*/  FMUL.FTZ R106, R106, R69.reuse ;  /* 0x000000456a6a7220 */ /* 0x080fe20000410000 */
[-C--:B------:R-:W-:Y:S01]  /*9480*/  FMUL.FTZ R107, R107, R69.reuse ;  /* 0x000000456b6b7220 */ /* 0x080fe20000410000 */
[-C--:B------:R-:W-:Y:S01]  /*9490*/  FMUL.FTZ R110, R110, R69.reuse ;  /* 0x000000456e6e7220 */ /* 0x080fe20000410000 */
[----:B------:R-:W-:Y:S01]  /*94a0*/  FADD.FTZ R54, R136, R27 ;  /* 0x0000001b88367221 */ /* 0x000fe20000010000 */
[----:B--2---:R-:W-:Y:S01]  /*94b0*/  FADD.FTZ R26, R50, R5 ;  /* 0x00000005321a7221 */ /* 0x004fe20000010000 */
[----:B------:R-:W-:Y:S01]  /*94c0*/  F2FP.BF16.F32.PACK_AB R136, R33, R136 ;  /* 0x000000882188723e */ /* 0x000fe200000010ff */
[----:B------:R-:W-:Y:S01]  /*94d0*/  FMUL.FTZ R111, R111, R69 ;  /* 0x000000456f6f7220 */ /* 0x000fe20000410000 */
[----:B------:R-:W-:Y:S01]  /*94e0*/  FADD.FTZ R15, R33, R54 ;  /* 0x00000036210f7221 */ /* 0x000fe20000010000 */
[----:B------:R-:W-:Y:S01]  /*94f0*/  FADD.FTZ R5, R125, R26 ;  /* 0x0000001a7d057221 */ /* 0x000fe20000010000 */
[----:B------:R-:W-:Y:S01]  /*9500*/  F2FP.BF16.F32.PACK_AB R125, R14, R125 ;  /* 0x0000007d0e7d723e */ /* 0x000fe200000010ff */
[-C--:B------:R-:W-:Y:S01]  /*9510*/  FMUL.FTZ R114, R114, R69.reuse ;  /* 0x0000004572727220 */ /* 0x080fe20000410000 */
[----:B------:R-:W-:Y:S01]  /*9520*/  FADD.FTZ R54, R138, R15 ;  /* 0x0000000f8a367221 */ /* 0x000fe20000010000 */
[----:B------:R-:W-:Y:S01]  /*9530*/  FADD.FTZ R5, R14, R5 ;  /* 0x000000050e057221 */ /* 0x000fe20000010000 */
        /* <DEDUP_REMOVED lines=11> */
[----:B------:R-:W-:-:S03]  /*95f0*/  FADD.FTZ R5, R82, R5 ;  /* 0x0000000552057221 */ /* 0x000fc60000010000 */
[----:B------:R-:W-:Y:S01]  /*9600*/  FADD.FTZ R30, R134, R15 ;  /* 0x0000000f861e7221 */ /* 0x000fe20000010000 */
[----:B------:R-:W-:Y:S01]  /*9610*/  FADD.FTZ R5, R83, R5 ;  /* 0x0000000553057221 */ /* 0x000fe20000010000 */
[C---:B------:R-:W-:Y:S02]  /*9620*/  F2FP.BF16.F32.PACK_AB R134, R45.reuse, R134 ;  /* 0x000000862d86723e */ /* 0x040fe400000010ff */
[----:B------:R-:W-:Y:S01]  /*9630*/  FADD.FTZ R15, R45, R30 ;  /* 0x0000001e2d0f7221 */ /* 0x000fe20000010000 */
[----:B------:R-:W-:-:S03]  /*9640*/  FADD.FTZ R14, R86, R5 ;  /* 0x00000005560e7221 */ /* 0x000fc60000010000 */
[----:B------:R-:W-:-:S04]  /*9650*/  FADD.FTZ R30, R18, R15 ;  /* 0x0000000f121e7221 */ /* 0x000fc80000010000 */
        /* <DEDUP_REMOVED lines=9> */
[----:B------:R-:W-:Y:S01]  /*96f0*/  FADD.FTZ R4, R32, R15 ;  /* 0x0000000f20047221 */ /* 0x000fe20000010000 */
[----:B------:R-:W-:-:S03]  /*9700*/  IMAD.MOV.U32 R15, RZ, RZ, R6 ;  /* 0x000000ffff0f7224 */ /* 0x000fc600078e0006 */
[----:B------:R-:W-:Y:S01]  /*9710*/  FADD.FTZ R5, R11, R4 ;  /* 0x000000040b057221 */ /* 0x000fe20000010000 */
[C---:B---3--:R-:W-:Y:S01]  /*9720*/  FADD.FTZ R4, R123.reuse, R14 ;  /* 0x0000000e7b047221 */ /* 0x048fe20000010000 */
[----:B------:R-:W-:Y:S01]  /*9730*/  F2FP.BF16.F32.PACK_AB R123, R123, R86 ;  /* 0x000000567b7b723e */ /* 0x000fe200000010ff */
[----:B------:R-:W-:Y:S01]  /*9740*/  IMAD.MOV.U32 R11, RZ, RZ, R10 ;  /* 0x000000ffff0b7224 */ /* 0x000fe200078e000a */
[----:B0-----:R-:W-:Y:S06]  /*9750*/  @P2 BRA `(.L_x_871) ;  /* 0xffffffe000e42947 */ /* 0x001fec000383ffff */
.L_x_862:
[----:B------:R-:W-:-:S13]  /*9760*/  ISETP.GE.AND P2, PT, R9, UR37, PT ;  /* 0x0000002509007c0c */ /* 0x000fda000bf46270 */
[----:B------:R-:W-:Y:S05]  /*9770*/  @!P2 BRA `(.L_x_872) ;  /* 0x0000002c0064a947 */ /* 0x000fea0003800000 */
[C---:B------:R-:W-:Y:S01]  /*9780*/  VIADD R14, R17.reuse, 0x9 ;  /* 0x00000009110e7836 */ /* 0x040fe20000000000 */
[----:B------:R-:W-:Y:S01]  /*9790*/  ISETP.GE.U32.AND P2, PT, R2, 0x180, PT ;  /* 0x000001800200780c */ /* 0x000fe20003f46070 */
[----:B------:R-:W-:Y:S01]  /*97a0*/  IMAD.MOV.U32 R11, RZ, RZ, R10 ;  /* 0x000000ffff0b7224 */ /* 0x000fe200078e000a */
[----:B------:R-:W-:Y:S01]  /*97b0*/  UMOV UR7, UR5 ;  /* 0x0000000500077c82 */ /* 0x000fe20008000000 */
[----:B------:R-:W-:Y:S01]  /*97c0*/  IMAD.MOV.U32 R8, RZ, RZ, R6 ;  /* 0x000000ffff087224 */ /* 0x000fe200078e0006 */
[----:B------:R-:W-:Y:S01]  /*97d0*/  SEL R14, R14, 0x9, !P2 ;  /* 0x000000090e0e7807 */ /* 0x000fe20005000000 */
[----:B------:R-:W-:Y:S01]  /*97e0*/  VIADD R17, R17, 0x8 ;  /* 0x0000000811117836 */ /* 0x000fe20000000000 */
[----:B------:R-:W-:Y:S01]  /*97f0*/  UMOV UR6, UR4 ;  /* 0x0000000400067c82 */ /* 0x000fe20008000000 */
[----:B------:R-:W-:Y:S01]  /*9800*/  ULDC UR26, c[0x0][0x9e4] ;  /* 0x00027900001a7ab9 */ /* 0x000fe20000000800 */
[----:B------:R-:W-:Y:S01]  /*9810*/  ULDC UR27, c[0x0][0x288] ;  /* 0x0000a200001b7ab9 */ /* 0x000fe20000000800 */
[----:B------:R-:W-:Y:S01]  /*9820*/  ULDC UR28, c[0x0][0x2f0] ;  /* 0x0000bc00001c7ab9 */ /* 0x000fe20000000800 */
[----:B------:R-:W-:-:S05]  /*9830*/  ULDC UR29, c[0x0][0x9e0] ;  /* 0x00027800001d7ab9 */ /* 0x000fca0000000800 */
.L_x_889:
        /* <DEDUP_REMOVED lines=9> */
.L_x_874:
[----:B------:R-:W-:Y:S01]  /*98d0*/  ULEA UR10, UR4, UR38, 0x3 ;  /* 0x00000026040a7291 */ /* 0x000fe2000f8e183f */
[----:B------:R-:W-:-:S05]  /*98e0*/  IMAD.U32 R6, RZ, RZ, UR5 ;  /* 0x00000005ff067e24 */ /* 0x000fca000f8e00ff */
[----:B------:R-:W-:-:S04]  /*98f0*/  SHF.L.U32 R6, R6, 0x1f, RZ ;  /* 0x0000001f06067819 */ /* 0x000fc800000006ff */
[----:B------:R0:W1:Y:S01]  /*9900*/  SYNCS.PHASECHK.TRANS64.TRYWAIT P2, [UR10+0x16830], R6 ;  /* 0x01683006ff0075a7 */ /* 0x000062000804014a */
[----:B------:R-:W-:Y:S05]  /*9910*/  @!P0 BRA `(.L_x_875) ;  /* 0x0000000000048947 */ /* 0x000fea0003800000 */
[----:B------:R-:W-:Y:S01]  /*9920*/  BPT.TRAP 0x1 ;  /* 0x000000040000795c */ /* 0x000fe20000300000 */
.L_x_875:
[----:B-1----:R-:W-:Y:S05]  /*9930*/  @P2 BRA `(.L_x_873) ;  /* 0x0000000000082947 */ /* 0x002fea0003800000 */
[----:B------:R-:W1:Y:S02]  /*9940*/  SYNCS.PHASECHK.TRANS64.TRYWAIT P2, [UR10+0x16830], R6 ;  /* 0x01683006ff0075a7 */ /* 0x000e64000804014a */
[----:B-1----:R-:W-:Y:S05]  /*9950*/  @!P2 BRA `(.L_x_876) ;  /* 0x000000800068a947 */ /* 0x002fea0003800000 */
.L_x_873:
[----:B------:R2:W-:Y:S01]  /*9960*/  BAR.SYNC.DEFER_BLOCKING R17, 0x100 ;  /* 0x000400110000751d */ /* 0x0005e20000010000 */
[----:B------:R-:W-:Y:S01]  /*9970*/  R2UR UR20, R12 ;  /* 0x000000000c1472ca */ /* 0x000fe200000e0000 */
[----:B------:R-:W-:Y:S01]  /*9980*/  ULEA UR22, UR4, UR24, 0xa ;  /* 0x0000001804167291 */ /* 0x000fe2000f8e503f */
[----:B------:R-:W-:-:S03]  /*9990*/  R2UR UR21, R13 ;  /* 0x000000000d1572ca */ /* 0x000fc600000e0000 */
[----:B------:R-:W-:Y:S01]  /*99a0*/  UMOV UR23, 0x40000040 ;  /* 0x4000004000177882 */ /* 0x000fe20000000000 */
[----:B------:R-:W-:Y:S01]  /*99b0*/  UIADD3 UR10, UR22, 0x2, URZ ;  /* 0x00000002160a7890 */ /* 0x000fe2000fffe03f */
[----:B------:R-:W-:Y:S01]  /*99c0*/  UMOV UR11, 0x40000040 ;  /* 0x40000040000b7882 */ /* 0x000fe20000000000 */
[----:B------:R-:W-:Y:S01]  /*99d0*/  UIADD3 UR14, UR22, 0x4, URZ ;  /* 0x00000004160e7890 */ /* 0x000fe2000fffe03f */
[----:B------:R-:W-:Y:S01]  /*99e0*/  UMOV UR15, 0x40000040 ;  /* 0x40000040000f7882 */ /* 0x000fe20000000000 */
[----:B------:R-:W-:Y:S01]  /*99f0*/  UIADD3 UR18, UR22, 0x6, URZ ;  /* 0x0000000616127890 */ /* 0x000fe2000fffe03f */
        /* <DEDUP_REMOVED lines=13> */
[----:B--2---:R-:W-:Y:S05]  /*9ad0*/  @P3 BRA `(.L_x_877) ;  /* 0x00000000002c3947 */ /* 0x004fea0003800000 */
[----:B------:R-:W-:Y:S05]  /*9ae0*/  @!P0 BRA `(.L_x_878) ;  /* 0x0000000000048947 */ /* 0x000fea0003800000 */
[----:B------:R-:W-:Y:S01]  /*9af0*/  BPT.TRAP 0x1 ;  /* 0x000000040000795c */ /* 0x000fe20000300000 */
.L_x_878:
[----:B------:R-:W-:Y:S01]  /*9b00*/  ULEA UR10, UR6, UR38, 0x3 ;  /* 0x00000026060a7291 */ /* 0x000fe2000f8e183f */
[----:B01----:R-:W-:-:S05]  /*9b10*/  IMAD.U32 R6, RZ, RZ, UR7 ;  /* 0x00000007ff067e24 */ /* 0x003fca000f8e00ff */
[----:B------:R-:W-:-:S04]  /*9b20*/  SHF.L.U32 R6, R6, 0x1f, RZ ;  /* 0x0000001f06067819 */ /* 0x000fc800000006ff */
[----:B------:R0:W1:Y:S01]  /*9b30*/  SYNCS.PHASECHK.TRANS64.TRYWAIT P2, [UR10+0x16850], R6 ;  /* 0x01685006ff0075a7 */ /* 0x000062000804014a */
[----:B------:R-:W-:Y:S05]  /*9b40*/  @!P0 BRA `(.L_x_879) ;  /* 0x0000000000048947 */ /* 0x000fea0003800000 */
[----:B------:R-:W-:Y:S01]  /*9b50*/  BPT.TRAP 0x1 ;  /* 0x000000040000795c */ /* 0x000fe20000300000 */
.L_x_879:
[----:B-1----:R-:W-:Y:S05]  /*9b60*/  @P2 BRA `(.L_x_877) ;  /* 0x0000000000082947 */ /* 0x002fea0003800000 */
[----:B------:R-:W1:Y:S02]  /*9b70*/  SYNCS.PHASECHK.TRANS64.TRYWAIT P2, [UR10+0x16850], R6 ;  /* 0x01685006ff0075a7 */ /* 0x000e64000804014a */
[----:B-1----:R-:W-:Y:S05]  /*9b80*/  @!P2 BRA `(.L_x_880) ;  /* 0x0000007c00f4a947 */ /* 0x002fea0003800000 */
.L_x_877:
[----:B------:R-:W-:Y:S01]  /*9b90*/  UIADD3 UR7, UR38, 0x400, URZ ;  /* 0x0000040026077890 */ /* 0x000fe2000fffe03f */
[----:B------:R-:W-:Y:S01]  /*9ba0*/  WARPGROUP.ARRIVE ;  /* 0x00000000000079c5 */ /* 0x000fe20000000000 */
[----:B------:R-:W-:Y:S01]  /*9bb0*/  UMOV UR11, 0x40000040 ;  /* 0x40000040000b7882 */ /* 0x000fe20000000000 */
[----:B------:R-:W-:Y:S01]  /*9bc0*/  UMOV UR15, 0x40000040 ;  /* 0x40000040000f7882 */ /* 0x000fe20000000000 */
[----:B------:R-:W-:Y:S01]  /*9bd0*/  USHF.R.U32.HI UR7, URZ, 0x4, UR7 ;  /* 0x000000043f077899 */ /* 0x000fe20008011607 */
[----:B------:R-:W-:Y:S01]  /*9be0*/  PLOP3.LUT P2, PT, PT, PT, UP0, 0x80, 0x0 ;  /* 0x000000000000781c */ /* 0x000fe20003f4f008 */
[----:B-1----:R-:W-:Y:S02]  /*9bf0*/  IMAD.U32 R7, RZ, RZ, UR4 ;  /* 0x00000004ff077e24 */ /* 0x002fe4000f8e00ff */
[----:B------:R-:W-:Y:S01]  /*9c00*/  ULOP3.LUT UR7, UR7, 0x3fff, URZ, 0xc0, !UPT ;  /* 0x00003fff07077892 */ /* 0x000fe2000f8ec03f */
[----:B------:R-:W-:Y:S02]  /*9c10*/  IMAD.SHL.U32 R21, R9, 0x80, RZ ;  /* 0x0000008009157824 */ /* 0x000fe400078e00ff */
[----:B------:R-:W-:Y:S01]  /*9c20*/  @!P1 LEA R7, R7, UR38, 0x3 ;  /* 0x0000002607079c11 */ /* 0x000fe2000f8e18ff */
[----:B------:R-:W-:Y:S01]  /*9c30*/  ULEA UR10, UR6, UR7, 0xa ;  /* 0x00000007060a7291 */ /* 0x000fe2000f8e503f */
[----:B0-----:R-:W-:Y:S01]  /*9c40*/  IMAD.MOV.U32 R6, RZ, RZ, R0 ;  /* 0x000000ffff067224 */ /* 0x001fe200078e0000 */
[----:B------:R-:W-:Y:S01]  /*9c50*/  IADD3 R10, -R21, 0x1, RZ ;  /* 0x00000001150a7810 */ /* 0x000fe20007ffe1ff */
[----:B------:R-:W-:Y:S01]  /*9c60*/  @UP0 ULDC UR7, c[0x0][0x44c] ;  /* 0x0001130000070ab9 */ /* 0x000fe20000000800 */
[----:B------:R-:W-:-:S02]  /*9c70*/  UIADD3 UR14, UR10, 0x80, URZ ;  /* 0x000000800a0e7890 */ /* 0x000fc4000fffe03f */
[----:B------:R-:W-:Y:S01]  /*9c80*/  @P2 IMAD.HI.U32 R15, R0, UR7, RZ ;  /* 0x00000007000f2c27 */ /* 0x000fe2000f8e00ff */
[----:B------:R-:W-:Y:S02]  /*9c90*/  @UP0 ULDC UR7, c[0x0][0x450] ;  /* 0x0001140000070ab9 */ /* 0x000fe40000000800 */
[----:B------:R-:W-:Y:S01]  /*9ca0*/  HGMMA.64x64x16.F32.BF16 R88, R148, gdesc[UR8].tnspB, R88, gsb0 ;  /* 0x40e0000894587df0 */ /* 0x000fe20008001858 */
[----:B------:R-:W-:Y:S01]  /*9cb0*/  UMOV UR11, 0x40000040 ;  /* 0x40000040000b7882 */ /* 0x000fe20000000000 */
[----:B------:R-:W-:Y:S01]  /*9cc0*/  @P2 SHF.R.U32.HI R6, RZ, UR7, R15 ;  /* 0x00000007ff062c19 */ /* 0x000fe2000801160f */
[----:B------:R-:W-:Y:S02]  /*9cd0*/  @!P1 VIADD R15, R7, 0x16840 ;  /* 0x00016840070f9836 */ /* 0x000fe40000000000 */
[----:B------:R-:W-:Y:S02]  /*9ce0*/  IMAD R7, R3, -0x2, R10 ;  /* 0xfffffffe03077824 */ /* 0x000fe400078e020a */
[----:B------:R-:W0:Y:S01]  /*9cf0*/  SHFL.IDX PT, R10, R6, RZ, 0x1c1f ;  /* 0x001c1fff060a7589 */ /* 0x000e2200000e0000 */
[----:B------:R-:W-:Y:S01]  /*9d00*/  @!P1 PRMT R15, RZ, 0x654, R15 ;  /* 0x00000654ff0f9816 */ /* 0x000fe2000000000f */
[----:B------:R-:W-:-:S04]  /*9d10*/  IMAD R7, R16, UR28, R7 ;  /* 0x0000001c10077c24 */ /* 0x000fc8000f8e0207 */
[----:B------:R-:W-:-:S04]  /*9d20*/  VIADD R7, R7, -UR27 ;  /* 0x8000001b07077c36 */ /* 0x000fc80008000000 */
[----:B------:R-:W-:-:S04]  /*9d30*/  VIADD R19, R7, UR25 ;  /* 0x0000001907137c36 */ /* 0x000fc80008000000 */
[----:B0-----:R-:W-:Y:S01]  /*9d40*/  IMAD.IADD R23, R19, 0x1, R10 ;  /* 0x0000000113177824 */ /* 0x001fe200078e020a */
        /* <DEDUP_REMOVED lines=25> */
[----:B------:R-:W-:Y:S01]  /*9ee0*/  UIADD3 UR10, UR10, 0x380, URZ ;  /* 0x000003800a0a7890 */ /* 0x000fe2000fffe03f */
[----:B------:R-:W-:Y:S02]  /*9ef0*/  WARPGROUP.DEPBAR.LE gsb0, 0x0 ;  /* 0x00008000000079c5 */ /* 0x000fe40000010000 */
[----:B------:R-:W-:-:S06]  /*9f00*/  WARPGROUP.ARRIVE ;  /* 0x00000000000079c5 */ /* 0x000fcc0000000000 */
[----:B------:R-:W-:Y:S03]  /*9f10*/  HGMMA.64x64x16.F32.BF16 R88, R124, gdesc[UR12].tnspB, R88, gsb0 ;  /* 0x40e0000c7c587df0 */ /* 0x000fe60008001858 */
[----:B------:R-:W-:Y:S02]  /*9f20*/  WARPGROUP.DEPBAR.LE gsb0, 0x0 ;  /* 0x00008000000079c5 */ /* 0x000fe40000010000 */
[----:B------:R-:W-:-:S06]  /*9f30*/  WARPGROUP.ARRIVE ;  /* 0x00000000000079c5 */ /* 0x000fcc0000000000 */
[----:B------:R-:W-:Y:S03]  /*9f40*/  HGMMA.64x64x16.F32.BF16 R88, R120, gdesc[UR8].tnspB, R88, gsb0 ;  /* 0x40e0000878587df0 */ /* 0x000fe60008001858 */
[----:B------:R-:W-:Y:S02]  /*9f50*/  WARPGROUP.DEPBAR.LE gsb0, 0x0 ;  /* 0x00008000000079c5 */ /* 0x000fe40000010000 */
[----:B------:R0:W-:Y:S06]  /*9f60*/  BAR.ARV R14, 0x100 ;  /* 0x0004000e0000751d */ /* 0x0001ec0000002000 */
[----:B------:R1:W-:Y:S02]  /*9f70*/  @!P1 SYNCS.ARRIVE.TRANS64.RED.A1T0 RZ, [R15+URZ], RZ ;  /* 0x000000ff0fff99a7 */ /* 0x0003e4000810043f */
[----:B-1----:R-:W-:-:S04]  /*9f80*/  VIADD R15, R7, UR29 ;  /* 0x0000001d070f7c36 */ /* 0x002fc80008000000 */
[----:B------:R-:W-:Y:S01]  /*9f90*/  IMAD.IADD R7, R15, 0x1, R10 ;  /* 0x000000010f077824 */ /* 0x000fe200078e020a */
[----:B0-----:R-:W-:Y:S06]  /*9fa0*/  @!P6 BRA `(.L_x_881) ;  /* 0x00000000005ce947 */ /* 0x001fec0003800000 */
[----:B------:R-:W-:Y:S01]  /*9fb0*/  IMAD R10, R16, UR28, R10 ;  /* 0x0000001c100a7c24 */ /* 0x000fe2000f8e020a */
[----:B------:R-:W-:Y:S03]  /*9fc0*/  BSSY B0, `(.L_x_882) ;  /* 0x0000011000007945 */ /* 0x000fe60003800000 */
[----:B------:R-:W-:-:S05]  /*9fd0*/  VIADD R10, R10, -UR27 ;  /* 0x8000001b0a0a7c36 */ /* 0x000fca0008000000 */
        /* <DEDUP_REMOVED lines=10> */
.L_x_883:
[----:B------:R-:W-:-:S05]  /*a080*/  IMAD.U32 R20, RZ, RZ, UR26 ;  /* 0x0000001aff147e24 */ /* 0x000fca000f8e00ff */
[----:B------:R-:W-:-:S13]  /*a090*/  ISETP.NE.AND P2, PT, R20, 0x1, PT ;  /* 0x000000011400780c */ /* 0x000fda0003f45270 */
[----:B------:R-:W0:Y:S02]  /*a0a0*/  @P2 LDC.64 R120, c[0x0][0x9e8] ;  /* 0x00027a00ff782b82 */ /* 0x000e240000000a00 */
[----:B0-----:R-:W-:-:S05]  /*a0b0*/  @P2 IMAD.HI.U32 R18, R10, R120, RZ ;  /* 0x000000780a122227 */ /* 0x001fca00078e00ff */
[----:B------:R-:W-:-:S07]  /*a0c0*/  @P2 SHF.R.U32.HI R10, RZ, R121, R18 ;  /* 0x00000079ff0a2219 */ /* 0x000fce0000011612 */
.L_x_884:
[----:B------:R-:W-:Y:S05]  /*a0d0*/  BSYNC B0 ;  /* 0x0000000000007941 */ /* 0x000fea0003800000 */
.L_x_882:
[----:B------:R-:W-:-:S04]  /*a0e0*/  IMAD R10, R10, R20, -R21 ;  /* 0x000000140a0a7224 */ /* 0x000fc800078e0a15 */
[----:B------:R-:W-:-:S05]  /*a0f0*/  IMAD R10, R3, -0x2, R10 ;  /* 0xfffffffe030a7824 */ /* 0x000fca00078e020a */
[----:B------:R-:W-:Y:S02]  /*a100*/  VIADDMNMX R7, R10, R20, R7, PT ;  /* 0x000000140a077246 */ /* 0x000fe40003800107 */
[----:B------:R-:W-:-:S07]  /*a110*/  VIMNMX R23, R23, R10, !PT ;  /* 0x0000000a17177248 */ /* 0x000fce0007fe0100 */
.L_x_881:
[----:B------:R-:W-:Y:S01]  /*a120*/  ISETP.GT.AND P2, PT, R9, -0x1, PT ;  /* 0xffffffff0900780c */ /* 0x000fe20003f44270 */
[----:B------:R-:W0:Y:S03]  /*a130*/  SHFL.IDX PT, R6, R6, 0x1, 0x1c1f ;  /* 0x003c1f0006067f89 */ /* 0x000e2600000e0000 */
[C---:B------:R-:W-:Y:S02]  /*a140*/  ISETP.GT.AND P4, PT, R23.reuse, RZ, P2 ;  /* 0x000000ff1700720c */ /* 0x040fe40001784270 */
[----:B------:R-:W-:Y:S02]  /*a150*/  ISETP.GT.AND P5, PT, R23, 0x1, P2 ;  /* 0x000000011700780c */ /* 0x000fe400017a4270 */
[C---:B------:R-:W-:Y:S02]  /*a160*/  ISETP.LT.OR P4, PT, R7.reuse, 0x1, P4 ;  /* 0x000000010700780c */ /* 0x040fe40002781670 */
[----:B------:R-:W-:-:S02]  /*a170*/  ISETP.LT.OR P5, PT, R7, 0x2, P5 ;  /* 0x000000020700780c */ /* 0x000fc40002fa1670 */
[----:B------:R-:W-:Y:S02]  /*a180*/  FSEL R144, R24, -INF , !P4 ;  /* 0xff80000018907808 */ /* 0x000fe40006000000 */
[----:B------:R-:W-:Y:S02]  /*a190*/  FSEL R146, R25, -INF , !P5 ;  /* 0xff80000019927808 */ /* 0x000fe40006800000 */
[C---:B------:R-:W-:Y:S02]  /*a1a0*/  ISETP.GT.AND P3, PT, R23.reuse, 0x8, P2 ;  /* 0x000000081700780c */ /* 0x040fe40001764270 */
[C---:B------:R-:W-:Y:S02]  /*a1b0*/  ISETP.GT.AND P4, PT, R23.reuse, 0x9, P2 ;  /* 0x000000091700780c */ /* 0x040fe40001784270 */
[----:B------:R-:W-:Y:S02]  /*a1c0*/  ISETP.GT.AND P5, PT, R23, 0x10, P2 ;  /* 0x000000101700780c */ /* 0x000fe400017a4270 */
[----:B------:R-:W-:-:S02]  /*a1d0*/  ISETP.LT.OR P3, PT, R7, 0x9, P3 ;  /* 0x000000090700780c */ /* 0x000fc40001f61670 */
[----:B------:R-:W-:Y:S01]  /*a1e0*/  ISETP.LT.OR P4, PT, R7, 0xa, P4 ;  /* 0x0000000a0700780c */ /* 0x000fe20002781670 */
[--C-:B0-----:R-:W-:Y:S01]  /*a1f0*/  IMAD.IADD R15, R15, 0x1, R6.reuse ;  /* 0x000000010f0f7824 */ /* 0x101fe200078e0206 */
[----:B------:R-:W-:Y:S01]  /*a200*/  ISETP.LT.OR P5, PT, R7, 0x11, P5 ;  /* 0x000000110700780c */ /* 0x000fe20002fa1670 */
[----:B------:R-:W-:Y:S01]  /*a210*/  IMAD.IADD R19, R19, 0x1, R6 ;  /* 0x0000000113137824 */ /* 0x000fe200078e0206 */
[----:B------:R-:W-:Y:S02]  /*a220*/  FSEL R150, R28, -INF , !P3 ;  /* 0xff8000001c967808 */ /* 0x000fe40005800000 */
[----:B------:R-:W-:Y:S02]  /*a230*/  FSEL R24, R29, -INF , !P4 ;  /* 0xff8000001d187808 */ /* 0x000fe40006000000 */
[----:B------:R-:W-:Y:S02]  /*a240*/  FSEL R32, R32, -INF , !P5 ;  /* 0xff80000020207808 */ /* 0x000fe40006800000 */
[----:B------:R-:W-:-:S02]  /*a250*/  ISETP.GT.AND P3, PT, R23, 0x11, P2 ;  /* 0x000000111700780c */ /* 0x000fc40001764270 */
[C---:B------:R-:W-:Y:S02]  /*a260*/  ISETP.GT.AND P4, PT, R23.reuse, 0x18, P2 ;  /* 0x000000181700780c */ /* 0x040fe40001784270 */
[----:B------:R-:W-:Y:S02]  /*a270*/  ISETP.GT.AND P5, PT, R23, 0x19, P2 ;  /* 0x000000191700780c */ /* 0x000fe400017a4270 */
[C---:B------:R-:W-:Y:S02]  /*a280*/  ISETP.LT.OR P3, PT, R7.reuse, 0x12, P3 ;  /* 0x000000120700780c */ /* 0x040fe40001f61670 */
[C---:B------:R-:W-:Y:S02]  /*a290*/  ISETP.LT.OR P4, PT, R7.reuse, 0x19, P4 ;  /* 0x000000190700780c */ /* 0x040fe40002781670 */
[----:B------:R-:W-:Y:S02]  /*a2a0*/  ISETP.LT.OR P5, PT, R7, 0x1a, P5 ;  /* 0x0000001a0700780c */ /* 0x000fe40002fa1670 */
[----:B------:R-:W-:-:S02]  /*a2b0*/  FSEL R20, R33, -INF , !P3 ;  /* 0xff80000021147808 */ /* 0x000fc40005800000 */
[----:B------:R-:W-:Y:S02]  /*a2c0*/  FSEL R36, R36, -INF , !P4 ;  /* 0xff80000024247808 */ /* 0x000fe40006000000 */
[----:B------:R-:W-:Y:S02]  /*a2d0*/  FSEL R10, R37, -INF , !P5 ;  /* 0xff800000250a7808 */ /* 0x000fe40006800000 */
[C---:B------:R-:W-:Y:S02]  /*a2e0*/  ISETP.GT.AND P3, PT, R23.reuse, 0x20, P2 ;  /* 0x000000201700780c */ /* 0x040fe40001764270 */
[C---:B------:R-:W-:Y:S02]  /*a2f0*/  ISETP.GT.AND P4, PT, R23.reuse, 0x21, P2 ;  /* 0x000000211700780c */ /* 0x040fe40001784270 */
[----:B------:R-:W-:Y:S02]  /*a300*/  ISETP.GT.AND P5, PT, R23, 0x28, P2 ;  /* 0x000000281700780c */ /* 0x000fe400017a4270 */
[----:B------:R-:W-:-:S02]  /*a310*/  ISETP.LT.OR P3, PT, R7, 0x21, P3 ;  /* 0x000000210700780c */ /* 0x000fc40001f61670 */
[C---:B------:R-:W-:Y:S02]  /*a320*/  ISETP.LT.OR P4, PT, R7.reuse, 0x22, P4 ;  /* 0x000000220700780c */ /* 0x040fe40002781670 */
[----:B------:R-:W-:Y:S02]  /*a330*/  ISETP.LT.OR P5, PT, R7, 0x29, P5 ;  /* 0x000000290700780c */ /* 0x000fe40002fa1670 */
        /* <DEDUP_REMOVED lines=65> */
[----:B------:R-:W-:Y:S01]  /*a750*/  FSEL R136, R85, -INF , !P5 ;  /* 0xff80000055887808 */ /* 0x000fe20006800000 */
[----:B------:R-:W-:Y:S06]  /*a760*/  @!P6 BRA `(.L_x_885) ;  /* 0x00000000005ce947 */ /* 0x000fec0003800000 */
        /* <DEDUP_REMOVED lines=13> */
.L_x_887:
[----:B------:R-:W-:-:S05]  /*a840*/  IMAD.U32 R138, RZ, RZ, UR26 ;  /* 0x0000001aff8a7e24 */ /* 0x000fca000f8e00ff */
[----:B------:R-:W-:-:S13]  /*a850*/  ISETP.NE.AND P3, PT, R138, 0x1, PT ;  /* 0x000000018a00780c */ /* 0x000fda0003f65270 */
[----:B------:R-:W0:Y:S02]  /*a860*/  @P3 LDC.64 R6, c[0x0][0x9e8] ;  /* 0x00027a00ff063b82 */ /* 0x000e240000000a00 */
[----:B0-----:R-:W-:-:S05]  /*a870*/  @P3 IMAD.HI.U32 R6, R23, R6, RZ ;  /* 0x0000000617063227 */ /* 0x001fca00078e00ff */
[----:B------:R-:W-:-:S07]  /*a880*/  @P3 SHF.R.U32.HI R23, RZ, R7, R6 ;  /* 0x00000007ff173219 */ /* 0x000fce0000011606 */
.L_x_888:
[----:B------:R-:W-:Y:S05]  /*a890*/  BSYNC B0 ;  /* 0x0000000000007941 */ /* 0x000fea0003800000 */
.L_x_886:
[----:B------:R-:W-:-:S04]  /*a8a0*/  IMAD R6, R23, R138, -R21 ;  /* 0x0000008a17067224 */ /* 0x000fc800078e0a15 */
[----:B------:R-:W-:-:S05]  /*a8b0*/  IMAD R6, R3, -0x2, R6 ;  /* 0xfffffffe03067824 */ /* 0x000fca00078e0206 */
[----:B------:R-:W-:Y:S02]  /*a8c0*/  VIADDMNMX R15, R6, R138, R15, PT ;  /* 0x0000008a060f7246 */ /* 0x000fe4000380010f */
[----:B------:R-:W-:-:S07]  /*a8d0*/  VIMNMX R19, R19, R6, !PT ;  /* 0x0000000613137248 */ /* 0x000fce0007fe0100 */
.L_x_885:
[----:B------:R-:W-:Y:S01]  /*a8e0*/  FMNMX.FTZ R7, R144, R8, !PT ;  /* 0x0000000890077209 */ /* 0x000fe20007810000 */
[----:B------:R-:W-:Y:S01]  /*a8f0*/  UMOV UR7, UR5 ;  /* 0x0000000500077c82 */ /* 0x000fe20008000000 */
[C---:B------:R-:W-:Y:S02]  /*a900*/  ISETP.GT.AND P5, PT, R19.reuse, 0x1, P2 ;  /* 0x000000011300780c */ /* 0x040fe400017a4270 */
[----:B------:R-:W-:Y:S02]  /*a910*/  FMNMX.FTZ R7, R146, R7, !PT ;  /* 0x0000000792077209 */ /* 0x000fe40007810000 */
        /* <DEDUP_REMOVED lines=8> */
[----:B------:R-:W-:-:S02]  /*a9a0*/  ISETP.GT.AND P5, PT, R19, 0x10, P2 ;  /* 0x000000101300780c */ /* 0x000fc400017a4270 */
[----:B------:R-:W-:Y:S02]  /*a9b0*/  FMNMX.FTZ R7, R36, R7, !PT ;  /* 0x0000000724077209 */ /* 0x000fe40007810000 */
[----:B------:R-:W-:Y:S02]  /*a9c0*/  FSEL R30, R30, -INF , !P4 ;  /* 0xff8000001e1e7808 */ /* 0x000fe40006000000 */
        /* <DEDUP_REMOVED lines=17> */
[----:B------:R-:W-:Y:S02]  /*aae0*/  ISETP.LT.OR P3, PT, R15, 0xa, P3 ;  /* 0x0000000a0f00780c */ /* 0x000fe40001f61670 */
[----:B------:R-:W-:Y:S02]  /*aaf0*/  FMNMX.FTZ R7, R56, R7, !PT ;  /* 0x0000000738077209 */ /* 0x000fe40007810000 */
[----:B------:R-:W-:Y:S02]  /*ab00*/  FSEL R140, R31, -INF , !P3 ;  /* 0xff8000001f8c7808 */ /* 0x000fe40005800000 */
        /* <DEDUP_REMOVED lines=32> */
[----:B0-----:R-:W-:-:S05]  /*ad10*/  FMUL.FTZ R21, R6, R7 ;  /* 0x0000000706157220 */ /* 0x001fca0000410000 */
[----:B------:R-:W-:-:S05]  /*ad20*/  FSEL R21, R21, RZ, P5 ;  /* 0x000000ff15157208 */ /* 0x000fca0002800000 */
[-CC-:B------:R-:W-:Y:S01]  /*ad30*/  FFMA.FTZ R148, R144, R7.reuse, -R21.reuse ;  /* 0x0000000790947223 */ /* 0x180fe20000010815 */
[----:B------:R-:W-:Y:S01]  /*ad40*/  FSEL R144, R39, -INF , !P4 ;  /* 0xff80000027907808 */ /* 0x000fe20006000000 */
[-CC-:B------:R-:W-:Y:S01]  /*ad50*/  FFMA.FTZ R23, R146, R7.reuse, -R21.reuse ;  /* 0x0000000792177223 */ /* 0x180fe20000010815 */
[----:B------:R-:W-:Y:S01]  /*ad60*/  ISETP.GT.AND P4, PT, R19, 0x21, P2 ;  /* 0x000000211300780c */ /* 0x000fe20001784270 */
[-CC-:B------:R-:W-:Y:S01]  /*ad70*/  FFMA.FTZ R31, R32, R7.reuse, -R21.reuse ;  /* 0x00000007201f7223 */ /* 0x180fe20000010815 */
[-CC-:B------:R-:W-:Y:S01]  /*ad80*/  FFMA.FTZ R25, R24, R7.reuse, -R21.reuse ;  /* 0x0000000718197223 */ /* 0x180fe20000010815 */
[----:B------:R-:W-:Y:S01]  /*ad90*/  FSEL R24, R47, -INF , !P3 ;  /* 0xff8000002f187808 */ /* 0x000fe20005800000 */
[-CC-:B------:R-:W-:Y:S01]  /*ada0*/  FFMA.FTZ R33, R36, R7.reuse, -R21.reuse ;  /* 0x0000000724217223 */ /* 0x180fe20000010815 */
[----:B------:R-:W-:Y:S01]  /*adb0*/  ISETP.LT.OR P4, PT, R15, 0x22, P4 ;  /* 0x000000220f00780c */ /* 0x000fe20002781670 */
[-CC-:B------:R-:W-:Y:S01]  /*adc0*/  FFMA.FTZ R36, R10, R7.reuse, -R21.reuse ;  /* 0x000000070a247223 */ /* 0x180fe20000010815 */
[----:B------:R-:W-:Y:S01]  /*add0*/  ISETP.GT.AND P3, PT, R19, 0x31, P2 ;  /* 0x000000311300780c */ /* 0x000fe20001764270 */
        /* <DEDUP_REMOVED lines=13> */
[----:B------:R-:W-:Y:S01]  /*aeb0*/  ISETP.GT.AND P4, PT, R19, 0x30, P2 ;  /* 0x000000301300780c */ /* 0x000fe20001784270 */
[--C-:B------:R-:W-:Y:S01]  /*aec0*/  FFMA.FTZ R28, R28, R7, -R21.reuse ;  /* 0x000000071c1c7223 */ /* 0x100fe20000010815 */
[----:B------:R-:W-:Y:S01]  /*aed0*/  FMNMX.FTZ R27, R26, R11, !PT ;  /* 0x0000000b1a1b7209 */ /* 0x000fe20007810000 */
[-CC-:B------:R-:W-:Y:S01]  /*aee0*/  FFMA.FTZ R45, R132, R7.reuse, -R21.reuse ;  /* 0x00000007842d7223 */ /* 0x180fe20000010815 */
[----:B------:R-:W-:Y:S01]  /*aef0*/  ISETP.LT.OR P4, PT, R15, 0x31, P4 ;  /* 0x000000310f00780c */ /* 0x000fe20002781670 */
[----:B------:R-:W-:Y:S01]  /*af00*/  FFMA.FTZ R47, R80, R7, -R21 ;  /* 0x00000007502f7223 */ /* 0x000fe20000010815 */
[----:B------:R-:W-:Y:S01]  /*af10*/  FMNMX.FTZ R29, R138, R27, !PT ;  /* 0x0000001b8a1d7209 */ /* 0x000fe20007810000 */
[----:B------:R-:W-:Y:S01]  /*af20*/  MUFU.EX2 R148, R148 ;  /* 0x0000009400947308 */ /* 0x000fe20000000800 */
[----:B------:R-:W-:-:S02]  /*af30*/  FSEL R50, R50, -INF , !P4 ;  /* 0xff80000032327808 */ /* 0x000fc40006000000 */
[----:B------:R-:W-:Y:S02]  /*af40*/  FMNMX.FTZ R29, R30, R29, !PT ;  /* 0x0000001d1e1d7209 */ /* 0x000fe40007810000 */
[----:B------:R-:W-:Y:S02]  /*af50*/  ISETP.GT.AND P4, PT, R19, 0x38, P2 ;  /* 0x000000381300780c */ /* 0x000fe40001784270 */
[----:B------:R-:W-:Y:S01]  /*af60*/  FMNMX.FTZ R29, R140, R29, !PT ;  /* 0x0000001d8c1d7209 */ /* 0x000fe20007810000 */
[----:B------:R0:W-:Y:S01]  /*af70*/  MUFU.EX2 R27, R31 ;  /* 0x0000001f001b7308 */ /* 0x0001e20000000800 */
[----:B------:R-:W-:Y:S02]  /*af80*/  ISETP.LT.OR P4, PT, R15, 0x39, P4 ;  /* 0x000000390f00780c */ /* 0x000fe40002781670 */
[----:B------:R-:W-:Y:S02]  /*af90*/  FMNMX.FTZ R29, R34, R29, !PT ;  /* 0x0000001d221d7209 */ /* 0x000fe40007810000 */
[----:B------:R-:W-:-:S02]  /*afa0*/  ISETP.GT.AND P3, PT, R19, 0x39, P2 ;  /* 0x000000391300780c */ /* 0x000fc40001764270 */
[----:B------:R-:W-:Y:S01]  /*afb0*/  FSEL R54, R54, -INF , !P4 ;  /* 0xff80000036367808 */ /* 0x000fe20006000000 */
[----:B------:R-:W-:Y:S01]  /*afc0*/  MUFU.EX2 R23, R23 ;  /* 0x0000001700177308 */ /* 0x000fe20000000800 */
[----:B0-----:R-:W-:Y:S02]  /*afd0*/  FMNMX.FTZ R31, R142, R29, !PT ;  /* 0x0000001d8e1f7209 */ /* 0x001fe40007810000 */
[----:B------:R-:W-:Y:S02]  /*afe0*/  ISETP.GT.AND P4, PT, R19, 0x40, P2 ;  /* 0x000000401300780c */ /* 0x000fe40001784270 */
[----:B------:R-:W-:Y:S02]  /*aff0*/  FMNMX.FTZ R31, R38, R31, !PT ;  /* 0x0000001f261f7209 */ /* 0x000fe40007810000 */
[----:B------:R-:W-:Y:S01]  /*b000*/  ISETP.LT.OR P3, PT, R15, 0x3a, P3 ;  /* 0x0000003a0f00780c */ /* 0x000fe20001f61670 */
[----:B------:R0:W-:Y:S01]  /*b010*/  MUFU.EX2 R29, R33 ;  /* 0x00000021001d7308 */ /* 0x0001e20000000800 */
[----:B------:R-:W-:-:S02]  /*b020*/  FMNMX.FTZ R31, R144, R31, !PT ;  /* 0x0000001f901f7209 */ /* 0x000fc40007810000 */
[----:B------:R-:W-:Y:S02]  /*b030*/  ISETP.LT.OR P4, PT, R15, 0x41, P4 ;  /* 0x000000410f00780c */ /* 0x000fe40002781670 */
[----:B------:R-:W-:Y:S02]  /*b040*/  FMNMX.FTZ R31, R42, R31, !PT ;  /* 0x0000001f2a1f7209 */ /* 0x000fe40007810000 */
[----:B------:R-:W-:Y:S01]  /*b050*/  FSEL R152, R55, -INF , !P3 ;  /* 0xff80000037987808 */ /* 0x000fe20005800000 */
[----:B------:R-:W-:Y:S01]  /*b060*/  MUFU.EX2 R150, R150 ;  /* 0x0000009600967308 */ /* 0x000fe20000000800 */
[----:B0-----:R-:W-:Y:S02]  /*b070*/  FMNMX.FTZ R33, R146, R31, !PT ;  /* 0x0000001f92217209 */ /* 0x001fe40007810000 */
[----:B------:R-:W-:Y:S02]  /*b080*/  ISETP.GT.AND P3, PT, R19, 0x41, P2 ;  /* 0x000000411300780c */ /* 0x000fe40001764270 */
[----:B------:R-:W-:-:S02]  /*b090*/  FMNMX.FTZ R33, R46, R33, !PT ;  /* 0x000000212e217209 */ /* 0x000fc40007810000 */
[----:B------:R-:W-:Y:S01]  /*b0a0*/  FSEL R58, R58, -INF , !P4 ;  /* 0xff8000003a3a7808 */ /* 0x000fe20006000000 */
[----:B------:R0:W-:Y:S01]  /*b0b0*/  MUFU.EX2 R31, R10 ;  /* 0x0000000a001f7308 */ /* 0x0001e20000000800 */
[----:B------:R-:W-:Y:S02]  /*b0c0*/  FMNMX.FTZ R33, R24, R33, !PT ;  /* 0x0000002118217209 */ /* 0x000fe40007810000 */
[----:B------:R-:W-:Y:S02]  /*b0d0*/  ISETP.GT.AND P4, PT, R19, 0x48, P2 ;  /* 0x000000481300780c */ /* 0x000fe40001784270 */
[----:B------:R-:W-:Y:S02]  /*b0e0*/  FMNMX.FTZ R33, R50, R33, !PT ;  /* 0x0000002132217209 */ /* 0x000fe40007810000 */
[C---:B------:R-:W-:Y:S01]  /*b0f0*/  ISETP.LT.OR P3, PT, R15.reuse, 0x42, P3 ;  /* 0x000000420f00780c */ /* 0x040fe20001f61670 */
[----:B------:R-:W-:Y:S01]  /*b100*/  MUFU.EX2 R25, R25 ;  /* 0x0000001900197308 */ /* 0x000fe20000000800 */
[----:B------:R-:W-:Y:S01]  /*b110*/  FMNMX.FTZ R35, R32, R33, !PT ;  /* 0x0000002120237209 */ /* 0x000fe20007810000 */
[----:B0-----:R-:W-:Y:S01]  /*b120*/  FFMA.FTZ R10, R44, R7, -R21 ;  /* 0x000000072c0a7223 */ /* 0x001fe20000010815 */
[----:B------:R-:W-:-:S02]  /*b130*/  ISETP.LT.OR P4, PT, R15, 0x49, P4 ;  /* 0x000000490f00780c */ /* 0x000fc40002781670 */
[----:B------:R-:W-:Y:S02]  /*b140*/  FMNMX.FTZ R35, R54, R35, !PT ;  /* 0x0000002336237209 */ /* 0x000fe40007810000 */
[----:B------:R-:W-:Y:S01]  /*b150*/  FSEL R40, R59, -INF , !P3 ;  /* 0xff8000003b287808 */ /* 0x000fe20005800000 */
[----:B------:R-:W-:Y:S01]  /*b160*/  MUFU.EX2 R33, R10 ;  /* 0x0000000a00217308 */ /* 0x000fe20000000800 */
[C---:B------:R-:W-:Y:S02]  /*b170*/  ISETP.GT.AND P3, PT, R19.reuse, 0x49, P2 ;  /* 0x000000491300780c */ /* 0x040fe40001764270 */
[----:B------:R-:W-:Y:S02]  /*b180*/  FMNMX.FTZ R35, R152, R35, !PT ;  /* 0x0000002398237209 */ /* 0x000fe40007810000 */
[----:B------:R-:W-:Y:S02]  /*b190*/  FSEL R62, R62, -INF , !P4 ;  /* 0xff8000003e3e7808 */ /* 0x000fe40006000000 */
[----:B------:R-:W-:Y:S01]  /*b1a0*/  ISETP.GT.AND P4, PT, R19, 0x50, P2 ;  /* 0x000000501300780c */ /* 0x000fe20001784270 */
[----:B------:R-:W-:Y:S01]  /*b1b0*/  MUFU.EX2 R20, R20 ;  /* 0x0000001400147308 */ /* 0x000fe20000000800 */
[----:B------:R-:W-:-:S02]  /*b1c0*/  ISETP.LT.OR P3, PT, R15, 0x4a, P3 ;  /* 0x0000004a0f00780c */ /* 0x000fc40001f61670 */
[----:B------:R-:W-:Y:S02]  /*b1d0*/  FMNMX.FTZ R35, R58, R35, !PT ;  /* 0x000000233a237209 */ /* 0x000fe40007810000 */
[----:B------:R-:W-:Y:S02]  /*b1e0*/  ISETP.LT.OR P4, PT, R15, 0x51, P4 ;  /* 0x000000510f00780c */ /* 0x000fe40002781670 */
[----:B------:R-:W-:Y:S01]  /*b1f0*/  FSEL R154, R63, -INF , !P3 ;  /* 0xff8000003f9a7808 */ /* 0x000fe20005800000 */
[----:B------:R-:W-:Y:S01]  /*b200*/  MUFU.EX2 R36, R36 ;  /* 0x0000002400247308 */ /* 0x000fe20000000800 */
[----:B------:R-:W-:Y:S02]  /*b210*/  ISETP.GT.AND P3, PT, R19, 0x51, P2 ;  /* 0x000000511300780c */ /* 0x000fe40001764270 */
[----:B------:R-:W-:Y:S02]  /*b220*/  FMNMX.FTZ R37, R40, R35, !PT ;  /* 0x0000002328257209 */ /* 0x000fe40007810000 */
[----:B------:R-:W-:-:S02]  /*b230*/  FSEL R66, R66, -INF , !P4 ;  /* 0xff80000042427808 */ /* 0x000fc40006000000 */
[----:B------:R-:W-:Y:S01]  /*b240*/  ISETP.GT.AND P4, PT, R19, 0x58, P2 ;  /* 0x000000581300780c */ /* 0x000fe20001784270 */
[----:B------:R0:W-:Y:S01]  /*b250*/  MUFU.EX2 R35, R48 ;  /* 0x0000003000237308 */ /* 0x0001e20000000800 */
[C---:B------:R-:W-:Y:S02]  /*b260*/  ISETP.LT.OR P3, PT, R15.reuse, 0x52, P3 ;  /* 0x000000520f00780c */ /* 0x040fe40001f61670 */
[----:B------:R-:W-:Y:S02]  /*b270*/  FMNMX.FTZ R37, R62, R37, !PT ;  /* 0x000000253e257209 */ /* 0x000fe40007810000 */
[----:B------:R-:W-:Y:S02]  /*b280*/  ISETP.LT.OR P4, PT, R15, 0x59, P4 ;  /* 0x000000590f00780c */ /* 0x000fe40002781670 */
[----:B------:R-:W-:Y:S01]  /*b290*/  FSEL R44, R67, -INF , !P3 ;  /* 0xff800000432c7808 */ /* 0x000fe20005800000 */
[----:B------:R-:W-:Y:S01]  /*b2a0*/  MUFU.EX2 R18, R18 ;  /* 0x0000001200127308 */ /* 0x000fe20000000800 */
[----:B------:R-:W-:Y:S01]  /*b2b0*/  FMNMX.FTZ R37, R154, R37, !PT ;  /* 0x000000259a257209 */ /* 0x000fe20007810000 */
[----:B0-----:R-:W-:Y:S01]  /*b2c0*/  FFMA.FTZ R48, R120, R7, -R21 ;  /* 0x0000000778307223 */ /* 0x001fe20000010815 */
[----:B------:R-:W-:-:S02]  /*b2d0*/  ISETP.GT.AND P3, PT, R19, 0x59, P2 ;  /* 0x000000591300780c */ /* 0x000fc40001764270 */
[----:B------:R-:W-:Y:S02]  /*b2e0*/  FSEL R70, R70, -INF , !P4 ;  /* 0xff80000046467808 */ /* 0x000fe40006000000 */
[----:B------:R-:W-:Y:S01]  /*b2f0*/  FMNMX.FTZ R37, R66, R37, !PT ;  /* 0x0000002542257209 */ /* 0x000fe20007810000 */
[----:B------:R-:W-:Y:S01]  /*b300*/  MUFU.EX2 R22, R22 ;  /* 0x0000001600167308 */ /* 0x000fe20000000800 */
[----:B------:R-:W-:Y:S02]  /*b310*/  ISETP.GT.AND P4, PT, R19, 0x60, P2 ;  /* 0x000000601300780c */ /* 0x000fe40001784270 */
[C---:B------:R-:W-:Y:S02]  /*b320*/  ISETP.LT.OR P3, PT, R15.reuse, 0x5a, P3 ;  /* 0x0000005a0f00780c */ /* 0x040fe40001f61670 */
[----:B------:R-:W-:Y:S02]  /*b330*/  FMNMX.FTZ R39, R44, R37, !PT ;  /* 0x000000252c277209 */ /* 0x000fe40007810000 */
[----:B------:R-:W-:Y:S01]  /*b340*/  ISETP.LT.OR P4, PT, R15, 0x61, P4 ;  /* 0x000000610f00780c */ /* 0x000fe20002781670 */
[----:B------:R0:W-:Y:S01]  /*b350*/  MUFU.EX2 R37, R52 ;  /* 0x0000003400257308 */ /* 0x0001e20000000800 */
[----:B------:R-:W-:-:S02]  /*b360*/  FSEL R156, R71, -INF , !P3 ;  /* 0xff800000479c7808 */ /* 0x000fc40005800000 */
[C---:B------:R-:W-:Y:S02]  /*b370*/  ISETP.GT.AND P3, PT, R19.reuse, 0x61, P2 ;  /* 0x000000611300780c */ /* 0x040fe40001764270 */
[----:B------:R-:W-:Y:S02]  /*b380*/  FMNMX.FTZ R39, R70, R39, !PT ;  /* 0x0000002746277209 */ /* 0x000fe40007810000 */
[----:B------:R-:W-:Y:S01]  /*b390*/  FSEL R74, R74, -INF , !P4 ;  /* 0xff8000004a4a7808 */ /* 0x000fe20006000000 */
[----:B------:R-:W-:Y:S01]  /*b3a0*/  MUFU.EX2 R28, R28 ;  /* 0x0000001c001c7308 */ /* 0x000fe20000000800 */
[----:B------:R-:W-:Y:S01]  /*b3b0*/  ISETP.GT.AND P4, PT, R19, 0x68, P2 ;  /* 0x000000681300780c */ /* 0x000fe20001784270 */
[-CC-:B0-----:R-:W-:Y:S01]  /*b3c0*/  FFMA.FTZ R52, R122, R7.reuse, -R21.reuse ;  /* 0x000000077a347223 */ /* 0x181fe20000010815 */
[----:B------:R-:W-:Y:S01]  /*b3d0*/  ISETP.LT.OR P3, PT, R15, 0x62, P3 ;  /* 0x000000620f00780c */ /* 0x000fe20001f61670 */
[----:B------:R-:W-:Y:S01]  /*b3e0*/  FFMA.FTZ R122, R84, R7, -R21 ;  /* 0x00000007547a7223 */ /* 0x000fe20000010815 */
[----:B------:R-:W-:-:S02]  /*b3f0*/  FMNMX.FTZ R39, R156, R39, !PT ;  /* 0x000000279c277209 */ /* 0x000fc40007810000 */
[----:B------:R-:W-:Y:S01]  /*b400*/  ISETP.LT.OR P4, PT, R15, 0x69, P4 ;  /* 0x000000690f00780c */ /* 0x000fe20002781670 */
[----:B------:R-:W-:Y:S01]  /*b410*/  MUFU.EX2 R48, R48 ;  /* 0x0000003000307308 */ /* 0x000fe20000000800 */
[----:B------:R-:W-:Y:S02]  /*b420*/  FSEL R75, R75, -INF , !P3 ;  /* 0xff8000004b4b7808 */ /* 0x000fe40005800000 */
[C---:B------:R-:W-:Y:S02]  /*b430*/  ISETP.GT.AND P3, PT, R19.reuse, 0x69, P2 ;  /* 0x000000691300780c */ /* 0x040fe40001764270 */
[----:B------:R-:W-:Y:S01]  /*b440*/  FMNMX.FTZ R10, R74, R39, !PT ;  /* 0x000000274a0a7209 */ /* 0x000fe20007810000 */
[-CC-:B------:R-:W-:Y:S01]  /*b450*/  FFMA.FTZ R39, R56, R7.reuse, -R21.reuse ;  /* 0x0000000738277223 */ /* 0x180fe20000010815 */
[----:B------:R-:W-:Y:S01]  /*b460*/  FSEL R78, R78, -INF , !P4 ;  /* 0xff8000004e4e7808 */ /* 0x000fe20006000000 */
[-CC-:B------:R-:W-:Y:S01]  /*b470*/  FFMA.FTZ R56, R124, R7.reuse, -R21.reuse ;  /* 0x000000077c387223 */ /* 0x180fe20000010815 */
[----:B------:R-:W-:Y:S01]  /*b480*/  ISETP.GT.AND P4, PT, R19, 0x70, P2 ;  /* 0x000000701300780c */ /* 0x000fe20001784270 */
[----:B------:R-:W-:Y:S01]  /*b490*/  FFMA.FTZ R124, R72, R7, -R21 ;  /* 0x00000007487c7223 */ /* 0x000fe20000010815 */
[----:B------:R-:W-:Y:S01]  /*b4a0*/  ISETP.LT.OR P3, PT, R15, 0x6a, P3 ;  /* 0x0000006a0f00780c */ /* 0x000fe20001f61670 */
[----:B------:R-:W-:Y:S01]  /*b4b0*/  MUFU.EX2 R39, R39 ;  /* 0x0000002700277308 */ /* 0x000fe20000000800 */
[----:B------:R-:W-:-:S02]  /*b4c0*/  FMNMX.FTZ R41, R75, R10, !PT ;  /* 0x0000000a4b297209 */ /* 0x000fc40007810000 */
[----:B------:R-:W-:Y:S02]  /*b4d0*/  ISETP.LT.OR P4, PT, R15, 0x71, P4 ;  /* 0x000000710f00780c */ /* 0x000fe40002781670 */
[----:B------:R-:W-:Y:S02]  /*b4e0*/  FSEL R120, R79, -INF , !P3 ;  /* 0xff8000004f787808 */ /* 0x000fe40005800000 */
[C---:B------:R-:W-:Y:S01]  /*b4f0*/  ISETP.GT.AND P3, PT, R19.reuse, 0x71, P2 ;  /* 0x000000711300780c */ /* 0x040fe20001764270 */
[----:B------:R-:W0:Y:S01]  /*b500*/  MUFU.EX2 R52, R52 ;  /* 0x0000003400347308 */ /* 0x000e220000000800 */
[----:B------:R-:W-:Y:S02]  /*b510*/  FMNMX.FTZ R41, R78, R41, !PT ;  /* 0x000000294e297209 */ /* 0x000fe40007810000 */
[----:B------:R-:W-:Y:S02]  /*b520*/  FSEL R82, R82, -INF , !P4 ;  /* 0xff80000052527808 */ /* 0x000fe40006000000 */
[----:B------:R-:W-:-:S02]  /*b530*/  ISETP.GT.AND P4, PT, R19, 0x78, P2 ;  /* 0x000000781300780c */ /* 0x000fc40001784270 */
[----:B------:R-:W-:Y:S01]  /*b540*/  ISETP.LT.OR P3, PT, R15, 0x72, P3 ;  /* 0x000000720f00780c */ /* 0x000fe20001f61670 */
[----:B------:R-:W-:Y:S01]  /*b550*/  MUFU.EX2 R56, R56 ;  /* 0x0000003800387308 */ /* 0x000fe20000000800 */
[----:B------:R-:W-:Y:S02]  /*b560*/  FMNMX.FTZ R41, R120, R41, !PT ;  /* 0x0000002978297209 */ /* 0x000fe40007810000 */
[----:B------:R-:W-:Y:S02]  /*b570*/  ISETP.GT.AND P2, PT, R19, 0x79, P2 ;  /* 0x000000791300780c */ /* 0x000fe40001744270 */
[----:B------:R-:W-:Y:S02]  /*b580*/  ISETP.LT.OR P4, PT, R15, 0x79, P4 ;  /* 0x000000790f00780c */ /* 0x000fe40002781670 */
[----:B------:R-:W-:Y:S01]  /*b590*/  FSEL R83, R83, -INF , !P3 ;  /* 0xff80000053537808 */ /* 0x000fe20005800000 */
[----:B------:R-:W-:Y:S01]  /*b5a0*/  MUFU.EX2 R124, R124 ;  /* 0x0000007c007c7308 */ /* 0x000fe20000000800 */
[----:B------:R-:W-:Y:S01]  /*b5b0*/  FMNMX.FTZ R10, R82, R41, !PT ;  /* 0x00000029520a7209 */ /* 0x000fe20007810000 */
[-CC-:B------:R-:W-:Y:S01]  /*b5c0*/  FFMA.FTZ R41, R68, R7.reuse, -R21.reuse ;  /* 0x0000000744297223 */ /* 0x180fe20000010815 */
[----:B------:R-:W-:Y:S01]  /*b5d0*/  ISETP.LT.OR P2, PT, R15, 0x7a, P2 ;  /* 0x0000007a0f00780c */ /* 0x000fe20001741670 */
[-CC-:B------:R-:W-:Y:S01]  /*b5e0*/  FFMA.FTZ R15, R60, R7.reuse, -R21.reuse ;  /* 0x000000073c0f7223 */ /* 0x180fe20000010815 */
[----:B------:R-:W-:Y:S01]  /*b5f0*/  FSEL R86, R86, -INF , !P4 ;  /* 0xff80000056567808 */ /* 0x000fe20006000000 */
[-CC-:B------:R-:W-:Y:S01]  /*b600*/  FFMA.FTZ R60, R126, R7.reuse, -R21.reuse ;  /* 0x000000077e3c7223 */ /* 0x180fe20000010815 */
[----:B------:R-:W-:Y:S01]  /*b610*/  FMNMX.FTZ R19, R83, R10, !PT ;  /* 0x0000000a53137209 */ /* 0x000fe20007810000 */
[-CC-:B------:R-:W-:Y:S01]  /*b620*/  FFMA.FTZ R126, R76, R7.reuse, -R21.reuse ;  /* 0x000000074c7e7223 */ /* 0x180fe20000010815 */
[----:B------:R-:W-:Y:S01]  /*b630*/  FSEL R87, R87, -INF , !P2 ;  /* 0xff80000057577808 */ /* 0x000fe20005000000 */
[--C-:B------:R-:W-:Y:S01]  /*b640*/  FFMA.FTZ R68, R134, R7, -R21.reuse ;  /* 0x0000000786447223 */ /* 0x100fe20000010815 */
[----:B------:R-:W-:Y:S01]  /*b650*/  FMNMX.FTZ R10, R86, R19, !PT ;  /* 0x00000013560a7209 */ /* 0x000fe20007810000 */
[-CC-:B------:R-:W-:Y:S01]  /*b660*/  FFMA.FTZ R19, R64, R7.reuse, -R21.reuse ;  /* 0x0000000740137223 */ /* 0x180fe20000010815 */
[----:B------:R-:W-:Y:S01]  /*b670*/  FSEL R51, R6, RZ, P5 ;  /* 0x000000ff06337208 */ /* 0x000fe20002800000 */
[----:B------:R-:W-:Y:S01]  /*b680*/  FFMA.FTZ R64, R128, R7, -R21 ;  /* 0x0000000780407223 */ /* 0x000fe20000010815 */
[----:B------:R-:W-:Y:S01]  /*b690*/  FMNMX.FTZ R10, R87, R10, !PT ;  /* 0x0000000a570a7209 */ /* 0x000fe20007810000 */
[----:B------:R-:W1:Y:S01]  /*b6a0*/  MUFU.EX2 R15, R15 ;  /* 0x0000000f000f7308 */ /* 0x000e620000000800 */
[----:B0-----:R-:W-:Y:S01]  /*b6b0*/  F2FP.BF16.F32.PACK_AB R132, R52, R39 ;  /* 0x000000273484723e */ /* 0x001fe200000010ff */
[----:B------:R-:W-:-:S02]  /*b6c0*/  FADD.FTZ R8, -R51, R8 ;  /* 0x0000000833087221 */ /* 0x000fc40000010100 */
[----:B------:R-:W0:Y:S04]  /*b6d0*/  SHFL.BFLY PT, R43, R10, 0x2, 0x1f ;  /* 0x0c401f000a2b7f89 */ /* 0x000e2800000e0000 */
[----:B------:R-:W-:Y:S08]  /*b6e0*/  MUFU.EX2 R19, R19 ;  /* 0x0000001300137308 */ /* 0x000ff00000000800 */
[----:B------:R-:W2:Y:S01]  /*b6f0*/  MUFU.EX2 R60, R60 ;  /* 0x0000003c003c7308 */ /* 0x000ea20000000800 */
[----:B-1----:R-:W-:-:S07]  /*b700*/  F2FP.BF16.F32.PACK_AB R134, R56, R15 ;  /* 0x0000000f3886723e */ /* 0x002fce00000010ff */
[----:B------:R-:W-:Y:S01]  /*b710*/  MUFU.EX2 R41, R41 ;  /* 0x0000002900297308 */ /* 0x000fe20000000800 */
[----:B0-----:R-:W-:Y:S01]  /*b720*/  FMNMX.FTZ R49, R10, R43, !PT ;  /* 0x0000002b0a317209 */ /* 0x001fe20007810000 */
[----:B------:R-:W-:-:S06]  /*b730*/  FFMA.FTZ R43, R130, R7, -R21 ;  /* 0x00000007822b7223 */ /* 0x000fcc0000010815 */
[----:B------:R-:W0:Y:S01]  /*b740*/  MUFU.EX2 R64, R64 ;  /* 0x0000004000407308 */ /* 0x000e220000000800 */
[----:B------:R-:W1:Y:S01]  /*b750*/  SHFL.BFLY PT, R10, R49, 0x1, 0x1f ;  /* 0x0c201f00310a7f89 */ /* 0x000e6200000e0000 */
[----:B--2---:R-:W-:-:S06]  /*b760*/  F2FP.BF16.F32.PACK_AB R128, R60, R19 ;  /* 0x000000133c80723e */ /* 0x004fcc00000010ff */
[----:B------:R-:W-:Y:S08]  /*b770*/  MUFU.EX2 R43, R43 ;  /* 0x0000002b002b7308 */ /* 0x000ff00000000800 */
        /* <DEDUP_REMOVED lines=31> */
[-CC-:B------:R-:W-:Y:S01]  /*b970*/  FFMA.FTZ R133, R58, R7.reuse, -R51.reuse ;  /* 0x000000073a857223 */ /* 0x180fe20000010833 */
[C---:B------:R-:W-:Y:S01]  /*b980*/  FADD.FTZ R5, R23.reuse, R42 ;  /* 0x0000002a17057221 */ /* 0x040fe20000010000 */
[-CC-:B------:R-:W-:Y:S01]  /*b990*/  FFMA.FTZ R40, R40, R7.reuse, -R51.reuse ;  /* 0x0000000728287223 */ /* 0x180fe20000010833 */
[----:B------:R-:W-:Y:S01]  /*b9a0*/  F2FP.BF16.F32.PACK_AB R148, R23, R148 ;  /* 0x000000941794723e */ /* 0x000fe200000010ff */
[----:B------:R-:W-:Y:S01]  /*b9b0*/  FFMA.FTZ R135, R62, R7, -R51 ;  /* 0x000000073e877223 */ /* 0x000fe20000010833 */
[----:B------:R-:W-:Y:S01]  /*b9c0*/  FADD.FTZ R42, R150, R5 ;  /* 0x00000005962a7221 */ /* 0x000fe20000010000 */
[----:B------:R-:W-:Y:S01]  /*b9d0*/  MUFU.EX2 R151, R151 ;  /* 0x0000009700977308 */ /* 0x000fe20000000800 */
[----:B------:R-:W-:Y:S01]  /*b9e0*/  F2FP.BF16.F32.PACK_AB R140, R18, R31 ;  /* 0x0000001f128c723e */ /* 0x000fe200000010ff */
[-CC-:B------:R-:W-:Y:S01]  /*b9f0*/  FFMA.FTZ R129, R66, R7.reuse, -R51.reuse ;  /* 0x0000000742817223 */ /* 0x180fe20000010833 */
[----:B------:R-:W-:Y:S01]  /*ba00*/  FADD.FTZ R46, R25, R42 ;  /* 0x0000002a192e7221 */ /* 0x000fe20000010000 */
[----:B------:R-:W-:Y:S01]  /*ba10*/  FSEL R42, R10, RZ, P2 ;  /* 0x000000ff0a2a7208 */ /* 0x000fe20001000000 */
[----:B------:R-:W-:Y:S01]  /*ba20*/  FFMA.FTZ R44, R44, R7, -R51 ;  /* 0x000000072c2c7223 */ /* 0x000fe20000010833 */
[----:B------:R-:W-:Y:S01]  /*ba30*/  F2FP.BF16.F32.PACK_AB R146, R36, R29 ;  /* 0x0000001d2492723e */ /* 0x000fe200000010ff */
[----:B------:R-:W-:Y:S01]  /*ba40*/  FADD.FTZ R5, R27, R46 ;  /* 0x0000002e1b057221 */ /* 0x000fe20000010000 */
[----:B------:R-:W-:Y:S01]  /*ba50*/  MUFU.EX2 R26, R26 ;  /* 0x0000001a001a7308 */ /* 0x000fe20000000800 */
[----:B------:R-:W-:Y:S01]  /*ba60*/  FADD.FTZ R46, -R42, R11 ;  /* 0x0000000b2a2e7221 */ /* 0x000fe20000010100 */
[----:B------:R-:W-:Y:S01]  /*ba70*/  F2FP.BF16.F32.PACK_AB R142, R22, R33 ;  /* 0x00000021168e723e */ /* 0x000fe200000010ff */
[----:B------:R-:W-:Y:S01]  /*ba80*/  FADD.FTZ R50, R20, R5 ;  /* 0x0000000514327221 */ /* 0x000fe20000010000 */
[-CC-:B------:R-:W-:Y:S01]  /*ba90*/  FFMA.FTZ R131, R70, R7.reuse, -R51.reuse ;  /* 0x0000000746837223 */ /* 0x180fe20000010833 */
[-C--:B------:R-:W-:Y:S01]  /*baa0*/  FMUL.FTZ R11, R46, R7.reuse ;  /* 0x000000072e0b7220 */ /* 0x080fe20000410000 */
[-CC-:B------:R-:W-:Y:S01]  /*bab0*/  FFMA.FTZ R156, R156, R7.reuse, -R51.reuse ;  /* 0x000000079c9c7223 */ /* 0x180fe20000010833 */
[----:B------:R-:W-:Y:S01]  /*bac0*/  FADD.FTZ R5, R29, R50 ;  /* 0x000000321d057221 */ /* 0x000fe20000010000 */
[----:B------:R-:W-:Y:S01]  /*bad0*/  IMAD.U32 R50, RZ, RZ, UR6 ;  /* 0x00000006ff327e24 */ /* 0x000fe2000f8e00ff */
[----:B------:R-:W-:Y:S01]  /*bae0*/  MUFU.EX2 R145, R145 ;  /* 0x0000009100917308 */ /* 0x000fe20000000800 */
[----:B------:R-:W-:Y:S01]  /*baf0*/  FFMA.FTZ R125, R74, R7, -R51 ;  /* 0x000000074a7d7223 */ /* 0x000fe20000010833 */
[----:B------:R-:W-:Y:S01]  /*bb00*/  FADD.FTZ R46, R36, R5 ;  /* 0x00000005242e7221 */ /* 0x000fe20000010000 */
[----:B------:R-:W-:Y:S01]  /*bb10*/  F2FP.BF16.F32.PACK_AB R144, R20, R27 ;  /* 0x0000001b1490723e */ /* 0x000fe200000010ff */
[-CC-:B------:R-:W-:Y:S01]  /*bb20*/  FFMA.FTZ R75, R75, R7.reuse, -R51.reuse ;  /* 0x000000074b4b7223 */ /* 0x180fe20000010833 */
[----:B------:R-:W-:Y:S01]  /*bb30*/  @!P1 LEA R50, R50, UR38, 0x3 ;  /* 0x0000002632329c11 */ /* 0x000fe2000f8e18ff */
[----:B------:R-:W-:Y:S01]  /*bb40*/  FADD.FTZ R5, R31, R46 ;  /* 0x0000002e1f057221 */ /* 0x000fe20000010000 */
[-CC-:B------:R-:W-:Y:S01]  /*bb50*/  FFMA.FTZ R78, R78, R7.reuse, -R51.reuse ;  /* 0x000000074e4e7223 */ /* 0x180fe20000010833 */
[----:B------:R-:W0:Y:S01]  /*bb60*/  MUFU.EX2 R11, R11 ;  /* 0x0000000b000b7308 */ /* 0x000e220000000800 */
[----:B------:R-:W-:Y:S01]  /*bb70*/  FFMA.FTZ R82, R82, R7, -R51 ;  /* 0x0000000752527223 */ /* 0x000fe20000010833 */
[----:B------:R-:W-:Y:S01]  /*bb80*/  FADD.FTZ R46, R18, R5 ;  /* 0x00000005122e7221 */ /* 0x000fe20000010000 */
[----:B------:R-:W-:-:S02]  /*bb90*/  @!P1 VIADD R50, R50, 0x16860 ;  /* 0x0001686032329836 */ /* 0x000fc40000000000 */
[-CC-:B------:R-:W-:Y:S01]  /*bba0*/  FFMA.FTZ R83, R83, R7.reuse, -R51.reuse ;  /* 0x0000000753537223 */ /* 0x180fe20000010833 */
[----:B------:R-:W-:Y:S01]  /*bbb0*/  FFMA.FTZ R86, R86, R7, -R51 ;  /* 0x0000000756567223 */ /* 0x000fe20000010833 */
[----:B------:R-:W-:Y:S01]  /*bbc0*/  FADD.FTZ R5, R33, R46 ;  /* 0x0000002e21057221 */ /* 0x000fe20000010000 */
[----:B------:R-:W-:Y:S01]  /*bbd0*/  ISETP.GT.AND P2, PT, R9, UR37, PT ;  /* 0x0000002509007c0c */ /* 0x000fe2000bf44270 */
[----:B------:R-:W1:Y:S01]  /*bbe0*/  MUFU.EX2 R30, R30 ;  /* 0x0000001e001e7308 */ /* 0x000e620000000800 */
[----:B------:R-:W-:Y:S01]  /*bbf0*/  @!P1 PRMT R46, RZ, 0x654, R50 ;  /* 0x00000654ff2e9816 */ /* 0x000fe20000000032 */
[----:B------:R-:W-:Y:S01]  /*bc00*/  FADD.FTZ R50, R22, R5 ;  /* 0x0000000516327221 */ /* 0x000fe20000010000 */
[----:B------:R-:W-:Y:S01]  /*bc10*/  UMOV UR6, UR4 ;  /* 0x0000000400067c82 */ /* 0x000fe20008000000 */
[----:B------:R-:W-:Y:S01]  /*bc20*/  F2FP.BF16.F32.PACK_AB R150, R25, R150 ;  /* 0x000000961996723e */ /* 0x000fe200000010ff */
[----:B------:R2:W-:Y:S01]  /*bc30*/  @!P1 SYNCS.ARRIVE.TRANS64.RED.A1T0 RZ, [R46+URZ], RZ ;  /* 0x000000ff2eff99a7 */ /* 0x0005e2000810043f */
[----:B------:R-:W-:Y:S01]  /*bc40*/  FADD.FTZ R5, R35, R50 ;  /* 0x0000003223057221 */ /* 0x000fe20000010000 */
[----:B------:R-:W-:Y:S01]  /*bc50*/  F2FP.BF16.F32.PACK_AB R138, R48, R37 ;  /* 0x00000025308a723e */ /* 0x000fe200000010ff */
[----:B------:R-:W3:Y:S01]  /*bc60*/  MUFU.EX2 R147, R147 ;  /* 0x0000009300937308 */ /* 0x000ee20000000800 */
[-C--:B0-----:R-:W-:Y:S01]  /*bc70*/  FMUL.FTZ R90, R90, R11.reuse ;  /* 0x0000000b5a5a7220 */ /* 0x081fe20000410000 */
[----:B------:R-:W-:Y:S01]  /*bc80*/  FADD.FTZ R50, R28, R5 ;  /* 0x000000051c327221 */ /* 0x000fe20000010000 */
[-C--:B------:R-:W-:Y:S01]  /*bc90*/  FMUL.FTZ R91, R91, R11.reuse ;  /* 0x0000000b5b5b7220 */ /* 0x080fe20000410000 */
[----:B------:R-:W-:Y:S01]  /*bca0*/  FMUL.FTZ R94, R94, R11 ;  /* 0x0000000b5e5e7220 */ /* 0x000fe20000410000 */
[----:B--2---:R-:W-:Y:S01]  /*bcb0*/  FFMA.FTZ R46, R11, R4, R8 ;  /* 0x000000040b2e7223 */ /* 0x004fe20000010008 */
[----:B------:R-:W-:Y:S01]  /*bcc0*/  FADD.FTZ R53, R37, R50 ;  /* 0x0000003225357221 */ /* 0x000fe20000010000 */
[----:B------:R-:W-:Y:S01]  /*bcd0*/  FFMA.FTZ R4, R154, R7, -R51 ;  /* 0x000000079a047223 */ /* 0x000fe20000010833 */
[----:B------:R-:W0:Y:S01]  /*bce0*/  MUFU.EX2 R34, R34 ;  /* 0x0000002200227308 */ /* 0x000e220000000800 */
[C---:B------:R-:W-:Y:S01]  /*bcf0*/  FADD.FTZ R46, R149.reuse, R46 ;  /* 0x0000002e952e7221 */ /* 0x040fe20000010000 */
[----:B------:R-:W-:Y:S01]  /*bd00*/  FADD.FTZ R50, R48, R53 ;  /* 0x0000003530327221 */ /* 0x000fe20000010000 */
[----:B------:R-:W-:Y:S01]  /*bd10*/  F2FP.BF16.F32.PACK_AB R149, R149, R8 ;  /* 0x000000089595723e */ /* 0x000fe200000010ff */
[-C--:B------:R-:W-:Y:S01]  /*bd20*/  FMUL.FTZ R95, R95, R11.reuse ;  /* 0x0000000b5f5f7220 */ /* 0x080fe20000410000 */
[----:B------:R-:W-:Y:S01]  /*bd30*/  FADD.FTZ R5, R151, R46 ;  /* 0x0000002e97057221 */ /* 0x000fe20000010000 */
[----:B------:R-:W-:Y:S01]  /*bd40*/  FADD.FTZ R53, R39, R50 ;  /* 0x0000003227357221 */ /* 0x000fe20000010000 */
[-C--:B------:R-:W-:Y:S01]  /*bd50*/  FMUL.FTZ R98, R98, R11.reuse ;  /* 0x0000000b62627220 */ /* 0x080fe20000410000 */
[----:B------:R-:W2:Y:S01]  /*bd60*/  MUFU.EX2 R141, R141 ;  /* 0x0000008d008d7308 */ /* 0x000ea20000000800 */
[----:B------:R-:W-:Y:S01]  /*bd70*/  FADD.FTZ R46, R26, R5 ;  /* 0x000000051a2e7221 */ /* 0x000fe20000010000 */
[----:B------:R-:W-:Y:S01]  /*bd80*/  FADD.FTZ R54, R52, R53 ;  /* 0x0000003534367221 */ /* 0x000fe20000010000 */
[-C--:B------:R-:W-:Y:S01]  /*bd90*/  FMUL.FTZ R99, R99, R11.reuse ;  /* 0x0000000b63637220 */ /* 0x080fe20000410000 */
[----:B------:R-:W-:Y:S01]  /*bda0*/  FMUL.FTZ R102, R102, R11 ;  /* 0x0000000b66667220 */ /* 0x000fe20000410000 */
[----:B------:R-:W-:Y:S01]  /*bdb0*/  FADD.FTZ R5, R145, R46 ;  /* 0x0000002e91057221 */ /* 0x000fe20000010000 */
[----:B------:R-:W-:Y:S01]  /*bdc0*/  FADD.FTZ R53, R15, R54 ;  /* 0x000000360f357221 */ /* 0x000fe20000010000 */
[-C--:B------:R-:W-:Y:S01]  /*bdd0*/  FFMA.FTZ R46, R120, R7.reuse, -R51 ;  /* 0x00000007782e7223 */ /* 0x080fe20000010833 */
[----:B------:R-:W4:Y:S01]  /*bde0*/  MUFU.EX2 R38, R38 ;  /* 0x0000002600267308 */ /* 0x000f220000000800 */
[----:B-1----:R-:W-:Y:S01]  /*bdf0*/  FADD.FTZ R50, R30, R5 ;  /* 0x000000051e327221 */ /* 0x002fe20000010000 */
[----:B------:R-:W-:Y:S01]  /*be00*/  FADD.FTZ R54, R56, R53 ;  /* 0x0000003538367221 */ /* 0x000fe20000010000 */
[----:B------:R-:W-:Y:S01]  /*be10*/  FFMA.FTZ R51, R87, R7, -R51 ;  /* 0x0000000757337223 */ /* 0x000fe20000010833 */
[-C--:B------:R-:W-:Y:S01]  /*be20*/  FMUL.FTZ R103, R103, R11.reuse ;  /* 0x0000000b67677220 */ /* 0x080fe20000410000 */
[----:B---3--:R-:W-:Y:S01]  /*be30*/  FADD.FTZ R5, R147, R50 ;  /* 0x0000003293057221 */ /* 0x008fe20000010000 */
[----:B------:R-:W-:Y:S01]  /*be40*/  FADD.FTZ R53, R19, R54 ;  /* 0x0000003613357221 */ /* 0x000fe20000010000 */
[-C--:B------:R-:W-:Y:S01]  /*be50*/  FMUL.FTZ R106, R106, R11.reuse ;  /* 0x0000000b6a6a7220 */ /* 0x080fe20000410000 */
[----:B------:R-:W1:Y:S01]  /*be60*/  MUFU.EX2 R143, R143 ;  /* 0x0000008f008f7308 */ /* 0x000e620000000800 */
[----:B0-----:R-:W-:Y:S01]  /*be70*/  FADD.FTZ R50, R34, R5 ;  /* 0x0000000522327221 */ /* 0x001fe20000010000 */
[----:B------:R-:W-:Y:S01]  /*be80*/  FADD.FTZ R54, R60, R53 ;  /* 0x000000353c367221 */ /* 0x000fe20000010000 */
[-C--:B------:R-:W-:Y:S01]  /*be90*/  FMUL.FTZ R107, R107, R11.reuse ;  /* 0x0000000b6b6b7220 */ /* 0x080fe20000410000 */
[-C--:B------:R-:W-:Y:S01]  /*bea0*/  FMUL.FTZ R110, R110, R11.reuse ;  /* 0x0000000b6e6e7220 */ /* 0x080fe20000410000 */
[----:B--2---:R-:W-:Y:S01]  /*beb0*/  FADD.FTZ R5, R141, R50 ;  /* 0x000000328d057221 */ /* 0x004fe20000010000 */
[----:B------:R-:W-:Y:S01]  /*bec0*/  FADD.FTZ R23, R41, R54 ;  /* 0x0000003629177221 */ /* 0x000fe20000010000 */
[-C--:B------:R-:W-:Y:S01]  /*bed0*/  FMUL.FTZ R111, R111, R11.reuse ;  /* 0x0000000b6f6f7220 */ /* 0x080fe20000410000 */
[----:B------:R-:W0:Y:S01]  /*bee0*/  MUFU.EX2 R24, R24 ;  /* 0x0000001800187308 */ /* 0x000e220000000800 */
[----:B----4-:R-:W-:Y:S01]  /*bef0*/  FADD.FTZ R50, R38, R5 ;  /* 0x0000000526327221 */ /* 0x010fe20000010000 */
[----:B------:R-:W-:Y:S01]  /*bf00*/  FADD.FTZ R23, R64, R23 ;  /* 0x0000001740177221 */ /* 0x000fe20000010000 */
[-C--:B------:R-:W-:Y:S01]  /*bf10*/  FMUL.FTZ R114, R114, R11.reuse ;  /* 0x0000000b72727220 */ /* 0x080fe20000410000 */
[-C--:B------:R-:W-:Y:S01]  /*bf20*/  FMUL.FTZ R115, R115, R11.reuse ;  /* 0x0000000b73737220 */ /* 0x080fe20000410000 */
[-C--:B------:R-:W-:Y:S01]  /*bf30*/  FMUL.FTZ R118, R118, R11.reuse ;  /* 0x0000000b76767220 */ /* 0x080fe20000410000 */
[----:B------:R-:W-:Y:S01]  /*bf40*/  FADD.FTZ R36, R124, R23 ;  /* 0x000000177c247221 */ /* 0x000fe20000010000 */
[----:B------:R-:W-:Y:S01]  /*bf50*/  FMUL.FTZ R119, R119, R11 ;  /* 0x0000000b77777220 */ /* 0x000fe20000410000 */
[----:B------:R-:W2:Y:S01]  /*bf60*/  MUFU.EX2 R137, R137 ;  /* 0x0000008900897308 */ /* 0x000ea20000000800 */
[----:B-1----:R-:W-:Y:S01]  /*bf70*/  FADD.FTZ R5, R143, R50 ;  /* 0x000000328f057221 */ /* 0x002fe20000010000 */
[C---:B------:R-:W-:Y:S01]  /*bf80*/  FADD.FTZ R23, R43.reuse, R36 ;  /* 0x000000242b177221 */ /* 0x040fe20000010000 */
[----:B------:R-:W-:Y:S01]  /*bf90*/  F2FP.BF16.F32.PACK_AB R124, R43, R124 ;  /* 0x0000007c2b7c723e */ /* 0x000fe200000010ff */
[-C--:B------:R-:W-:Y:S01]  /*bfa0*/  FMUL.FTZ R88, R88, R21.reuse ;  /* 0x0000001558587220 */ /* 0x080fe20000410000 */
[-C--:B------:R-:W-:Y:S01]  /*bfb0*/  FMUL.FTZ R89, R89, R21.reuse ;  /* 0x0000001559597220 */ /* 0x080fe20000410000 */
[----:B------:R-:W-:Y:S01]  /*bfc0*/  FADD.FTZ R22, R126, R23 ;  /* 0x000000177e167221 */ /* 0x000fe20000010000 */
[C---:B------:R-:W-:Y:S01]  /*bfd0*/  F2FP.BF16.F32.PACK_AB R126, R45.reuse, R126 ;  /* 0x0000007e2d7e723e */ /* 0x040fe200000010ff */
[----:B------:R-:W1:Y:S01]  /*bfe0*/  MUFU.EX2 R32, R32 ;  /* 0x0000002000207308 */ /* 0x000e620000000800 */
[----:B0-----:R-:W-:Y:S01]  /*bff0*/  FADD.FTZ R50, R24, R5 ;  /* 0x0000000518327221 */ /* 0x001fe20000010000 */
[----:B------:R-:W-:Y:S01]  /*c000*/  FADD.FTZ R22, R45, R22 ;  /* 0x000000162d167221 */ /* 0x000fe20000010000 */
[-C--:B------:R-:W-:Y:S01]  /*c010*/  FMUL.FTZ R92, R92, R21.reuse ;  /* 0x000000155c5c7220 */ /* 0x080fe20000410000 */
[-C--:B------:R-:W-:Y:S01]  /*c020*/  FMUL.FTZ R93, R93, R21.reuse ;  /* 0x000000155d5d7220 */ /* 0x080fe20000410000 */
[-C--:B------:R-:W-:Y:S01]  /*c030*/  FMUL.FTZ R96, R96, R21.reuse ;  /* 0x0000001560607220 */ /* 0x080fe20000410000 */
[----:B------:R-:W-:Y:S01]  /*c040*/  FADD.FTZ R15, R47, R22 ;  /* 0x000000162f0f7221 */ /* 0x000fe20000010000 */
[-C--:B------:R-:W-:Y:S01]  /*c050*/  FMUL.FTZ R97, R97, R21.reuse ;  /* 0x0000001561617220 */ /* 0x080fe20000410000 */
[----:B------:R-:W0:Y:S01]  /*c060*/  MUFU.EX2 R139, R139 ;  /* 0x0000008b008b7308 */ /* 0x000e220000000800 */
[----:B--2---:R-:W-:Y:S01]  /*c070*/  FADD.FTZ R5, R137, R50 ;  /* 0x0000003289057221 */ /* 0x004fe20000010000 */
[-C--:B------:R-:W-:Y:S01]  /*c080*/  FMUL.FTZ R100, R100, R21.reuse ;  /* 0x0000001564647220 */ /* 0x080fe20000410000 */
[-C--:B------:R-:W-:Y:S01]  /*c090*/  FMUL.FTZ R101, R101, R21.reuse ;  /* 0x0000001565657220 */ /* 0x080fe20000410000 */
[-C--:B------:R-:W-:Y:S01]  /*c0a0*/  FMUL.FTZ R104, R104, R21.reuse ;  /* 0x0000001568687220 */ /* 0x080fe20000410000 */
[-C--:B------:R-:W-:Y:S01]  /*c0b0*/  FMUL.FTZ R105, R105, R21.reuse ;  /* 0x0000001569697220 */ /* 0x080fe20000410000 */
[-C--:B------:R-:W-:Y:S01]  /*c0c0*/  FMUL.FTZ R108, R108, R21.reuse ;  /* 0x000000156c6c7220 */ /* 0x080fe20000410000 */
[-C--:B------:R-:W-:Y:S01]  /*c0d0*/  FMUL.FTZ R109, R109, R21.reuse ;  /* 0x000000156d6d7220 */ /* 0x080fe20000410000 */
[----:B------:R-:W2:Y:S01]  /*c0e0*/  MUFU.EX2 R42, R152 ;  /* 0x00000098002a7308 */ /* 0x000ea20000000800 */
[----:B-1----:R-:W-:Y:S01]  /*c0f0*/  FADD.FTZ R18, R32, R5 ;  /* 0x0000000520127221 */ /* 0x002fe20000010000 */
[-C--:B------:R-:W-:Y:S01]  /*c100*/  FMUL.FTZ R112, R112, R21.reuse ;  /* 0x0000001570707220 */ /* 0x080fe20000410000 */
[-C--:B------:R-:W-:Y:S01]  /*c110*/  FMUL.FTZ R113, R113, R21.reuse ;  /* 0x0000001571717220 */ /* 0x080fe20000410000 */
[-C--:B------:R-:W-:Y:S01]  /*c120*/  FMUL.FTZ R116, R116, R21.reuse ;  /* 0x0000001574747220 */ /* 0x080fe20000410000 */
[----:B------:R-:W-:Y:S01]  /*c130*/  FMUL.FTZ R117, R117, R21 ;  /* 0x0000001575757220 */ /* 0x000fe20000410000 */
[----:B------:R-:W-:Y:S01]  /*c140*/  F2FP.BF16.F32.PACK_AB R151, R26, R151 ;  /* 0x000000971a97723e */ /* 0x000fe200000010ff */
[----:B------:R-:W-:Y:S01]  /*c150*/  VIADD R9, R9, 0xffffffff ;  /* 0xffffffff09097836 */ /* 0x000fe20000000000 */
[----:B------:R-:W1:Y:S01]  /*c160*/  MUFU.EX2 R133, R133 ;  /* 0x0000008500857308 */ /* 0x000e620000000800 */
[----:B0-----:R-:W-:Y:S01]  /*c170*/  FADD.FTZ R5, R139, R18 ;  /* 0x000000128b057221 */ /* 0x001fe20000010000 */
[----:B------:R-:W-:Y:S01]  /*c180*/  F2FP.BF16.F32.PACK_AB R145, R30, R145 ;  /* 0x000000911e91723e */ /* 0x000fe200000010ff */
[----:B------:R-:W-:Y:S01]  /*c190*/  IMAD.MOV.U32 R8, RZ, RZ, R6 ;  /* 0x000000ffff087224 */ /* 0x000fe200078e0006 */
[----:B------:R-:W-:Y:S01]  /*c1a0*/  F2FP.BF16.F32.PACK_AB R147, R34, R147 ;  /* 0x000000932293723e */ /* 0x000fe200000010ff */
[----:B------:R-:W-:Y:S01]  /*c1b0*/  IMAD.MOV.U32 R11, RZ, RZ, R10 ;  /* 0x000000ffff0b7224 */ /* 0x000fe200078e000a */
[----:B------:R-:W-:-:S02]  /*c1c0*/  F2FP.BF16.F32.PACK_AB R141, R38, R141 ;  /* 0x0000008d268d723e */ /* 0x000fc400000010ff */
[----:B------:R-:W0:Y:S01]  /*c1d0*/  MUFU.EX2 R40, R40 ;  /* 0x0000002800287308 */ /* 0x000e220000000800 */
[----:B--2---:R-:W-:Y:S01]  /*c1e0*/  FADD.FTZ R18, R42, R5 ;  /* 0x000000052a127221 */ /* 0x004fe20000010000 */
[----:B------:R-:W-:Y:S02]  /*c1f0*/  F2FP.BF16.F32.PACK_AB R143, R24, R143 ;  /* 0x0000008f188f723e */ /* 0x000fe400000010ff */
[----:B------:R-:W-:Y:S02]  /*c200*/  F2FP.BF16.F32.PACK_AB R137, R32, R137 ;  /* 0x000000892089723e */ /* 0x000fe400000010ff */
[----:B------:R-:W-:Y:S02]  /*c210*/  F2FP.BF16.F32.PACK_AB R139, R42, R139 ;  /* 0x0000008b2a8b723e */ /* 0x000fe400000010ff */
        /* <DEDUP_REMOVED lines=41> */
[----:B0-----:R-:W-:Y:S01]  /*c4b0*/  FADD.FTZ R18, R123, R18 ;  /* 0x000000127b127221 */ /* 0x001fe20000010000 */
[C---:B--2---:R-:W-:Y:S01]  /*c4c0*/  FADD.FTZ R5, R49.reuse, R22 ;  /* 0x0000001631057221 */ /* 0x044fe20000010000 */
[----:B------:R-:W-:Y:S02]  /*c4d0*/  F2FP.BF16.F32.PACK_AB R122, R49, R122 ;  /* 0x0000007a317a723e */ /* 0x000fe400000010ff */
[C---:B-1----:R-:W-:Y:S01]  /*c4e0*/  FADD.FTZ R4, R51.reuse, R18 ;  /* 0x0000001233047221 */ /* 0x042fe20000010000 */
[----:B------:R-:W-:Y:S01]  /*c4f0*/  F2FP.BF16.F32.PACK_AB R123, R51, R123 ;  /* 0x0000007b337b723e */ /* 0x000fe200000010ff */
[----:B------:R-:W-:Y:S06]  /*c500*/  @P2 BRA `(.L_x_889) ;  /* 0xffffffd000cc2947 */ /* 0x000fec000383ffff */
.L_x_872:
[----:B------:R-:W-:Y:S06]  /*c510*/  BAR.ARV 0x8, 0x200 ;  /* 0x0208000000007b1d */ /* 0x000fec0000002000 */
[----:B------:R-:W-:Y:S05]  /*c520*/  @!P0 BRA `(.L_x_890) ;  /* 0x0000000000048947 */ /* 0x000fea0003800000 */
[----:B------:R-:W-:Y:S01]  /*c530*/  BPT.TRAP 0x1 ;  /* 0x000000040000795c */ /* 0x000fe20000300000 */
.L_x_890:
[----:B------:R-:W-:Y:S01]  /*c540*/  ULEA UR7, UR4, UR38, 0x3 ;  /* 0x0000002604077291 */ /* 0x000fe2000f8e183f */
[----:B------:R-:W-:-:S05]  /*c550*/  IMAD.U32 R0, RZ, RZ, UR5 ;  /* 0x00000005ff007e24 */ /* 0x000fca000f8e00ff */
[----:B------:R-:W-:-:S04]  /*c560*/  SHF.L.U32 R0, R0, 0x1f, RZ ;  /* 0x0000001f00007819 */ /* 0x000fc800000006ff */
[----:B------:R0:W1:Y:S01]  /*c570*/  SYNCS.PHASECHK.TRANS64.TRYWAIT P2, [UR7+0x16850], R0 ;  /* 0x01685000ff0075a7 */ /* 0x0000620008040147 */
[----:B------:R-:W-:Y:S05]  /*c580*/  @!P0 BRA `(.L_x_891) ;  /* 0x0000000000048947 */ /* 0x000fea0003800000 */
[----:B------:R-:W-:Y:S01]  /*c590*/  BPT.TRAP 0x1 ;  /* 0x000000040000795c */ /* 0x000fe20000300000 */
.L_x_891:
[----:B-1----:R-:W-:Y:S05]  /*c5a0*/  @P2 BRA `(.L_x_892) ;  /* 0x0000000000082947 */ /* 0x002fea0003800000 */
[----:B------:R-:W1:Y:S02]  /*c5b0*/  SYNCS.PHASECHK.TRANS64.TRYWAIT P0, [UR7+0x16850], R0 ;  /* 0x01685000ff0075a7 */ /* 0x000e640008000147 */
[----:B-1----:R-:W-:Y:S05]  /*c5c0*/  @!P0 BRA `(.L_x_893) ;  /* 0x00000054007c8947 */ /* 0x002fea0003800000 */
.L_x_892:
[----:B------:R-:W-:Y:S01]  /*c5d0*/  UIADD3 UR38, UR38, 0x400, URZ ;  /* 0x0000040026267890 */ /* 0x000fe2000fffe03f */
[----:B------:R-:W-:Y:S01]  /*c5e0*/  WARPGROUP.ARRIVE ;  /* 0x00000000000079c5 */ /* 0x000fe20000000000 */
[----:B------:R-:W-:Y:S01]  /*c5f0*/  UMOV UR11, 0x40000040 ;  /* 0x40000040000b7882 */ /* 0x000fe20000000000 */
[----:B01----:R-:W0:Y:S01]  /*c600*/  SHFL.BFLY PT, R0, R5, 0x2, 0x1f ;  /* 0x0c401f0005007f89 */ /* 0x003e2200000e0000 */
[----:B------:R-:W-:Y:S01]  /*c610*/  USHF.R.U32.HI UR38, URZ, 0x4, UR38 ;  /* 0x000000043f267899 */ /* 0x000fe20008011626 */
[----:B------:R-:W-:Y:S02]  /*c620*/  IMAD.U32 R13, RZ, RZ, UR7 ;  /* 0x00000007ff0d7e24 */ /* 0x000fe4000f8e00ff */
[----:B------:R-:W1:Y:S01]  /*c630*/  SHFL.BFLY PT, R3, R4, 0x2, 0x1f ;  /* 0x0c401f0004037f89 */ /* 0x000e6200000e0000 */
[----:B------:R-:W-:Y:S01]  /*c640*/  ULOP3.LUT UR38, UR38, 0x3fff, URZ, 0xc0, !UPT ;  /* 0x00003fff26267892 */ /* 0x000fe2000f8ec03f */
[----:B------:R-:W-:Y:S02]  /*c650*/  @!P1 VIADD R13, R13, 0x16860 ;  /* 0x000168600d0d9836 */ /* 0x000fe40000000000 */
[----:B------:R-:W-:Y:S01]  /*c660*/  IMAD.MOV.U32 R11, RZ, RZ, RZ ;  /* 0x000000ffff0b7224 */ /* 0x000fe200078e00ff */
[----:B------:R-:W-:-:S02]  /*c670*/  ULEA UR4, UR4, UR38, 0xa ;  /* 0x0000002604047291 */ /* 0x000fc4000f8e503f */
[----:B------:R-:W-:Y:S02]  /*c680*/  @!P1 PRMT R13, RZ, 0x654, R13 ;  /* 0x00000654ff0d9816 */ /* 0x000fe4000000000d */
[----:B------:R-:W-:-:S03]  /*c690*/  UIADD3 UR6, UR4, 0x80, URZ ;  /* 0x0000008004067890 */ /* 0x000fc6000fffe03f */
[----:B------:R-:W-:Y:S02]  /*c6a0*/  UMOV UR10, UR4 ;  /* 0x00000004000a7c82 */ /* 0x000fe40008000000 */
[----:B------:R-:W-:Y:S01]  /*c6b0*/  HGMMA.64x64x16.F32.BF16 R88, R148, gdesc[UR8].tnspB, R88, gsb0 ;  /* 0x40e0000894587df0 */ /* 0x000fe20008001858 */
[----:B------:R-:W-:Y:S01]  /*c6c0*/  UMOV UR11, 0x40000040 ;  /* 0x40000040000b7882 */ /* 0x000fe20000000000 */
[----:B------:R-:W-:Y:S01]  /*c6d0*/  UMOV UR10, UR6 ;  /* 0x00000006000a7c82 */ /* 0x000fe20008000000 */
[----:B------:R-:W-:Y:S01]  /*c6e0*/  UIADD3 UR6, UR4, 0x100, URZ ;  /* 0x0000010004067890 */ /* 0x000fe2000fffe03f */
[----:B0-----:R-:W-:Y:S01]  /*c6f0*/  FADD.FTZ R0, R0, R5 ;  /* 0x0000000500007221 */ /* 0x001fe20000010000 */
[----:B-1----:R-:W-:Y:S01]  /*c700*/  FADD.FTZ R8, R3, R4 ;  /* 0x0000000403087221 */ /* 0x002fe20000010000 */
[----:B------:R-:W-:-:S03]  /*c710*/  IMAD.MOV.U32 R4, RZ, RZ, RZ ;  /* 0x000000ffff047224 */ /* 0x000fc600078e00ff */
[----:B------:R-:W0:Y:S04]  /*c720*/  SHFL.BFLY PT, R3, R0, 0x1, 0x1f ;  /* 0x0c201f0000037f89 */ /* 0x000e2800000e0000 */
[----:B------:R-:W1:Y:S01]  /*c730*/  SHFL.BFLY PT, R9, R8, 0x1, 0x1f ;  /* 0x0c201f0008097f89 */ /* 0x000e6200000e0000 */
[----:B0-----:R-:W-:Y:S01]  /*c740*/  FADD.FTZ R14, R0, R3 ;  /* 0x00000003000e7221 */ /* 0x001fe20000010000 */
[----:B------:R-:W-:Y:S02]  /*c750*/  IMAD.MOV.U32 R3, RZ, RZ, -0x800000 ;  /* 0xff800000ff037424 */ /* 0x000fe400078e00ff */
[----:B------:R-:W-:Y:S02]  /*c760*/  IMAD.MOV.U32 R0, RZ, RZ, -0x800000 ;  /* 0xff800000ff007424 */ /* 0x000fe400078e00ff */
[----:B-1----:R-:W-:Y:S01]  /*c770*/  FADD.FTZ R15, R8, R9 ;  /* 0x00000009080f7221 */ /* 0x002fe20000010000 */
[----:B------:R-:W-:-:S04]  /*c780*/  FSETP.NE.FTZ.AND P0, PT, R14, RZ, PT ;  /* 0x000000ff0e00720b */ /* 0x000fc80003f15000 */
[----:B------:R-:W-:-:S09]  /*c790*/  FSETP.NE.FTZ.AND P2, PT, R15, RZ, PT ;  /* 0x000000ff0f00720b */ /* 0x000fd20003f55000 */
[----:B------:R-:W0:Y:S01]  /*c7a0*/  @P0 MUFU.LG2 R9, R14 ;  /* 0x0000000e00090308 */ /* 0x000e220000000c00 */
[----:B------:R-:W-:-:S03]  /*c7b0*/  @P0 FMUL.FTZ R5, R7, 0.69314718246459960938 ;  /* 0x3f31721807050820 */ /* 0x000fc60000410000 */
[----:B------:R-:W-:-:S04]  /*c7c0*/  @P2 FMUL.FTZ R16, R7, 0.69314718246459960938 ;  /* 0x3f31721807102820 */ /* 0x000fc80000410000 */
[----:B------:R-:W1:Y:S08]  /*c7d0*/  @P2 MUFU.LG2 R12, R15 ;  /* 0x0000000f000c2308 */ /* 0x000e700000000c00 */
[----:B------:R-:W2:Y:S01]  /*c7e0*/  @P0 MUFU.RCP R4, R14 ;  /* 0x0000000e00040308 */ /* 0x000ea20000001000 */
[----:B0-----:R-:W-:-:S04]  /*c7f0*/  @P0 FMUL.FTZ R8, R9, 0.69314718246459960938 ;  /* 0x3f31721809080820 */ /* 0x001fc80000410000 */
[----:B------:R-:W-:Y:S01]  /*c800*/  @P0 FFMA.FTZ R3, R5, R6, R8 ;  /* 0x0000000605030223 */ /* 0x000fe20000010008 */
[----:B------:R-:W-:Y:S01]  /*c810*/  PLOP3.LUT P0, PT, PT, PT, PT, 0x8, 0x0 ;  /* 0x000000000000781c */ /* 0x000fe20003f0e170 */
[----:B------:R-:W-:Y:S02]  /*c820*/  WARPGROUP.DEPBAR.LE gsb0, 0x0 ;  /* 0x00008000000079c5 */ /* 0x000fe40000010000 */
[----:B------:R-:W-:Y:S01]  /*c830*/  WARPGROUP.ARRIVE ;  /* 0x00000000000079c5 */ /* 0x000fe20000000000 */
[----:B------:R-:W0:Y:S01]  /*c840*/  @P2 MUFU.RCP R11, R15 ;  /* 0x0000000f000b2308 */ /* 0x000e220000001000 */
[----:B-1----:R-:W-:-:S04]  /*c850*/  @P2 FMUL.FTZ R7, R12, 0.69314718246459960938 ;  /* 0x3f3172180c072820 */ /* 0x002fc80000410000 */
[----:B------:R-:W-:Y:S01]  /*c860*/  HGMMA.64x64x16.F32.BF16 R88, R144, gdesc[UR8].tnspB, R88, gsb0 ;  /* 0x40e0000890587df0 */ /* 0x000fe20008001858 */
[----:B------:R-:W-:Y:S01]  /*c870*/  UMOV UR10, UR6 ;  /* 0x00000006000a7c82 */ /* 0x000fe20008000000 */
[----:B------:R-:W-:Y:S01]  /*c880*/  UMOV UR11, 0x40000040 ;  /* 0x40000040000b7882 */ /* 0x000fe20000000000 */
[----:B------:R-:W-:Y:S01]  /*c890*/  UIADD3 UR6, UR4, 0x180, URZ ;  /* 0x0000018004067890 */ /* 0x000fe2000fffe03f */
[----:B------:R-:W-:Y:S01]  /*c8a0*/  @P2 FFMA.FTZ R0, R16, R10, R7 ;  /* 0x0000000a10002223 */ /* 0x000fe20000010007 */
[----:B------:R-:W-:Y:S02]  /*c8b0*/  WARPGROUP.DEPBAR.LE gsb0, 0x0 ;  /* 0x00008000000079c5 */ /* 0x000fe40000010000 */
[----:B------:R-:W-:-:S06]  /*c8c0*/  WARPGROUP.ARRIVE ;  /* 0x00000000000079c5 */ /* 0x000fcc0000000000 */
[----:B------:R-:W-:Y:S01]  /*c8d0*/  HGMMA.64x64x16.F32.BF16 R88, R140, gdesc[UR8].tnspB, R88, gsb0 ;  /* 0x40e000088c587df0 */ /* 0x000fe20008001858 */
[----:B------:R-:W-:Y:S01]  /*c8e0*/  UMOV UR10, UR6 ;  /* 0x00000006000a7c82 */ /* 0x000fe20008000000 */
[----:B------:R-:W-:Y:S01]  /*c8f0*/  UMOV UR11, 0x40000040 ;  /* 0x40000040000b7882 */ /* 0x000fe20000000000 */
[----:B------:R-:W-:Y:S01]  /*c900*/  UIADD3 UR6, UR4, 0x200, URZ ;  /* 0x0000020004067890 */ /* 0x000fe2000fffe03f */
        /* <DEDUP_REMOVED lines=11> */
[----:B------:R-:W-:Y:S02]  /*c9c0*/  UIADD3 UR6, UR4, 0x300, URZ ;  /* 0x0000030004067890 */ /* 0x000fe4000fffe03f */
[----:B------:R-:W-:Y:S01]  /*c9d0*/  UIADD3 UR4, UR4, 0x380, URZ ;  /* 0x0000038004047890 */ /* 0x000fe2000fffe03f */
[----:B------:R-:W-:Y:S02]  /*c9e0*/  WARPGROUP.DEPBAR.LE gsb0, 0x0 ;  /* 0x00008000000079c5 */ /* 0x000fe40000010000 */
[----:B------:R-:W-:-:S06]  /*c9f0*/  WARPGROUP.ARRIVE ;  /* 0x00000000000079c5 */ /* 0x000fcc0000000000 */
[----:B------:R-:W-:Y:S01]  /*ca00*/  HGMMA.64x64x16.F32.BF16 R88, R128, gdesc[UR8].tnspB, R88, gsb0 ;  /* 0x40e0000880587df0 */ /* 0x000fe20008001858 */
[----:B------:R-:W-:Y:S01]  /*ca10*/  UMOV UR10, UR6 ;  /* 0x00000006000a7c82 */ /* 0x000fe20008000000 */
[----:B------:R-:W-:Y:S01]  /*ca20*/  UMOV UR11, 0x40000040 ;  /* 0x40000040000b7882 */ /* 0x000fe20000000000 */
[----:B------:R-:W-:Y:S02]  /*ca30*/  WARPGROUP.DEPBAR.LE gsb0, 0x0 ;  /* 0x00008000000079c5 */ /* 0x000fe40000010000 */
[----:B------:R-:W-:-:S06]  /*ca40*/  WARPGROUP.ARRIVE ;  /* 0x00000000000079c5 */ /* 0x000fcc0000000000 */
[----:B------:R-:W-:Y:S01]  /*ca50*/  HGMMA.64x64x16.F32.BF16 R88, R124, gdesc[UR8].tnspB, R88, gsb0 ;  /* 0x40e000087c587df0 */ /* 0x000fe20008001858 */
[----:B------:R-:W-:Y:S01]  /*ca60*/  UMOV UR10, UR4 ;  /* 0x00000004000a7c82 */ /* 0x000fe20008000000 */
[----:B------:R-:W-:Y:S01]  /*ca70*/  UMOV UR11, 0x40000040 ;  /* 0x40000040000b7882 */ /* 0x000fe20000000000 */
[----:B------:R-:W-:Y:S02]  /*ca80*/  WARPGROUP.DEPBAR.LE gsb0, 0x0 ;  /* 0x00008000000079c5 */ /* 0x000fe40000010000 */
[----:B------:R-:W-:-:S06]  /*ca90*/  WARPGROUP.ARRIVE ;  /* 0x00000000000079c5 */ /* 0x000fcc0000000000 */
[----:B------:R-:W-:Y:S03]  /*caa0*/  HGMMA.64x64x16.F32.BF16 R88, R120, gdesc[UR8].tnspB, R88, gsb0 ;  /* 0x40e0000878587df0 */ /* 0x000fe60008001858 */
[----:B------:R-:W-:Y:S02]  /*cab0*/  WARPGROUP.DEPBAR.LE gsb0, 0x0 ;  /* 0x00008000000079c5 */ /* 0x000fe40000010000 */
[----:B------:R1:W-:Y:S01]  /*cac0*/  @!P1 SYNCS.ARRIVE.TRANS64.RED.A1T0 RZ, [R13+URZ], RZ ;  /* 0x000000ff0dff99a7 */ /* 0x0003e2000810043f */
[-C--:B--2---:R-:W-:Y:S01]  /*cad0*/  FMUL.FTZ R88, R88, R4.reuse ;  /* 0x0000000458587220 */ /* 0x084fe20000410000 */
        /* <DEDUP_REMOVED lines=31> */
.L_x_823:
[----:B------:R-:W-:Y:S05]  /*ccd0*/  @P0 BRA `(.L_x_894) ;  /* 0x0000000c00c80947 */ /* 0x000fea0003800000 */
[----:B------:R-:W-:Y:S01]  /*cce0*/  VIADD R2, R2, 0xffffff80 ;  /* 0xffffff8002027836 */ /* 0x000fe20000000000 */
[----:B------:R-:W0:Y:S01]  /*ccf0*/  LDC R17, c[0x0][0xbe8] ;  /* 0x0002fa00ff117b82 */ /* 0x000e220000000800 */
[----:B------:R-:W1:Y:S01]  /*cd00*/  S2R R19, SR_CTAID.X ;  /* 0x0000000000137919 */ /* 0x000e620000002500 */
[----:B------:R-:W-:Y:S02]  /*cd10*/  USHF.R.S32.HI UR7, URZ, 0x1f, UR36 ;  /* 0x0000001f3f077899 */ /* 0x000fe40008011424 */
[----:B------:R-:W-:Y:S01]  /*cd20*/  IMAD R16, RZ, RZ, -UR36 ;  /* 0x80000024ff107e24 */ /* 0x000fe2000f8e02ff */
[----:B------:R-:W-:Y:S01]  /*cd30*/  SHF.R.S32.HI R5, RZ, 0x1f, R2 ;  /* 0x0000001fff057819 */ /* 0x000fe20000011402 */
[----:B------:R-:W-:Y:S01]  /*cd40*/  ULDC.64 UR8, c[0x0][0xbd0] ;  /* 0x0002f40000087ab9 */ /* 0x000fe20000000a00 */
[----:B------:R-:W-:Y:S01]  /*cd50*/  BSSY B0, `(.L_x_895) ;  /* 0x00000b6000007945 */ /* 0x000fe20003800000 */
[----:B------:R-:W-:Y:S01]  /*cd60*/  UIMAD UR6, UR7, UR8, URZ ;  /* 0x00000008070672a4 */ /* 0x000fe2000f8e023f */
[CC--:B------:R-:W-:Y:S01]  /*cd70*/  LEA.HI R4, R5.reuse, R2.reuse, RZ, 0x7 ;  /* 0x0000000205047211 */ /* 0x0c0fe200078f38ff */
[----:B------:R-:W2:Y:S01]  /*cd80*/  S2UR UR12, SR_CTAID.Z ;  /* 0x00000000000c79c3 */ /* 0x000ea20000002700 */
[----:B------:R-:W-:Y:S01]  /*cd90*/  LEA.HI R8, R5, R2, RZ, 0x2 ;  /* 0x0000000205087211 */ /* 0x000fe200078f10ff */
[----:B------:R-:W-:Y:S01]  /*cda0*/  UIMAD.WIDE.U32 UR4, UR36, UR8, URZ ;  /* 0x00000008240472a5 */ /* 0x000fe2000f8e003f */
[----:B------:R-:W-:Y:S01]  /*cdb0*/  LOP3.LUT R7, R4, 0xffffff80, RZ, 0xc0, !PT ;  /* 0xffffff8004077812 */ /* 0x000fe200078ec0ff */
[----:B------:R-:W-:Y:S01]  /*cdc0*/  UIMAD UR6, UR36, UR9, UR6 ;  /* 0x00000009240672a4 */ /* 0x000fe2000f8e0206 */
[----:B------:R-:W-:-:S02]  /*cdd0*/  SHF.R.S32.HI R4, RZ, 0x7, R4 ;  /* 0x00000007ff047819 */ /* 0x000fc40000011404 */
[----:B------:R-:W-:Y:S01]  /*cde0*/  LOP3.LUT R13, R8, 0xfffffffc, RZ, 0xc0, !PT ;  /* 0xfffffffc080d7812 */ /* 0x000fe200078ec0ff */
[----:B------:R-:W-:Y:S01]  /*cdf0*/  IMAD.IADD R22, R2, 0x1, -R7 ;  /* 0x0000000102167824 */ /* 0x000fe200078e0a07 */
[----:B------:R-:W3:Y:S01]  /*ce00*/  S2UR UR11, SR_CTAID.Y ;  /* 0x00000000000b79c3 */ /* 0x000ee20000002600 */
[----:B------:R-:W-:Y:S01]  /*ce10*/  IMAD.HI R5, R4, 0x55555556, RZ ;  /* 0x5555555604057827 */ /* 0x000fe200078e02ff */
[----:B------:R-:W-:Y:S02]  /*ce20*/  UIADD3 UR6, UR5, UR6, URZ ;  /* 0x0000000605067290 */ /* 0x000fe4000fffe03f */
[----:B------:R-:W-:Y:S01]  /*ce30*/  SHF.R.S32.HI R9, RZ, 0x1f, R22 ;  /* 0x0000001fff097819 */ /* 0x000fe20000011416 */
[----:B------:R-:W-:-:S03]  /*ce40*/  IMAD.IADD R13, R2, 0x1, -R13 ;  /* 0x00000001020d7824 */ /* 0x000fc600078e0a0d */
[----:B------:R-:W-:Y:S01]  /*ce50*/  BAR.SYNC.DEFER_BLOCKING 0x1, 0x180 ;  /* 0x0046000000007b1d */ /* 0x000fe20000010000 */
[----:B0-----:R-:W-:Y:S02]  /*ce60*/  ISETP.NE.AND P0, PT, R17, 0x1, PT ;  /* 0x000000011100780c */ /* 0x001fe40003f05270 */
[----:B------:R-:W-:Y:S02]  /*ce70*/  LEA.HI R23, R9, R22, RZ, 0x2 ;  /* 0x0000001609177211 */ /* 0x000fe400078f10ff */
[----:B------:R-:W-:-:S03]  /*ce80*/  LEA.HI R5, R5, R5, RZ, 0x1 ;  /* 0x0000000505057211 */ /* 0x000fc600078f08ff */
[----:B------:R-:W3:Y:S01]  /*ce90*/  LDC R21, c[0x0][0xc50] ;  /* 0x00031400ff157b82 */ /* 0x000ee20000000800 */
[--C-:B------:R-:W-:Y:S01]  /*cea0*/  SHF.R.S32.HI R6, RZ, 0x2, R23.reuse ;  /* 0x00000002ff067819 */ /* 0x100fe20000011417 */
[----:B------:R-:W-:Y:S01]  /*ceb0*/  ULDC.64 UR8, c[0x0][0xb38] ;  /* 0x0002ce0000087ab9 */ /* 0x000fe20000000a00 */
[----:B------:R-:W-:Y:S01]  /*cec0*/  SHF.R.S32.HI R7, RZ, 0x1f, R23 ;  /* 0x0000001fff077819 */ /* 0x000fe20000011417 */
[----:B--2---:R-:W-:Y:S01]  /*ced0*/  USHF.R.S32.HI UR10, URZ, 0x1f, UR12 ;  /* 0x0000001f3f0a7899 */ /* 0x004fe2000801140c */
[----:B------:R-:W-:Y:S01]  /*cee0*/  LEA.HI R9, R9, R22, RZ, 0x5 ;  /* 0x0000001609097211 */ /* 0x000fe200078f28ff */
[----:B------:R-:W-:Y:S01]  /*cef0*/  UIMAD UR7, UR7, UR8, URZ ;  /* 0x00000008070772a4 */ /* 0x000fe2000f8e023f */
[----:B------:R-:W-:Y:S01]  /*cf00*/  LEA.HI R7, R7, R6, RZ, 0x3 ;  /* 0x0000000607077211 */ /* 0x000fe200078f18ff */
[----:B------:R-:W0:Y:S01]  /*cf10*/  LDC.64 R14, c[0x0][0xb40] ;  /* 0x0002d000ff0e7b82 */ /* 0x000e220000000a00 */
[----:B------:R-:W-:Y:S02]  /*cf20*/  SHF.R.S32.HI R9, RZ, 0x5, R9 ;  /* 0x00000005ff097819 */ /* 0x000fe40000011409 */
[----:B------:R-:W-:Y:S01]  /*cf30*/  LOP3.LUT R11, R7, 0xfffffff8, RZ, 0xc0, !PT ;  /* 0xfffffff8070b7812 */ /* 0x000fe200078ec0ff */
[----:B------:R-:W-:Y:S01]  /*cf40*/  IMAD R7, R5, -0x3, R4 ;  /* 0xfffffffd05077824 */ /* 0x000fe200078e0204 */
[----:B------:R-:W-:Y:S01]  /*cf50*/  LEA.HI R4, R13, R13, RZ, 0x1 ;  /* 0x0000000d0d047211 */ /* 0x000fe200078f08ff */
[----:B------:R-:W-:Y:S01]  /*cf60*/  IMAD.U32 R5, RZ, RZ, UR5 ;  /* 0x00000005ff057e24 */ /* 0x000fe2000f8e00ff */
[----:B------:R-:W-:Y:S01]  /*cf70*/  LOP3.LUT R23, R23, 0x7ffffffc, RZ, 0xc0, !PT ;  /* 0x7ffffffc17177812 */ /* 0x000fe200078ec0ff */
[----:B------:R-:W-:Y:S01]  /*cf80*/  IMAD.IADD R2, R6, 0x1, -R11 ;  /* 0x0000000106027824 */ /* 0x000fe200078e0a0b */
[----:B------:R-:W-:Y:S01]  /*cf90*/  LOP3.LUT R4, R4, 0x1ffffffe, RZ, 0xc0, !PT ;  /* 0x1ffffffe04047812 */ /* 0x000fe200078ec0ff */
[----:B------:R-:W2:Y:S01]  /*cfa0*/  LDC.64 R10, c[0x0][0xbd8] ;  /* 0x0002f600ff0a7b82 */ /* 0x000ea20000000a00 */
[----:B------:R-:W-:Y:S01]  /*cfb0*/  IMAD.U32 R5, RZ, RZ, UR6 ;  /* 0x00000006ff057e24 */ /* 0x000fe2000f8e00ff */
[----:B------:R-:W-:Y:S01]  /*cfc0*/  UIMAD UR6, UR36, UR9, UR7 ;  /* 0x00000009240672a4 */ /* 0x000fe2000f8e0207 */
[----:B------:R-:W-:-:S02]  /*cfd0*/  IMAD R2, R9, 0x10, R2 ;  /* 0x0000001009027824 */ /* 0x000fc400078e0202 */
[----:B------:R-:W-:Y:S02]  /*cfe0*/  IMAD.IADD R25, R13, 0x1, -R4 ;  /* 0x000000010d197824 */ /* 0x000fe400078e0a04 */
[----:B------:R-:W-:Y:S01]  /*cff0*/  IMAD R2, R7, 0x40, R2 ;  /* 0x0000004007027824 */ /* 0x000fe200078e0202 */
[----:B------:R-:W4:Y:S01]  /*d000*/  @P0 LDC R9, c[0x0][0xbec] ;  /* 0x0002fb00ff090b82 */ /* 0x000f220000000800 */
[----:B------:R-:W-:Y:S01]  /*d010*/  IMAD.U32 R4, RZ, RZ, UR4 ;  /* 0x00000004ff047e24 */ /* 0x000fe2000f8e00ff */
[----:B------:R-:W-:Y:S01]  /*d020*/  UIMAD.WIDE.U32 UR4, UR36, UR8, URZ ;  /* 0x00000008240472a5 */ /* 0x000fe2000f8e003f */
[--C-:B------:R-:W-:Y:S02]  /*d030*/  IMAD R6, R25, 0x8, R2.reuse ;  /* 0x0000000819067824 */ /* 0x100fe400078e0202 */
[----:B---3--:R-:W-:Y:S01]  /*d040*/  IMAD R21, R21, R16, UR11 ;  /* 0x0000000b15157e24 */ /* 0x008fe2000f8e0210 */
[----:B------:R-:W-:Y:S01]  /*d050*/  UIADD3 UR6, UR5, UR6, URZ ;  /* 0x0000000605067290 */ /* 0x000fe2000fffe03f */
[----:B0-----:R-:W-:Y:S01]  /*d060*/  IMAD R12, R14, UR10, RZ ;  /* 0x0000000a0e0c7c24 */ /* 0x001fe2000f8e02ff */
[----:B------:R-:W0:Y:S01]  /*d070*/  @P0 LDC R13, c[0x0][0xbf0] ;  /* 0x0002fc00ff0d0b82 */ /* 0x000e220000000800 */
[----:B------:R-:W-:Y:S01]  /*d080*/  IMAD.U32 R7, RZ, RZ, UR5 ;  /* 0x00000005ff077e24 */ /* 0x000fe2000f8e00ff */
[----:B------:R-:W-:Y:S01]  /*d090*/  ULDC.64 UR8, c[0x0][0xb28] ;  /* 0x0002ca0000087ab9 */ /* 0x000fe20000000a00 */
[----:B-1----:R-:W-:-:S02]  /*d0a0*/  IMAD R2, R19, 0xc0, R2 ;  /* 0x000000c013027824 */ /* 0x002fc400078e0202 */
[----:B------:R-:W-:Y:S01]  /*d0b0*/  IMAD.U32 R7, RZ, RZ, UR6 ;  /* 0x00000006ff077e24 */ /* 0x000fe2000f8e00ff */
[----:B------:R-:W-:Y:S01]  /*d0c0*/  ULDC.64 UR6, c[0x0][0xb48] ;  /* 0x0002d20000067ab9 */ /* 0x000fe20000000a00 */
[----:B------:R-:W-:Y:S01]  /*d0d0*/  VIADD R16, R2, 0x8 ;  /* 0x0000000802107836 */ /* 0x000fe20000000000 */
[----:B------:R-:W1:Y:S01]  /*d0e0*/  @P0 LDC R27, c[0x0][0xbec] ;  /* 0x0002fb00ff1b0b82 */ /* 0x000e620000000800 */
[C---:B--2---:R-:W-:Y:S02]  /*d0f0*/  IMAD R8, R10.reuse, UR10, RZ ;  /* 0x0000000a0a087c24 */ /* 0x044fe4000f8e02ff */
[----:B------:R-:W-:-:S04]  /*d100*/  IMAD.WIDE.U32 R4, R10, UR12, R4 ;  /* 0x0000000c0a047c25 */ /* 0x000fc8000f8e0004 */
[----:B------:R-:W-:Y:S01]  /*d110*/  IMAD R11, R11, UR12, R8 ;  /* 0x0000000c0b0b7c24 */ /* 0x000fe2000f8e0208 */
[----:B------:R-:W2:Y:S01]  /*d120*/  @P0 LDC R18, c[0x0][0xbf0] ;  /* 0x0002fc00ff120b82 */ /* 0x000ea20000000800 */
[----:B------:R-:W-:Y:S02]  /*d130*/  IMAD R8, R19, 0xc0, R6 ;  /* 0x000000c013087824 */ /* 0x000fe400078e0206 */
[----:B------:R-:W-:Y:S01]  /*d140*/  IMAD.U32 R6, RZ, RZ, UR4 ;  /* 0x00000004ff067e24 */ /* 0x000fe2000f8e00ff */
[----:B------:R-:W-:Y:S01]  /*d150*/  ULDC.64 UR4, c[0x0][0xbe0] ;  /* 0x0002f80000047ab9 */ /* 0x000fe20000000a00 */
[----:B----4-:R-:W-:-:S04]  /*d160*/  @P0 IMAD.HI.U32 R10, R8, R9, RZ ;  /* 0x00000009080a0227 */ /* 0x010fc800078e00ff */
[----:B------:R-:W-:Y:S01]  /*d170*/  IMAD.MOV.U32 R9, RZ, RZ, R8 ;  /* 0x000000ffff097224 */ /* 0x000fe200078e0008 */
[----:B0-----:R-:W-:Y:S01]  /*d180*/  @P0 SHF.R.U32.HI R9, RZ, R13, R10 ;  /* 0x0000000dff090219 */ /* 0x001fe2000001160a */
[----:B------:R-:W-:Y:S01]  /*d190*/  IMAD R13, R15, UR12, R12 ;  /* 0x0000000c0f0d7c24 */ /* 0x000fe2000f8e020c */
[----:B------:R-:W-:Y:S01]  /*d1a0*/  SHF.R.S32.HI R12, RZ, 0x1f, R21 ;  /* 0x0000001fff0c7819 */ /* 0x000fe20000011415 */
[----:B------:R-:W-:-:S04]  /*d1b0*/  IMAD.WIDE.U32 R6, R14, UR12, R6 ;  /* 0x0000000c0e067c25 */ /* 0x000fc8000f8e0006 */
[----:B------:R-:W-:Y:S02]  /*d1c0*/  IMAD.IADD R5, R5, 0x1, R11 ;  /* 0x0000000105057824 */ /* 0x000fe400078e020b */
[----:B-1----:R-:W-:-:S04]  /*d1d0*/  @P0 IMAD.HI.U32 R27, R8, R27, RZ ;  /* 0x0000001b081b0227 */ /* 0x002fc800078e00ff */
[----:B------:R-:W-:Y:S02]  /*d1e0*/  IMAD.IADD R7, R7, 0x1, R13 ;  /* 0x0000000107077824 */ /* 0x000fe400078e020d */
[----:B------:R-:W-:Y:S02]  /*d1f0*/  IMAD R13, R12, UR6, RZ ;  /* 0x000000060c0d7c24 */ /* 0x000fe4000f8e02ff */
[----:B------:R-:W-:-:S04]  /*d200*/  IMAD.WIDE.U32 R4, R21, UR4, R4 ;  /* 0x0000000415047c25 */ /* 0x000fc8000f8e0004 */
[----:B------:R-:W-:Y:S01]  /*d210*/  IMAD.MOV.U32 R11, RZ, RZ, R8 ;  /* 0x000000ffff0b7224 */ /* 0x000fe200078e0008 */
[----:B--2---:R-:W-:Y:S01]  /*d220*/  @P0 SHF.R.U32.HI R11, RZ, R18, R27 ;  /* 0x00000012ff0b0219 */ /* 0x004fe2000001161b */
        /* <DEDUP_REMOVED lines=20> */
[----:B------:R-:W0:Y:S01]  /*d370*/  S2UR UR5, SR_CgaCtaId ;  /* 0x00000000000579c3 */ /* 0x000e220000008800 */
[----:B------:R-:W-:-:S02]  /*d380*/  UMOV UR4, 0x400 ;  /* 0x0000040000047882 */ /* 0x000fc40000000000 */
[----:B------:R-:W-:Y:S02]  /*d390*/  IMAD R8, R8, UR6, RZ ;  /* 0x0000000608087c24 */ /* 0x000fe4000f8e02ff */
        /* <DEDUP_REMOVED lines=9> */
[----:B------:R-:W-:Y:S02]  /*d430*/  ULDC UR6, c[0x0][0xa88] ;  /* 0x0002a20000067ab9 */ /* 0x000fe40000000800 */
[----:B------:R-:W-:Y:S01]  /*d440*/  IMAD.IADD R9, R5, 0x1, R11 ;  /* 0x0000000105097824 */ /* 0x000fe200078e020b */
[----:B------:R-:W-:Y:S01]  /*d450*/  LEA R18, P1, R6, UR8, 0x2 ;  /* 0x0000000806127c11 */ /* 0x000fe2000f8210ff */
[----:B------:R-:W-:Y:S01]  /*d460*/  IMAD.IADD R5, R7, 0x1, R15 ;  /* 0x0000000107057824 */ /* 0x000fe200078e020f */
[----:B0-----:R-:W-:Y:S01]  /*d470*/  ULEA UR4, UR5, UR4, 0x18 ;  /* 0x0000000405047291 */ /* 0x001fe2000f8ec03f */
[----:B------:R-:W-:Y:S01]  /*d480*/  IMAD R17, R17, UR6, RZ ;  /* 0x0000000611117c24 */ /* 0x000fe2000f8e02ff */
[----:B------:R-:W-:Y:S01]  /*d490*/  LEA.HI.X R9, R4, UR7, R9, 0x2, P0 ;  /* 0x0000000704097c11 */ /* 0x000fe200080f1409 */
[----:B------:R-:W-:Y:S01]  /*d4a0*/  IMAD.IADD R19, R22, 0x1, -R23 ;  /* 0x0000000116137824 */ /* 0x000fe200078e0a17 */
[----:B------:R-:W-:Y:S01]  /*d4b0*/  LEA.HI.X R20, R6, UR9, R5, 0x2, P1 ;  /* 0x0000000906147c11 */ /* 0x000fe200088f1405 */
[----:B------:R-:W-:Y:S01]  /*d4c0*/  SHFL.IDX PT, R4, R8, RZ, 0x1c1f ;  /* 0x001c1fff08047589 */ /* 0x000fe200000e0000 */
[----:B------:R-:W-:Y:S01]  /*d4d0*/  LOP3.LUT P0, RZ, R22, 0x3, RZ, 0xc0, !PT ;  /* 0x0000000316ff7812 */ /* 0x000fe2000780c0ff */
[----:B------:R-:W-:Y:S01]  /*d4e0*/  UIADD3 UR4, UR4, 0x16820, URZ ;  /* 0x0001682004047890 */ /* 0x000fe2000fffe03f */
[CC--:B------:R-:W-:Y:S01]  /*d4f0*/  ISETP.GE.AND P2, PT, R2.reuse, R17.reuse, PT ;  /* 0x000000110200720c */ /* 0x0c0fe20003f46270 */
[----:B------:R-:W0:Y:S01]  /*d500*/  SHFL.IDX PT, R5, R9, RZ, 0x1c1f ;  /* 0x001c1fff09057589 */ /* 0x000e2200000e0000 */
[-C--:B------:R-:W-:Y:S01]  /*d510*/  ISETP.GE.OR P1, PT, R2, R17.reuse, P0 ;  /* 0x000000110200720c */ /* 0x080fe20000726670 */
[----:B------:R-:W-:Y:S01]  /*d520*/  UPRMT UR4, URZ, 0x654, UR4 ;  /* 0x000006543f047896 */ /* 0x000fe20008000004 */
[----:B------:R-:W-:Y:S01]  /*d530*/  ISETP.GE.OR P0, PT, R16, R17, P0 ;  /* 0x000000111000720c */ /* 0x000fe20000706670 */
[----:B------:R-:W-:Y:S01]  /*d540*/  SHFL.IDX PT, R6, R8, 0x1, 0x1c1f ;  /* 0x003c1f0008067f89 */ /* 0x000fe200000e0000 */
[----:B------:R-:W-:-:S03]  /*d550*/  IMAD.SHL.U32 R19, R19, 0x2, RZ ;  /* 0x0000000213137824 */ /* 0x000fc600078e00ff */
[----:B------:R-:W1:Y:S03]  /*d560*/  SHFL.IDX PT, R7, R9, 0x1, 0x1c1f ;  /* 0x003c1f0009077f89 */ /* 0x000e6600000e0000 */
[----:B------:R-:W-:Y:S01]  /*d570*/  SYNCS.ARRIVE.TRANS64.RED.A1T0 RZ, [UR4], RZ ;  /* 0x000000ffffff79a7 */ /* 0x000fe20008100404 */
[----:B------:R2:W3:Y:S04]  /*d580*/  SHFL.IDX PT, R14, R18, RZ, 0x1c1f ;  /* 0x001c1fff120e7589 */ /* 0x0004e800000e0000 */
[----:B------:R2:W4:Y:S04]  /*d590*/  SHFL.IDX PT, R15, R20, RZ, 0x1c1f ;  /* 0x001c1fff140f7589 */ /* 0x00052800000e0000 */
[----:B0-----:R2:W-:Y:S04]  /*d5a0*/  @!P1 ST.E desc[UR48][R4.64], R3 ;  /* 0x0000000304009985 */ /* 0x0015e8000c101930 */
[----:B-1----:R2:W-:Y:S01]  /*d5b0*/  @!P0 ST.E desc[UR48][R6.64], R0 ;  /* 0x0000000006008985 */ /* 0x0025e2000c101930 */
[----:B------:R-:W-:Y:S05]  /*d5c0*/  @P2 BRA `(.L_x_896) ;  /* 0x0000000000b82947 */ /* 0x000fea0003800000 */
[----:B------:R-:W-:Y:S01]  /*d5d0*/  ULDC UR4, c[0x0][0xac8] ;  /* 0x0002b20000047ab9 */ /* 0x000fe20000000800 */
[C---:B--2---:R-:W-:Y:S01]  /*d5e0*/  VIADD R0, R19.reuse, 0x8 ;  /* 0x0000000813007836 */ /* 0x044fe20000000000 */
        /* <DEDUP_REMOVED lines=11> */
[----:B---34-:R-:W-:Y:S01]  /*d6a0*/  @!P0 IMAD.WIDE R2, R19, 0x4, R14 ;  /* 0x0000000413028825 */ /* 0x018fe200078e020e */
[----:B------:R-:W-:-:S02]  /*d6b0*/  ISETP.GE.AND P5, PT, R9, UR4, PT ;  /* 0x0000000409007c0c */ /* 0x000fc4000bfa6270 */
[----:B------:R-:W-:Y:S02]  /*d6c0*/  ISETP.GE.AND P6, PT, R11, UR4, PT ;  /* 0x000000040b007c0c */ /* 0x000fe4000bfc6270 */
[----:B------:R0:W-:Y:S01]  /*d6d0*/  @!P0 ST.E.64 desc[UR48][R2.64], R88 ;  /* 0x0000005802008985 */ /* 0x0001e2000c101b30 */
[----:B------:R-:W-:Y:S02]  /*d6e0*/  ISETP.GE.AND P0, PT, R0, UR4, PT ;  /* 0x0000000400007c0c */ /* 0x000fe4000bf06270 */
[----:B------:R-:W-:Y:S02]  /*d6f0*/  @!P1 LEA.HI R4, R4, R4, RZ, 0x1 ;  /* 0x0000000404049211 */ /* 0x000fe400078f08ff */
[----:B------:R-:W-:Y:S02]  /*d700*/  @!P3 LEA.HI R6, R6, R6, RZ, 0x1 ;  /* 0x000000060606b211 */ /* 0x000fe400078f08ff */
[----:B------:R-:W-:Y:S02]  /*d710*/  @!P4 LEA.HI R8, R7, R7, RZ, 0x1 ;  /* 0x000000070708c211 */ /* 0x000fe400078f08ff */
[----:B------:R-:W-:-:S02]  /*d720*/  @!P5 LEA.HI R10, R9, R9, RZ, 0x1 ;  /* 0x00000009090ad211 */ /* 0x000fc400078f08ff */
[----:B------:R-:W-:Y:S02]  /*d730*/  @!P6 LEA.HI R12, R11, R11, RZ, 0x1 ;  /* 0x0000000b0b0ce211 */ /* 0x000fe400078f08ff */
[----:B------:R-:W-:Y:S02]  /*d740*/  @!P3 LOP3.LUT R9, R6, 0xfffffffe, RZ, 0xc0, !PT ;  /* 0xfffffffe0609b812 */ /* 0x000fe400078ec0ff */
[----:B------:R-:W-:Y:S02]  /*d750*/  @!P0 LEA.HI R0, R0, R0, RZ, 0x1 ;  /* 0x0000000000008211 */ /* 0x000fe400078f08ff */
[----:B0-----:R-:W-:Y:S02]  /*d760*/  @!P2 LEA.HI R2, R5, R5, RZ, 0x1 ;  /* 0x000000050502a211 */ /* 0x001fe400078f08ff */
[----:B------:R-:W-:Y:S02]  /*d770*/  @!P0 LOP3.LUT R3, R0, 0xfffffffe, RZ, 0xc0, !PT ;  /* 0xfffffffe00038812 */ /* 0x000fe400078ec0ff */
[----:B------:R-:W-:-:S02]  /*d780*/  @!P1 LOP3.LUT R5, R4, 0xfffffffe, RZ, 0xc0, !PT ;  /* 0xfffffffe04059812 */ /* 0x000fc400078ec0ff */
[----:B------:R-:W-:Y:S01]  /*d790*/  @!P2 LOP3.LUT R7, R2, 0xfffffffe, RZ, 0xc0, !PT ;  /* 0xfffffffe0207a812 */ /* 0x000fe200078ec0ff */
[--C-:B------:R-:W-:Y:S01]  /*d7a0*/  @!P0 IMAD.WIDE R2, R3, 0x4, R14.reuse ;  /* 0x0000000403028825 */ /* 0x100fe200078e020e */
[----:B------:R-:W-:Y:S02]  /*d7b0*/  @!P4 LOP3.LUT R11, R8, 0xfffffffe, RZ, 0xc0, !PT ;  /* 0xfffffffe080bc812 */ /* 0x000fe400078ec0ff */
[----:B------:R-:W-:Y:S01]  /*d7c0*/  @!P5 LOP3.LUT R13, R10, 0xfffffffe, RZ, 0xc0, !PT ;  /* 0xfffffffe0a0dd812 */ /* 0x000fe200078ec0ff */
[--C-:B------:R-:W-:Y:S01]  /*d7d0*/  @!P1 IMAD.WIDE R4, R5, 0x4, R14.reuse ;  /* 0x0000000405049825 */ /* 0x100fe200078e020e */
[----:B------:R-:W-:Y:S01]  /*d7e0*/  @!P6 LOP3.LUT R21, R12, 0xfffffffe, RZ, 0xc0, !PT ;  /* 0xfffffffe0c15e812 */ /* 0x000fe200078ec0ff */
[----:B------:R0:W-:Y:S02]  /*d7f0*/  @!P0 ST.E.64 desc[UR48][R2.64], R92 ;  /* 0x0000005c02008985 */ /* 0x0001e4000c101b30 */
[--C-:B------:R-:W-:Y:S02]  /*d800*/  @!P2 IMAD.WIDE R6, R7, 0x4, R14.reuse ;  /* 0x000000040706a825 */ /* 0x100fe400078e020e */
        /* <DEDUP_REMOVED lines=8> */
[----:B------:R0:W-:Y:S04]  /*d890*/  @!P5 ST.E.64 desc[UR48][R12.64], R112 ;  /* 0x000000700c00d985 */ /* 0x0001e8000c101b30 */
[----:B------:R0:W-:Y:S02]  /*d8a0*/  @!P6 ST.E.64 desc[UR48][R14.64], R116 ;  /* 0x000000740e00e985 */ /* 0x0001e4000c101b30 */
.L_x_896:
[----:B------:R-:W-:Y:S05]  /*d8b0*/  BSYNC B0 ;  /* 0x0000000000007941 */ /* 0x000fea0003800000 */
.L_x_895:
[----:B------:R-:W-:Y:S01]  /*d8c0*/  ISETP.GE.AND P0, PT, R16, R17, PT ;  /* 0x000000111000720c */ /* 0x000fe20003f06270 */
[----:B0-----:R0:W1:Y:S04]  /*d8d0*/  SHFL.IDX PT, R13, R20, 0x1, 0x1c1f ;  /* 0x003c1f00140d7f89 */ /* 0x00106800000e0000 */
[----:B------:R0:W0:Y:S08]  /*d8e0*/  SHFL.IDX PT, R12, R18, 0x1, 0x1c1f ;  /* 0x003c1f00120c7f89 */ /* 0x00003000000e0000 */
[----:B------:R-:W-:Y:S05]  /*d8f0*/  @P0 BRA `(.L_x_815) ;  /* 0x0000003c00e80947 */ /* 0x000fea0003800000 */
[C---:B--2---:R-:W-:Y:S01]  /*d900*/  VIADD R0, R19.reuse, 0x8 ;  /* 0x0000000813007836 */ /* 0x044fe20000000000 */
[----:B------:R-:W-:Y:S01]  /*d910*/  ULDC UR4, c[0x0][0xac8] ;  /* 0x0002b20000047ab9 */ /* 0x000fe20000000800 */
[C---:B------:R-:W-:Y:S01]  /*d920*/  VIADD R6, R19.reuse, 0x10 ;  /* 0x0000001013067836 */ /* 0x040fe20000000000 */
[C---:B------:R-:W-:Y:S01]  /*d930*/  ISETP.GE.AND P0, PT, R19.reuse, UR4, PT ;  /* 0x0000000413007c0c */ /* 0x040fe2000bf06270 */
[C---:B------:R-:W-:Y:S01]  /*d940*/  VIADD R7, R19.reuse, 0x18 ;  /* 0x0000001813077836 */ /* 0x040fe20000000000 */
[----:B------:R-:W-:Y:S01]  /*d950*/  ISETP.GE.AND P1, PT, R0, UR4, PT ;  /* 0x0000000400007c0c */ /* 0x000fe2000bf26270 */
[C---:B------:R-:W-:Y:S01]  /*d960*/  VIADD R8, R19.reuse, 0x20 ;  /* 0x0000002013087836 */ /* 0x040fe20000000000 */
[----:B------:R-:W-:Y:S01]  /*d970*/  ISETP.GE.AND P2, PT, R6, UR4, PT ;  /* 0x0000000406007c0c */ /* 0x000fe2000bf46270 */
[----:B------:R-:W-:Y:S01]  /*d980*/  VIADD R9, R19, 0x28 ;  /* 0x0000002813097836 */ /* 0x000fe20000000000 */
[----:B------:R-:W-:Y:S01]  /*d990*/  ISETP.GE.AND P3, PT, R7, UR4, PT ;  /* 0x0000000407007c0c */ /* 0x000fe2000bf66270 */
[----:B------:R-:W-:Y:S01]  /*d9a0*/  VIADD R11, R19, 0x30 ;  /* 0x00000030130b7836 */ /* 0x000fe20000000000 */
[----:B------:R-:W-:-:S02]  /*d9b0*/  ISETP.GE.AND P4, PT, R8, UR4, PT ;  /* 0x0000000408007c0c */ /* 0x000fc4000bf86270 */
[----:B------:R-:W-:Y:S02]  /*d9c0*/  ISETP.GE.AND P5, PT, R9, UR4, PT ;  /* 0x0000000409007c0c */ /* 0x000fe4000bfa6270 */
[----:B------:R-:W-:Y:S01]  /*d9d0*/  ISETP.GE.AND P6, PT, R11, UR4, PT ;  /* 0x000000040b007c0c */ /* 0x000fe2000bfc6270 */
[C---:B01----:R-:W-:Y:S02]  /*d9e0*/  @!P0 IMAD.WIDE R2, R19.reuse, 0x4, R12 ;  /* 0x0000000413028825 */ /* 0x043fe400078e020c */
[----:B------:R-:W-:Y:S02]  /*d9f0*/  @!P1 LEA.HI R0, R0, R0, RZ, 0x1 ;  /* 0x0000000000009211 */ /* 0x000fe400078f08ff */
[----:B------:R-:W-:Y:S01]  /*da00*/  @!P2 LEA.HI R6, R6, R6, RZ, 0x1 ;  /* 0x000000060606a211 */ /* 0x000fe200078f08ff */
[----:B------:R0:W-:Y:S01]  /*da10*/  @!P0 ST.E.64 desc[UR48][R2.64], R90 ;  /* 0x0000005a02008985 */ /* 0x0001e2000c101b30 */
[----:B------:R-:W-:Y:S01]  /*da20*/  @!P1 LOP3.LUT R5, R0, 0xfffffffe, RZ, 0xc0, !PT ;  /* 0xfffffffe00059812 */ /* 0x000fe200078ec0ff */
[----:B------:R-:W-:Y:S01]  /*da30*/  VIADD R19, R19, 0x38 ;  /* 0x0000003813137836 */ /* 0x000fe20000000000 */
[----:B------:R-:W-:-:S02]  /*da40*/  @!P3 LEA.HI R0, R7, R7, RZ, 0x1 ;  /* 0x000000070700b211 */ /* 0x000fc400078f08ff */
[----:B------:R-:W-:Y:S01]  /*da50*/  @!P4 LEA.HI R8, R8, R8, RZ, 0x1 ;  /* 0x000000080808c211 */ /* 0x000fe200078f08ff */
[--C-:B------:R-:W-:Y:S01]  /*da60*/  @!P1 IMAD.WIDE R4, R5, 0x4, R12.reuse ;  /* 0x0000000405049825 */ /* 0x100fe200078e020c */
[----:B------:R-:W-:Y:S02]  /*da70*/  @!P5 LEA.HI R10, R9, R9, RZ, 0x1 ;  /* 0x00000009090ad211 */ /* 0x000fe400078f08ff */
[----:B---3--:R-:W-:Y:S02]  /*da80*/  @!P6 LEA.HI R14, R11, R11, RZ, 0x1 ;  /* 0x0000000b0b0ee211 */ /* 0x008fe400078f08ff */
[----:B------:R-:W-:Y:S01]  /*da90*/  @!P2 LOP3.LUT R7, R6, 0xfffffffe, RZ, 0xc0, !PT ;  /* 0xfffffffe0607a812 */ /* 0x000fe200078ec0ff */
[----:B------:R1:W-:Y:S01]  /*daa0*/  @!P1 ST.E.64 desc[UR48][R4.64], R94 ;  /* 0x0000005e04009985 */ /* 0x0003e2000c101b30 */
[----:B------:R-:W-:Y:S02]  /*dab0*/  @!P3 LOP3.LUT R9, R0, 0xfffffffe, RZ, 0xc0, !PT ;  /* 0xfffffffe0009b812 */ /* 0x000fe400078ec0ff */
[----:B------:R-:W-:Y:S01]  /*dac0*/  @!P4 LOP3.LUT R11, R8, 0xfffffffe, RZ, 0xc0, !PT ;  /* 0xfffffffe080bc812 */ /* 0x000fe200078ec0ff */
[----:B0-----:R-:W-:Y:S01]  /*dad0*/  @!P2 IMAD.WIDE R2, R7, 0x4, R12 ;  /* 0x000000040702a825 */ /* 0x001fe200078e020c */
[----:B----4-:R-:W-:-:S02]  /*dae0*/  @!P5 LOP3.LUT R15, R10, 0xfffffffe, RZ, 0xc0, !PT ;  /* 0xfffffffe0a0fd812 */ /* 0x010fc400078ec0ff */
[----:B------:R-:W-:Y:S01]  /*daf0*/  @!P6 LOP3.LUT R17, R14, 0xfffffffe, RZ, 0xc0, !PT ;  /* 0xfffffffe0e11e812 */ /* 0x000fe200078ec0ff */
[--C-:B------:R-:W-:Y:S01]  /*db00*/  @!P4 IMAD.WIDE R6, R11, 0x4, R12.reuse ;  /* 0x000000040b06c825 */ /* 0x100fe200078e020c */
[----:B------:R0:W-:Y:S01]  /*db10*/  @!P2 ST.E.64 desc[UR48][R2.64], R98 ;  /* 0x000000620200a985 */ /* 0x0001e2000c101b30 */
[----:B------:R-:W-:Y:S02]  /*db20*/  ISETP.GE.AND P0, PT, R19, UR4, PT ;  /* 0x0000000413007c0c */ /* 0x000fe4000bf06270 */
[----:B------:R-:W-:-:S04]  /*db30*/  @!P6 IMAD.WIDE R10, R17, 0x4, R12 ;  /* 0x00000004110ae825 */ /* 0x000fc800078e020c */
[----:B-1----:R-:W-:-:S04]  /*db40*/  @!P3 IMAD.WIDE R4, R9, 0x4, R12 ;  /* 0x000000040904b825 */ /* 0x002fc800078e020c */
[----:B------:R-:W-:Y:S01]  /*db50*/  @!P5 IMAD.WIDE R8, R15, 0x4, R12 ;  /* 0x000000040f08d825 */ /* 0x000fe200078e020c */
[----:B------:R0:W-:Y:S04]  /*db60*/  @!P3 ST.E.64 desc[UR48][R4.64], R102 ;  /* 0x000000660400b985 */ /* 0x0001e8000c101b30 */
[----:B------:R0:W-:Y:S04]  /*db70*/  @!P4 ST.E.64 desc[UR48][R6.64], R106 ;  /* 0x0000006a0600c985 */ /* 0x0001e8000c101b30 */
        /* <DEDUP_REMOVED lines=8> */
.L_x_894:
[----:B------:R-:W-:-:S05]  /*dc00*/  VIADD R0, R2, 0xffffff80 ;  /* 0xffffff8002007836 */ /* 0x000fca0000000000 */
[----:B------:R-:W-:-:S13]  /*dc10*/  ISETP.GT.AND P0, PT, R0, 0xbf, PT ;  /* 0x000000bf0000780c */ /* 0x000fda0003f04270 */
[----:B------:R-:W-:Y:S05]  /*dc20*/  @P0 BRA `(.L_x_815) ;  /* 0x0000003c001c0947 */ /* 0x000fea0003800000 */
[----:B------:R-:W0:Y:S01]  /*dc30*/  S2R R3, SR_CTAID.X ;  /* 0x0000000000037919 */ /* 0x000e220000002500 */
[----:B------:R-:W1:Y:S01]  /*dc40*/  LDC R6, c[0x0][0xbe8] ;  /* 0x0002fa00ff067b82 */ /* 0x000e620000000800 */
[----:B------:R-:W-:Y:S01]  /*dc50*/  ULDC UR4, c[0x0][0xa88] ;  /* 0x0002a20000047ab9 */ /* 0x000fe20000000800 */
[----:B0-----:R-:W-:Y:S02]  /*dc60*/  IMAD R2, R3, 0xc0, R2 ;  /* 0x000000c003027824 */ /* 0x001fe400078e0202 */
[----:B-1----:R-:W-:Y:S02]  /*dc70*/  IMAD R3, R6, UR4, RZ ;  /* 0x0000000406037c24 */ /* 0x002fe4000f8e02ff */
[----:B------:R-:W-:-:S05]  /*dc80*/  VIADD R0, R2, 0xffffff80 ;  /* 0xffffff8002007836 */ /* 0x000fca0000000000 */
[----:B------:R-:W-:-:S13]  /*dc90*/  ISETP.GE.AND P0, PT, R0, R3, PT ;  /* 0x000000030000720c */ /* 0x000fda0003f06270 */
[----:B------:R-:W-:Y:S05]  /*dca0*/  @P0 BRA `(.L_x_815) ;  /* 0x0000003800fc0947 */ /* 0x000fea0003800000 */
[----:B------:R-:W-:Y:S01]  /*dcb0*/  ISETP.NE.AND P0, PT, R6, 0x1, PT ;  /* 0x000000010600780c */ /* 0x000fe20003f05270 */
[----:B------:R-:W0:Y:S01]  /*dcc0*/  S2UR UR7, SR_CTAID.Z ;  /* 0x00000000000779c3 */ /* 0x000e220000002700 */
[----:B------:R-:W-:Y:S01]  /*dcd0*/  USHF.R.S32.HI UR6, URZ, 0x1f, UR36 ;  /* 0x0000001f3f067899 */ /* 0x000fe20008011424 */
[----:B------:R-:W-:Y:S01]  /*dce0*/  IMAD.MOV.U32 R5, RZ, RZ, R0 ;  /* 0x000000ffff057224 */ /* 0x000fe200078e0000 */
[----:B------:R-:W-:Y:S02]  /*dcf0*/  ULDC.64 UR8, c[0x0][0xbd0] ;  /* 0x0002f40000087ab9 */ /* 0x000fe40000000a00 */
[----:B------:R-:W-:Y:S02]  /*dd00*/  UIMAD UR6, UR6, UR8, URZ ;  /* 0x00000008060672a4 */ /* 0x000fe4000f8e023f */
[----:B------:R-:W-:Y:S01]  /*dd10*/  UIMAD.WIDE.U32 UR4, UR36, UR8, URZ ;  /* 0x00000008240472a5 */ /* 0x000fe2000f8e003f */
[----:B------:R-:W1:Y:S01]  /*dd20*/  LDC.64 R10, c[0x0][0xbd8] ;  /* 0x0002f600ff0a7b82 */ /* 0x000e620000000a00 */
[----:B------:R-:W-:-:S04]  /*dd30*/  UIMAD UR6, UR36, UR9, UR6 ;  /* 0x00000009240672a4 */ /* 0x000fc8000f8e0206 */
[----:B------:R-:W-:Y:S02]  /*dd40*/  UIADD3 UR6, UR5, UR6, URZ ;  /* 0x0000000605067290 */ /* 0x000fe4000fffe03f */
[----:B------:R-:W-:Y:S01]  /*dd50*/  IMAD.U32 R3, RZ, RZ, UR5 ;  /* 0x00000005ff037e24 */ /* 0x000fe2000f8e00ff */
[----:B------:R-:W2:Y:S01]  /*dd60*/  @P0 LDC R7, c[0x0][0xbec] ;  /* 0x0002fb00ff070b82 */ /* 0x000ea20000000800 */
[----:B------:R-:W-:Y:S01]  /*dd70*/  IMAD.U32 R2, RZ, RZ, UR4 ;  /* 0x00000004ff027e24 */ /* 0x000fe2000f8e00ff */
[----:B------:R-:W-:Y:S01]  /*dd80*/  ULDC.64 UR4, c[0x0][0xbe0] ;  /* 0x0002f80000047ab9 */ /* 0x000fe20000000a00 */
[----:B------:R-:W-:-:S05]  /*dd90*/  IMAD.U32 R3, RZ, RZ, UR6 ;  /* 0x00000006ff037e24 */ /* 0x000fca000f8e00ff */
[----:B------:R-:W3:Y:S01]  /*dda0*/  @P0 LDC R9, c[0x0][0xbf0] ;  /* 0x0002fc00ff090b82 */ /* 0x000ee20000000800 */
[----:B0-----:R-:W-:-:S07]  /*ddb0*/  USHF.R.S32.HI UR8, URZ, 0x1f, UR7 ;  /* 0x0000001f3f087899 */ /* 0x001fce0008011407 */
[----:B------:R-:W0:Y:S01]  /*ddc0*/  S2UR UR10, SR_CTAID.Y ;  /* 0x00000000000a79c3 */ /* 0x000e220000002600 */
[C---:B-1----:R-:W-:Y:S02]  /*ddd0*/  IMAD R12, R10.reuse, UR8, RZ ;  /* 0x000000080a0c7c24 */ /* 0x042fe4000f8e02ff */
[----:B------:R-:W-:-:S04]  /*dde0*/  IMAD.WIDE.U32 R2, R10, UR7, R2 ;  /* 0x000000070a027c25 */ /* 0x000fc8000f8e0002 */
[----:B------:R-:W-:Y:S01]  /*ddf0*/  IMAD R11, R11, UR7, R12 ;  /* 0x000000070b0b7c24 */ /* 0x000fe2000f8e020c */
[----:B------:R-:W0:Y:S01]  /*de00*/  LDC R8, c[0x0][0xc50] ;  /* 0x00031400ff087b82 */ /* 0x000e220000000800 */
[----:B--2---:R-:W-:-:S04]  /*de10*/  @P0 IMAD.HI.U32 R4, R0, R7, RZ ;  /* 0x0000000700040227 */ /* 0x004fc800078e00ff */
[----:B------:R-:W-:Y:S02]  /*de20*/  IMAD R7, RZ, RZ, -UR36 ;  /* 0x80000024ff077e24 */ /* 0x000fe4000f8e02ff */
[----:B------:R-:W-:Y:S01]  /*de30*/  IMAD.IADD R3, R11, 0x1, R3 ;  /* 0x000000010b037824 */ /* 0x000fe200078e0203 */
[----:B---3--:R-:W-:Y:S01]  /*de40*/  @P0 SHF.R.U32.HI R5, RZ, R9, R4 ;  /* 0x00000009ff050219 */ /* 0x008fe20000011604 */
[----:B0-----:R-:W-:-:S04]  /*de50*/  IMAD R9, R8, R7, UR10 ;  /* 0x0000000a08097e24 */ /* 0x001fc8000f8e0207 */
[----:B------:R-:W-:Y:S02]  /*de60*/  IMAD.MOV R7, RZ, RZ, -R5 ;  /* 0x000000ffff077224 */ /* 0x000fe400078e0a05 */
[----:B------:R-:W-:Y:S01]  /*de70*/  IMAD.WIDE.U32 R2, R9, UR4, R2 ;  /* 0x0000000409027c25 */ /* 0x000fe2000f8e0002 */
[----:B------:R-:W-:-:S03]  /*de80*/  SHF.R.S32.HI R4, RZ, 0x1f, R9 ;  /* 0x0000001fff047819 */ /* 0x000fc60000011409 */
[----:B------:R-:W-:Y:S01]  /*de90*/  IMAD R7, R6, R7, R0 ;  /* 0x0000000706077224 */ /* 0x000fe200078e0200 */
[----:B------:R-:W-:Y:S01]  /*dea0*/  IADD3 R2, P0, R5, R2, RZ ;  /* 0x0000000205027210 */ /* 0x000fe20007f1e0ff */
[----:B------:R-:W-:-:S03]  /*deb0*/  IMAD R4, R4, UR4, RZ ;  /* 0x0000000404047c24 */ /* 0x000fc6000f8e02ff */
[----:B------:R-:W-:Y:S01]  /*dec0*/  SHF.R.S32.HI R0, RZ, 0x1f, R7 ;  /* 0x0000001fff007819 */ /* 0x000fe20000011407 */
[----:B------:R-:W-:Y:S01]  /*ded0*/  IMAD R4, R9, UR5, R4 ;  /* 0x0000000509047c24 */ /* 0x000fe2000f8e0204 */
[----:B------:R-:W-:Y:S01]  /*dee0*/  SHF.R.S32.HI R9, RZ, 0x1f, R5 ;  /* 0x0000001fff097819 */ /* 0x000fe20000011405 */
[----:B------:R-:W-:Y:S02]  /*def0*/  ULDC.64 UR4, c[0x0][0xbc8] ;  /* 0x0002f20000047ab9 */ /* 0x000fe40000000a00 */
[----:B------:R-:W-:Y:S01]  /*df00*/  IMAD R0, R0, UR4, RZ ;  /* 0x0000000400007c24 */ /* 0x000fe2000f8e02ff */
[----:B------:R-:W-:-:S03]  /*df10*/  IADD3.X R3, R9, R3, R4, P0, !PT ;  /* 0x0000000309037210 */ /* 0x000fc600007fe404 */
        /* <DEDUP_REMOVED lines=9> */
.L_x_813:
        /* <DEDUP_REMOVED lines=18> */
.L_x_897:
[----:B------:R-:W-:Y:S01]  /*e0d0*/  ULDC UR7, c[0x0][0xc50] ;  /* 0x0003140000077ab9 */ /* 0x000fe20000000800 */
[----:B------:R-:W-:Y:S01]  /*e0e0*/  UMOV UR36, UR6 ;  /* 0x0000000600247c82 */ /* 0x000fe20008000000 */
[----:B------:R-:W-:-:S11]  /*e0f0*/  UISETP.NE.AND UP0, UPT, UR7, 0x1, UPT ;  /* 0x000000010700788c */ /* 0x000fd6000bf05270 */
[----:B------:R-:W-:Y:S01]  /*e100*/  @UP0 ULDC UR4, c[0x0][0xc54] ;  /* 0x0003150000040ab9 */ /* 0x000fe20000000800 */
[----:B------:R-:W-:Y:S01]  /*e110*/  @UP0 ULDC UR8, c[0x0][0xc58] ;  /* 0x0003160000080ab9 */ /* 0x000fe20000000800 */
[----:B------:R-:W-:-:S04]  /*e120*/  UIMAD.WIDE.U32 UR4, UR6, UR4, URZ ;  /* 0x00000004060472a5 */ /* 0x000fc8000f8e003f */
[----:B------:R-:W-:-:S12]  /*e130*/  @UP0 USHF.R.U32.HI UR36, URZ, UR8, UR5 ;  /* 0x000000083f240299 */ /* 0x000fd80008011605 */
.L_x_898:
[----:B------:R-:W-:Y:S01]  /*e140*/  ISETP.GE.AND P0, PT, R27, RZ, PT ;  /* 0x000000ff1b00720c */ /* 0x000fe20003f06270 */
[----:B------:R-:W-:Y:S01]  /*e150*/  UIADD3 UR42, -UR36, URZ, URZ ;  /* 0x0000003f242a7290 */ /* 0x000fe2000fffe13f */
[----:B------:R-:W-:Y:S02]  /*e160*/  IMAD.MOV.U32 R3, RZ, RZ, 0x1 ;  /* 0x00000001ff037424 */ /* 0x000fe400078e00ff */
[----:B------:R-:W-:Y:S01]  /*e170*/  IMAD.MOV.U32 R0, RZ, RZ, RZ ;  /* 0x000000ffff007224 */ /* 0x000fe200078e00ff */
[----:B------:R-:W-:Y:S01]  /*e180*/  UIMAD UR42, UR7, UR42, UR6 ;  /* 0x0000002a072a72a4 */ /* 0x000fe2000f8e0206 */
[----:B------:R-:W-:-:S07]  /*e190*/  IMAD.MOV.U32 R4, RZ, RZ, 0x1 ;  /* 0x00000001ff047424 */ /* 0x000fce00078e00ff */
[----:B------:R-:W-:Y:S05]  /*e1a0*/  @!P0 BRA `(.L_x_899) ;  /* 0x0000003400088947 */ /* 0x000fea0003800000 */
[----:B------:R-:W0:Y:S01]  /*e1b0*/  S2UR UR40, SR_CTAID.X ;  /* 0x00000000002879c3 */ /* 0x000e220000002500 */
[----:B------:R-:W-:Y:S01]  /*e1c0*/  ULDC.64 UR4, c[0x0][0x418] ;  /* 0x0001060000047ab9 */ /* 0x000fe20000000a00 */
[----:B------:R-:W-:Y:S01]  /*e1d0*/  ULDC UR6, c[0x0][0x448] ;  /* 0x0001120000067ab9 */ /* 0x000fe20000000800 */
[----:B------:R-:W-:Y:S02]  /*e1e0*/  UISETP.NE.U32.AND UP0, UPT, UR4, URZ, UPT ;  /* 0x0000003f0400728c */ /* 0x000fe4000bf05070 */
[----:B------:R-:W-:Y:S02]  /*e1f0*/  UISETP.NE.AND UP1, UPT, UR6, 0x1, UPT ;  /* 0x000000010600788c */ /* 0x000fe4000bf25270 */
[----:B------:R-:W-:Y:S01]  /*e200*/  UISETP.NE.AND.EX UP0, UPT, UR5, URZ, UPT, UP0 ;  /* 0x0000003f0500728c */ /* 0x000fe2000bf05300 */
[----:B------:R-:W-:Y:S02]  /*e210*/  ULDC UR6, c[0x0][0x424] ;  /* 0x0001090000067ab9 */ /* 0x000fe40000000800 */
[----:B------:R-:W-:Y:S01]  /*e220*/  ULDC.64 UR4, c[0x0][0x9e0] ;  /* 0x0002780000047ab9 */ /* 0x000fe20000000a00 */
[----:B------:R-:W-:-:S02]  /*e230*/  USEL UR9, UR6, 0x1, UP0 ;  /* 0x0000000106097887 */ /* 0x000fc40008000000 */
[----:B------:R-:W-:Y:S01]  /*e240*/  UISETP.GE.AND UP0, UPT, UR5, 0x1, UPT ;  /* 0x000000010500788c */ /* 0x000fe2000bf06270 */
[----:B------:R-:W-:Y:S02]  /*e250*/  ULDC UR10, c[0x0][0x288] ;  /* 0x0000a200000a7ab9 */ /* 0x000fe40000000800 */
[----:B------:R-:W-:Y:S01]  /*e260*/  @UP1 ULDC UR7, c[0x0][0x44c] ;  /* 0x0001130000071ab9 */ /* 0x000fe20000000800 */
[----:B------:R-:W-:Y:S01]  /*e270*/  ULDC UR12, c[0x0][0x2f0] ;  /* 0x0000bc00000c7ab9 */ /* 0x000fe20000000800 */
[----:B------:R-:W-:Y:S01]  /*e280*/  UIADD3 UR11, -UR10, 0x1, URZ ;  /* 0x000000010a0b7890 */ /* 0x000fe2000fffe13f */
[----:B------:R-:W-:Y:S01]  /*e290*/  PLOP3.LUT P1, PT, PT, PT, UP0, 0x80, 0x0 ;  /* 0x000000000000781c */ /* 0x000fe20003f2f008 */
[----:B------:R-:W-:Y:S01]  /*e2a0*/  UIMAD UR13, UR9, UR12, 0x7f ;  /* 0x0000007f090d74a4 */ /* 0x000fe2000f8e020c */
[----:B------:R-:W-:Y:S01]  /*e2b0*/  @UP1 ULDC UR14, c[0x0][0x450] ;  /* 0x00011400000e1ab9 */ /* 0x000fe20000000800 */
[----:B------:R-:W-:Y:S02]  /*e2c0*/  UIMAD UR11, UR9, UR12, UR11 ;  /* 0x0000000c090b72a4 */ /* 0x000fe4000f8e020b */
[----:B0-----:R-:W-:-:S04]  /*e2d0*/  UIMAD UR40, UR40, 0xc0, URZ ;  /* 0x000000c0282878a4 */ /* 0x001fc8000f8e023f */
[----:B------:R-:W-:-:S04]  /*e2e0*/  UIADD3 UR8, UR40, 0xbf, URZ ;  /* 0x000000bf28087890 */ /* 0x000fc8000fffe03f */
[----:B------:R-:W-:-:S04]  /*e2f0*/  UIMAD.WIDE.U32 UR6, UR8, UR7, URZ ;  /* 0x00000007080672a5 */ /* 0x000fc8000f8e003f */
[----:B------:R-:W-:Y:S02]  /*e300*/  @UP1 USHF.R.U32.HI UR8, URZ, UR14, UR7 ;  /* 0x0000000e3f081299 */ /* 0x000fe40008011607 */
[----:B------:R-:W-:Y:S02]  /*e310*/  USHF.R.S32.HI UR7, URZ, 0x1f, UR13 ;  /* 0x0000001f3f077899 */ /* 0x000fe4000801140d */
[----:B------:R-:W-:Y:S02]  /*e320*/  UIADD3 UR6, UR11, UR8, URZ ;  /* 0x000000080b067290 */ /* 0x000fe4000fffe03f */
[----:B------:R-:W-:Y:S02]  /*e330*/  ULEA.HI UR7, UR7, UR13, URZ, 0x7 ;  /* 0x0000000d07077291 */ /* 0x000fe4000f8f383f */
[----:B------:R-:W-:Y:S02]  /*e340*/  UIADD3 UR4, UR6, UR4, URZ ;  /* 0x0000000406047290 */ /* 0x000fe4000fffe03f */
[----:B------:R-:W-:Y:S01]  /*e350*/  USHF.R.S32.HI UR39, URZ, 0x7, UR7 ;  /* 0x000000073f277899 */ /* 0x000fe20008011407 */
[----:B------:R-:W-:Y:S11]  /*e360*/  @!P1 BRA `(.L_x_900) ;  /* 0x0000000000449947 */ /* 0x000ff60003800000 */
        /* <DEDUP_REMOVED lines=10> */
.L_x_901:
[----:B------:R-:W-:-:S11]  /*e410*/  UISETP.NE.AND UP0, UPT, UR5, 0x1, UPT ;  /* 0x000000010500788c */ /* 0x000fd6000bf05270 */
[----:B------:R-:W-:Y:S02]  /*e420*/  @UP0 ULDC.64 UR14, c[0x0][0x9e8] ;  /* 0x00027a00000e0ab9 */ /* 0x000fe40000000a00 */
[----:B------:R-:W-:-:S04]  /*e430*/  UIMAD.WIDE.U32 UR6, UR8, UR14, URZ ;  /* 0x0000000e080672a5 */ /* 0x000fc8000f8e003f */
[----:B------:R-:W-:-:S12]  /*e440*/  @UP0 USHF.R.U32.HI UR8, URZ, UR15, UR7 ;  /* 0x0000000f3f080299 */ /* 0x000fd80008011607 */
.L_x_902:
[----:B------:R-:W-:-:S04]  /*e450*/  UIMAD UR8, UR8, UR5, UR5 ;  /* 0x00000005080872a4 */ /* 0x000fc8000f8e0205 */
[----:B------:R-:W-:-:S04]  /*e460*/  UISETP.LT.AND UP0, UPT, UR4, UR8, UPT ;  /* 0x000000080400728c */ /* 0x000fc8000bf01270 */
[----:B------:R-:W-:-:S12]  /*e470*/  USEL UR4, UR4, UR8, UP0 ;  /* 0x0000000804047287 */ /* 0x000fd80008000000 */
.L_x_900:
[----:B------:R-:W-:Y:S01]  /*e480*/  UIADD3 UR4, UR4, 0x7f, URZ ;  /* 0x0000007f04047890 */ /* 0x000fe2000fffe03f */
[----:B------:R-:W-:Y:S01]  /*e490*/  @UP1 ULDC UR6, c[0x0][0x44c] ;  /* 0x0001130000061ab9 */ /* 0x000fe20000000800 */
[----:B------:R-:W-:Y:S02]  /*e4a0*/  @UP1 ULDC UR11, c[0x0][0x450] ;  /* 0x00011400000b1ab9 */ /* 0x000fe40000000800 */
[----:B------:R-:W-:Y:S02]  /*e4b0*/  USHF.R.S32.HI UR8, URZ, 0x1f, UR4 ;  /* 0x0000001f3f087899 */ /* 0x000fe40008011404 */
[----:B------:R-:W-:Y:S02]  /*e4c0*/  UIMAD.WIDE.U32 UR6, UR40, UR6, URZ ;  /* 0x00000006280672a5 */ /* 0x000fe4000f8e003f */
[----:B------:R-:W-:Y:S02]  /*e4d0*/  ULEA.HI UR8, UR8, UR4, URZ, 0x7 ;  /* 0x0000000408087291 */ /* 0x000fe4000f8f383f */
[----:B------:R-:W-:Y:S01]  /*e4e0*/  UIMAD UR9, UR9, UR12, -UR10 ;  /* 0x0000000c090972a4 */ /* 0x000fe2000f8e0a0a */
[----:B------:R-:W-:Y:S01]  /*e4f0*/  UMOV UR4, UR40 ;  /* 0x0000002800047c82 */ /* 0x000fe20008000000 */
[----:B------:R-:W-:-:S02]  /*e500*/  USHF.R.S32.HI UR44, URZ, 0x7, UR8 ;  /* 0x000000073f2c7899 */ /* 0x000fc40008011408 */
[----:B------:R-:W-:Y:S02]  /*e510*/  @UP1 USHF.R.U32.HI UR4, URZ, UR11, UR7 ;  /* 0x0000000b3f041299 */ /* 0x000fe40008011607 */
[----:B------:R-:W-:Y:S02]  /*e520*/  UISETP.LT.AND UP0, UPT, UR39, UR44, UPT ;  /* 0x0000002c2700728c */ /* 0x000fe4000bf01270 */
[----:B------:R-:W-:Y:S01]  /*e530*/  UIADD3 UR4, UR9, UR4, URZ ;  /* 0x0000000409047290 */ /* 0x000fe2000fffe03f */
[----:B------:R-:W-:Y:S01]  /*e540*/  ULDC UR8, c[0x0][0x9dc] ;  /* 0x0002770000087ab9 */ /* 0x000fe20000000800 */
[----:B------:R-:W-:Y:S02]  /*e550*/  USEL UR12, UR39, UR44, UP0 ;  /* 0x0000002c270c7287 */ /* 0x000fe40008000000 */
        /* <DEDUP_REMOVED lines=12> */
.L_x_904:
[----:B------:R-:W-:-:S11]  /*e620*/  UISETP.NE.AND UP0, UPT, UR5, 0x1, UPT ;  /* 0x000000010500788c */ /* 0x000fd6000bf05270 */
[----:B------:R-:W-:Y:S02]  /*e630*/  @UP0 ULDC.64 UR10, c[0x0][0x9e8] ;  /* 0x00027a00000a0ab9 */ /* 0x000fe40000000a00 */
[----:B------:R-:W-:-:S04]  /*e640*/  UIMAD.WIDE.U32 UR6, UR4, UR10, URZ ;  /* 0x0000000a040672a5 */ /* 0x000fc8000f8e003f */
[----:B------:R-:W-:-:S12]  /*e650*/  @UP0 USHF.R.U32.HI UR4, URZ, UR11, UR7 ;  /* 0x0000000b3f040299 */ /* 0x000fd80008011607 */
.L_x_905:
[----:B------:R-:W-:-:S04]  /*e660*/  UIMAD UR4, UR4, UR5, URZ ;  /* 0x00000005040472a4 */ /* 0x000fc8000f8e023f */
[----:B------:R-:W-:-:S04]  /*e670*/  UISETP.LT.AND UP0, UPT, UR8, UR4, UPT ;  /* 0x000000040800728c */ /* 0x000fc8000bf01270 */
[----:B------:R-:W-:-:S12]  /*e680*/  USEL UR8, UR8, UR4, !UP0 ;  /* 0x0000000408087287 */ /* 0x000fd8000c000000 */
.L_x_903:
[----:B------:R-:W-:Y:S02]  /*e690*/  USHF.R.S32.HI UR4, URZ, 0x1f, UR8 ;  /* 0x0000001f3f047899 */ /* 0x000fe40008011408 */
[----:B------:R-:W-:Y:S02]  /*e6a0*/  USHF.R.U32.HI UR9, URZ, 0x10, UR42 ;  /* 0x000000103f097899 */ /* 0x000fe4000801162a */
[----:B------:R-:W-:Y:S02]  /*e6b0*/  ULEA.HI UR4, UR4, UR8, URZ, 0x7 ;  /* 0x0000000804047291 */ /* 0x000fe4000f8f383f */
[----:B------:R-:W-:Y:S02]  /*e6c0*/  ULOP3.LUT UR42, UR42, 0xffff, URZ, 0xc0, !UPT ;  /* 0x0000ffff2a2a7892 */ /* 0x000fe4000f8ec03f */
[----:B------:R-:W-:Y:S01]  /*e6d0*/  USHF.R.S32.HI UR4, URZ, 0x7, UR4 ;  /* 0x000000073f047899 */ /* 0x000fe20008011404 */
[----:B------:R-:W-:-:S03]  /*e6e0*/  UMOV UR46, URZ ;  /* 0x0000003f002e7c82 */ /* 0x000fc60008000000 */
[----:B------:R-:W-:-:S04]  /*e6f0*/  UISETP.LT.AND UP0, UPT, URZ, UR4, UPT ;  /* 0x000000043f00728c */ /* 0x000fc8000bf01270 */
[----:B------:R-:W-:Y:S02]  /*e700*/  USEL UR43, URZ, UR4, !UP0 ;  /* 0x000000043f2b7287 */ /* 0x000fe4000c000000 */
[----:B------:R-:W-:Y:S02]  /*e710*/  UISETP.NE.AND UP0, UPT, UR9, URZ, UPT ;  /* 0x0000003f0900728c */ /* 0x000fe4000bf05270 */
[----:B------:R-:W-:-:S06]  /*e720*/  UISETP.GT.AND UP1, UPT, UR12, UR43, UPT ;  /* 0x0000002b0c00728c */ /* 0x000fcc000bf24270 */
[----:B------:R-:W-:-:S03]  /*e730*/  PLOP3.LUT P0, PT, PT, PT, UP1, 0x80, 0x0 ;  /* 0x000000000000781c */ /* 0x000fc60003f0f018 */
[----:B------:R-:W-:-:S10]  /*e740*/  @!UP0 ULDC UR9, c[0x0][0x9f0] ;  /* 0x00027c0000098ab9 */ /* 0x000fd40000000800 */
[----:B------:R-:W-:Y:S05]  /*e750*/  @!P0 BRA `(.L_x_906) ;  /* 0x0000000000848947 */ /* 0x000fea0003800000 */
[----:B------:R-:W-:Y:S01]  /*e760*/  IMAD.U32 R4, RZ, RZ, UR9 ;  /* 0x00000009ff047e24 */ /* 0x000fe2000f8e00ff */
[----:B------:R-:W-:-:S04]  /*e770*/  UIADD3 UR4, UR9, -0x1, UR12 ;  /* 0xffffffff09047890 */ /* 0x000fc8000fffe00c */
[-C--:B------:R-:W-:Y:S01]  /*e780*/  IABS R0, R4.reuse ;  /* 0x0000000400007213 */ /* 0x080fe20000000000 */
[----:B------:R-:W-:Y:S01]  /*e790*/  UIADD3 UR6, -UR43, UR4, URZ ;  /* 0x000000042b067290 */ /* 0x000fe2000fffe13f */
[----:B------:R-:W-:Y:S02]  /*e7a0*/  IABS R6, R4 ;  /* 0x0000000400067213 */ /* 0x000fe40000000000 */
[----:B------:R-:W-:Y:S01]  /*e7b0*/  R2UR UR10, R0 ;  /* 0x00000000000a72ca */ /* 0x000fe200000e0000 */
[----:B------:R-:W-:Y:S02]  /*e7c0*/  UMOV UR4, URZ ;  /* 0x0000003f00047c82 */ /* 0x000fe40008000000 */
[----:B------:R-:W-:Y:S01]  /*e7d0*/  IABS R5, UR6 ;  /* 0x0000000600057c13 */ /* 0x000fe20008000000 */
[----:B------:R-:W-:-:S04]  /*e7e0*/  ULOP3.LUT UR6, UR6, UR9, URZ, 0x3c, !UPT ;  /* 0x0000000906067292 */ /* 0x000fc8000f8e3c3f */
[----:B------:R-:W-:-:S05]  /*e7f0*/  IMAD.MOV.U32 R4, RZ, RZ, R5 ;  /* 0x000000ffff047224 */ /* 0x000fca00078e0005 */
[----:B------:R-:W0:Y:S01]  /*e800*/  I2F.RP R0, UR10 ;  /* 0x0000000a00007d06 */ /* 0x000e220008209400 */
[----:B------:R-:W-:-:S07]  /*e810*/  R2UR UR8, R4 ;  /* 0x00000000040872ca */ /* 0x000fce00000e0000 */
[----:B0-----:R-:W0:Y:S02]  /*e820*/  MUFU.RCP R0, R0 ;  /* 0x0000000000007308 */ /* 0x001e240000001000 */
[----:B0-----:R-:W-:Y:S02]  /*e830*/  VIADD R3, R0, 0xffffffe ;  /* 0x0ffffffe00037836 */ /* 0x001fe40000000000 */
[----:B------:R-:W-:-:S04]  /*e840*/  IMAD.MOV R0, RZ, RZ, -R6 ;  /* 0x000000ffff007224 */ /* 0x000fc800078e0a06 */
        /* <DEDUP_REMOVED lines=14> */
[----:B------:R-:W-:Y:S02]  /*e930*/  UISETP.NE.AND UP0, UPT, UR9, URZ, UPT ;  /* 0x0000003f0900728c */ /* 0x000fe4000bf05270 */
[----:B------:R-:W-:-:S09]  /*e940*/  @!UP1 UIADD3 UR5, -UR5, URZ, URZ ;  /* 0x0000003f05059290 */ /* 0x000fd2000fffe13f */
[----:B------:R-:W-:-:S07]  /*e950*/  @!UP0 ULOP3.LUT UR5, URZ, UR9, URZ, 0x33, !UPT ;  /* 0x000000093f058292 */ /* 0x000fce000f8e333f */
[----:B------:R-:W-:-:S05]  /*e960*/  UMOV UR46, UR5 ;  /* 0x00000005002e7c82 */ /* 0x000fca0008000000 */
.L_x_906:
[----:B------:R-:W-:Y:S01]  /*e970*/  UIMAD UR41, UR42, UR46, UR43 ;  /* 0x0000002e2a2972a4 */ /* 0x000fe2000f8e022b */
[----:B------:R-:W-:Y:S02]  /*e980*/  IMAD.U32 R26, RZ, RZ, UR12 ;  /* 0x0000000cff1a7e24 */ /* 0x000fe4000f8e00ff */
[----:B------:R-:W-:Y:S02]  /*e990*/  IMAD.MOV.U32 R0, RZ, RZ, RZ ;  /* 0x000000ffff007224 */ /* 0x000fe400078e00ff */
[----:B------:R-:W-:Y:S02]  /*e9a0*/  IMAD.MOV.U32 R4, RZ, RZ, 0x1 ;  /* 0x00000001ff047424 */ /* 0x000fe400078e00ff */
[----:B------:R-:W-:-:S05]  /*e9b0*/  IMAD.U32 R3, RZ, RZ, UR41 ;  /* 0x00000029ff037e24 */ /* 0x000fca000f8e00ff */
[----:B------:R-:W-:Y:S01]  /*e9c0*/  VIADDMNMX R26, R3, UR46, R26, PT ;  /* 0x0000002e031a7c46 */ /* 0x000fe2000b80011a */
[----:B------:R-:W-:-:S03]  /*e9d0*/  IMAD.MOV.U32 R3, RZ, RZ, 0x1 ;  /* 0x00000001ff037424 */ /* 0x000fc600078e00ff */
[----:B------:R-:W-:-:S13]  /*e9e0*/  ISETP.GT.AND P0, PT, R26, UR41, PT ;  /* 0x000000291a007c0c */ /* 0x000fda000bf04270 */
        /* <DEDUP_REMOVED lines=24> */
.L_x_907:
        /* <DEDUP_REMOVED lines=20> */
.L_x_909:
[----:B------:R0:W1:Y:S01]  /*ecb0*/  LDC.64 R14, c[0x4][R17] ;  /* 0x01000000110e7b82 */ /* 0x0000620000000a00 */
[----:B------:R-:W-:Y:S01]  /*ecc0*/  ULDC.64 UR4, c[0x4][0xa8] ;  /* 0x01002a0000047ab9 */ /* 0x000fe20000000a00 */
[----:B------:R-:W-:Y:S01]  /*ecd0*/  ULDC.64 UR6, c[0x4][0xb0] ;  /* 0x01002c0000067ab9 */ /* 0x000fe20000000a00 */
[----:B------:R-:W-:Y:S02]  /*ece0*/  IMAD.U32 R4, RZ, RZ, UR4 ;  /* 0x00000004ff047e24 */ /* 0x000fe4000f8e00ff */
        /* <DEDUP_REMOVED lines=11> */
.L_x_908:
[----:B------:R-:W0:Y:S01]  /*eda0*/  LDC.64 R4, c[0x0][0x9f8] ;  /* 0x00027e00ff047b82 */ /* 0x000e220000000a00 */
[----:B------:R-:W-:Y:S01]  /*edb0*/  IMAD.MOV.U32 R25, RZ, RZ, R27 ;  /* 0x000000ffff197224 */ /* 0x000fe200078e001b */
[----:B0-----:R-:W-:-:S04]  /*edc0*/  ISETP.NE.U32.AND P0, PT, R4, RZ, PT ;  /* 0x000000ff0400720c */ /* 0x001fc80003f05070 */
[----:B------:R-:W-:-:S13]  /*edd0*/  ISETP.NE.AND.EX P0, PT, R5, RZ, PT, P0 ;  /* 0x000000ff0500720c */ /* 0x000fda0003f05300 */
[----:B------:R-:W0:Y:S02]  /*ede0*/  @P0 LDC.64 R4, c[0x0][0x9f8] ;  /* 0x00027e00ff040b82 */ /* 0x000e240000000a00 */
[----:B0-----:R-:W-:-:S06]  /*edf0*/  @P0 IMAD.WIDE R6, R27, 0x4, R4 ;  /* 0x000000041b060825 */ /* 0x001fcc00078e0204 */
[----:B------:R-:W0:Y:S01]  /*ee00*/  LDC.64 R4, c[0x0][0x418] ;  /* 0x00010600ff047b82 */ /* 0x000e220000000a00 */
[----:B------:R-:W2:Y:S01]  /*ee10*/  @P0 LDG.E R25, desc[UR48][R6.64] ;  /* 0x0000003006190981 */ /* 0x000ea2000c1e1900 */
[----:B------:R-:W-:Y:S01]  /*ee20*/  UMOV UR4, 0xffffffff ;  /* 0xffffffff00047882 */ /* 0x000fe20000000000 */
[----:B------:R-:W-:Y:S01]  /*ee30*/  LOP3.LUT R18, R18, 0xfffffffe, RZ, 0xc0, !PT ;  /* 0xfffffffe12127812 */ /* 0x000fe200078ec0ff */
[----:B------:R-:W-:Y:S01]  /*ee40*/  VIADD R23, R26, 0xffffffff ;  /* 0xffffffff1a177836 */ /* 0x000fe20000000000 */
[----:B0-----:R-:W-:-:S04]  /*ee50*/  ISETP.NE.U32.AND P0, PT, R4, RZ, PT ;  /* 0x000000ff0400720c */ /* 0x001fc80003f05070 */
[----:B------:R-:W-:-:S13]  /*ee60*/  ISETP.NE.AND.EX P1, PT, R5, RZ, PT, P0 ;  /* 0x000000ff0500720c */ /* 0x000fda0003f25300 */
[----:B------:R-:W-:Y:S02]  /*ee70*/  @P1 LOP3.LUT R18, R18, 0x1, RZ, 0xfc, !PT ;  /* 0x0000000112121812 */ /* 0x000fe400078efcff */
[----:B--2---:R-:W-:Y:S02]  /*ee80*/  SHF.R.S32.HI R24, RZ, 0x1f, R25 ;  /* 0x0000001fff187819 */ /* 0x004fe40000011419 */
[----:B------:R-:W-:Y:S01]  /*ee90*/  SEL R22, R25, RZ, !P1 ;  /* 0x000000ff19167207 */ /* 0x000fe20004800000 */
[----:B------:R-:W-:Y:S06]  /*eea0*/  BRA.DIV UR4, `(.L_x_910) ;  /* 0x0000002e045c7947 */ /* 0x000fec000b800000 */
[----:B------:R0:W1:Y:S02]  /*eeb0*/  SHFL.IDX PT, R14, R16, RZ, 0x1f ;  /* 0x00001fff100e7589 */ /* 0x00006400000e0000 */
.L_x_978:
        /* <DEDUP_REMOVED lines=8> */
.L_x_981:
        /* <DEDUP_REMOVED lines=23> */
.L_x_913:
[----:B------:R-:W2:Y:S01]  /*f0b0*/  SYNCS.PHASECHK.TRANS64.TRYWAIT P0, [UR38+0x16840], R0 ;  /* 0x01684000ff0075a7 */ /* 0x000ea20008000166 */
[----:B------:R-:W-:Y:S01]  /*f0c0*/  ISETP.NE.AND P1, PT, R19, RZ, PT ;  /* 0x000000ff1300720c */ /* 0x000fe20003f25270 */
[----:B--2---:R-:W-:-:S12]  /*f0d0*/  @!P0 BRA `(.L_x_914) ;  /* 0x0000002c00108947 */ /* 0x004fd80003800000 */
.L_x_982:
[----:B------:R-:W-:Y:S05]  /*f0e0*/  @P1 BRA `(.L_x_915) ;  /* 0x0000000000141947 */ /* 0x000fea0003800000 */
[----:B------:R-:W-:Y:S01]  /*f0f0*/  LOP3.LUT P0, RZ, R2, 0x1f, RZ, 0xc0, !PT ;  /* 0x0000001f02ff7812 */ /* 0x000fe2000780c0ff */
[----:B--2---:R-:W-:-:S04]  /*f100*/  IMAD.MOV.U32 R0, RZ, RZ, 0x4000 ;  /* 0x00004000ff007424 */ /* 0x004fc800078e00ff */
[----:B------:R3:W-:Y:S08]  /*f110*/  SYNCS.ARRIVE.TRANS64 RZ, [UR38+0x16830], R0 ;  /* 0x01683000ffff79a7 */ /* 0x0007f00008000026 */
[----:B---3--:R-:W-:Y:S05]  /*f120*/  @!P0 BRA `(.L_x_915) ;  /* 0x0000000000048947 */ /* 0x008fea0003800000 */
[----:B------:R-:W-:Y:S01]  /*f130*/  BPT.TRAP 0x1 ;  /* 0x000000040000795c */ /* 0x000fe20000300000 */
.L_x_915:
        /* <DEDUP_REMOVED lines=11> */
[----:B------:R-:W-:Y:S01]  /*f1f0*/  USHF.L.U32 UR11, UR11, 0x7, URZ ;  /* 0x000000070b0b7899 */ /* 0x000fe2000800063f */
[----:B------:R-:W-:Y:S01]  /*f200*/  UMOV UR10, URZ ;  /* 0x0000003f000a7c82 */ /* 0x000fe20008000000 */
[----:B------:R-:W-:Y:S02]  /*f210*/  UMOV UR12, UR36 ;  /* 0x00000024000c7c82 */ /* 0x000fe40008000000 */
[----:B------:R-:W-:-:S05]  /*f220*/  @P0 LOP3.LUT R18, R18, 0x2, RZ, 0xfc, !PT ;  /* 0x0000000212120812 */ /* 0x000fca00078efcff */
[----:B------:R3:W-:Y:S02]  /*f230*/  UTMALDG.4D [UR8], [UR4], desc[UR6] ;  /* 0x00000608040075b4 */ /* 0x0007e40008019000 */
[----:B---3--:R-:W-:Y:S01]  /*f240*/  NOP ;  /* 0x0000000000007918 */ /* 0x008fe20000000000 */
.L_x_911:
[----:B------:R-:W-:Y:S05]  /*f250*/  WARPSYNC.ALL ;  /* 0x0000000000007948 */ /* 0x000fea0003800000 */
[----:B------:R-:W-:Y:S01]  /*f260*/  UIADD3 UR5, UR38, 0x8400, URZ ;  /* 0x0000840026057890 */ /* 0x000fe2000fffe03f */
[----:B------:R-:W-:Y:S01]  /*f270*/  BAR.SYNC.DEFER_BLOCKING 0x8, 0x200 ;  /* 0x0208000000007b1d */ /* 0x000fe20000010000 */
[----:B------:R-:W-:Y:S01]  /*f280*/  USHF.R.S32.HI UR4, URZ, 0x1f, UR36 ;  /* 0x0000001f3f047899 */ /* 0x000fe20008011424 */
[----:B------:R-:W-:Y:S01]  /*f290*/  SHF.R.S32.HI R17, RZ, 0x1f, R27 ;  /* 0x0000001fff117819 */ /* 0x000fe2000001141b */
[----:B------:R-:W-:-:S03]  /*f2a0*/  ULOP3.LUT UP0, URZ, UR5, 0x3ff, URZ, 0xc0, !UPT ;  /* 0x000003ff053f7892 */ /* 0x000fc6000f80c03f */
[----:B------:R-:W-:Y:S02]  /*f2b0*/  ULDC.64 UR6, c[0x0][0x2d8] ;  /* 0x0000b60000067ab9 */ /* 0x000fe40000000a00 */
[----:B------:R-:W-:Y:S01]  /*f2c0*/  UIMAD UR4, UR4, UR6, URZ ;  /* 0x00000006040472a4 */ /* 0x000fe2000f8e023f */
[----:B------:R-:W-:Y:S01]  /*f2d0*/  PLOP3.LUT P0, PT, PT, PT, UP0, 0x80, 0x0 ;  /* 0x000000000000781c */ /* 0x000fe20003f0f008 */
[----:B------:R-:W-:Y:S02]  /*f2e0*/  UIMAD.WIDE.U32 UR50, UR36, UR6, URZ ;  /* 0x00000006243272a5 */ /* 0x000fe4000f8e003f */
[----:B------:R-:W-:-:S04]  /*f2f0*/  UIMAD UR4, UR36, UR7, UR4 ;  /* 0x00000007240472a4 */ /* 0x000fc8000f8e0204 */
[----:B------:R-:W-:-:S06]  /*f300*/  UIADD3 UR47, UR51, UR4, URZ ;  /* 0x00000004332f7290 */ /* 0x000fcc000fffe03f */
[----:B------:R-:W-:Y:S06]  /*f310*/  @!P0 BRA `(.L_x_916) ;  /* 0x0000000000408947 */ /* 0x000fec0003800000 */
[----:B------:R-:W-:Y:S01]  /*f320*/  MOV R14, 0x0 ;  /* 0x00000000000e7802 */ /* 0x000fe20000000f00 */
[----:B------:R-:W-:Y:S01]  /*f330*/  ULDC.64 UR4, c[0x4][0xa8] ;  /* 0x01002a0000047ab9 */ /* 0x000fe20000000a00 */
[----:B------:R-:W-:Y:S01]  /*f340*/  ULDC.64 UR6, c[0x4][0xb0] ;  /* 0x01002c0000067ab9 */ /* 0x000fe20000000a00 */
[----:B-1----:R-:W-:Y:S02]  /*f350*/  IMAD.U32 R4, RZ, RZ, UR4 ;  /* 0x00000004ff047e24 */ /* 0x002fe4000f8e00ff */
[----:B------:R-:W-:Y:S01]  /*f360*/  IMAD.U32 R5, RZ, RZ, UR5 ;  /* 0x00000005ff057e24 */ /* 0x000fe2000f8e00ff */
[----:B------:R-:W1:Y:S01]  /*f370*/  LDC.64 R14, c[0x4][R14] ;  /* 0x010000000e0e7b82 */ /* 0x000e620000000a00 */
        /* <DEDUP_REMOVED lines=9> */
[----:B012---:R-:W-:Y:S05]  /*f410*/  CALL.ABS.NOINC R14 ;  /* 0x000000000e007343 */ /* 0x007fea0003c00000 */
.L_x_916:
[----:B--2---:R-:W2:Y:S01]  /*f420*/  LDC R3, c[0x0][0x448] ;  /* 0x00011200ff037b82 */ /* 0x004ea20000000800 */
[----:B-1----:R-:W-:Y:S01]  /*f430*/  IMAD.SHL.U32 R5, R2, 0x10, RZ ;  /* 0x0000001002057824 */ /* 0x002fe200078e00ff */
[----:B------:R-:W-:Y:S01]  /*f440*/  SHF.R.U32.HI R0, RZ, 0x3, R19 ;  /* 0x00000003ff007819 */ /* 0x000fe20000011613 */
[----:B------:R-:W-:Y:S01]  /*f450*/  UMOV UR4, UR50 ;  /* 0x0000003200047c82 */ /* 0x000fe20008000000 */
[----:B------:R-:W-:Y:S01]  /*f460*/  UMOV UR5, UR47 ;  /* 0x0000002f00057c82 */ /* 0x000fe20008000000 */
[----:B------:R-:W-:Y:S01]  /*f470*/  ULDC.64 UR6, c[0x0][0x2c8] ;  /* 0x0000b20000067ab9 */ /* 0x000fe20000000a00 */
[----:B------:R-:W-:Y:S02]  /*f480*/  LOP3.LUT R5, R0, 0x70, R5, 0xf8, !PT ;  /* 0x0000007000057812 */ /* 0x000fe400078ef805 */
[----:B------:R-:W1:Y:S03]  /*f490*/  LDC.64 R6, c[0x0][0x2e0] ;  /* 0x0000b800ff067b82 */ /* 0x000e660000000a00 */
[----:B------:R-:W-:-:S04]  /*f4a0*/  VIADD R10, R5, UR40 ;  /* 0x00000028050a7c36 */ /* 0x000fc80008000000 */
[----:B------:R-:W-:Y:S01]  /*f4b0*/  IMAD.MOV.U32 R11, RZ, RZ, R10 ;  /* 0x000000ffff0b7224 */ /* 0x000fe200078e000a */
[----:B--2---:R-:W-:-:S13]  /*f4c0*/  ISETP.NE.AND P0, PT, R3, 0x1, PT ;  /* 0x000000010300780c */ /* 0x004fda0003f05270 */
[----:B------:R-:W2:Y:S08]  /*f4d0*/  @P0 LDC R9, c[0x0][0x44c] ;  /* 0x00011300ff090b82 */ /* 0x000eb00000000800 */
[----:B------:R-:W3:Y:S08]  /*f4e0*/  @P0 LDC R13, c[0x0][0x450] ;  /* 0x00011400ff0d0b82 */ /* 0x000ef00000000800 */
[----:B------:R-:W4:Y:S08]  /*f4f0*/  @P0 LDC R15, c[0x0][0x44c] ;  /* 0x00011300ff0f0b82 */ /* 0x000f300000000800 */
[----:B------:R-:W5:Y:S01]  /*f500*/  @P0 LDC R21, c[0x0][0x450] ;  /* 0x00011400ff150b82 */ /* 0x000f620000000800 */
[----:B--2---:R-:W-:-:S05]  /*f510*/  @P0 IMAD.HI.U32 R4, R10, R9, RZ ;  /* 0x000000090a040227 */ /* 0x004fca00078e00ff */
[----:B---3--:R-:W-:Y:S01]  /*f520*/  @P0 SHF.R.U32.HI R11, RZ, R13, R4 ;  /* 0x0000000dff0b0219 */ /* 0x008fe20000011604 */
[----:B------:R-:W-:-:S04]  /*f530*/  VIADD R4, R10, 0x80 ;  /* 0x000000800a047836 */ /* 0x000fc80000000000 */
[----:B------:R-:W-:Y:S02]  /*f540*/  IMAD.MOV.U32 R5, RZ, RZ, R4 ;  /* 0x000000ffff057224 */ /* 0x000fe400078e0004 */
[----:B----4-:R-:W-:-:S05]  /*f550*/  @P0 IMAD.HI.U32 R8, R4, R15, RZ ;  /* 0x0000000f04080227 */ /* 0x010fca00078e00ff */
[----:B-----5:R-:W-:Y:S01]  /*f560*/  @P0 SHF.R.U32.HI R5, RZ, R21, R8 ;  /* 0x00000015ff050219 */ /* 0x020fe20000011608 */
[-C--:B-1----:R-:W-:Y:S02]  /*f570*/  IMAD R8, R17, R6.reuse, RZ ;  /* 0x0000000611087224 */ /* 0x082fe400078e02ff */
[----:B------:R-:W-:Y:S02]  /*f580*/  IMAD.SHL.U32 R17, R2, 0x8, RZ ;  /* 0x0000000802117824 */ /* 0x000fe400078e00ff */
[C---:B------:R-:W-:Y:S01]  /*f590*/  IMAD R9, R27.reuse, R7, R8 ;  /* 0x000000071b097224 */ /* 0x040fe200078e0208 */
[----:B------:R-:W-:Y:S01]  /*f5a0*/  SHF.R.S32.HI R8, RZ, 0x1f, R11 ;  /* 0x0000001fff087819 */ /* 0x000fe2000001140b */
[----:B------:R-:W-:Y:S01]  /*f5b0*/  IMAD.WIDE.U32 R6, R27, R6, UR4 ;  /* 0x000000041b067e25 */ /* 0x000fe2000f8e0006 */
[----:B------:R-:W-:-:S03]  /*f5c0*/  ULDC.64 UR4, c[0x0][0x2d0] ;  /* 0x0000b40000047ab9 */ /* 0x000fc60000000a00 */
[----:B------:R-:W-:Y:S02]  /*f5d0*/  IMAD R8, R8, UR4, RZ ;  /* 0x0000000408087c24 */ /* 0x000fe4000f8e02ff */
[----:B------:R-:W-:Y:S02]  /*f5e0*/  IMAD.IADD R7, R7, 0x1, R9 ;  /* 0x0000000107077824 */ /* 0x000fe400078e0209 */
[C---:B------:R-:W-:Y:S02]  /*f5f0*/  IMAD R13, R11.reuse, UR5, R8 ;  /* 0x000000050b0d7c24 */ /* 0x040fe4000f8e0208 */
[----:B------:R-:W-:-:S04]  /*f600*/  IMAD.WIDE.U32 R8, R11, UR4, R6 ;  /* 0x000000040b087c25 */ /* 0x000fc8000f8e0006 */
[----:B------:R-:W-:Y:S02]  /*f610*/  IMAD.MOV R11, RZ, RZ, -R11 ;  /* 0x000000ffff0b7224 */ /* 0x000fe400078e0a0b */
[----:B------:R-:W-:Y:S02]  /*f620*/  IMAD.IADD R9, R9, 0x1, R13 ;  /* 0x0000000109097824 */ /* 0x000fe400078e020d */
[----:B------:R-:W-:Y:S01]  /*f630*/  IMAD R13, R3, R11, R10 ;  /* 0x0000000b030d7224 */ /* 0x000fe200078e020a */
[--C-:B------:R-:W-:Y:S01]  /*f640*/  SHF.R.S32.HI R10, RZ, 0x1f, R5.reuse ;  /* 0x0000001fff0a7819 */ /* 0x100fe20000011405 */
[----:B------:R-:W-:Y:S02]  /*f650*/  IMAD.MOV R11, RZ, RZ, -R5 ;  /* 0x000000ffff0b7224 */ /* 0x000fe400078e0a05 */
[----:B------:R-:W-:-:S04]  /*f660*/  IMAD.WIDE.U32 R6, R5, UR4, R6 ;  /* 0x0000000405067c25 */ /* 0x000fc8000f8e0006 */
[----:B------:R-:W-:Y:S01]  /*f670*/  IMAD R11, R3, R11, R4 ;  /* 0x0000000b030b7224 */ /* 0x000fe200078e0204 */
[----:B------:R-:W-:Y:S01]  /*f680*/  SHF.R.S32.HI R4, RZ, 0x1f, R13 ;  /* 0x0000001fff047819 */ /* 0x000fe2000001140d */
[----:B------:R-:W-:Y:S02]  /*f690*/  IMAD R10, R10, UR4, RZ ;  /* 0x000000040a0a7c24 */ /* 0x000fe4000f8e02ff */
[----:B------:R-:W-:-:S04]  /*f6a0*/  IMAD.WIDE.U32 R8, R13, UR6, R8 ;  /* 0x000000060d087c25 */ /* 0x000fc8000f8e0008 */
[----:B------:R-:W-:Y:S02]  /*f6b0*/  IMAD R4, R4, UR6, RZ ;  /* 0x0000000604047c24 */ /* 0x000fe4000f8e02ff */
[----:B------:R-:W-:Y:S01]  /*f6c0*/  IMAD R15, R5, UR5, R10 ;  /* 0x00000005050f7c24 */ /* 0x000fe2000f8e020a */
[----:B------:R-:W-:Y:S01]  /*f6d0*/  ULDC.64 UR4, c[0x0][0x280] ;  /* 0x0000a00000047ab9 */ /* 0x000fe20000000a00 */
[----:B------:R-:W-:Y:S01]  /*f6e0*/  IMAD R5, R13, UR7, R4 ;  /* 0x000000070d057c24 */ /* 0x000fe2000f8e0204 */
[----:B------:R-:W-:Y:S01]  /*f6f0*/  SHF.R.S32.HI R4, RZ, 0x1f, R11 ;  /* 0x0000001fff047819 */ /* 0x000fe2000001140b */
[----:B------:R-:W-:Y:S02]  /*f700*/  IMAD.IADD R7, R7, 0x1, R15 ;  /* 0x0000000107077824 */ /* 0x000fe400078e020f */
[----:B------:R-:W-:Y:S01]  /*f710*/  IMAD.IADD R5, R9, 0x1, R5 ;  /* 0x0000000109057824 */ /* 0x000fe200078e0205 */
[----:B------:R-:W-:Y:S01]  /*f720*/  LEA R9, P0, R8, UR4, 0x1 ;  /* 0x0000000408097c11 */ /* 0x000fe2000f8008ff */
[----:B------:R-:W-:-:S02]  /*f730*/  IMAD R4, R4, UR6, RZ ;  /* 0x0000000604047c24 */ /* 0x000fc4000f8e02ff */
[----:B------:R-:W-:Y:S01]  /*f740*/  IMAD.WIDE.U32 R6, R11, UR6, R6 ;  /* 0x000000060b067c25 */ /* 0x000fe2000f8e0006 */
[----:B------:R-:W-:-:S03]  /*f750*/  LEA.HI.X R8, R8, UR5, R5, 0x1, P0 ;  /* 0x0000000508087c11 */ /* 0x000fc600080f0c05 */
[----:B------:R-:W-:Y:S02]  /*f760*/  IMAD R13, R11, UR7, R4 ;  /* 0x000000070b0d7c24 */ /* 0x000fe4000f8e0204 */
[----:B------:R-:W-:Y:S02]  /*f770*/  IMAD.SHL.U32 R10, R19, 0x8, RZ ;  /* 0x00000008130a7824 */ /* 0x000fe400078e00ff */
[----:B------:R-:W-:Y:S01]  /*f780*/  IMAD.IADD R5, R7, 0x1, R13 ;  /* 0x0000000107057824 */ /* 0x000fe200078e020d */
[----:B------:R-:W-:Y:S01]  /*f790*/  LEA R7, P0, R6, UR4, 0x1 ;  /* 0x0000000406077c11 */ /* 0x000fe2000f8008ff */
[----:B------:R-:W-:-:S03]  /*f7a0*/  ULDC UR4, c[0x0][0x2b8] ;  /* 0x0000ae0000047ab9 */ /* 0x000fc60000000800 */
        /* <DEDUP_REMOVED lines=8> */
[----:B------:R-:W1:Y:S01]  /*f830*/  SHFL.IDX PT, R14, R9, RZ, 0x181f ;  /* 0x00181fff090e7589 */ /* 0x000e6200000e0000 */
[----:B------:R-:W-:Y:S01]  /*f840*/  ULDC UR4, c[0x0][0x288] ;  /* 0x0000a20000047ab9 */ /* 0x000fe20000000800 */
[----:B------:R-:W-:Y:S02]  /*f850*/  VIADD R0, R0, UR40 ;  /* 0x0000002800007c36 */ /* 0x000fe40008000000 */
[----:B------:R-:W2:Y:S01]  /*f860*/  SHFL.IDX PT, R4, R8, RZ, 0x181f ;  /* 0x00181fff08047589 */ /* 0x000ea200000e0000 */
[----:B------:R-:W-:Y:S02]  /*f870*/  IMAD R3, R3, UR4, RZ ;  /* 0x0000000403037c24 */ /* 0x000fe4000f8e02ff */
[C---:B------:R-:W-:Y:S01]  /*f880*/  VIADD R12, R0.reuse, 0x10 ;  /* 0x00000010000c7836 */ /* 0x040fe20000000000 */
[----:B------:R-:W-:Y:S02]  /*f890*/  SHFL.IDX PT, R27, R8, 0x1, 0x181f ;  /* 0x00381f00081b7f89 */ /* 0x000fe400000e0000 */
[----:B------:R-:W-:-:S02]  /*f8a0*/  ISETP.GE.AND P1, PT, R0, R3, PT ;  /* 0x000000030000720c */ /* 0x000fc40003f26270 */
[----:B------:R-:W-:Y:S04]  /*f8b0*/  SHFL.IDX PT, R28, R9, 0x2, 0x181f ;  /* 0x00581f00091c7f89 */ /* 0x000fe800000e0000 */
[----:B------:R-:W-:Y:S07]  /*f8c0*/  SHFL.IDX PT, R20, R8, 0x2, 0x181f ;  /* 0x00581f0008147f89 */ /* 0x000fee00000e0000 */
[----:B------:R-:W-:-:S02]  /*f8d0*/  @!P1 LEA R21, R10, UR38, 0x1 ;  /* 0x000000260a159c11 */ /* 0x000fc4000f8e08ff */
[----:B-1----:R-:W-:-:S05]  /*f8e0*/  @!P1 LEA R14, P2, R17, R14, 0x1 ;  /* 0x0000000e110e9211 */ /* 0x002fca00078408ff */
[----:B--2---:R-:W-:Y:S02]  /*f8f0*/  @!P1 IMAD.X R5, RZ, RZ, R4, P2 ;  /* 0x000000ffff059224 */ /* 0x004fe400010e0604 */
[----:B------:R-:W-:Y:S02]  /*f900*/  @!P1 IMAD.MOV.U32 R4, RZ, RZ, R14 ;  /* 0x000000ffff049224 */ /* 0x000fe400078e000e */
[----:B------:R-:W1:Y:S04]  /*f910*/  SHFL.IDX PT, R14, R9, 0x1, 0x181f ;  /* 0x00381f00090e7f89 */ /* 0x000e6800000e0000 */
[----:B------:R2:W-:Y:S01]  /*f920*/  @!P1 LDGSTS.E.BYPASS.LTC128B.128 [R21+0x8400], desc[UR48][R4.64], !P0 ;  /* 0x0840000004159fae */ /* 0x0005e2000c101d70 */
[----:B------:R-:W-:Y:S01]  /*f930*/  ISETP.GE.AND P1, PT, R12, R3, PT ;  /* 0x000000030c00720c */ /* 0x000fe20003f26270 */
[----:B------:R-:W-:-:S05]  /*f940*/  VIADD R12, R0, 0x20 ;  /* 0x00000020000c7836 */ /* 0x000fca0000000000 */
[----:B------:R-:W-:Y:S01]  /*f950*/  ISETP.GE.AND P2, PT, R12, R3, PT ;  /* 0x000000030c00720c */ /* 0x000fe20003f46270 */
[----:B------:R-:W-:Y:S01]  /*f960*/  VIADD R12, R0, 0x30 ;  /* 0x00000030000c7836 */ /* 0x000fe20000000000 */
[----:B--2---:R-:W-:Y:S05]  /*f970*/  SHFL.IDX PT, R21, R8, 0x3, 0x181f ;  /* 0x00781f0008157f89 */ /* 0x004fea00000e0000 */
[----:B-1----:R-:W-:Y:S02]  /*f980*/  @!P1 LEA R4, P3, R17, R14, 0x1 ;  /* 0x0000000e11049211 */ /* 0x002fe400078608ff */
[----:B------:R-:W1:Y:S04]  /*f990*/  SHFL.IDX PT, R14, R9, 0x3, 0x181f ;  /* 0x00781f00090e7f89 */ /* 0x000e6800000e0000 */
[C---:B------:R-:W-:Y:S01]  /*f9a0*/  @!P2 LEA R29, R10.reuse, UR38, 0x1 ;  /* 0x000000260a1dac11 */ /* 0x040fe2000f8e08ff */
[----:B------:R-:W-:Y:S01]  /*f9b0*/  @!P1 IMAD.X R5, RZ, RZ, R27, P3 ;  /* 0x000000ffff059224 */ /* 0x000fe200018e061b */
[----:B------:R-:W-:-:S05]  /*f9c0*/  @!P1 LEA R27, R10, UR38, 0x1 ;  /* 0x000000260a1b9c11 */ /* 0x000fca000f8e08ff */
[----:B------:R2:W-:Y:S02]  /*f9d0*/  @!P1 LDGSTS.E.BYPASS.LTC128B.128 [R27+0x8c00], desc[UR48][R4.64], !P0 ;  /* 0x08c00000041b9fae */ /* 0x0005e4000c101d70 */
[----:B--2---:R-:W-:Y:S02]  /*f9e0*/  @!P2 LEA R4, P1, R17, R28, 0x1 ;  /* 0x0000001c1104a211 */ /* 0x004fe400078208ff */
[----:B------:R-:W2:Y:S03]  /*f9f0*/  SHFL.IDX PT, R28, R9, 0x4, 0x181f ;  /* 0x00981f00091c7f89 */ /* 0x000ea600000e0000 */
[----:B------:R-:W-:Y:S01]  /*fa00*/  @!P2 IMAD.X R5, RZ, RZ, R20, P1 ;  /* 0x000000ffff05a224 */ /* 0x000fe200008e0614 */
[----:B------:R-:W-:Y:S01]  /*fa10*/  ISETP.GE.AND P1, PT, R12, R3, PT ;  /* 0x000000030c00720c */ /* 0x000fe20003f26270 */
[----:B------:R-:W3:Y:S01]  /*fa20*/  SHFL.IDX PT, R20, R8, 0x4, 0x181f ;  /* 0x00981f0008147f89 */ /* 0x000ee200000e0000 */
[----:B------:R-:W-:-:S03]  /*fa30*/  VIADD R12, R0, 0x40 ;  /* 0x00000040000c7836 */ /* 0x000fc60000000000 */
[----:B------:R1:W-:Y:S02]  /*fa40*/  @!P2 LDGSTS.E.BYPASS.LTC128B.128 [R29+0x9400], desc[UR48][R4.64], !P0 ;  /* 0x09400000041dafae */ /* 0x0003e4000c101d70 */
[----:B------:R-:W-:Y:S01]  /*fa50*/  ISETP.GE.AND P2, PT, R12, R3, PT ;  /* 0x000000030c00720c */ /* 0x000fe20003f46270 */
[----:B------:R-:W-:-:S05]  /*fa60*/  VIADD R12, R0, 0x50 ;  /* 0x00000050000c7836 */ /* 0x000fca0000000000 */
[C---:B------:R-:W-:Y:S02]  /*fa70*/  @!P1 LEA R27, R10.reuse, UR38, 0x1 ;  /* 0x000000260a1b9c11 */ /* 0x040fe4000f8e08ff */
[C---:B-1----:R-:W-:Y:S02]  /*fa80*/  @!P1 LEA R4, P3, R17.reuse, R14, 0x1 ;  /* 0x0000000e11049211 */ /* 0x042fe400078608ff */
[----:B------:R-:W1:Y:S03]  /*fa90*/  SHFL.IDX PT, R14, R9, 0x5, 0x181f ;  /* 0x00b81f00090e7f89 */ /* 0x000e6600000e0000 */
[----:B------:R-:W-:Y:S01]  /*faa0*/  @!P2 LEA R29, R10, UR38, 0x1 ;  /* 0x000000260a1dac11 */ /* 0x000fe2000f8e08ff */
[----:B------:R-:W-:Y:S02]  /*fab0*/  @!P1 IMAD.X R5, RZ, RZ, R21, P3 ;  /* 0x000000ffff059224 */ /* 0x000fe400018e0615 */
[----:B------:R-:W4:Y:S04]  /*fac0*/  SHFL.IDX PT, R21, R8, 0x5, 0x181f ;  /* 0x00b81f0008157f89 */ /* 0x000f2800000e0000 */
[----:B------:R2:W-:Y:S02]  /*fad0*/  @!P1 LDGSTS.E.BYPASS.LTC128B.128 [R27+0x9c00], desc[UR48][R4.64], !P0 ;  /* 0x09c00000041b9fae */ /* 0x0005e4000c101d70 */
[----:B--2---:R-:W-:-:S02]  /*fae0*/  @!P2 LEA R4, P1, R17, R28, 0x1 ;  /* 0x0000001c1104a211 */ /* 0x004fc400078208ff */
[----:B------:R-:W2:Y:S03]  /*faf0*/  SHFL.IDX PT, R28, R9, 0x6, 0x181f ;  /* 0x00d81f00091c7f89 */ /* 0x000ea600000e0000 */
[----:B---3--:R-:W-:Y:S01]  /*fb00*/  @!P2 IMAD.X R5, RZ, RZ, R20, P1 ;  /* 0x000000ffff05a224 */ /* 0x008fe200008e0614 */
[----:B------:R-:W-:Y:S01]  /*fb10*/  ISETP.GE.AND P1, PT, R12, R3, PT ;  /* 0x000000030c00720c */ /* 0x000fe20003f26270 */
[----:B------:R-:W3:Y:S01]  /*fb20*/  SHFL.IDX PT, R20, R8, 0x6, 0x181f ;  /* 0x00d81f0008147f89 */ /* 0x000ee200000e0000 */
[----:B------:R-:W-:-:S03]  /*fb30*/  VIADD R12, R0, 0x60 ;  /* 0x00000060000c7836 */ /* 0x000fc60000000000 */
[----:B------:R1:W-:Y:S02]  /*fb40*/  @!P2 LDGSTS.E.BYPASS.LTC128B.128 [R29+0xa400], desc[UR48][R4.64], !P0 ;  /* 0x0a400000041dafae */ /* 0x0003e4000c101d70 */
[----:B------:R-:W-:Y:S01]  /*fb50*/  ISETP.GE.AND P2, PT, R12, R3, PT ;  /* 0x000000030c00720c */ /* 0x000fe20003f46270 */
[----:B------:R-:W-:Y:S01]  /*fb60*/  VIADD R12, R0, 0x70 ;  /* 0x00000070000c7836 */ /* 0x000fe20000000000 */
[----:B------:R-:W-:Y:S04]  /*fb70*/  SHFL.IDX PT, R8, R8, 0x7, 0x181f ;  /* 0x00f81f0008087f89 */ /* 0x000fe800000e0000 */
[C---:B-1----:R-:W-:Y:S02]  /*fb80*/  @!P1 LEA R4, P3, R17.reuse, R14, 0x1 ;  /* 0x0000000e11049211 */ /* 0x042fe400078608ff */
[----:B------:R-:W1:Y:S05]  /*fb90*/  SHFL.IDX PT, R14, R9, 0x7, 0x181f ;  /* 0x00f81f00090e7f89 */ /* 0x000e6a00000e0000 */
[C---:B------:R-:W-:Y:S01]  /*fba0*/  @!P2 LEA R27, R10.reuse, UR38, 0x1 ;  /* 0x000000260a1bac11 */ /* 0x040fe2000f8e08ff */
[----:B----4-:R-:W-:Y:S01]  /*fbb0*/  @!P1 IMAD.X R5, RZ, RZ, R21, P3 ;  /* 0x000000ffff059224 */ /* 0x010fe200018e0615 */
[----:B------:R-:W-:Y:S01]  /*fbc0*/  @!P1 LEA R21, R10, UR38, 0x1 ;  /* 0x000000260a159c11 */ /* 0x000fe2000f8e08ff */
[----:B------:R-:W-:Y:S04]  /*fbd0*/  SHFL.IDX PT, R9, R6, 0x1, 0x181f ;  /* 0x00381f0006097f89 */ /* 0x000fe800000e0000 */
[----:B------:R2:W-:Y:S02]  /*fbe0*/  @!P1 LDGSTS.E.BYPASS.LTC128B.128 [R21+0xac00], desc[UR48][R4.64], !P0 ;  /* 0x0ac0000004159fae */ /* 0x0005e4000c101d70 */
[----:B--2---:R-:W-:-:S02]  /*fbf0*/  @!P2 LEA R4, P1, R17, R28, 0x1 ;  /* 0x0000001c1104a211 */ /* 0x004fc400078208ff */
[----:B------:R-:W2:Y:S03]  /*fc00*/  SHFL.IDX PT, R28, R7, RZ, 0x181f ;  /* 0x00181fff071c7589 */ /* 0x000ea600000e0000 */
[----:B---3--:R-:W-:Y:S01]  /*fc10*/  @!P2 IMAD.X R5, RZ, RZ, R20, P1 ;  /* 0x000000ffff05a224 */ /* 0x008fe200008e0614 */
[----:B------:R-:W-:Y:S01]  /*fc20*/  ISETP.GE.AND P1, PT, R12, R3, PT ;  /* 0x000000030c00720c */ /* 0x000fe20003f26270 */
[----:B------:R-:W3:Y:S01]  /*fc30*/  SHFL.IDX PT, R20, R6, RZ, 0x181f ;  /* 0x00181fff06147589 */ /* 0x000ee200000e0000 */
[----:B------:R-:W-:-:S03]  /*fc40*/  VIADD R12, R0, 0x80 ;  /* 0x00000080000c7836 */ /* 0x000fc60000000000 */
[----:B------:R1:W-:Y:S02]  /*fc50*/  @!P2 LDGSTS.E.BYPASS.LTC128B.128 [R27+0xb400], desc[UR48][R4.64], !P0 ;  /* 0x0b400000041bafae */ /* 0x0003e4000c101d70 */
[----:B------:R-:W-:Y:S01]  /*fc60*/  ISETP.GE.AND P2, PT, R12, R3, PT ;  /* 0x000000030c00720c */ /* 0x000fe20003f46270 */
[----:B------:R-:W-:-:S05]  /*fc70*/  VIADD R12, R0, 0xa0 ;  /* 0x000000a0000c7836 */ /* 0x000fca0000000000 */
[C---:B------:R-:W-:Y:S02]  /*fc80*/  @!P1 LEA R21, R10.reuse, UR38, 0x1 ;  /* 0x000000260a159c11 */ /* 0x040fe4000f8e08ff */
[----:B-1----:R-:W-:Y:S02]  /*fc90*/  @!P1 LEA R4, P3, R17, R14, 0x1 ;  /* 0x0000000e11049211 */ /* 0x002fe400078608ff */
[----:B------:R-:W1:Y:S03]  /*fca0*/  SHFL.IDX PT, R14, R7, 0x1, 0x181f ;  /* 0x00381f00070e7f89 */ /* 0x000e6600000e0000 */
[----:B------:R-:W-:Y:S01]  /*fcb0*/  @!P2 LEA R27, R10, UR38, 0x1 ;  /* 0x000000260a1bac11 */ /* 0x000fe2000f8e08ff */
[----:B------:R-:W-:Y:S02]  /*fcc0*/  @!P1 IMAD.X R5, RZ, RZ, R8, P3 ;  /* 0x000000ffff059224 */ /* 0x000fe400018e0608 */
[----:B------:R-:W-:-:S03]  /*fcd0*/  VIADD R8, R0, 0x90 ;  /* 0x0000009000087836 */ /* 0x000fc60000000000 */
[----:B------:R2:W-:Y:S02]  /*fce0*/  @!P1 LDGSTS.E.BYPASS.LTC128B.128 [R21+0xbc00], desc[UR48][R4.64], !P0 ;  /* 0x0bc0000004159fae */ /* 0x0005e4000c101d70 */
[----:B--2---:R-:W-:-:S05]  /*fcf0*/  @!P2 LEA R4, P1, R17, R28, 0x1 ;  /* 0x0000001c1104a211 */ /* 0x004fca00078208ff */
[----:B---3--:R-:W-:Y:S01]  /*fd00*/  @!P2 IMAD.X R5, RZ, RZ, R20, P1 ;  /* 0x000000ffff05a224 */ /* 0x008fe200008e0614 */
[-C--:B------:R-:W-:Y:S01]  /*fd10*/  ISETP.GE.AND P1, PT, R8, R3.reuse, PT ;  /* 0x000000030800720c */ /* 0x080fe20003f26270 */
[----:B------:R-:W2:Y:S04]  /*fd20*/  SHFL.IDX PT, R20, R7, 0x2, 0x181f ;  /* 0x00581f0007147f89 */ /* 0x000ea800000e0000 */
[----:B------:R-:W3:Y:S04]  /*fd30*/  SHFL.IDX PT, R8, R6, 0x2, 0x181f ;  /* 0x00581f0006087f89 */ /* 0x000ee800000e0000 */
[----:B------:R1:W-:Y:S01]  /*fd40*/  @!P2 LDGSTS.E.BYPASS.LTC128B.128 [R27+0xc400], desc[UR48][R4.64], !P0 ;  /* 0x0c400000041bafae */ /* 0x0003e2000c101d70 */
[----:B------:R-:W-:-:S03]  /*fd50*/  ISETP.GE.AND P2, PT, R12, R3, PT ;  /* 0x000000030c00720c */ /* 0x000fc60003f46270 */
[----:B------:R-:W4:Y:S01]  /*fd60*/  SHFL.IDX PT, R6, R6, 0x3, 0x181f ;  /* 0x00781f0006067f89 */ /* 0x000f2200000e0000 */
[----:B-1----:R-:W-:-:S09]  /*fd70*/  @!P1 LEA R4, P3, R17, R14, 0x1 ;  /* 0x0000000e11049211 */ /* 0x002fd200078608ff */
[C---:B------:R-:W-:Y:S01]  /*fd80*/  @!P2 LEA R21, R10.reuse, UR38, 0x1 ;  /* 0x000000260a15ac11 */ /* 0x040fe2000f8e08ff */
[----:B------:R1:W0:Y:S01]  /*fd90*/  SHFL.IDX PT, R14, R7, 0x3, 0x181f ;  /* 0x00781f00070e7f89 */ /* 0x00022200000e0000 */
[----:B------:R-:W-:Y:S01]  /*fda0*/  @!P1 IMAD.X R5, RZ, RZ, R9, P3 ;  /* 0x000000ffff059224 */ /* 0x000fe200018e0609 */
[----:B------:R-:W-:-:S05]  /*fdb0*/  @!P1 LEA R9, R10, UR38, 0x1 ;  /* 0x000000260a099c11 */ /* 0x000fca000f8e08ff */
[----:B------:R2:W-:Y:S02]  /*fdc0*/  @!P1 LDGSTS.E.BYPASS.LTC128B.128 [R9+0xcc00], desc[UR48][R4.64], !P0 ;  /* 0x0cc0000004099fae */ /* 0x0005e4000c101d70 */
[----:B--2---:R-:W-:-:S05]  /*fdd0*/  @!P2 LEA R4, P1, R17, R20, 0x1 ;  /* 0x000000141104a211 */ /* 0x004fca00078208ff */
[----:B---3--:R-:W-:-:S05]  /*fde0*/  @!P2 IMAD.X R5, RZ, RZ, R8, P1 ;  /* 0x000000ffff05a224 */ /* 0x008fca00008e0608 */
[----:B0---4-:R1:W-:Y:S03]  /*fdf0*/  @!P2 LDGSTS.E.BYPASS.LTC128B.128 [R21+0xd400], desc[UR48][R4.64], !P0 ;  /* 0x0d4000000415afae */ /* 0x0113e6000c101d70 */
.L_x_1007:
[----:B------:R-:W-:-:S05]  /*fe00*/  VIADD R0, R0, 0xb0 ;  /* 0x000000b000007836 */ /* 0x000fca0000000000 */
[----:B------:R-:W-:Y:S01]  /*fe10*/  ISETP.GE.AND P1, PT, R0, R3, PT ;  /* 0x000000030000720c */ /* 0x000fe20003f26270 */
[----:B------:R-:W-:-:S05]  /*fe20*/  IMAD.MOV.U32 R0, RZ, RZ, 0x1 ;  /* 0x00000001ff007424 */ /* 0x000fca00078e00ff */
[----:B------:R-:W-:-:S07]  /*fe30*/  SHF.L.U32 R0, R0, 0x1f, RZ ;  /* 0x0000001f00007819 */ /* 0x000fce00000006ff */
[----:B-1----:R-:W-:Y:S02]  /*fe40*/  @!P1 LEA R4, P2, R17, R14, 0x1 ;  /* 0x0000000e11049211 */ /* 0x002fe400078408ff */
[----:B------:R-:W-:-:S03]  /*fe50*/  @!P1 LEA R3, R10, UR38, 0x1 ;  /* 0x000000260a039c11 */ /* 0x000fc6000f8e08ff */
[----:B------:R-:W-:-:S05]  /*fe60*/  @!P1 IMAD.X R5, RZ, RZ, R6, P2 ;  /* 0x000000ffff059224 */ /* 0x000fca00010e0606 */
        /* <DEDUP_REMOVED lines=9> */
[----:B0-----:R-:W-:-:S05]  /*ff00*/  VIADD R3, R26, 0xfffffffe ;  /* 0xfffffffe1a037836 */ /* 0x001fca0000000000 */
[----:B------:R-:W-:Y:S01]  /*ff10*/  ISETP.GE.AND P1, PT, R3, UR41, PT ;  /* 0x0000002903007c0c */ /* 0x000fe2000bf26270 */
[----:B------:R-:W0:Y:S02]  /*ff20*/  SYNCS.PHASECHK.TRANS64.TRYWAIT P0, [UR38+0x16820], R0 ;  /* 0x01682000ff0075a7 */ /* 0x000e240008000166 */
[----:B0-----:R-:W-:Y:S10]  /*ff30*/  @!P0 BRA `(.L_x_918) ;  /* 0x0000002c00288947 */ /* 0x001ff40003800000 */
.L_x_1008:
[----:B------:R-:W-:Y:S02]  /*ff40*/  IMAD.MOV.U32 R12, RZ, RZ, 0x1 ;  /* 0x00000001ff0c7424 */ /* 0x000fe400078e00ff */
[----:B0-----:R-:W-:Y:S01]  /*ff50*/  IMAD.MOV.U32 R0, RZ, RZ, RZ ;  /* 0x000000ffff007224 */ /* 0x001fe200078e00ff */
[----:B------:R-:W-:Y:S06]  /*ff60*/  @!P1 BRA `(.L_x_919) ;  /* 0x0000001000e09947 */ /* 0x000fec0003800000 */
[----:B------:R-:W-:Y:S01]  /*ff70*/  UIADD3 UR4, UR42, 0x1, URZ ;  /* 0x000000012a047890 */ /* 0x000fe2000fffe03f */
[----:B------:R-:W-:Y:S01]  /*ff80*/  LOP3.LUT R8, R2, 0x1f, RZ, 0xc0, !PT ;  /* 0x0000001f02087812 */ /* 0x000fe200078ec0ff */
[----:B------:R-:W-:Y:S01]  /*ff90*/  ULOP3.LUT UR5, URZ, UR44, URZ, 0x33, !UPT ;  /* 0x0000002c3f057292 */ /* 0x000fe2000f8e333f */
[----:B------:R-:W-:Y:S01]  /*ffa0*/  IMAD.MOV.U32 R12, RZ, RZ, 0x1 ;  /* 0x00000001ff0c7424 */ /* 0x000fe200078e00ff */
[----:B------:R-:W-:-:S04]  /*ffb0*/  UIMAD UR4, UR4, UR46, URZ ;  /* 0x0000002e040472a4 */ /* 0x000fc8000f8e023f */
[----:B------:R-:W-:Y:S01]  /*ffc0*/  IMAD.U32 R5, RZ, RZ, UR5 ;  /* 0x00000005ff057e24 */ /* 0x000fe2000f8e00ff */
[----:B------:R-:W-:Y:S01]  /*ffd0*/  ULOP3.LUT UR5, URZ, UR41, URZ, 0x33, !UPT ;  /* 0x000000293f057292 */ /* 0x000fe2000f8e333f */
[----:B------:R-:W-:Y:S01]  /*ffe0*/  LOP3.LUT R4, RZ, UR4, RZ, 0x33, !PT ;  /* 0x00000004ff047c12 */ /* 0x000fe2000f8e33ff */
[----:B------:R-:W-:-:S03]  /*fff0*/  ULOP3.LUT UR4, URZ, UR39, URZ, 0x33, !UPT ;  /* 0x000000273f047292 */ /* 0x000fc6000f8e333f */
[----:B------:R-:W-:Y:S01]  /*10000*/  VIADDMNMX R4, R4, -UR43, R5, !PT ;  /* 0x8000002b04047c46 */ /* 0x000fe2000f800105 */
[----:B------:R-:W-:-:S03]  /*10010*/  IMAD.MOV.U32 R5, RZ, RZ, 0x2 ;  /* 0x00000002ff057424 */ /* 0x000fc600078e00ff */
[----:B------:R-:W-:-:S04]  /*10020*/  VIMNMX R4, R4, UR4, !PT ;  /* 0x0000000404047c48 */ /* 0x000fc8000ffe0100 */
[----:B------:R-:W-:Y:S02]  /*10030*/  VIADDMNMX R5, R4, R5, UR5, !PT ;  /* 0x0000000504057e46 */ /* 0x000fe4000f800105 */
[----:B------:R-:W-:-:S03]  /*10040*/  LOP3.LUT R6, RZ, R4, RZ, 0x33, !PT ;  /* 0x00000004ff067212 */ /* 0x000fc600078e33ff */
[C---:B------:R-:W-:Y:S02]  /*10050*/  VIADD R7, R5.reuse, 0xfffffffe ;  /* 0xfffffffe05077836 */ /* 0x040fe40000000000 */
[----:B------:R-:W-:Y:S02]  /*10060*/  IMAD.IADD R10, R5, 0x1, R6 ;  /* 0x00000001050a7824 */ /* 0x000fe400078e0206 */
[----:B------:R-:W-:Y:S01]  /*10070*/  IMAD.MOV.U32 R6, RZ, RZ, R22 ;  /* 0x000000ffff067224 */ /* 0x000fe200078e0016 */
[----:B------:R-:W-:Y:S02]  /*10080*/  ISETP.NE.AND P0, PT, R7, R4, PT ;  /* 0x000000040700720c */ /* 0x000fe40003f05270 */
[----:B------:R-:W-:-:S11]  /*10090*/  LOP3.LUT R9, R10, 0x1, RZ, 0xc0, !PT ;  /* 0x000000010a097812 */ /* 0x000fd600078ec0ff */
[----:B------:R-:W-:Y:S05]  /*100a0*/  @!P0 BRA `(.L_x_920) ;  /* 0x0000000c00148947 */ /* 0x000fea0003800000 */
[----:B------:R-:W-:Y:S01]  /*100b0*/  BSSY B0, `(.L_x_920) ;  /* 0x00000c4000007945 */ /* 0x000fe20003800000 */
[----:B------:R-:W-:Y:S02]  /*100c0*/  IMAD.IADD R10, R10, 0x1, -R9 ;  /* 0x000000010a0a7824 */ /* 0x000fe400078e0a09 */
[----:B------:R-:W-:Y:S02]  /*100d0*/  IMAD.MOV.U32 R11, RZ, RZ, 0x1 ;  /* 0x00000001ff0b7424 */ /* 0x000fe400078e00ff */
[----:B------:R-:W-:-:S07]  /*100e0*/  IMAD.MOV.U32 R6, RZ, RZ, R22 ;  /* 0x000000ffff067224 */ /* 0x000fce00078e0016 */
.L_x_947:
        /* <DEDUP_REMOVED lines=9> */
[----:B------:R-:W0:Y:S01]  /*10180*/  LDC R14, c[0x0][0x43c] ;  /* 0x00010f00ff0e7b82 */ /* 0x000e220000000800 */
[----:B------:R-:W-:Y:S01]  /*10190*/  IMAD.MOV.U32 R13, RZ, RZ, R3 ;  /* 0x000000ffff0d7224 */ /* 0x000fe200078e0003 */
[----:B------:R-:W-:Y:S01]  /*101a0*/  ULDC.64 UR4, c[0x0][0x428] ;  /* 0x00010a0000047ab9 */ /* 0x000fe20000000a00 */
[----:B0-----:R-:W-:-:S13]  /*101b0*/  ISETP.NE.AND P0, PT, R14, 0x1, PT ;  /* 0x000000010e00780c */ /* 0x001fda0003f05270 */
[----:B------:R-:W0:Y:S02]  /*101c0*/  @P0 LDC.64 R4, c[0x0][0x440] ;  /* 0x00011000ff040b82 */ /* 0x000e240000000a00 */
[----:B0-----:R-:W-:-:S05]  /*101d0*/  @P0 IMAD.HI.U32 R4, R3, R4, RZ ;  /* 0x0000000403040227 */ /* 0x001fca00078e00ff */
        /* <DEDUP_REMOVED lines=13> */
.L_x_923:
[----:B------:R-:W1:Y:S01]  /*102b0*/  SYNCS.PHASECHK.TRANS64.TRYWAIT P0, [UR38+0x16848], R12 ;  /* 0x0168480cff0075a7 */ /* 0x000e620008000166 */
[----:B------:R-:W-:Y:S01]  /*102c0*/  BSSY B2, `(.L_x_924) ;  /* 0x0000003000027945 */ /* 0x000fe20003800000 */
[----:B------:R-:W-:-:S03]  /*102d0*/  ISETP.NE.AND P2, PT, R19, RZ, PT ;  /* 0x000000ff1300720c */ /* 0x000fc60003f45270 */
[----:B-1----:R-:W-:Y:S10]  /*102e0*/  @!P0 BRA `(.L_x_925) ;  /* 0x0000002800548947 */ /* 0x002ff40003800000 */
.L_x_1009:
[----:B------:R-:W-:Y:S05]  /*102f0*/  BSYNC B2 ;  /* 0x0000000000027941 */ /* 0x000fea0003800000 */
.L_x_924:
[----:B------:R-:W-:Y:S04]  /*10300*/  BSSY B2, `(.L_x_926) ;  /* 0x0000007000027945 */ /* 0x000fe80003800000 */
[----:B------:R-:W-:Y:S05]  /*10310*/  @P2 BRA `(.L_x_927) ;  /* 0x0000000000142947 */ /* 0x000fea0003800000 */
[----:B------:R-:W-:Y:S01]  /*10320*/  ISETP.NE.AND P0, PT, R8, RZ, PT ;  /* 0x000000ff0800720c */ /* 0x000fe20003f05270 */
[----:B0-----:R-:W-:-:S04]  /*10330*/  IMAD.MOV.U32 R4, RZ, RZ, 0x4000 ;  /* 0x00004000ff047424 */ /* 0x001fc800078e00ff */
[----:B------:R1:W-:Y:S08]  /*10340*/  SYNCS.ARRIVE.TRANS64 RZ, [UR38+0x16838], R4 ;  /* 0x01683804ffff79a7 */ /* 0x0003f00008000026 */
[----:B-1----:R-:W-:Y:S05]  /*10350*/  @!P0 BRA `(.L_x_927) ;  /* 0x0000000000048947 */ /* 0x002fea0003800000 */
[----:B------:R-:W-:Y:S01]  /*10360*/  BPT.TRAP 0x1 ;  /* 0x000000040000795c */ /* 0x000fe20000300000 */
.L_x_927:
[----:B------:R-:W-:Y:S05]  /*10370*/  BSYNC B2 ;  /* 0x0000000000027941 */ /* 0x000fea0003800000 */
.L_x_926:
[----:B------:R-:W-:Y:S01]  /*10380*/  IMAD.MOV.U32 R7, RZ, RZ, RZ ;  /* 0x000000ffff077224 */ /* 0x000fe200078e00ff */
[----:B------:R-:W-:Y:S01]  /*10390*/  ULDC.64 UR4, c[0x0][0x198] ;  /* 0x0000660000047ab9 */ /* 0x000fe20000000a00 */
[----:B------:R-:W-:Y:S01]  /*103a0*/  PLOP3.LUT P0, PT, PT, PT, PT, 0x80, 0x0 ;  /* 0x000000000000781c */ /* 0x000fe20003f0f070 */
[----:B------:R-:W-:Y:S01]  /*103b0*/  UIADD3 UR4, UP0, UR4, 0x370, URZ ;  /* 0x0000037004047890 */ /* 0x000fe2000ff1e03f */
[----:B0-----:R-:W-:Y:S01]  /*103c0*/  IMAD.SHL.U32 R4, R14, 0x80, RZ ;  /* 0x000000800e047824 */ /* 0x001fe200078e00ff */
[----:B------:R-:W-:Y:S01]  /*103d0*/  R2UR UR34, R7 ;  /* 0x00000000072272ca */ /* 0x000fe200000e0000 */
[----:B------:R-:W-:Y:S02]  /*103e0*/  UIADD3 UR32, UR38, 0x12400, URZ ;  /* 0x0001240026207890 */ /* 0x000fe4000fffe03f */
[----:B------:R-:W-:Y:S02]  /*103f0*/  UIADD3 UR33, UR38, 0x16838, URZ ;  /* 0x0001683826217890 */ /* 0x000fe4000fffe03f */
[----:B------:R-:W-:Y:S01]  /*10400*/  UIADD3.X UR5, URZ, UR5, URZ, UP0, !UPT ;  /* 0x000000053f057290 */ /* 0x000fe200087fe43f */
[----:B------:R-:W-:Y:S01]  /*10410*/  UMOV UR6, 0x0 ;  /* 0x0000000000067882 */ /* 0x000fe20000000000 */
[----:B------:R-:W-:-:S10]  /*10420*/  UMOV UR7, 0x14f00000 ;  /* 0x14f0000000077882 */ /* 0x000fd40000000000 */
.L_x_928:
[----:B------:R-:W-:-:S13]  /*10430*/  @P0 ELECT P3, URZ, PT ;  /* 0x00000000003f082f */ /* 0x000fda0003860000 */
[----:B-----5:R-:W-:Y:S02]  /*10440*/  @P3 R2UR UR37, R6 ;  /* 0x00000000062532ca */ /* 0x020fe400000e0000 */
[----:B------:R-:W-:Y:S02]  /*10450*/  @P3 R2UR UR35, R4 ;  /* 0x00000000042332ca */ /* 0x000fe400000e0000 */
[----:B------:R-:W-:Y:S02]  /*10460*/  @P3 PLOP3.LUT P0, PT, P3, PT, PT, 0x8, 0x0 ;  /* 0x000000000000381c */ /* 0x000fe40001f0e170 */
[----:B------:R-:W-:-:S09]  /*10470*/  PLOP3.LUT P3, PT, PT, PT, PT, 0x8, 0x0 ;  /* 0x000000000000781c */ /* 0x000fd20003f6e170 */
[----:B------:R0:W-:Y:S02]  /*10480*/  UTMALDG.4D [UR32], [UR4], desc[UR6] ;  /* 0x00000620040075b4 */ /* 0x0001e40008019000 */
[----:B0-----:R-:W-:Y:S05]  /*10490*/  @P0 BRA.U.ANY `(.L_x_928) ;  /* 0xfffffffd00e40947 */ /* 0x001fea000393ffff */
[----:B------:R-:W0:Y:S01]  /*104a0*/  SYNCS.PHASECHK.TRANS64.TRYWAIT P0, [UR38+0x16860], R12 ;  /* 0x0168600cff0075a7 */ /* 0x000e220008000166 */
[----:B------:R-:W-:Y:S04]  /*104b0*/  BSSY B2, `(.L_x_929) ;  /* 0x0000002000027945 */ /* 0x000fe80003800000 */
[----:B0-----:R-:W-:Y:S05]  /*104c0*/  @!P0 BRA `(.L_x_930) ;  /* 0x0000002400f48947 */ /* 0x001fea0003800000 */
.L_x_1010:
[----:B------:R-:W-:Y:S05]  /*104d0*/  BSYNC B2 ;  /* 0x0000000000027941 */ /* 0x000fea0003800000 */
.L_x_929:
[----:B------:R-:W-:Y:S01]  /*104e0*/  BSSY B2, `(.L_x_931) ;  /* 0x0000009000027945 */ /* 0x000fe20003800000 */
[----:B------:R-:W-:Y:S02]  /*104f0*/  IMAD.MOV.U32 R4, RZ, RZ, 0x0 ;  /* 0x00000000ff047424 */ /* 0x000fe400078e00ff */
[----:B0-----:R-:W-:Y:S01]  /*10500*/  IMAD.MOV.U32 R5, RZ, RZ, 0x14f00000 ;  /* 0x14f00000ff057424 */ /* 0x001fe200078e00ff */
[----:B------:R-:W-:Y:S06]  /*10510*/  @P2 BRA `(.L_x_932) ;  /* 0x0000000000142947 */ /* 0x000fec0003800000 */
[----:B------:R-:W-:Y:S01]  /*10520*/  ISETP.NE.AND P0, PT, R8, RZ, PT ;  /* 0x000000ff0800720c */ /* 0x000fe20003f05270 */
[----:B------:R-:W-:-:S04]  /*10530*/  IMAD.MOV.U32 R12, RZ, RZ, 0x4000 ;  /* 0x00004000ff0c7424 */ /* 0x000fc800078e00ff */
[----:B------:R0:W-:Y:S08]  /*10540*/  SYNCS.ARRIVE.TRANS64 RZ, [UR38+0x16850], R12 ;  /* 0x0168500cffff79a7 */ /* 0x0001f00008000026 */
[----:B0-----:R-:W-:Y:S05]  /*10550*/  @!P0 BRA `(.L_x_932) ;  /* 0x0000000000048947 */ /* 0x001fea0003800000 */
[----:B------:R-:W-:Y:S01]  /*10560*/  BPT.TRAP 0x1 ;  /* 0x000000040000795c */ /* 0x000fe20000300000 */
.L_x_932:
[----:B------:R-:W-:Y:S05]  /*10570*/  BSYNC B2 ;  /* 0x0000000000027941 */ /* 0x000fea0003800000 */
.L_x_931:
[----:B------:R-:W-:Y:S01]  /*10580*/  R2UR UR7, R5 ;  /* 0x00000000050772ca */ /* 0x000fe200000e0000 */
[----:B------:R-:W-:Y:S01]  /*10590*/  ULDC.64 UR4, c[0x0][0x198] ;  /* 0x0000660000047ab9 */ /* 0x000fe20000000a00 */
[----:B------:R-:W-:Y:S01]  /*105a0*/  R2UR UR10, R7 ;  /* 0x00000000070a72ca */ /* 0x000fe200000e0000 */
[----:B------:R-:W-:Y:S01]  /*105b0*/  UIADD3 UR4, UP0, UR4, 0x470, URZ ;  /* 0x0000047004047890 */ /* 0x000fe2000ff1e03f */
[----:B------:R-:W-:Y:S01]  /*105c0*/  R2UR UR6, R4 ;  /* 0x00000000040672ca */ /* 0x000fe200000e0000 */
[----:B------:R-:W-:Y:S01]  /*105d0*/  IMAD.SHL.U32 R4, R23, 0x80, RZ ;  /* 0x0000008017047824 */ /* 0x000fe200078e00ff */
[----:B------:R-:W-:Y:S01]  /*105e0*/  PLOP3.LUT P0, PT, PT, PT, PT, 0x80, 0x0 ;  /* 0x000000000000781c */ /* 0x000fe20003f0f070 */
[----:B------:R-:W-:Y:S02]  /*105f0*/  UIADD3 UR8, UR38, 0x400, URZ ;  /* 0x0000040026087890 */ /* 0x000fe4000fffe03f */
[----:B------:R-:W-:Y:S02]  /*10600*/  UIADD3 UR9, UR38, 0x16850, URZ ;  /* 0x0001685026097890 */ /* 0x000fe4000fffe03f */
[----:B------:R-:W-:-:S12]  /*10610*/  UIADD3.X UR5, URZ, UR5, URZ, UP0, !UPT ;  /* 0x000000053f057290 */ /* 0x000fd800087fe43f */
.L_x_933:
[----:B------:R-:W-:-:S13]  /*10620*/  @P0 ELECT P2, URZ, PT ;  /* 0x00000000003f082f */ /* 0x000fda0003840000 */
[----:B------:R-:W-:Y:S01]  /*10630*/  @P2 R2UR UR13, R22 ;  /* 0x00000000160d22ca */ /* 0x000fe200000e0000 */
[----:B------:R-:W-:Y:S01]  /*10640*/  UMOV UR12, UR36 ;  /* 0x00000024000c7c82 */ /* 0x000fe20008000000 */
[----:B------:R-:W-:Y:S02]  /*10650*/  @P2 R2UR UR11, R4 ;  /* 0x00000000040b22ca */ /* 0x000fe400000e0000 */
[----:B------:R-:W-:Y:S02]  /*10660*/  @P2 PLOP3.LUT P0, PT, P2, PT, PT, 0x8, 0x0 ;  /* 0x000000000000281c */ /* 0x000fe4000170e170 */
[----:B------:R-:W-:-:S09]  /*10670*/  PLOP3.LUT P2, PT, PT, PT, PT, 0x8, 0x0 ;  /* 0x000000000000781c */ /* 0x000fd20003f4e170 */
[----:B------:R0:W-:Y:S02]  /*10680*/  UTMALDG.4D [UR8], [UR4], desc[UR6] ;  /* 0x00000608040075b4 */ /* 0x0001e40008019000 */
[----:B0-----:R-:W-:Y:S05]  /*10690*/  @P0 BRA.U.ANY `(.L_x_933) ;  /* 0xfffffffd00e00947 */ /* 0x001fea000393ffff */
[----:B------:R-:W-:Y:S02]  /*106a0*/  IMAD.MOV.U32 R23, RZ, RZ, R14 ;  /* 0x000000ffff177224 */ /* 0x000fe400078e000e */
[----:B------:R-:W-:-:S07]  /*106b0*/  IMAD.MOV.U32 R22, RZ, RZ, R6 ;  /* 0x000000ffff167224 */ /* 0x000fce00078e0006 */
.L_x_922:
[----:B------:R-:W-:Y:S05]  /*106c0*/  BSYNC B1 ;  /* 0x0000000000017941 */ /* 0x000fea0003800000 */
.L_x_921:
        /* <DEDUP_REMOVED lines=27> */
.L_x_936:
[----:B------:R-:W1:Y:S01]  /*10880*/  SYNCS.PHASECHK.TRANS64.TRYWAIT P0, [UR38+0x16840], R14 ;  /* 0x0168400eff0075a7 */ /* 0x000e620008000166 */
[----:B------:R-:W-:Y:S01]  /*10890*/  BSSY B2, `(.L_x_937) ;  /* 0x0000003000027945 */ /* 0x000fe20003800000 */
[----:B------:R-:W-:-:S03]  /*108a0*/  ISETP.NE.AND P2, PT, R19, RZ, PT ;  /* 0x000000ff1300720c */ /* 0x000fc60003f45270 */
[----:B-1----:R-:W-:Y:S10]  /*108b0*/  @!P0 BRA `(.L_x_938) ;  /* 0x0000002400108947 */ /* 0x002ff40003800000 */
.L_x_1011:
[----:B------:R-:W-:Y:S05]  /*108c0*/  BSYNC B2 ;  /* 0x0000000000027941 */ /* 0x000fea0003800000 */
.L_x_937:
[----:B------:R-:W-:Y:S04]  /*108d0*/  BSSY B2, `(.L_x_939) ;  /* 0x0000007000027945 */ /* 0x000fe80003800000 */
[----:B------:R-:W-:Y:S05]  /*108e0*/  @P2 BRA `(.L_x_940) ;  /* 0x0000000000142947 */ /* 0x000fea0003800000 */
[----:B------:R-:W-:Y:S01]  /*108f0*/  ISETP.NE.AND P0, PT, R8, RZ, PT ;  /* 0x000000ff0800720c */ /* 0x000fe20003f05270 */
[----:B0-----:R-:W-:-:S04]  /*10900*/  IMAD.MOV.U32 R4, RZ, RZ, 0x4000 ;  /* 0x00004000ff047424 */ /* 0x001fc800078e00ff */
[----:B------:R1:W-:Y:S08]  /*10910*/  SYNCS.ARRIVE.TRANS64 RZ, [UR38+0x16830], R4 ;  /* 0x01683004ffff79a7 */ /* 0x0003f00008000026 */
[----:B-1----:R-:W-:Y:S05]  /*10920*/  @!P0 BRA `(.L_x_940) ;  /* 0x0000000000048947 */ /* 0x002fea0003800000 */
[----:B------:R-:W-:Y:S01]  /*10930*/  BPT.TRAP 0x1 ;  /* 0x000000040000795c */ /* 0x000fe20000300000 */
.L_x_940:
[----:B------:R-:W-:Y:S05]  /*10940*/  BSYNC B2 ;  /* 0x0000000000027941 */ /* 0x000fea0003800000 */
.L_x_939:
        /* <DEDUP_REMOVED lines=11> */
.L_x_941:
[----:B------:R-:W-:-:S13]  /*10a00*/  @P0 ELECT P3, URZ, PT ;  /* 0x00000000003f082f */ /* 0x000fda0003860000 */
[----:B-----5:R-:W-:Y:S01]  /*10a10*/  @P3 R2UR UR13, R6 ;  /* 0x00000000060d32ca */ /* 0x020fe200000e0000 */
[----:B------:R-:W-:Y:S01]  /*10a20*/  UMOV UR12, UR36 ;  /* 0x00000024000c7c82 */ /* 0x000fe20008000000 */
[----:B------:R-:W-:Y:S02]  /*10a30*/  @P3 R2UR UR11, R4 ;  /* 0x00000000040b32ca */ /* 0x000fe400000e0000 */
[----:B------:R-:W-:Y:S02]  /*10a40*/  @P3 PLOP3.LUT P0, PT, P3, PT, PT, 0x8, 0x0 ;  /* 0x000000000000381c */ /* 0x000fe40001f0e170 */
[----:B------:R-:W-:-:S09]  /*10a50*/  PLOP3.LUT P3, PT, PT, PT, PT, 0x8, 0x0 ;  /* 0x000000000000781c */ /* 0x000fd20003f6e170 */
[----:B------:R0:W-:Y:S02]  /*10a60*/  UTMALDG.4D [UR8], [UR4], desc[UR6] ;  /* 0x00000608040075b4 */ /* 0x0001e40008019000 */
[----:B0-----:R-:W-:Y:S05]  /*10a70*/  @P0 BRA.U.ANY `(.L_x_941) ;  /* 0xfffffffd00e00947 */ /* 0x001fea000393ffff */
[----:B------:R-:W-:Y:S01]  /*10a80*/  SHF.L.U32 R4, R11, 0x1f, RZ ;  /* 0x0000001f0b047819 */ /* 0x000fe200000006ff */
[----:B------:R-:W-:Y:S03]  /*10a90*/  BSSY B2, `(.L_x_942) ;  /* 0x0000003000027945 */ /* 0x000fe60003800000 */
[----:B------:R-:W0:Y:S02]  /*10aa0*/  SYNCS.PHASECHK.TRANS64.TRYWAIT P0, [UR38+0x16868], R4 ;  /* 0x01686804ff0075a7 */ /* 0x000e240008000166 */
[----:B0-----:R-:W-:Y:S05]  /*10ab0*/  @!P0 BRA `(.L_x_943) ;  /* 0x0000002000a88947 */ /* 0x001fea0003800000 */
.L_x_1012:
[----:B------:R-:W-:Y:S05]  /*10ac0*/  BSYNC B2 ;  /* 0x0000000000027941 */ /* 0x000fea0003800000 */
.L_x_942:
[----:B------:R-:W-:Y:S01]  /*10ad0*/  BSSY B2, `(.L_x_944) ;  /* 0x0000009000027945 */ /* 0x000fe20003800000 */
[----:B0-----:R-:W-:Y:S02]  /*10ae0*/  IMAD.MOV.U32 R4, RZ, RZ, 0x0 ;  /* 0x00000000ff047424 */ /* 0x001fe400078e00ff */
[----:B------:R-:W-:Y:S01]  /*10af0*/  IMAD.MOV.U32 R5, RZ, RZ, 0x14f00000 ;  /* 0x14f00000ff057424 */ /* 0x000fe200078e00ff */
[----:B------:R-:W-:Y:S06]  /*10b00*/  @P2 BRA `(.L_x_945) ;  /* 0x0000000000142947 */ /* 0x000fec0003800000 */
[----:B------:R-:W-:Y:S01]  /*10b10*/  ISETP.NE.AND P0, PT, R8, RZ, PT ;  /* 0x000000ff0800720c */ /* 0x000fe20003f05270 */
[----:B------:R-:W-:-:S04]  /*10b20*/  IMAD.MOV.U32 R11, RZ, RZ, 0x4000 ;  /* 0x00004000ff0b7424 */ /* 0x000fc800078e00ff */
[----:B------:R0:W-:Y:S08]  /*10b30*/  SYNCS.ARRIVE.TRANS64 RZ, [UR38+0x16858], R11 ;  /* 0x0168580bffff79a7 */ /* 0x0001f00008000026 */
[----:B0-----:R-:W-:Y:S05]  /*10b40*/  @!P0 BRA `(.L_x_945) ;  /* 0x0000000000048947 */ /* 0x001fea0003800000 */
[----:B------:R-:W-:Y:S01]  /*10b50*/  BPT.TRAP 0x1 ;  /* 0x000000040000795c */ /* 0x000fe20000300000 */
.L_x_945:
[----:B------:R-:W-:Y:S05]  /*10b60*/  BSYNC B2 ;  /* 0x0000000000027941 */ /* 0x000fea0003800000 */
.L_x_944:
        /* <DEDUP_REMOVED lines=10> */
.L_x_946:
        /* <DEDUP_REMOVED lines=10> */
.L_x_935:
[----:B------:R-:W-:Y:S05]  /*10cb0*/  BSYNC B1 ;  /* 0x0000000000017941 */ /* 0x000fea0003800000 */
.L_x_934:
[----:B------:R-:W-:Y:S02]  /*10cc0*/  VIADD R3, R3, 0xfffffffe ;  /* 0xfffffffe03037836 */ /* 0x000fe40000000000 */
[----:B------:R-:W-:Y:S01]  /*10cd0*/  IMAD.MOV.U32 R11, RZ, RZ, R12 ;  /* 0x000000ffff0b7224 */ /* 0x000fe200078e000c */
[----:B------:R-:W-:Y:S06]  /*10ce0*/  @P1 BRA `(.L_x_947) ;  /* 0xfffffff400001947 */ /* 0x000fec000383ffff */
[----:B------:R-:W-:Y:S05]  /*10cf0*/  BSYNC B0 ;  /* 0x0000000000007941 */ /* 0x000fea0003800000 */
.L_x_920:
        /* <DEDUP_REMOVED lines=9> */
[----:B------:R-:W0:Y:S01]  /*10d90*/  LDC R13, c[0x0][0x43c] ;  /* 0x00010f00ff0d7b82 */ /* 0x000e220000000800 */
[----:B------:R-:W-:Y:S01]  /*10da0*/  IMAD.MOV.U32 R11, RZ, RZ, R3 ;  /* 0x000000ffff0b7224 */ /* 0x000fe200078e0003 */
[----:B------:R-:W-:Y:S02]  /*10db0*/  ULDC.64 UR4, c[0x0][0x428] ;  /* 0x00010a0000047ab9 */ /* 0x000fe40000000a00 */
[----:B------:R-:W-:-:S04]  /*10dc0*/  IMAD R24, R24, UR4, RZ ;  /* 0x0000000418187c24 */ /* 0x000fc8000f8e02ff */
[----:B------:R-:W-:Y:S01]  /*10dd0*/  IMAD R15, R25, UR5, R24 ;  /* 0x00000005190f7c24 */ /* 0x000fe2000f8e0218 */
[----:B0-----:R-:W-:-:S13]  /*10de0*/  ISETP.NE.AND P0, PT, R13, 0x1, PT ;  /* 0x000000010d00780c */ /* 0x001fda0003f05270 */
[----:B------:R-:W0:Y:S02]  /*10df0*/  @P0 LDC.64 R4, c[0x0][0x440] ;  /* 0x00011000ff040b82 */ /* 0x000e240000000a00 */
[----:B0-----:R-:W-:-:S05]  /*10e00*/  @P0 IMAD.HI.U32 R4, R3, R4, RZ ;  /* 0x0000000403040227 */ /* 0x001fca00078e00ff */
[----:B------:R-:W-:-:S04]  /*10e10*/  @P0 SHF.R.U32.HI R11, RZ, R5, R4 ;  /* 0x00000005ff0b0219 */ /* 0x000fc80000011604 */
[--C-:B------:R-:W-:Y:S01]  /*10e20*/  SHF.R.S32.HI R5, RZ, 0x1f, R11.reuse ;  /* 0x0000001fff057819 */ /* 0x100fe2000001140b */
        /* <DEDUP_REMOVED lines=9> */
.L_x_949:
[----:B------:R-:W1:Y:S01]  /*10ec0*/  SYNCS.PHASECHK.TRANS64.TRYWAIT P0, [UR38+0x16848], R9 ;  /* 0x01684809ff0075a7 */ /* 0x000e620008000166 */
[----:B------:R-:W-:Y:S01]  /*10ed0*/  BSSY B1, `(.L_x_950) ;  /* 0x0000003000017945 */ /* 0x000fe20003800000 */
[----:B------:R-:W-:-:S03]  /*10ee0*/  ISETP.NE.AND P1, PT, R19, RZ, PT ;  /* 0x000000ff1300720c */ /* 0x000fc60003f25270 */
[----:B-1----:R-:W-:Y:S10]  /*10ef0*/  @!P0 BRA `(.L_x_951) ;  /* 0x0000001c00b08947 */ /* 0x002ff40003800000 */
.L_x_1013:
[----:B------:R-:W-:Y:S05]  /*10f00*/  BSYNC B1 ;  /* 0x0000000000017941 */ /* 0x000fea0003800000 */
.L_x_950:
[----:B------:R-:W-:Y:S04]  /*10f10*/  BSSY B1, `(.L_x_952) ;  /* 0x0000007000017945 */ /* 0x000fe80003800000 */
[----:B------:R-:W-:Y:S05]  /*10f20*/  @P1 BRA `(.L_x_953) ;  /* 0x0000000000141947 */ /* 0x000fea0003800000 */
[----:B------:R-:W-:Y:S01]  /*10f30*/  ISETP.NE.AND P0, PT, R8, RZ, PT ;  /* 0x000000ff0800720c */ /* 0x000fe20003f05270 */
[----:B0-----:R-:W-:-:S04]  /*10f40*/  IMAD.MOV.U32 R4, RZ, RZ, 0x4000 ;  /* 0x00004000ff047424 */ /* 0x001fc800078e00ff */
[----:B------:R1:W-:Y:S08]  /*10f50*/  SYNCS.ARRIVE.TRANS64 RZ, [UR38+0x16838], R4 ;  /* 0x01683804ffff79a7 */ /* 0x0003f00008000026 */
[----:B-1----:R-:W-:Y:S05]  /*10f60*/  @!P0 BRA `(.L_x_953) ;  /* 0x0000000000048947 */ /* 0x002fea0003800000 */
[----:B------:R-:W-:Y:S01]  /*10f70*/  BPT.TRAP 0x1 ;  /* 0x000000040000795c */ /* 0x000fe20000300000 */
.L_x_953:
[----:B------:R-:W-:Y:S05]  /*10f80*/  BSYNC B1 ;  /* 0x0000000000017941 */ /* 0x000fea0003800000 */
.L_x_952:
        /* <DEDUP_REMOVED lines=11> */
.L_x_954:
        /* <DEDUP_REMOVED lines=11> */
.L_x_1014:
[----:B------:R-:W-:Y:S05]  /*110f0*/  BSYNC B1 ;  /* 0x0000000000017941 */ /* 0x000fea0003800000 */
.L_x_955:
        /* <DEDUP_REMOVED lines=9> */
.L_x_958:
[----:B------:R-:W-:Y:S05]  /*11190*/  BSYNC B1 ;  /* 0x0000000000017941 */ /* 0x000fea0003800000 */
.L_x_957:
        /* <DEDUP_REMOVED lines=10> */
.L_x_959:
        /* <DEDUP_REMOVED lines=10> */
.L_x_948:
[----:B------:R-:W-:Y:S05]  /*112e0*/  BSYNC B0 ;  /* 0x0000000000007941 */ /* 0x000fea0003800000 */
.L_x_919:
[----:B------:R-:W-:Y:S01]  /*112f0*/  LOP3.LUT P0, RZ, R18, 0x2, RZ, 0xc0, !PT ;  /* 0x0000000212ff7812 */ /* 0x000fe2000780c0ff */
[----:B------:R-:W-:-:S12]  /*11300*/  BSSY B0, `(.L_x_960) ;  /* 0x0000026000007945 */ /* 0x000fd80003800000 */
[----:B------:R-:W-:Y:S05]  /*11310*/  @!P0 BRA `(.L_x_961) ;  /* 0x0000000000908947 */ /* 0x000fea0003800000 */
[----:B------:R-:W-:Y:S01]  /*11320*/  LEA R4, R0, UR38, 0x3 ;  /* 0x0000002600047c11 */ /* 0x000fe2000f8e18ff */
[----:B------:R-:W-:Y:S01]  /*11330*/  BSSY B1, `(.L_x_962) ;  /* 0x0000005000017945 */ /* 0x000fe20003800000 */
[----:B------:R-:W-:Y:S02]  /*11340*/  SHF.L.U32 R3, R12, 0x1f, RZ ;  /* 0x0000001f0c037819 */ /* 0x000fe400000006ff */
[----:B------:R-:W-:Y:S02]  /*11350*/  ISETP.NE.AND P1, PT, R19, RZ, PT ;  /* 0x000000ff1300720c */ /* 0x000fe40003f25270 */
[----:B------:R-:W0:Y:S02]  /*11360*/  SYNCS.PHASECHK.TRANS64.TRYWAIT P0, [R4+URZ+0x16860], R3 ;  /* 0x01686003040075a7 */ /* 0x000e24000800017f */
[----:B0-----:R-:W-:Y:S09]  /*11370*/  @!P0 BRA `(.L_x_963) ;  /* 0x0000001800c08947 */ /* 0x001ff20003800000 */
.L_x_1015:
[----:B------:R-:W-:Y:S05]  /*11380*/  BSYNC B1 ;  /* 0x0000000000017941 */ /* 0x000fea0003800000 */
.L_x_962:
[----:B------:R-:W-:Y:S04]  /*11390*/  BSSY B1, `(.L_x_964) ;  /* 0x0000007000017945 */ /* 0x000fe80003800000 */
[----:B------:R-:W-:Y:S05]  /*113a0*/  @P1 BRA `(.L_x_965) ;  /* 0x0000000000141947 */ /* 0x000fea0003800000 */
[----:B------:R-:W-:Y:S01]  /*113b0*/  LOP3.LUT P0, RZ, R2, 0x1f, RZ, 0xc0, !PT ;  /* 0x0000001f02ff7812 */ /* 0x000fe2000780c0ff */
[----:B0-----:R-:W-:-:S04]  /*113c0*/  IMAD.MOV.U32 R3, RZ, RZ, 0x4000 ;  /* 0x00004000ff037424 */ /* 0x001fc800078e00ff */
[----:B------:R1:W-:Y:S08]  /*113d0*/  SYNCS.ARRIVE.TRANS64 RZ, [R4+URZ+0x16850], R3 ;  /* 0x0168500304ff79a7 */ /* 0x0003f0000800003f */
[----:B------:R-:W-:Y:S05]  /*113e0*/  @!P0 BRA `(.L_x_965) ;  /* 0x0000000000048947 */ /* 0x000fea0003800000 */
[----:B------:R-:W-:Y:S01]  /*113f0*/  BPT.TRAP 0x1 ;  /* 0x000000040000795c */ /* 0x000fe20000300000 */
.L_x_965:
[----:B------:R-:W-:Y:S05]  /*11400*/  BSYNC B1 ;  /* 0x0000000000017941 */ /* 0x000fea0003800000 */
.L_x_964:
[----:B------:R-:W-:Y:S01]  /*11410*/  R2UR UR8, R0 ;  /* 0x00000000000872ca */ /* 0x000fe200000e0000 */
[----:B------:R-:W-:Y:S01]  /*11420*/  ULDC.64 UR4, c[0x0][0x198] ;  /* 0x0000660000047ab9 */ /* 0x000fe20000000a00 */
[----:B------:R-:W-:Y:S01]  /*11430*/  R2UR UR9, R4 ;  /* 0x00000000040972ca */ /* 0x000fe200000e0000 */
[----:B------:R-:W-:Y:S01]  /*11440*/  UIADD3 UR4, UP0, UR4, 0x470, URZ ;  /* 0x0000047004047890 */ /* 0x000fe2000ff1e03f */
[----:B------:R-:W-:Y:S01]  /*11450*/  PLOP3.LUT P0, PT, PT, PT, PT, 0x80, 0x0 ;  /* 0x000000000000781c */ /* 0x000fe20003f0f070 */
[----:B------:R-:W-:Y:S01]  /*11460*/  IMAD.SHL.U32 R23, R23, 0x80, RZ ;  /* 0x0000008017177824 */ /* 0x000fe200078e00ff */
[----:B------:R-:W-:Y:S01]  /*11470*/  UMOV UR6, 0x0 ;  /* 0x0000000000067882 */ /* 0x000fe20000000000 */
[----:B------:R-:W-:Y:S01]  /*11480*/  UIADD3.X UR5, URZ, UR5, URZ, UP0, !UPT ;  /* 0x000000053f057290 */ /* 0x000fe200087fe43f */
[----:B------:R-:W-:Y:S01]  /*11490*/  UMOV UR7, 0x14f00000 ;  /* 0x14f0000000077882 */ /* 0x000fe20000000000 */
[----:B------:R-:W-:-:S04]  /*114a0*/  UMOV UR10, URZ ;  /* 0x0000003f000a7c82 */ /* 0x000fc80008000000 */
[----:B------:R-:W-:Y:S02]  /*114b0*/  ULEA UR8, UR8, UR38, 0xe ;  /* 0x0000002608087291 */ /* 0x000fe4000f8e703f */
[----:B------:R-:W-:Y:S02]  /*114c0*/  UIADD3 UR9, UR9, 0x16850, URZ ;  /* 0x0001685009097890 */ /* 0x000fe4000fffe03f */
[----:B------:R-:W-:-:S12]  /*114d0*/  UIADD3 UR8, UR8, 0x400, URZ ;  /* 0x0000040008087890 */ /* 0x000fd8000fffe03f */
.L_x_966:
        /* <DEDUP_REMOVED lines=8> */
.L_x_961:
[----:B------:R-:W-:Y:S05]  /*11560*/  BSYNC B0 ;  /* 0x0000000000007941 */ /* 0x000fea0003800000 */
.L_x_960:
[----:B------:R-:W-:Y:S02]  /*11570*/  VIADD R0, R0, 0x1 ;  /* 0x0000000100007836 */ /* 0x000fe40000000000 */
[----:B01----:R-:W-:-:S03]  /*11580*/  IMAD.MOV.U32 R4, RZ, RZ, RZ ;  /* 0x000000ffff047224 */ /* 0x003fc600078e00ff */
[----:B------:R-:W-:-:S04]  /*11590*/  ISETP.NE.AND P0, PT, R0, 0x2, PT ;  /* 0x000000020000780c */ /* 0x000fc80003f05270 */
[----:B------:R-:W-:Y:S02]  /*115a0*/  SEL R3, RZ, 0x1, P0 ;  /* 0x00000001ff037807 */ /* 0x000fe40000000000 */
[----:B------:R-:W-:Y:S02]  /*115b0*/  SEL R0, R0, RZ, P0 ;  /* 0x000000ff00007207 */ /* 0x000fe40000000000 */
[----:B------:R-:W-:-:S07]  /*115c0*/  LOP3.LUT R3, R12, R3, RZ, 0x3c, !PT ;  /* 0x000000030c037212 */ /* 0x000fce00078e3cff */
.L_x_899:
[----:B------:R-:W0:Y:S01]  /*115d0*/  S2R R5, SR_CgaCtaId ;  /* 0x0000000000057919 */ /* 0x000e220000008800 */
[----:B------:R-:W-:Y:S02]  /*115e0*/  MOV R2, 0x400 ;  /* 0x0000040000027802 */ /* 0x000fe40000000f00 */
[----:B------:R-:W-:Y:S02]  /*115f0*/  SHF.L.U32 R4, R4, 0x1f, RZ ;  /* 0x0000001f04047819 */ /* 0x000fe400000006ff */
[----:B0-----:R-:W-:-:S04]  /*11600*/  LEA R7, R5, R2, 0x18 ;  /* 0x0000000205077211 */ /* 0x001fc800078ec0ff */
[----:B------:R-:W0:Y:S02]  /*11610*/  SYNCS.PHASECHK.TRANS64.TRYWAIT P0, [R7+URZ+0x16820], R4 ;  /* 0x01682004070075a7 */ /* 0x000e24000800017f */
[----:B0-----:R-:W-:Y:S05]  /*11620*/  @!P0 BRA `(.L_x_967) ;  /* 0x0000001800288947 */ /* 0x001fea0003800000 */
.L_x_1016:
[----:B------:R-:W-:-:S03]  /*11630*/  UMOV UR4, 0xffffffff ;  /* 0xffffffff00047882 */ /* 0x000fc60000000000 */
[----:B------:R-:W-:Y:S05]  /*11640*/  BRA.DIV UR4, `(.L_x_968) ;  /* 0x0000001a04347947 */ /* 0x000fea000b800000 */
[----:B------:R1:W2:Y:S02]  /*11650*/  SHFL.IDX PT, R14, R16, RZ, 0x1f ;  /* 0x00001fff100e7589 */ /* 0x0002a400000e0000 */
.L_x_1019:
[----:B--2---:R-:W-:-:S13]  /*11660*/  ISETP.NE.AND P0, PT, R14, RZ, PT ;  /* 0x000000ff0e00720c */ /* 0x004fda0003f05270 */
[----:B------:R-:W-:Y:S05]  /*11670*/  @P0 BRA `(.L_x_815) ;  /* 0x0000000000880947 */ /* 0x000fea0003800000 */
[----:B------:R-:W-:-:S03]  /*11680*/  UMOV UR4, 0xffffffff ;  /* 0xffffffff00047882 */ /* 0x000fc60000000000 */
[----:B------:R-:W-:Y:S05]  /*11690*/  BRA.DIV UR4, `(.L_x_969) ;  /* 0x0000001a04487947 */ /* 0x000fea000b800000 */
[----:B------:R-:W-:-:S13]  /*116a0*/  ELECT P6, URZ, PT ;  /* 0x00000000003f782f */ /* 0x000fda00038c0000 */
.L_x_1022:
[----:B------:R-:W-:Y:S05]  /*116b0*/  @!P6 BRA `(.L_x_815) ;  /* 0x000000000078e947 */ /* 0x000fea0003800000 */
[----:B------:R-:W-:-:S06]  /*116c0*/  ULOP3.LUT UR4, UR45, 0x2, URZ, 0xfc, !UPT ;  /* 0x000000022d047892 */ /* 0x000fcc000f8efc3f */
[----:B------:R-:W-:-:S05]  /*116d0*/  IMAD.U32 R2, RZ, RZ, UR4 ;  /* 0x00000004ff027e24 */ /* 0x000fca000f8e00ff */
[----:B------:R-:W-:-:S13]  /*116e0*/  ISETP.NE.AND P2, PT, R2, 0x3, PT ;  /* 0x000000030200780c */ /* 0x000fda0003f45270 */
[----:B------:R-:W-:Y:S05]  /*116f0*/  @!P2 BRA `(.L_x_970) ;  /* 0x000000000004a947 */ /* 0x000fea0003800000 */
[----:B------:R-:W-:Y:S01]  /*11700*/  BPT.TRAP 0x1 ;  /* 0x000000040000795c */ /* 0x000fe20000300000 */
.L_x_970:
[----:B------:R-:W-:Y:S01]  /*11710*/  VIADD R9, R7, 0x16840 ;  /* 0x0001684007097836 */ /* 0x000fe20000000000 */
[----:B------:R-:W-:Y:S01]  /*11720*/  SHF.L.U32 R5, R3, 0x1f, RZ ;  /* 0x0000001f03057819 */ /* 0x000fe200000006ff */
[C---:B------:R-:W-:Y:S02]  /*11730*/  VIADD R2, R0.reuse, 0x1 ;  /* 0x0000000100027836 */ /* 0x040fe40000000000 */
[----:B------:R-:W-:-:S03]  /*11740*/  IMAD R6, R0, 0x8, R9 ;  /* 0x0000000800067824 */ /* 0x000fc600078e0209 */
[C---:B------:R-:W-:Y:S01]  /*11750*/  ISETP.NE.AND P1, PT, R2.reuse, 0x2, PT ;  /* 0x000000020200780c */ /* 0x040fe20003f25270 */
[----:B------:R-:W2:Y:S03]  /*11760*/  SYNCS.PHASECHK.TRANS64.TRYWAIT P0, [R6+URZ], R5 ;  /* 0x00000005060075a7 */ /* 0x000ea6000800017f */
[----:B0-----:R-:W-:Y:S02]  /*11770*/  SEL R4, RZ, 0x1, P1 ;  /* 0x00000001ff047807 */ /* 0x001fe40000800000 */
[----:B------:R-:W-:Y:S02]  /*11780*/  SEL R8, R2, RZ, P1 ;  /* 0x000000ff02087207 */ /* 0x000fe40000800000 */
[----:B------:R-:W-:-:S03]  /*11790*/  LOP3.LUT R2, R3, R4, RZ, 0x3c, !PT ;  /* 0x0000000403027212 */ /* 0x000fc600078e3cff */
[----:B------:R-:W-:Y:S01]  /*117a0*/  IMAD R3, R8, 0x8, R9 ;  /* 0x0000000808037824 */ /* 0x000fe200078e0209 */
[----:B------:R-:W-:Y:S01]  /*117b0*/  SHF.L.U32 R2, R2, 0x1f, RZ ;  /* 0x0000001f02027819 */ /* 0x000fe200000006ff */
[----:B--2---:R-:W-:Y:S06]  /*117c0*/  @!P0 BRA `(.L_x_971) ;  /* 0x00000018001c8947 */ /* 0x004fec0003800000 */
.L_x_1023:
[----:B------:R-:W2:Y:S02]  /*117d0*/  SYNCS.PHASECHK.TRANS64.TRYWAIT P0, [R3+URZ], R2 ;  /* 0x00000002030075a7 */ /* 0x000ea4000800017f */
[----:B--2---:R-:W-:Y:S05]  /*117e0*/  @!P0 BRA `(.L_x_972) ;  /* 0x0000001800288947 */ /* 0x004fea0003800000 */
.L_x_1024:
[----:B------:R-:W-:Y:S05]  /*117f0*/  @!P2 BRA `(.L_x_973) ;  /* 0x000000000004a947 */ /* 0x000fea0003800000 */
[----:B------:R-:W-:Y:S01]  /*11800*/  BPT.TRAP 0x1 ;  /* 0x000000040000795c */ /* 0x000fe20000300000 */
.L_x_973:
[----:B--2---:R-:W-:-:S04]  /*11810*/  VIADD R3, R7, 0x16860 ;  /* 0x0001686007037836 */ /* 0x004fc80000000000 */
[----:B------:R-:W-:-:S04]  /*11820*/  IMAD R0, R0, 0x8, R3 ;  /* 0x0000000800007824 */ /* 0x000fc800078e0203 */
[----:B------:R-:W2:Y:S02]  /*11830*/  SYNCS.PHASECHK.TRANS64.TRYWAIT P0, [R0+URZ], R5 ;  /* 0x00000005000075a7 */ /* 0x000ea4000800017f */
[----:B--2---:R-:W-:Y:S05]  /*11840*/  @!P0 BRA `(.L_x_974) ;  /* 0x0000001800248947 */ /* 0x004fea0003800000 */
.L_x_1025:
[----:B------:R-:W-:-:S07]  /*11850*/  IMAD R3, R8, 0x8, R3 ;  /* 0x0000000808037824 */ /* 0x000fce00078e0203 */
.L_x_975:
[----:B---3--:R3:W4:Y:S02]  /*11860*/  SYNCS.PHASECHK.TRANS64.TRYWAIT P0, [R3+URZ], R2 ;  /* 0x00000002030075a7 */ /* 0x008724000800017f */
[----:B----4-:R-:W-:Y:S05]  /*11870*/  @!P0 NANOSLEEP.SYNCS 0x989680 ;  /* 0x009896800000895d */ /* 0x010fea0003900000 */
[----:B------:R-:W4:Y:S02]  /*11880*/  @!P0 SYNCS.PHASECHK.TRANS64 P0, [R3+URZ], R2 ;  /* 0x00000002030085a7 */ /* 0x000f24000800007f */
[----:B----4-:R-:W-:Y:S05]  /*11890*/  @!P0 BRA `(.L_x_975) ;  /* 0xfffffffc00f08947 */ /* 0x010fea000383ffff */
.L_x_815:
[----:B------:R-:W-:Y:S05]  /*118a0*/  BSYNC B6 ;  /* 0x0000000000067941 */ /* 0x000fea0003800000 */
.L_x_812:
[----:B------:R-:W-:Y:S05]  /*118b0*/  EXIT ;  /* 0x000000000000794d */ /* 0x000fea0003800000 */
.L_x_825:
[----:B0-----:R-:W-:-:S04]  /*118c0*/  IMAD.U32 R3, RZ, RZ, UR38 ;  /* 0x00000026ff037e24 */ /* 0x001fc8000f8e00ff */
[----:B------:R0:W1:Y:S03]  /*118d0*/  SYNCS.PHASECHK.TRANS64.TRYWAIT P0, [R3+URZ+0x16800], R0 ;  /* 0x01680000030075a7 */ /* 0x000066000800017f */
[----:B-1----:R-:W-:Y:S05]  /*118e0*/  @!P0 NANOSLEEP.SYNCS 0x989680 ;  /* 0x009896800000895d */ /* 0x002fea0003900000 */
[----:B------:R-:W1:Y:S02]  /*118f0*/  @!P0 SYNCS.PHASECHK.TRANS64 P0, [R3+URZ+0x16800], R0 ;  /* 0x01680000030085a7 */ /* 0x000e64000800007f */
[----:B-1----:R-:W-:Y:S05]  /*11900*/  @!P0 BRA `(.L_x_825) ;  /* 0xfffffffc00ec8947 */ /* 0x002fea000383ffff */
[----:B------:R-:W-:Y:S05]  /*11910*/  BRA `(.L_x_976) ;  /* 0xfffffefc00607947 */ /* 0x000fea000383ffff */
.L_x_829:
[----:B-1----:R-:W-:-:S04]  /*11920*/  IMAD.U32 R3, RZ, RZ, UR38 ;  /* 0x00000026ff037e24 */ /* 0x002fc8000f8e00ff */
[----:B------:R1:W2:Y:S03]  /*11930*/  SYNCS.PHASECHK.TRANS64.TRYWAIT P2, [R3+URZ+0x16830], R0 ;  /* 0x01683000030075a7 */ /* 0x0002a6000804017f */
[----:B--2---:R-:W-:Y:S05]  /*11940*/  @!P2 NANOSLEEP.SYNCS 0x989680 ;  /* 0x009896800000a95d */ /* 0x004fea0003900000 */
[----:B------:R-:W2:Y:S02]  /*11950*/  @!P2 SYNCS.PHASECHK.TRANS64 P2, [R3+URZ+0x16830], R0 ;  /* 0x016830000300a5a7 */ /* 0x000ea4000804007f */
[----:B--2---:R-:W-:Y:S05]  /*11960*/  @!P2 BRA `(.L_x_829) ;  /* 0xfffffffc00eca947 */ /* 0x004fea000383ffff */
[----:B------:R-:W-:Y:S05]  /*11970*/  BRA `(.L_x_828) ;  /* 0xfffffefc00807947 */ /* 0x000fea000383ffff */
.L_x_845:
[----:B-1----:R-:W-:-:S04]  /*11980*/  IMAD.U32 R8, RZ, RZ, UR10 ;  /* 0x0000000aff087e24 */ /* 0x002fc8000f8e00ff */
[----:B------:R1:W2:Y:S03]  /*11990*/  SYNCS.PHASECHK.TRANS64.TRYWAIT P2, [R8+URZ+0x16830], R7 ;  /* 0x01683007080075a7 */ /* 0x0002a6000804017f */
[----:B--2---:R-:W-:Y:S05]  /*119a0*/  @!P2 NANOSLEEP.SYNCS 0x989680 ;  /* 0x009896800000a95d */ /* 0x004fea0003900000 */
[----:B------:R-:W2:Y:S02]  /*119b0*/  @!P2 SYNCS.PHASECHK.TRANS64 P2, [R8+URZ+0x16830], R7 ;  /* 0x016830070800a5a7 */ /* 0x000ea4000804007f */
[----:B--2---:R-:W-:Y:S05]  /*119c0*/  @!P2 BRA `(.L_x_845) ;  /* 0xfffffffc00eca947 */ /* 0x004fea000383ffff */
[----:B------:R-:W-:Y:S05]  /*119d0*/  BRA `(.L_x_842) ;  /* 0xffffff30006c7947 */ /* 0x000fea000383ffff */
.L_x_849:
[----:B-1----:R-:W-:-:S04]  /*119e0*/  IMAD.U32 R8, RZ, RZ, UR10 ;  /* 0x0000000aff087e24 */ /* 0x002fc8000f8e00ff */
[----:B------:R1:W2:Y:S03]  /*119f0*/  SYNCS.PHASECHK.TRANS64.TRYWAIT P2, [R8+URZ+0x16850], R7 ;  /* 0x01685007080075a7 */ /* 0x0002a6000804017f */
[----:B--2---:R-:W-:Y:S05]  /*11a00*/  @!P2 NANOSLEEP.SYNCS 0x989680 ;  /* 0x009896800000a95d */ /* 0x004fea0003900000 */
[----:B------:R-:W2:Y:S02]  /*11a10*/  @!P2 SYNCS.PHASECHK.TRANS64 P2, [R8+URZ+0x16850], R7 ;  /* 0x016850070800a5a7 */ /* 0x000ea4000804007f */
[----:B--2---:R-:W-:Y:S05]  /*11a20*/  @!P2 BRA `(.L_x_849) ;  /* 0xfffffffc00eca947 */ /* 0x004fea000383ffff */
[----:B------:R-:W-:Y:S05]  /*11a30*/  BRA `(.L_x_846) ;  /* 0xffffff3000e47947 */ /* 0x000fea000383ffff */
.L_x_866:
[----:B-1----:R-:W-:-:S04]  /*11a40*/  IMAD.U32 R7, RZ, RZ, UR10 ;  /* 0x0000000aff077e24 */ /* 0x002fc8000f8e00ff */
[----:B------:R1:W2:Y:S03]  /*11a50*/  SYNCS.PHASECHK.TRANS64.TRYWAIT P2, [R7+URZ+0x16830], R6 ;  /* 0x01683006070075a7 */ /* 0x0002a6000804017f */
[----:B--2---:R-:W-:Y:S05]  /*11a60*/  @!P2 NANOSLEEP.SYNCS 0x989680 ;  /* 0x009896800000a95d */ /* 0x004fea0003900000 */
[----:B------:R-:W2:Y:S02]  /*11a70*/  @!P2 SYNCS.PHASECHK.TRANS64 P2, [R7+URZ+0x16830], R6 ;  /* 0x016830060700a5a7 */ /* 0x000ea4000804007f */
[----:B--2---:R-:W-:Y:S05]  /*11a80*/  @!P2 BRA `(.L_x_866) ;  /* 0xfffffffc00eca947 */ /* 0x004fea000383ffff */
[----:B------:R-:W-:Y:S05]  /*11a90*/  BRA `(.L_x_863) ;  /* 0xffffff60005c7947 */ /* 0x000fea000383ffff */
.L_x_870:
[----:B-1----:R-:W-:-:S04]  /*11aa0*/  IMAD.U32 R7, RZ, RZ, UR10 ;  /* 0x0000000aff077e24 */ /* 0x002fc8000f8e00ff */
[----:B------:R1:W2:Y:S03]  /*11ab0*/  SYNCS.PHASECHK.TRANS64.TRYWAIT P2, [R7+URZ+0x16850], R6 ;  /* 0x01685006070075a7 */ /* 0x0002a6000804017f */
[----:B--2---:R-:W-:Y:S05]  /*11ac0*/  @!P2 NANOSLEEP.SYNCS 0x989680 ;  /* 0x009896800000a95d */ /* 0x004fea0003900000 */
[----:B------:R-:W2:Y:S02]  /*11ad0*/  @!P2 SYNCS.PHASECHK.TRANS64 P2, [R7+URZ+0x16850], R6 ;  /* 0x016850060700a5a7 */ /* 0x000ea4000804007f */
[----:B--2---:R-:W-:Y:S05]  /*11ae0*/  @!P2 BRA `(.L_x_870) ;  /* 0xfffffffc00eca947 */ /* 0x004fea000383ffff */
[----:B------:R-:W-:Y:S05]  /*11af0*/  BRA `(.L_x_867) ;  /* 0xffffff6000d47947 */ /* 0x000fea000383ffff */
.L_x_876:
[----:B-1----:R-:W-:-:S04]  /*11b00*/  IMAD.U32 R7, RZ, RZ, UR10 ;  /* 0x0000000aff077e24 */ /* 0x002fc8000f8e00ff */
[----:B------:R1:W2:Y:S03]  /*11b10*/  SYNCS.PHASECHK.TRANS64.TRYWAIT P2, [R7+URZ+0x16830], R6 ;  /* 0x01683006070075a7 */ /* 0x0002a6000804017f */
[----:B--2---:R-:W-:Y:S05]  /*11b20*/  @!P2 NANOSLEEP.SYNCS 0x989680 ;  /* 0x009896800000a95d */ /* 0x004fea0003900000 */
[----:B------:R-:W2:Y:S02]  /*11b30*/  @!P2 SYNCS.PHASECHK.TRANS64 P2, [R7+URZ+0x16830], R6 ;  /* 0x016830060700a5a7 */ /* 0x000ea4000804007f */
[----:B--2---:R-:W-:Y:S05]  /*11b40*/  @!P2 BRA `(.L_x_876) ;  /* 0xfffffffc00eca947 */ /* 0x004fea000383ffff */
[----:B------:R-:W-:Y:S05]  /*11b50*/  BRA `(.L_x_873) ;  /* 0xffffff7c00807947 */ /* 0x000fea000383ffff */
.L_x_880:
[----:B-1----:R-:W-:-:S04]  /*11b60*/  IMAD.U32 R7, RZ, RZ, UR10 ;  /* 0x0000000aff077e24 */ /* 0x002fc8000f8e00ff */
[----:B------:R1:W2:Y:S03]  /*11b70*/  SYNCS.PHASECHK.TRANS64.TRYWAIT P2, [R7+URZ+0x16850], R6 ;  /* 0x01685006070075a7 */ /* 0x0002a6000804017f */
[----:B--2---:R-:W-:Y:S05]  /*11b80*/  @!P2 NANOSLEEP.SYNCS 0x989680 ;  /* 0x009896800000a95d */ /* 0x004fea0003900000 */
[----:B------:R-:W2:Y:S02]  /*11b90*/  @!P2 SYNCS.PHASECHK.TRANS64 P2, [R7+URZ+0x16850], R6 ;  /* 0x016850060700a5a7 */ /* 0x000ea4000804007f */
[----:B--2---:R-:W-:Y:S05]  /*11ba0*/  @!P2 BRA `(.L_x_880) ;  /* 0xfffffffc00eca947 */ /* 0x004fea000383ffff */
[----:B------:R-:W-:Y:S05]  /*11bb0*/  BRA `(.L_x_877) ;  /* 0xffffff7c00f47947 */ /* 0x000fea000383ffff */
.L_x_893:
[----:B-1----:R-:W-:-:S04]  /*11bc0*/  IMAD.U32 R3, RZ, RZ, UR7 ;  /* 0x00000007ff037e24 */ /* 0x002fc8000f8e00ff */
[----:B------:R1:W2:Y:S03]  /*11bd0*/  SYNCS.PHASECHK.TRANS64.TRYWAIT P0, [R3+URZ+0x16850], R0 ;  /* 0x01685000030075a7 */ /* 0x0002a6000800017f */
[----:B--2---:R-:W-:Y:S05]  /*11be0*/  @!P0 NANOSLEEP.SYNCS 0x989680 ;  /* 0x009896800000895d */ /* 0x004fea0003900000 */
[----:B------:R-:W2:Y:S02]  /*11bf0*/  @!P0 SYNCS.PHASECHK.TRANS64 P0, [R3+URZ+0x16850], R0 ;  /* 0x01685000030085a7 */ /* 0x000ea4000800007f */
[----:B--2---:R-:W-:Y:S05]  /*11c00*/  @!P0 BRA `(.L_x_893) ;  /* 0xfffffffc00ec8947 */ /* 0x004fea000383ffff */
[----:B------:R-:W-:Y:S05]  /*11c10*/  BRA `(.L_x_892) ;  /* 0xffffffa8006c7947 */ /* 0x000fea000383ffff */
.L_x_910:
[----:B------:R-:W-:Y:S02]  /*11c20*/  IMAD.MOV.U32 R13, RZ, RZ, R16 ;  /* 0x000000ffff0d7224 */ /* 0x000fe400078e0010 */
[----:B------:R-:W-:Y:S02]  /*11c30*/  IMAD.MOV.U32 R12, RZ, RZ, RZ ;  /* 0x000000ffff0c7224 */ /* 0x000fe400078e00ff */
[----:B------:R-:W-:Y:S02]  /*11c40*/  IMAD.MOV.U32 R11, RZ, RZ, 0x1f ;  /* 0x0000001fff0b7424 */ /* 0x000fe400078e00ff */
[----:B------:R-:W-:-:S07]  /*11c50*/  IMAD.MOV.U32 R15, RZ, RZ, -0x1 ;  /* 0xffffffffff0f7424 */ /* 0x000fce00078e00ff */
[----:B------:R-:W-:Y:S05]  /*11c60*/  WARPSYNC.COLLECTIVE R15, `(.L_x_977) ;  /* 0x000000000f087348 */ /* 0x000fea0003c00000 */
[----:B------:R0:W1:Y:S02]  /*11c70*/  SHFL.IDX P6, R14, R13, R12, R11 ;  /* 0x0000000c0d0e7389 */ /* 0x00006400000c000b */
[----:B01----:R-:W-:Y:S01]  /*11c80*/  ENDCOLLECTIVE ;  /* 0x000000000000791b */ /* 0x003fe20003800000 */
.L_x_977:
[----:B------:R-:W-:Y:S05]  /*11c90*/  BRA `(.L_x_978) ;  /* 0xffffffd000887947 */ /* 0x000fea000383ffff */
.L_x_912:
[----:B------:R-:W-:Y:S01]  /*11ca0*/  BSSY B0, `(.L_x_979) ;  /* 0x0000006000007945 */ /* 0x000fe20003800000 */
[----:B------:R-:W-:-:S07]  /*11cb0*/  IMAD.MOV.U32 R15, RZ, RZ, -0x1 ;  /* 0xffffffffff0f7424 */ /* 0x000fce00078e00ff */
[----:B0-----:R-:W-:Y:S05]  /*11cc0*/  WARPSYNC.COLLECTIVE R15, `(.L_x_980) ;  /* 0x000000000f0c7348 */ /* 0x001fea0003c00000 */
[----:B------:R-:W-:Y:S02]  /*11cd0*/  ELECT P6, UR62, PT ;  /* 0x00000000003e782f */ /* 0x000fe400038c0000 */
[----:B------:R-:W-:Y:S01]  /*11ce0*/  MOV R14, UR62 ;  /* 0x0000003e000e7c02 */ /* 0x000fe20008000f00 */
[----:B0-----:R-:W-:Y:S10]  /*11cf0*/  ENDCOLLECTIVE ;  /* 0x000000000000791b */ /* 0x001ff40003800000 */
.L_x_980:
[----:B------:R-:W-:Y:S05]  /*11d00*/  BSYNC B0 ;  /* 0x0000000000007941 */ /* 0x000fea0003800000 */
.L_x_979:
[----:B------:R-:W-:Y:S05]  /*11d10*/  BRA `(.L_x_981) ;  /* 0xffffffd000887947 */ /* 0x000fea000383ffff */
.L_x_914:
[----:B--2---:R-:W-:-:S04]  /*11d20*/  IMAD.U32 R3, RZ, RZ, UR38 ;  /* 0x00000026ff037e24 */ /* 0x004fc8000f8e00ff */
[----:B------:R2:W3:Y:S03]  /*11d30*/  SYNCS.PHASECHK.TRANS64.TRYWAIT P0, [R3+URZ+0x16840], R0 ;  /* 0x01684000030075a7 */ /* 0x0004e6000800017f */
[----:B---3--:R-:W-:Y:S05]  /*11d40*/  @!P0 NANOSLEEP.SYNCS 0x989680 ;  /* 0x009896800000895d */ /* 0x008fea0003900000 */
[----:B------:R-:W3:Y:S02]  /*11d50*/  @!P0 SYNCS.PHASECHK.TRANS64 P0, [R3+URZ+0x16840], R0 ;  /* 0x01684000030085a7 */ /* 0x000ee4000800007f */
[----:B---3--:R-:W-:Y:S05]  /*11d60*/  @!P0 BRA `(.L_x_914) ;  /* 0xfffffffc00ec8947 */ /* 0x008fea000383ffff */
[----:B------:R-:W-:Y:S05]  /*11d70*/  BRA `(.L_x_982) ;  /* 0xffffffd000d87947 */ /* 0x000fea000383ffff */
.L_x_917:
[----:B------:R-:W-:Y:S02]  /*11d80*/  IMAD.MOV.U32 R13, RZ, RZ, R8 ;  /* 0x000000ffff0d7224 */ /* 0x000fe400078e0008 */
[----:B------:R-:W-:Y:S02]  /*11d90*/  IMAD.MOV.U32 R12, RZ, RZ, RZ ;  /* 0x000000ffff0c7224 */ /* 0x000fe400078e00ff */
[----:B------:R-:W-:Y:S02]  /*11da0*/  IMAD.MOV.U32 R11, RZ, RZ, 0x181f ;  /* 0x0000181fff0b7424 */ /* 0x000fe400078e00ff */
[----:B------:R-:W-:Y:S02]  /*11db0*/  IMAD.MOV.U32 R15, RZ, RZ, -0x1 ;  /* 0xffffffffff0f7424 */ /* 0x000fe400078e00ff */
[----:B------:R-:W-:-:S07]  /*11dc0*/  VIADD R0, R0, UR40 ;  /* 0x0000002800007c36 */ /* 0x000fce0008000000 */
[----:B0-----:R-:W-:Y:S05]  /*11dd0*/  WARPSYNC.COLLECTIVE R15, `(.L_x_983) ;  /* 0x000000000f087348 */ /* 0x001fea0003c00000 */
[----:B------:R1:W2:Y:S02]  /*11de0*/  SHFL.IDX P6, R14, R13, R12, R11 ;  /* 0x0000000c0d0e7389 */ /* 0x0002a400000c000b */
[----:B012---:R-:W-:Y:S01]  /*11df0*/  ENDCOLLECTIVE ;  /* 0x000000000000791b */ /* 0x007fe20003800000 */
.L_x_983:
[----:B------:R-:W-:Y:S02]  /*11e00*/  IMAD.MOV.U32 R13, RZ, RZ, R9 ;  /* 0x000000ffff0d7224 */ /* 0x000fe400078e0009 */
[----:B------:R-:W-:-:S07]  /*11e10*/  IMAD.MOV.U32 R4, RZ, RZ, R14 ;  /* 0x000000ffff047224 */ /* 0x000fce00078e000e */
[----:B------:R-:W-:Y:S05]  /*11e20*/  WARPSYNC.COLLECTIVE R15, `(.L_x_984) ;  /* 0x000000000f087348 */ /* 0x000fea0003c00000 */
[----:B------:R0:W1:Y:S02]  /*11e30*/  SHFL.IDX P6, R14, R13, R12, R11 ;  /* 0x0000000c0d0e7389 */ /* 0x00006400000c000b */
[----:B01----:R-:W-:Y:S01]  /*11e40*/  ENDCOLLECTIVE ;  /* 0x000000000000791b */ /* 0x003fe20003800000 */
.L_x_984:
[----:B------:R-:W-:Y:S02]  /*11e50*/  ULDC UR4, c[0x0][0x288] ;  /* 0x0000a20000047ab9 */ /* 0x000fe40000000800 */
[----:B------:R-:W-:-:S05]  /*11e60*/  IMAD R3, R3, UR4, RZ ;  /* 0x0000000403037c24 */ /* 0x000fca000f8e02ff */
[C---:B------:R-:W-:Y:S01]  /*11e70*/  ISETP.GE.AND P1, PT, R0.reuse, R3, PT ;  /* 0x000000030000720c */ /* 0x040fe20003f26270 */
[----:B------:R-:W-:Y:S02]  /*11e80*/  VIADD R12, R0, 0x10 ;  /* 0x00000010000c7836 */ /* 0x000fe40000000000 */
[----:B------:R-:W-:-:S10]  /*11e90*/  IMAD.MOV.U32 R13, RZ, RZ, R8 ;  /* 0x000000ffff0d7224 */ /* 0x000fd400078e0008 */
[----:B------:R-:W-:Y:S02]  /*11ea0*/  @!P1 LEA R21, R10, UR38, 0x1 ;  /* 0x000000260a159c11 */ /* 0x000fe4000f8e08ff */
[----:B------:R-:W-:-:S05]  /*11eb0*/  @!P1 LEA R14, P2, R17, R14, 0x1 ;  /* 0x0000000e110e9211 */ /* 0x000fca00078408ff */
[----:B------:R-:W-:Y:S02]  /*11ec0*/  @!P1 IMAD.X R5, RZ, RZ, R4, P2 ;  /* 0x000000ffff059224 */ /* 0x000fe400010e0604 */
[----:B------:R-:W-:-:S05]  /*11ed0*/  @!P1 IMAD.MOV.U32 R4, RZ, RZ, R14 ;  /* 0x000000ffff049224 */ /* 0x000fca00078e000e */
[----:B------:R-:W-:Y:S01]  /*11ee0*/  @!PT LDS RZ, [RZ] ;  /* 0x00000000fffff984 */ /* 0x000fe20000000800 */
[----:B------:R-:W-:Y:S01]  /*11ef0*/  @!PT LDS RZ, [RZ] ;  /* 0x00000000fffff984 */ /* 0x000fe20000000800 */
[----:B------:R-:W-:Y:S01]  /*11f00*/  @!PT LDS RZ, [RZ] ;  /* 0x00000000fffff984 */ /* 0x000fe20000000800 */
[----:B------:R0:W-:Y:S01]  /*11f10*/  @!P1 LDGSTS.E.BYPASS.LTC128B.128 [R21+0x8400], desc[UR48][R4.64], !P0 ;  /* 0x0840000004159fae */ /* 0x0001e2000c101d70 */
[----:B------:R-:W-:Y:S01]  /*11f20*/  ISETP.GE.AND P1, PT, R12, R3, PT ;  /* 0x000000030c00720c */ /* 0x000fe20003f26270 */
[----:B------:R-:W-:-:S12]  /*11f30*/  IMAD.MOV.U32 R12, RZ, RZ, 0x1 ;  /* 0x00000001ff0c7424 */ /* 0x000fd800078e00ff */
[----:B0-----:R-:W-:Y:S05]  /*11f40*/  WARPSYNC.COLLECTIVE R15, `(.L_x_985) ;  /* 0x000000000f087348 */ /* 0x001fea0003c00000 */
[----:B------:R1:W2:Y:S02]  /*11f50*/  SHFL.IDX P6, R14, R13, R12, R11 ;  /* 0x0000000c0d0e7389 */ /* 0x0002a400000c000b */
[----:B012---:R-:W-:Y:S01]  /*11f60*/  ENDCOLLECTIVE ;  /* 0x000000000000791b */ /* 0x007fe20003800000 */
.L_x_985:
[----:B------:R-:W-:Y:S02]  /*11f70*/  IMAD.MOV.U32 R13, RZ, RZ, R9 ;  /* 0x000000ffff0d7224 */ /* 0x000fe400078e0009 */
[----:B------:R-:W-:-:S07]  /*11f80*/  IMAD.MOV.U32 R27, RZ, RZ, R14 ;  /* 0x000000ffff1b7224 */ /* 0x000fce00078e000e */
[----:B------:R-:W-:Y:S05]  /*11f90*/  WARPSYNC.COLLECTIVE R15, `(.L_x_986) ;  /* 0x000000000f087348 */ /* 0x000fea0003c00000 */
[----:B------:R0:W1:Y:S02]  /*11fa0*/  SHFL.IDX P6, R14, R13, R12, R11 ;  /* 0x0000000c0d0e7389 */ /* 0x00006400000c000b */
[----:B01----:R-:W-:Y:S01]  /*11fb0*/  ENDCOLLECTIVE ;  /* 0x000000000000791b */ /* 0x003fe20003800000 */
.L_x_986:
        /* <DEDUP_REMOVED lines=9> */
.L_x_987:
[----:B------:R-:W-:-:S05]  /*12050*/  @!P1 LEA R27, R10, UR38, 0x1 ;  /* 0x000000260a1b9c11 */ /* 0x000fca000f8e08ff */
[----:B------:R-:W-:Y:S01]  /*12060*/  @!PT LDS RZ, [RZ] ;  /* 0x00000000fffff984 */ /* 0x000fe20000000800 */
[----:B------:R-:W-:Y:S01]  /*12070*/  @!PT LDS RZ, [RZ] ;  /* 0x00000000fffff984 */ /* 0x000fe20000000800 */
[----:B------:R-:W-:Y:S01]  /*12080*/  @!PT LDS RZ, [RZ] ;  /* 0x00000000fffff984 */ /* 0x000fe20000000800 */
[----:B------:R0:W-:Y:S01]  /*12090*/  @!P1 LDGSTS.E.BYPASS.LTC128B.128 [R27+0x8c00], desc[UR48][R4.64], !P0 ;  /* 0x08c00000041b9fae */ /* 0x0001e2000c101d70 */
[----:B------:R-:W-:Y:S01]  /*120a0*/  @!P2 LEA R29, R10, UR38, 0x1 ;  /* 0x000000260a1dac11 */ /* 0x000fe2000f8e08ff */
[----:B------:R-:W-:Y:S02]  /*120b0*/  IMAD.MOV.U32 R13, RZ, RZ, R9 ;  /* 0x000000ffff0d7224 */ /* 0x000fe400078e0009 */
[----:B------:R-:W-:-:S07]  /*120c0*/  IMAD.MOV.U32 R20, RZ, RZ, R14 ;  /* 0x000000ffff147224 */ /* 0x000fce00078e000e */
[----:B0-----:R-:W-:Y:S05]  /*120d0*/  WARPSYNC.COLLECTIVE R15, `(.L_x_988) ;  /* 0x000000000f087348 */ /* 0x001fea0003c00000 */
[----:B------:R1:W2:Y:S02]  /*120e0*/  SHFL.IDX P6, R14, R13, R12, R11 ;  /* 0x0000000c0d0e7389 */ /* 0x0002a400000c000b */
[----:B012---:R-:W-:Y:S01]  /*120f0*/  ENDCOLLECTIVE ;  /* 0x000000000000791b */ /* 0x007fe20003800000 */
.L_x_988:
[----:B------:R-:W-:Y:S02]  /*12100*/  IMAD.MOV.U32 R13, RZ, RZ, R8 ;  /* 0x000000ffff0d7224 */ /* 0x000fe400078e0008 */
[----:B------:R-:W-:Y:S02]  /*12110*/  IMAD.MOV.U32 R12, RZ, RZ, 0x3 ;  /* 0x00000003ff0c7424 */ /* 0x000fe400078e00ff */
[----:B------:R-:W-:Y:S02]  /*12120*/  IMAD.MOV.U32 R28, RZ, RZ, R14 ;  /* 0x000000ffff1c7224 */ /* 0x000fe400078e000e */
[----:B------:R-:W-:-:S03]  /*12130*/  VIADD R14, R0, 0x30 ;  /* 0x00000030000e7836 */ /* 0x000fc60000000000 */
[----:B------:R-:W-:-:S05]  /*12140*/  @!P2 LEA R4, P1, R17, R28, 0x1 ;  /* 0x0000001c1104a211 */ /* 0x000fca00078208ff */
[----:B------:R-:W-:Y:S01]  /*12150*/  @!P2 IMAD.X R5, RZ, RZ, R20, P1 ;  /* 0x000000ffff05a224 */ /* 0x000fe200008e0614 */
[----:B------:R-:W-:-:S13]  /*12160*/  ISETP.GE.AND P1, PT, R14, R3, PT ;  /* 0x000000030e00720c */ /* 0x000fda0003f26270 */
[----:B------:R-:W-:Y:S05]  /*12170*/  WARPSYNC.COLLECTIVE R15, `(.L_x_989) ;  /* 0x000000000f087348 */ /* 0x000fea0003c00000 */
[----:B------:R0:W1:Y:S02]  /*12180*/  SHFL.IDX P6, R14, R13, R12, R11 ;  /* 0x0000000c0d0e7389 */ /* 0x00006400000c000b */
[----:B01----:R-:W-:Y:S01]  /*12190*/  ENDCOLLECTIVE ;  /* 0x000000000000791b */ /* 0x003fe20003800000 */
.L_x_989:
        /* <DEDUP_REMOVED lines=10> */
.L_x_990:
        /* <DEDUP_REMOVED lines=9> */
.L_x_991:
        /* <DEDUP_REMOVED lines=10> */
.L_x_992:
        /* <DEDUP_REMOVED lines=10> */
.L_x_993:
        /* <DEDUP_REMOVED lines=9> */
.L_x_994:
        /* <DEDUP_REMOVED lines=9> */
.L_x_995:
        /* <DEDUP_REMOVED lines=11> */
.L_x_996:
[----:B------:R-:W-:Y:S02]  /*125e0*/  IMAD.MOV.U32 R13, RZ, RZ, R8 ;  /* 0x000000ffff0d7224 */ /* 0x000fe400078e0008 */
[----:B------:R-:W-:Y:S02]  /*125f0*/  IMAD.MOV.U32 R12, RZ, RZ, 0x7 ;  /* 0x00000007ff0c7424 */ /* 0x000fe400078e00ff */
[----:B------:R-:W-:-:S07]  /*12600*/  IMAD.MOV.U32 R28, RZ, RZ, R14 ;  /* 0x000000ffff1c7224 */ /* 0x000fce00078e000e */
[----:B------:R-:W-:Y:S05]  /*12610*/  WARPSYNC.COLLECTIVE R15, `(.L_x_997) ;  /* 0x000000000f087348 */ /* 0x000fea0003c00000 */
[----:B------:R0:W1:Y:S02]  /*12620*/  SHFL.IDX P6, R14, R13, R12, R11 ;  /* 0x0000000c0d0e7389 */ /* 0x00006400000c000b */
[----:B01----:R-:W-:Y:S01]  /*12630*/  ENDCOLLECTIVE ;  /* 0x000000000000791b */ /* 0x003fe20003800000 */
.L_x_997:
[----:B------:R-:W-:-:S05]  /*12640*/  @!P2 LEA R4, P1, R17, R28, 0x1 ;  /* 0x0000001c1104a211 */ /* 0x000fca00078208ff */
[----:B------:R-:W-:-:S05]  /*12650*/  @!P2 IMAD.X R5, RZ, RZ, R20, P1 ;  /* 0x000000ffff05a224 */ /* 0x000fca00008e0614 */
        /* <DEDUP_REMOVED lines=9> */
.L_x_998:
[----:B------:R-:W-:-:S05]  /*126f0*/  VIADD R4, R0, 0x70 ;  /* 0x0000007000047836 */ /* 0x000fca0000000000 */
[----:B------:R-:W-:Y:S01]  /*12700*/  ISETP.GE.AND P1, PT, R4, R3, PT ;  /* 0x000000030400720c */ /* 0x000fe20003f26270 */
[----:B------:R-:W-:Y:S02]  /*12710*/  IMAD.MOV.U32 R13, RZ, RZ, R6 ;  /* 0x000000ffff0d7224 */ /* 0x000fe400078e0006 */
[----:B------:R-:W-:-:S10]  /*12720*/  IMAD.MOV.U32 R12, RZ, RZ, RZ ;  /* 0x000000ffff0c7224 */ /* 0x000fd400078e00ff */
[----:B------:R-:W-:Y:S02]  /*12730*/  @!P1 LEA R21, R10, UR38, 0x1 ;  /* 0x000000260a159c11 */ /* 0x000fe4000f8e08ff */
[----:B------:R-:W-:-:S13]  /*12740*/  @!P1 LEA R4, P3, R17, R14, 0x1 ;  /* 0x0000000e11049211 */ /* 0x000fda00078608ff */
[----:B------:R-:W-:Y:S05]  /*12750*/  WARPSYNC.COLLECTIVE R15, `(.L_x_999) ;  /* 0x000000000f087348 */ /* 0x000fea0003c00000 */
[----:B------:R0:W1:Y:S02]  /*12760*/  SHFL.IDX P6, R14, R13, R12, R11 ;  /* 0x0000000c0d0e7389 */ /* 0x00006400000c000b */
[----:B01----:R-:W-:Y:S01]  /*12770*/  ENDCOLLECTIVE ;  /* 0x000000000000791b */ /* 0x003fe20003800000 */
.L_x_999:
        /* <DEDUP_REMOVED lines=8> */
[----:B------:R-:W-:-:S10]  /*12800*/  IMAD.MOV.U32 R13, RZ, RZ, R7 ;  /* 0x000000ffff0d7224 */ /* 0x000fd400078e0007 */
[----:B------:R-:W-:Y:S01]  /*12810*/  @!P2 LEA R27, R10, UR38, 0x1 ;  /* 0x000000260a1bac11 */ /* 0x000fe2000f8e08ff */
[----:B0-----:R-:W-:-:S07]  /*12820*/  IMAD.MOV.U32 R20, RZ, RZ, R14 ;  /* 0x000000ffff147224 */ /* 0x001fce00078e000e */
[----:B------:R-:W-:Y:S05]  /*12830*/  WARPSYNC.COLLECTIVE R15, `(.L_x_1000) ;  /* 0x000000000f087348 */ /* 0x000fea0003c00000 */
[----:B------:R0:W1:Y:S02]  /*12840*/  SHFL.IDX P6, R14, R13, R12, R11 ;  /* 0x0000000c0d0e7389 */ /* 0x00006400000c000b */
[----:B01----:R-:W-:Y:S01]  /*12850*/  ENDCOLLECTIVE ;  /* 0x000000000000791b */ /* 0x003fe20003800000 */
.L_x_1000:
[----:B------:R-:W-:Y:S02]  /*12860*/  IMAD.MOV.U32 R13, RZ, RZ, R6 ;  /* 0x000000ffff0d7224 */ /* 0x000fe400078e0006 */
[----:B------:R-:W-:Y:S02]  /*12870*/  IMAD.MOV.U32 R12, RZ, RZ, 0x1 ;  /* 0x00000001ff0c7424 */ /* 0x000fe400078e00ff */
[----:B------:R-:W-:-:S07]  /*12880*/  IMAD.MOV.U32 R28, RZ, RZ, R14 ;  /* 0x000000ffff1c7224 */ /* 0x000fce00078e000e */
[----:B------:R-:W-:Y:S05]  /*12890*/  WARPSYNC.COLLECTIVE R15, `(.L_x_1001) ;  /* 0x000000000f087348 */ /* 0x000fea0003c00000 */
[----:B------:R0:W1:Y:S02]  /*128a0*/  SHFL.IDX P6, R14, R13, R12, R11 ;  /* 0x0000000c0d0e7389 */ /* 0x00006400000c000b */
[----:B01----:R-:W-:Y:S01]  /*128b0*/  ENDCOLLECTIVE ;  /* 0x000000000000791b */ /* 0x003fe20003800000 */
.L_x_1001:
[----:B------:R-:W-:-:S05]  /*128c0*/  @!P2 LEA R4, P1, R17, R28, 0x1 ;  /* 0x0000001c1104a211 */ /* 0x000fca00078208ff */
[----:B------:R-:W-:Y:S01]  /*128d0*/  @!P2 IMAD.X R5, RZ, RZ, R20, P1 ;  /* 0x000000ffff05a224 */ /* 0x000fe200008e0614 */
[----:B------:R-:W-:-:S04]  /*128e0*/  ISETP.GE.AND P1, PT, R8, R3, PT ;  /* 0x000000030800720c */ /* 0x000fc80003f26270 */
        /* <DEDUP_REMOVED lines=9> */
.L_x_1002:
[----:B------:R-:W-:Y:S02]  /*12980*/  IMAD.MOV.U32 R13, RZ, RZ, R6 ;  /* 0x000000ffff0d7224 */ /* 0x000fe400078e0006 */
[----:B------:R-:W-:Y:S01]  /*12990*/  IMAD.MOV.U32 R12, RZ, RZ, 0x2 ;  /* 0x00000002ff0c7424 */ /* 0x000fe200078e00ff */
[----:B------:R-:W-:-:S13]  /*129a0*/  @!P1 LEA R4, P3, R17, R14, 0x1 ;  /* 0x0000000e11049211 */ /* 0x000fda00078608ff */
[----:B------:R-:W-:Y:S05]  /*129b0*/  WARPSYNC.COLLECTIVE R15, `(.L_x_1003) ;  /* 0x000000000f087348 */ /* 0x000fea0003c00000 */
[----:B------:R0:W1:Y:S02]  /*129c0*/  SHFL.IDX P6, R14, R13, R12, R11 ;  /* 0x0000000c0d0e7389 */ /* 0x00006400000c000b */
[----:B01----:R-:W-:Y:S01]  /*129d0*/  ENDCOLLECTIVE ;  /* 0x000000000000791b */ /* 0x003fe20003800000 */
.L_x_1003:
[----:B------:R-:W-:Y:S01]  /*129e0*/  @!P1 IMAD.X R5, RZ, RZ, R9, P3 ;  /* 0x000000ffff059224 */ /* 0x000fe200018e0609 */
[----:B------:R-:W-:-:S05]  /*129f0*/  @!P1 LEA R9, R10, UR38, 0x1 ;  /* 0x000000260a099c11 */ /* 0x000fca000f8e08ff */
[----:B------:R-:W-:Y:S01]  /*12a00*/  @!PT LDS RZ, [RZ] ;  /* 0x00000000fffff984 */ /* 0x000fe20000000800 */
[----:B------:R-:W-:Y:S01]  /*12a10*/  @!PT LDS RZ, [RZ] ;  /* 0x00000000fffff984 */ /* 0x000fe20000000800 */
[----:B------:R-:W-:Y:S01]  /*12a20*/  @!PT LDS RZ, [RZ] ;  /* 0x00000000fffff984 */ /* 0x000fe20000000800 */
[----:B------:R0:W-:Y:S01]  /*12a30*/  @!P1 LDGSTS.E.BYPASS.LTC128B.128 [R9+0xcc00], desc[UR48][R4.64], !P0 ;  /* 0x0cc0000004099fae */ /* 0x0001e2000c101d70 */
[----:B------:R-:W-:Y:S02]  /*12a40*/  IMAD.MOV.U32 R13, RZ, RZ, R7 ;  /* 0x000000ffff0d7224 */ /* 0x000fe400078e0007 */
[----:B0-----:R-:W-:Y:S02]  /*12a50*/  VIADD R4, R0, 0xa0 ;  /* 0x000000a000047836 */ /* 0x001fe40000000000 */
[----:B------:R-:W-:-:S07]  /*12a60*/  IMAD.MOV.U32 R8, RZ, RZ, R14 ;  /* 0x000000ffff087224 */ /* 0x000fce00078e000e */
[----:B------:R-:W-:Y:S05]  /*12a70*/  WARPSYNC.COLLECTIVE R15, `(.L_x_1004) ;  /* 0x000000000f087348 */ /* 0x000fea0003c00000 */
[----:B------:R0:W1:Y:S02]  /*12a80*/  SHFL.IDX P6, R14, R13, R12, R11 ;  /* 0x0000000c0d0e7389 */ /* 0x00006400000c000b */
[----:B01----:R-:W-:Y:S01]  /*12a90*/  ENDCOLLECTIVE ;  /* 0x000000000000791b */ /* 0x003fe20003800000 */
.L_x_1004:
[----:B------:R-:W-:Y:S01]  /*12aa0*/  ISETP.GE.AND P2, PT, R4, R3, PT ;  /* 0x000000030400720c */ /* 0x000fe20003f46270 */
[----:B------:R-:W-:-:S12]  /*12ab0*/  IMAD.MOV.U32 R13, RZ, RZ, R6 ;  /* 0x000000ffff0d7224 */ /* 0x000fd800078e0006 */
[----:B------:R-:W-:Y:S01]  /*12ac0*/  @!P2 LEA R21, R10, UR38, 0x1 ;  /* 0x000000260a15ac11 */ /* 0x000fe2000f8e08ff */
[----:B------:R-:W-:Y:S02]  /*12ad0*/  IMAD.MOV.U32 R12, RZ, RZ, 0x3 ;  /* 0x00000003ff0c7424 */ /* 0x000fe400078e00ff */
[----:B------:R-:W-:-:S07]  /*12ae0*/  IMAD.MOV.U32 R20, RZ, RZ, R14 ;  /* 0x000000ffff147224 */ /* 0x000fce00078e000e */
[----:B------:R-:W-:Y:S05]  /*12af0*/  WARPSYNC.COLLECTIVE R15, `(.L_x_1005) ;  /* 0x000000000f087348 */ /* 0x000fea0003c00000 */
[----:B------:R0:W1:Y:S02]  /*12b00*/  SHFL.IDX P6, R14, R13, R12, R11 ;  /* 0x0000000c0d0e7389 */ /* 0x00006400000c000b */
[----:B01----:R-:W-:Y:S01]  /*12b10*/  ENDCOLLECTIVE ;  /* 0x000000000000791b */ /* 0x003fe20003800000 */
.L_x_1005:
        /* <DEDUP_REMOVED lines=11> */
.L_x_1006:
[----:B------:R-:W-:Y:S05]  /*12bd0*/  BRA `(.L_x_1007) ;  /* 0xffffffd000887947 */ /* 0x000fea000383ffff */
.L_x_918:
[----:B0-----:R-:W-:-:S04]  /*12be0*/  IMAD.U32 R5, RZ, RZ, UR38 ;  /* 0x00000026ff057e24 */ /* 0x001fc8000f8e00ff */
[----:B------:R0:W1:Y:S03]  /*12bf0*/  SYNCS.PHASECHK.TRANS64.TRYWAIT P0, [R5+URZ+0x16820], R0 ;  /* 0x01682000050075a7 */ /* 0x000066000800017f */
[----:B-1----:R-:W-:Y:S05]  /*12c00*/  @!P0 NANOSLEEP.SYNCS 0x989680 ;  /* 0x009896800000895d */ /* 0x002fea0003900000 */
[----:B------:R-:W1:Y:S02]  /*12c10*/  @!P0 SYNCS.PHASECHK.TRANS64 P0, [R5+URZ+0x16820], R0 ;  /* 0x01682000050085a7 */ /* 0x000e64000800007f */
[----:B-1----:R-:W-:Y:S05]  /*12c20*/  @!P0 BRA `(.L_x_918) ;  /* 0xfffffffc00ec8947 */ /* 0x002fea000383ffff */
[----:B------:R-:W-:Y:S05]  /*12c30*/  BRA `(.L_x_1008) ;  /* 0xffffffd000c07947 */ /* 0x000fea000383ffff */
.L_x_925:
[----:B0-----:R-:W-:-:S04]  /*12c40*/  IMAD.U32 R5, RZ, RZ, UR38 ;  /* 0x00000026ff057e24 */ /* 0x001fc8000f8e00ff */
[----:B------:R0:W1:Y:S03]  /*12c50*/  SYNCS.PHASECHK.TRANS64.TRYWAIT P0, [R5+URZ+0x16848], R12 ;  /* 0x0168480c050075a7 */ /* 0x000066000800017f */
[----:B-1----:R-:W-:Y:S05]  /*12c60*/  @!P0 NANOSLEEP.SYNCS 0x989680 ;  /* 0x009896800000895d */ /* 0x002fea0003900000 */
[----:B------:R-:W1:Y:S02]  /*12c70*/  @!P0 SYNCS.PHASECHK.TRANS64 P0, [R5+URZ+0x16848], R12 ;  /* 0x0168480c050085a7 */ /* 0x000e64000800007f */
[----:B-1----:R-:W-:Y:S05]  /*12c80*/  @!P0 BRA `(.L_x_925) ;  /* 0xfffffffc00ec8947 */ /* 0x002fea000383ffff */
[----:B------:R-:W-:Y:S05]  /*12c90*/  BRA `(.L_x_1009) ;  /* 0xffffffd400947947 */ /* 0x000fea000383ffff */
.L_x_930:
[----:B0-----:R-:W-:-:S04]  /*12ca0*/  IMAD.U32 R5, RZ, RZ, UR38 ;  /* 0x00000026ff057e24 */ /* 0x001fc8000f8e00ff */
[----:B------:R0:W1:Y:S03]  /*12cb0*/  SYNCS.PHASECHK.TRANS64.TRYWAIT P0, [R5+URZ+0x16860], R12 ;  /* 0x0168600c050075a7 */ /* 0x000066000800017f */
[----:B-1----:R-:W-:Y:S05]  /*12cc0*/  @!P0 NANOSLEEP.SYNCS 0x989680 ;  /* 0x009896800000895d */ /* 0x002fea0003900000 */
[----:B------:R-:W1:Y:S02]  /*12cd0*/  @!P0 SYNCS.PHASECHK.TRANS64 P0, [R5+URZ+0x16860], R12 ;  /* 0x0168600c050085a7 */ /* 0x000e64000800007f */
[----:B-1----:R-:W-:Y:S05]  /*12ce0*/  @!P0 BRA `(.L_x_930) ;  /* 0xfffffffc00ec8947 */ /* 0x002fea000383ffff */
[----:B------:R-:W-:Y:S05]  /*12cf0*/  BRA `(.L_x_1010) ;  /* 0xffffffd400f47947 */ /* 0x000fea000383ffff */
.L_x_938:
[----:B0-----:R-:W-:-:S04]  /*12d00*/  IMAD.U32 R5, RZ, RZ, UR38 ;  /* 0x00000026ff057e24 */ /* 0x001fc8000f8e00ff */
[----:B------:R0:W1:Y:S03]  /*12d10*/  SYNCS.PHASECHK.TRANS64.TRYWAIT P0, [R5+URZ+0x16840], R14 ;  /* 0x0168400e050075a7 */ /* 0x000066000800017f */
[----:B-1----:R-:W-:Y:S05]  /*12d20*/  @!P0 NANOSLEEP.SYNCS 0x989680 ;  /* 0x009896800000895d */ /* 0x002fea0003900000 */
[----:B------:R-:W1:Y:S02]  /*12d30*/  @!P0 SYNCS.PHASECHK.TRANS64 P0, [R5+URZ+0x16840], R14 ;  /* 0x0168400e050085a7 */ /* 0x000e64000800007f */
[----:B-1----:R-:W-:Y:S05]  /*12d40*/  @!P0 BRA `(.L_x_938) ;  /* 0xfffffffc00ec8947 */ /* 0x002fea000383ffff */
[----:B------:R-:W-:Y:S05]  /*12d50*/  BRA `(.L_x_1011) ;  /* 0xffffffd800d87947 */ /* 0x000fea000383ffff */
.L_x_943:
[----:B0-----:R-:W-:-:S04]  /*12d60*/  IMAD.U32 R5, RZ, RZ, UR38 ;  /* 0x00000026ff057e24 */ /* 0x001fc8000f8e00ff */
[----:B------:R0:W1:Y:S03]  /*12d70*/  SYNCS.PHASECHK.TRANS64.TRYWAIT P0, [R5+URZ+0x16868], R4 ;  /* 0x01686804050075a7 */ /* 0x000066000800017f */
[----:B-1----:R-:W-:Y:S05]  /*12d80*/  @!P0 NANOSLEEP.SYNCS 0x989680 ;  /* 0x009896800000895d */ /* 0x002fea0003900000 */
[----:B------:R-:W1:Y:S02]  /*12d90*/  @!P0 SYNCS.PHASECHK.TRANS64 P0, [R5+URZ+0x16868], R4 ;  /* 0x01686804050085a7 */ /* 0x000e64000800007f */
[----:B-1----:R-:W-:Y:S05]  /*12da0*/  @!P0 BRA `(.L_x_943) ;  /* 0xfffffffc00ec8947 */ /* 0x002fea000383ffff */
[----:B------:R-:W-:Y:S05]  /*12db0*/  BRA `(.L_x_1012) ;  /* 0xffffffdc00407947 */ /* 0x000fea000383ffff */
.L_x_951:
[----:B0-----:R-:W-:-:S04]  /*12dc0*/  IMAD.U32 R4, RZ, RZ, UR38 ;  /* 0x00000026ff047e24 */ /* 0x001fc8000f8e00ff */
[----:B------:R0:W1:Y:S03]  /*12dd0*/  SYNCS.PHASECHK.TRANS64.TRYWAIT P0, [R4+URZ+0x16848], R9 ;  /* 0x01684809040075a7 */ /* 0x000066000800017f */
[----:B-1----:R-:W-:Y:S05]  /*12de0*/  @!P0 NANOSLEEP.SYNCS 0x989680 ;  /* 0x009896800000895d */ /* 0x002fea0003900000 */
[----:B------:R-:W1:Y:S02]  /*12df0*/  @!P0 SYNCS.PHASECHK.TRANS64 P0, [R4+URZ+0x16848], R9 ;  /* 0x01684809040085a7 */ /* 0x000e64000800007f */
[----:B-1----:R-:W-:Y:S05]  /*12e00*/  @!P0 BRA `(.L_x_951) ;  /* 0xfffffffc00ec8947 */ /* 0x002fea000383ffff */
[----:B------:R-:W-:Y:S05]  /*12e10*/  BRA `(.L_x_1013) ;  /* 0xffffffe000387947 */ /* 0x000fea000383ffff */
.L_x_956:
[----:B0-----:R-:W-:-:S04]  /*12e20*/  IMAD.U32 R4, RZ, RZ, UR38 ;  /* 0x00000026ff047e24 */ /* 0x001fc8000f8e00ff */
[----:B------:R0:W1:Y:S03]  /*12e30*/  SYNCS.PHASECHK.TRANS64.TRYWAIT P0, [R4+URZ+0x16860], R9 ;  /* 0x01686009040075a7 */ /* 0x000066000800017f */
[----:B-1----:R-:W-:Y:S05]  /*12e40*/  @!P0 NANOSLEEP.SYNCS 0x989680 ;  /* 0x009896800000895d */ /* 0x002fea0003900000 */
[----:B------:R-:W1:Y:S02]  /*12e50*/  @!P0 SYNCS.PHASECHK.TRANS64 P0, [R4+URZ+0x16860], R9 ;  /* 0x01686009040085a7 */ /* 0x000e64000800007f */
[----:B-1----:R-:W-:Y:S05]  /*12e60*/  @!P0 BRA `(.L_x_956) ;  /* 0xfffffffc00ec8947 */ /* 0x002fea000383ffff */
[----:B------:R-:W-:Y:S05]  /*12e70*/  BRA `(.L_x_1014) ;  /* 0xffffffe0009c7947 */ /* 0x000fea000383ffff */
.L_x_963:
[----:B0-----:R0:W1:Y:S02]  /*12e80*/  SYNCS.PHASECHK.TRANS64.TRYWAIT P0, [R4+URZ+0x16860], R3 ;  /* 0x01686003040075a7 */ /* 0x001064000800017f */
[----:B-1----:R-:W-:Y:S05]  /*12e90*/  @!P0 NANOSLEEP.SYNCS 0x989680 ;  /* 0x009896800000895d */ /* 0x002fea0003900000 */
[----:B------:R-:W1:Y:S02]  /*12ea0*/  @!P0 SYNCS.PHASECHK.TRANS64 P0, [R4+URZ+0x16860], R3 ;  /* 0x01686003040085a7 */ /* 0x000e64000800007f */
[----:B-1----:R-:W-:Y:S05]  /*12eb0*/  @!P0 BRA `(.L_x_963) ;  /* 0xfffffffc00f08947 */ /* 0x002fea000383ffff */
[----:B------:R-:W-:Y:S05]  /*12ec0*/  BRA `(.L_x_1015) ;  /* 0xffffffe4002c7947 */ /* 0x000fea000383ffff */
.L_x_967:
[----:B0-----:R0:W1:Y:S02]  /*12ed0*/  SYNCS.PHASECHK.TRANS64.TRYWAIT P0, [R7+URZ+0x16820], R4 ;  /* 0x01682004070075a7 */ /* 0x001064000800017f */
[----:B-1----:R-:W-:Y:S05]  /*12ee0*/  @!P0 NANOSLEEP.SYNCS 0x989680 ;  /* 0x009896800000895d */ /* 0x002fea0003900000 */
[----:B------:R-:W1:Y:S02]  /*12ef0*/  @!P0 SYNCS.PHASECHK.TRANS64 P0, [R7+URZ+0x16820], R4 ;  /* 0x01682004070085a7 */ /* 0x000e64000800007f */
[----:B-1----:R-:W-:Y:S05]  /*12f00*/  @!P0 BRA `(.L_x_967) ;  /* 0xfffffffc00f08947 */ /* 0x002fea000383ffff */
[----:B------:R-:W-:Y:S05]  /*12f10*/  BRA `(.L_x_1016) ;  /* 0xffffffe400c47947 */ /* 0x000fea000383ffff */
.L_x_968:
[----:B------:R-:W-:Y:S01]  /*12f20*/  BSSY B0, `(.L_x_1017) ;  /* 0x0000008000007945 */ /* 0x000fe20003800000 */
[----:B------:R-:W-:Y:S02]  /*12f30*/  IMAD.MOV.U32 R13, RZ, RZ, R16 ;  /* 0x000000ffff0d7224 */ /* 0x000fe400078e0010 */
[----:B------:R-:W-:Y:S02]  /*12f40*/  IMAD.MOV.U32 R12, RZ, RZ, RZ ;  /* 0x000000ffff0c7224 */ /* 0x000fe400078e00ff */
[----:B------:R-:W-:Y:S02]  /*12f50*/  IMAD.MOV.U32 R11, RZ, RZ, 0x1f ;  /* 0x0000001fff0b7424 */ /* 0x000fe400078e00ff */
[----:B------:R-:W-:-:S07]  /*12f60*/  IMAD.MOV.U32 R15, RZ, RZ, -0x1 ;  /* 0xffffffffff0f7424 */ /* 0x000fce00078e00ff */
[----:B0-----:R-:W-:Y:S05]  /*12f70*/  WARPSYNC.COLLECTIVE R15, `(.L_x_1018) ;  /* 0x000000000f087348 */ /* 0x001fea0003c00000 */
[----:B------:R1:W2:Y:S02]  /*12f80*/  SHFL.IDX P6, R14, R13, R12, R11 ;  /* 0x0000000c0d0e7389 */ /* 0x0002a400000c000b */
[----:B012---:R-:W-:Y:S01]  /*12f90*/  ENDCOLLECTIVE ;  /* 0x000000000000791b */ /* 0x007fe20003800000 */
.L_x_1018:
[----:B------:R-:W-:Y:S05]  /*12fa0*/  BSYNC B0 ;  /* 0x0000000000007941 */ /* 0x000fea0003800000 */
.L_x_1017:
[----:B------:R-:W-:Y:S05]  /*12fb0*/  BRA `(.L_x_1019) ;  /* 0xffffffe400a87947 */ /* 0x000fea000383ffff */
.L_x_969:
[----:B------:R-:W-:Y:S01]  /*12fc0*/  BSSY B0, `(.L_x_1020) ;  /* 0x0000006000007945 */ /* 0x000fe20003800000 */
[----:B------:R-:W-:-:S07]  /*12fd0*/  IMAD.MOV.U32 R15, RZ, RZ, -0x1 ;  /* 0xffffffffff0f7424 */ /* 0x000fce00078e00ff */
[----:B01----:R-:W-:Y:S05]  /*12fe0*/  WARPSYNC.COLLECTIVE R15, `(.L_x_1021) ;  /* 0x000000000f0c7348 */ /* 0x003fea0003c00000 */
[----:B------:R-:W-:Y:S02]  /*12ff0*/  ELECT P6, UR62, PT ;  /* 0x00000000003e782f */ /* 0x000fe400038c0000 */
[----:B------:R-:W-:Y:S01]  /*13000*/  MOV R14, UR62 ;  /* 0x0000003e000e7c02 */ /* 0x000fe20008000f00 */
[----:B01----:R-:W-:Y:S10]  /*13010*/  ENDCOLLECTIVE ;  /* 0x000000000000791b */ /* 0x003ff40003800000 */
.L_x_1021:
[----:B------:R-:W-:Y:S05]  /*13020*/  BSYNC B0 ;  /* 0x0000000000007941 */ /* 0x000fea0003800000 */
.L_x_1020:
[----:B------:R-:W-:Y:S05]  /*13030*/  BRA `(.L_x_1022) ;  /* 0xffffffe4009c7947 */ /* 0x000fea000383ffff */
.L_x_971:
[----:B0-----:R0:W2:Y:S02]  /*13040*/  SYNCS.PHASECHK.TRANS64.TRYWAIT P0, [R6+URZ], R5 ;  /* 0x00000005060075a7 */ /* 0x0010a4000800017f */
[----:B--2---:R-:W-:Y:S05]  /*13050*/  @!P0 NANOSLEEP.SYNCS 0x989680 ;  /* 0x009896800000895d */ /* 0x004fea0003900000 */
[----:B------:R-:W2:Y:S02]  /*13060*/  @!P0 SYNCS.PHASECHK.TRANS64 P0, [R6+URZ], R5 ;  /* 0x00000005060085a7 */ /* 0x000ea4000800007f */
[----:B--2---:R-:W-:Y:S05]  /*13070*/  @!P0 BRA `(.L_x_971) ;  /* 0xfffffffc00f08947 */ /* 0x004fea000383ffff */
[----:B------:R-:W-:Y:S05]  /*13080*/  BRA `(.L_x_1023) ;  /* 0xffffffe400d07947 */ /* 0x000fea000383ffff */
.L_x_972:
[----:B--2---:R2:W3:Y:S02]  /*13090*/  SYNCS.PHASECHK.TRANS64.TRYWAIT P0, [R3+URZ], R2 ;  /* 0x00000002030075a7 */ /* 0x0044e4000800017f */
[----:B---3--:R-:W-:Y:S05]  /*130a0*/  @!P0 NANOSLEEP.SYNCS 0x989680 ;  /* 0x009896800000895d */ /* 0x008fea0003900000 */
[----:B------:R-:W3:Y:S02]  /*130b0*/  @!P0 SYNCS.PHASECHK.TRANS64 P0, [R3+URZ], R2 ;  /* 0x00000002030085a7 */ /* 0x000ee4000800007f */
[----:B---3--:R-:W-:Y:S05]  /*130c0*/  @!P0 BRA `(.L_x_972) ;  /* 0xfffffffc00f08947 */ /* 0x008fea000383ffff */
[----:B------:R-:W-:Y:S05]  /*130d0*/  BRA `(.L_x_1024) ;  /* 0xffffffe400c47947 */ /* 0x000fea000383ffff */
.L_x_974:
[----:B--2---:R2:W3:Y:S02]  /*130e0*/  SYNCS.PHASECHK.TRANS64.TRYWAIT P0, [R0+URZ], R5 ;  /* 0x00000005000075a7 */ /* 0x0044e4000800017f */
[----:B---3--:R-:W-:Y:S05]  /*130f0*/  @!P0 NANOSLEEP.SYNCS 0x989680 ;  /* 0x009896800000895d */ /* 0x008fea0003900000 */
[----:B------:R-:W3:Y:S02]  /*13100*/  @!P0 SYNCS.PHASECHK.TRANS64 P0, [R0+URZ], R5 ;  /* 0x00000005000085a7 */ /* 0x000ee4000800007f */
[----:B---3--:R-:W-:Y:S05]  /*13110*/  @!P0 BRA `(.L_x_974) ;  /* 0xfffffffc00f08947 */ /* 0x008fea000383ffff */
[----:B------:R-:W-:Y:S05]  /*13120*/  BRA `(.L_x_1025) ;  /* 0xffffffe400c87947 */ /* 0x000fea000383ffff */
.L_x_1026:
        /* <DEDUP_REMOVED lines=13> */
.L_x_2705:


//--------------------- .text._ZN7cutlass13device_kernelIN5flash11enable_sm90INS1_16FlashAttnFwdSm90INS1_25CollectiveMainloopFwdSm90ILi2EN4cute5tupleIJNS5_1CILi1EEES8_S8_EEENS6_IJNS7_ILi192EEENS7_ILi128EEENS7_ILi64EEEEEELi64ENS_10bfloat16_tEfNS_4arch4Sm90ELb0ELb1ELb0ELb1ELb0ELb0ELb0ELb1ELb1ELb1ELb1ELb0EEENS1_21CollectiveEpilogueFwdINS6_IJSA_SC_SB_EEES9_SE_SG_Li384ELb1ELb1ELb1ELb0EEENS1_36VarlenDynamicPersistentTileSchedulerILi192ELi128ELi384ELi128ELb1ELb1ELb1ELb1ELb0ELb1EEEEEEEEEvNT_6ParamsE --------------------------
	.section	.text._ZN7cutlass13device_kernelIN5flash11enable_sm90INS1_16FlashAttnFwdSm90INS1_25CollectiveMainloopFwdSm90ILi2EN4cute5tupleIJNS5_1CILi1EEES8_S8_EEENS6_IJNS7_ILi192EEENS7_ILi128EEENS7_ILi64EEEEEELi64ENS_10bfloat16_tEfNS_4arch4Sm90ELb0ELb1ELb0ELb1ELb0ELb0ELb0ELb1ELb1ELb1ELb1ELb0EEENS1_21CollectiveEpilogueFwdINS6_IJSA_SC_SB_EEES9_SE_SG_Li384ELb1ELb1ELb1ELb0EEENS1_36VarlenDynamicPersistentTileSchedulerILi192ELi128ELi384ELi128ELb1ELb1ELb1ELb1ELb0ELb1EEEEEEEEEvNT_6ParamsE,"ax",@progbits
	.align	128
.text._ZN7cutlass13device_kernelIN5flash11enable_sm90INS1_16FlashAttnFwdSm90INS1_25CollectiveMainloopFwdSm90ILi2EN4cute5tupleIJNS5_1CILi1EEES8_S8_EEENS6_IJNS7_ILi192EEENS7_ILi128EEENS7_ILi64EEEEEELi64ENS_10bfloat16_tEfNS_4arch4Sm90ELb0ELb1ELb0ELb1ELb0ELb0ELb0ELb1ELb1ELb1ELb1ELb0EEENS1_21CollectiveEpilogueFwdINS6_IJSA_SC_SB_EEES9_SE_SG_Li384ELb1ELb1ELb1ELb0EEENS1_36VarlenDynamicPersistentTileSchedulerILi192ELi128ELi384ELi128ELb1ELb1ELb1ELb1ELb0ELb1EEEEEEEEEvNT_6ParamsE:
        .type           _ZN7cutlass13device_kernelIN5flash11enable_sm90INS1_16FlashAttnFwdSm90INS1_25CollectiveMainloopFwdSm90ILi2EN4cute5tupleIJNS5_1CILi1EEES8_S8_EEENS6_IJNS7_ILi192EEENS7_ILi128EEENS7_ILi64EEEEEELi64ENS_10bfloat16_tEfNS_4arch4Sm90ELb0ELb1ELb0ELb1ELb0ELb0ELb0ELb1ELb1ELb1ELb1ELb0EEENS1_21CollectiveEpilogueFwdINS6_IJSA_SC_SB_EEES9_SE_SG_Li384ELb1ELb1ELb1ELb0EEENS1_36VarlenDynamicPersistentTileSchedulerILi192ELi128ELi384ELi128ELb1ELb1ELb1ELb1ELb0ELb1EEEEEEEEEvNT_6ParamsE,@function
        .size           _ZN7cutlass13device_kernelIN5flash11enable_sm90INS1_16FlashAttnFwdSm90INS1_25CollectiveMainloopFwdSm90ILi2EN4cute5tupleIJNS5_1CILi1EEES8_S8_EEENS6_IJNS7_ILi192EEENS7_ILi128EEENS7_ILi64EEEEEELi64ENS_10bfloat16_tEfNS_4arch4Sm90ELb0ELb1ELb0ELb1ELb0ELb0ELb0ELb1ELb1ELb1ELb1ELb0EEENS1_21CollectiveEpilogueFwdINS6_IJSA_SC_SB_EEES9_SE_SG_Li384ELb1ELb1ELb1ELb0EEENS1_36VarlenDynamicPersistentTileSchedulerILi192ELi128ELi384ELi128ELb1ELb1ELb1ELb1ELb0ELb1EEEEEEEEEvNT_6ParamsE,(.L_x_2706 - _ZN7cutlass13device_kernelIN5flash11enable_sm90INS1_16FlashAttnFwdSm90INS1_25CollectiveMainloopFwdSm90ILi2EN4cute5tupleIJNS5_1CILi1EEES8_S8_EEENS6_IJNS7_ILi192EEENS7_ILi128EEENS7_ILi64EEEEEELi64ENS_10bfloat16_tEfNS_4arch4Sm90ELb0ELb1ELb0ELb1ELb0ELb0ELb0ELb1ELb1ELb1ELb1ELb0EEENS1_21CollectiveEpilogueFwdINS6_IJSA_SC_SB_EEES9_SE_SG_Li384ELb1ELb1ELb1ELb0EEENS1_36VarlenDynamicPersistentTileSchedulerILi192ELi128ELi384ELi128ELb1ELb1ELb1ELb1ELb0ELb1EEEEEEEEEvNT_6ParamsE)
        .other          _ZN7cutlass13device_kernelIN5flash11enable_sm90INS1_16FlashAttnFwdSm90INS1_25CollectiveMainloopFwdSm90ILi2EN4cute5tupleIJNS5_1CILi1EEES8_S8_EEENS6_IJNS7_ILi192EEENS7_ILi128EEENS7_ILi64EEEEEELi64ENS_10bfloat16_tEfNS_4arch4Sm90ELb0ELb1ELb0ELb1ELb0ELb0ELb0ELb1ELb1ELb1ELb1ELb0EEENS1_21CollectiveEpilogueFwdINS6_IJSA_SC_SB_EEES9_SE_SG_Li384ELb1ELb1ELb1ELb0EEENS1_36VarlenDynamicPersistentTileSchedulerILi192ELi128ELi384ELi128ELb1ELb1ELb1ELb1ELb0ELb1EEEEEEEEEvNT_6ParamsE,@"STO_CUDA_ENTRY STV_DEFAULT"
_ZN7cutlass13device_kernelIN5flash11enable_sm90INS1_16FlashAttnFwdSm90INS1_25CollectiveMainloopFwdSm90ILi2EN4cute5tupleIJNS5_1CILi1EEES8_S8_EEENS6_IJNS7_ILi192EEENS7_ILi128EEENS7_ILi64EEEEEELi64ENS_10bfloat16_tEfNS_4arch4Sm90ELb0ELb1ELb0ELb1ELb0ELb0ELb0ELb1ELb1ELb1ELb1ELb0EEENS1_21CollectiveEpilogueFwdINS6_IJSA_SC_SB_EEES9_SE_SG_Li384ELb1ELb1ELb1ELb0EEENS1_36VarlenDynamicPersistentTileSchedulerILi192ELi128ELi384ELi128ELb1ELb1ELb1ELb1ELb0ELb1EEEEEEEEEvNT_6ParamsE:
[----:B------:R-:W0:Y:S02]  /*0000*/  LDC R1, c[0x0][0x28] ;  /* 0x00000a00ff017b82 */ /* 0x000e240000000800 */
[----:B0-----:R-:W-:Y:S01]  /*0010*/  VIADD R1, R1, 0xffffffb8 ;  /* 0xffffffb801017836 */ /* 0x001fe20000000000 */
[----:B------:R-:W0:Y:S01]  /*0020*/  S2R R3, SR_TID.X ;  /* 0x0000000000037919 */ /* 0x000e220000002100 */
[----:B------:R-:W-:Y:S01]  /*0030*/  ELECT P0, URZ, PT ;  /* 0x00000000003f782f */ /* 0x000fe20003800000 */
[----:B------:R-:W-:Y:S01]  /*0040*/  BSSY B0, `(.L_x_1027) ;  /* 0x000000e000007945 */ /* 0x000fe20003800000 */
[--C-:B0-----:R-:W-:Y:S02]  /*0050*/  SHF.R.U32.HI R0, RZ, 0x5, R3.reuse ;  /* 0x00000005ff007819 */ /* 0x101fe40000011603 */
[----:B------:R-:W-:-:S03]  /*0060*/  SHF.R.U32.HI R3, RZ, 0x7, R3 ;  /* 0x00000007ff037819 */ /* 0x000fc60000011603 */
        /* <DEDUP_REMOVED lines=11> */
.L_x_1028:
[----:B------:R-:W-:Y:S05]  /*0120*/  BSYNC B0 ;  /* 0x0000000000007941 */ /* 0x000fea0003800000 */
.L_x_1027:
        /* <DEDUP_REMOVED lines=41> */
.L_x_1029:
        /* <DEDUP_REMOVED lines=22> */
.L_x_1030:
        /* <DEDUP_REMOVED lines=18> */
.L_x_1031:
        /* <DEDUP_REMOVED lines=22> */
.L_x_1032:
        /* <DEDUP_REMOVED lines=22> */
.L_x_1033:
[----:B------:R-:W-:Y:S01]  /*0900*/  PLOP3.LUT P0, PT, PT, PT, UP0, 0x80, 0x0 ;  /* 0x000000000000781c */ /* 0x000fe20003f0f008 */
[----:B------:R-:W-:Y:S01]  /*0910*/  UMOV UR36, 0x1 ;  /* 0x0000000100247882 */ /* 0x000fe20000000000 */
[----:B------:R-:W-:Y:S01]  /*0920*/  NOP ;  /* 0x0000000000007918 */ /* 0x000fe20000000000 */
[----:B------:R-:W-:Y:S01]  /*0930*/  USEL UR36, UR36, 0x2, !UP0 ;  /* 0x0000000224247887 */ /* 0x000fe2000c000000 */
[----:B------:R-:W-:Y:S01]  /*0940*/  ULDC.64 UR52, c[0x0][0x208] ;  /* 0x0000820000347ab9 */ /* 0x000fe20000000a00 */
[----:B012-4-:R-:W-:Y:S08]  /*0950*/  BAR.SYNC.DEFER_BLOCKING 0x0 ;  /* 0x0000000000007b1d */ /* 0x017ff00000010000 */
[----:B------:R-:W-:Y:S05]  /*0960*/  @!P0 BRA `(.L_x_1034) ;  /* 0x000000ec008c8947 */ /* 0x000fea0003800000 */
.L_x_1035:
[----:B------:R-:W-:-:S08]  /*0970*/  NOP ;  /* 0x0000000000007918 */ /* 0x000fd00000000000 */
[----:B------:R-:W0:Y:S02]  /*0980*/  USETMAXREG.TRY_ALLOC.CTAPOOL UP0, 0xa0 ;  /* 0x000000a0000079c8 */ /* 0x000e240008000600 */
[----:B0-----:R-:W-:-:S13]  /*0990*/  PLOP3.LUT P0, PT, PT, PT, UP0, 0x80, 0x0 ;  /* 0x000000000000781c */ /* 0x001fda0003f0f008 */
[----:B------:R-:W-:Y:S05]  /*09a0*/  @!P0 BRA `(.L_x_1035) ;  /* 0xfffffffc00f08947 */ /* 0x000fea000383ffff */
[----:B------:R-:W0:Y:S01]  /*09b0*/  S2R R2, SR_TID.X ;  /* 0x0000000000027919 */ /* 0x000e220000002100 */
[----:B------:R-:W1:Y:S01]  /*09c0*/  S2UR UR5, SR_CgaCtaId ;  /* 0x00000000000579c3 */ /* 0x000e620000008800 */
[----:B------:R-:W-:-:S07]  /*09d0*/  UMOV UR4, 0x400 ;  /* 0x0000040000047882 */ /* 0x000fce0000000000 */
[----:B------:R-:W-:Y:S06]  /*09e0*/  BAR.ARV 0x8, 0x200 ;  /* 0x0208000000007b1d */ /* 0x000fec0000002000 */
[----:B-1----:R-:W-:Y:S01]  /*09f0*/  ULEA UR4, UR5, UR4, 0x18 ;  /* 0x0000000405047291 */ /* 0x002fe2000f8ec03f */
[----:B0-----:R-:W-:-:S04]  /*0a00*/  LOP3.LUT R0, R2, 0xffffff80, RZ, 0xc0, !PT ;  /* 0xffffff8002007812 */ /* 0x001fc800078ec0ff */
[----:B------:R-:W-:-:S13]  /*0a10*/  ISETP.NE.AND P0, PT, R0, 0x80, PT ;  /* 0x000000800000780c */ /* 0x000fda0003f05270 */
[----:B------:R-:W-:Y:S08]  /*0a20*/  @!P0 BAR.ARV 0x9, 0x100 ;  /* 0x0244000000008b1d */ /* 0x000ff00000002000 */
[----:B------:R-:W-:Y:S06]  /*0a30*/  BAR.SYNC.DEFER_BLOCKING 0x5, 0x200 ;  /* 0x0148000000007b1d */ /* 0x000fec0000010000 */
[----:B------:R-:W0:Y:S01]  /*0a40*/  LDS.128 R8, [UR4+0x168d0] ;  /* 0x0168d004ff087984 */ /* 0x000e220008000c00 */
[----:B------:R-:W-:Y:S01]  /*0a50*/  ULDC UR4, c[0x0][0xc3c] ;  /* 0x00030f0000047ab9 */ /* 0x000fe20000000800 */
[----:B------:R-:W-:Y:S06]  /*0a60*/  BAR.ARV 0x4, 0x200 ;  /* 0x0108000000007b1d */ /* 0x000fec0000002000 */
[----:B0-----:R-:W-:-:S13]  /*0a70*/  ISETP.GE.AND P0, PT, R11, UR4, PT ;  /* 0x000000040b007c0c */ /* 0x001fda000bf06270 */
[----:B------:R-:W-:Y:S05]  /*0a80*/  @P0 EXIT ;  /* 0x000000000000094d */ /* 0x000fea0003800000 */
[----:B------:R-:W-:Y:S01]  /*0a90*/  VIADD R13, R2, 0xffffff80 ;  /* 0xffffff80020d7836 */ /* 0x000fe20000000000 */
[----:B------:R-:W-:Y:S01]  /*0aa0*/  R2UR UR5, R9 ;  /* 0x00000000090572ca */ /* 0x000fe200000e0000 */
[----:B------:R-:W-:Y:S01]  /*0ab0*/  ULOP3.LUT UR49, UR36, 0x1, URZ, 0xfc, !UPT ;  /* 0x0000000124317892 */ /* 0x000fe2000f8efc3f */
[----:B------:R-:W-:Y:S01]  /*0ac0*/  R2UR UR7, R10 ;  /* 0x000000000a0772ca */ /* 0x000fe200000e0000 */
[----:B------:R-:W-:Y:S01]  /*0ad0*/  UMOV UR48, URZ ;  /* 0x0000003f00307c82 */ /* 0x000fe20008000000 */
[----:B------:R-:W-:Y:S01]  /*0ae0*/  SHF.R.S32.HI R0, RZ, 0x1f, R13 ;  /* 0x0000001fff007819 */ /* 0x000fe2000001140d */
[----:B------:R-:W-:Y:S01]  /*0af0*/  UMOV UR50, URZ ;  /* 0x0000003f00327c82 */ /* 0x000fe20008000000 */
[----:B------:R-:W-:Y:S01]  /*0b00*/  R2UR UR6, R11 ;  /* 0x000000000b0672ca */ /* 0x000fe200000e0000 */
[----:B------:R-:W-:Y:S01]  /*0b10*/  UMOV UR47, URZ ;  /* 0x0000003f002f7c82 */ /* 0x000fe20008000000 */
[CC--:B------:R-:W-:Y:S02]  /*0b20*/  LEA.HI R2, R0.reuse, R13.reuse, RZ, 0x7 ;  /* 0x0000000d00027211 */ /* 0x0c0fe400078f38ff */
[----:B------:R-:W-:-:S02]  /*0b30*/  LEA.HI R4, R0, R13, RZ, 0x5 ;  /* 0x0000000d00047211 */ /* 0x000fc400078f28ff */
[----:B------:R-:W-:Y:S02]  /*0b40*/  LEA.HI R3, R0, R13, RZ, 0x4 ;  /* 0x0000000d00037211 */ /* 0x000fe400078f20ff */
[----:B------:R-:W-:Y:S01]  /*0b50*/  LOP3.LUT R6, R2, 0xffffff80, RZ, 0xc0, !PT ;  /* 0xffffff8002067812 */ /* 0x000fe200078ec0ff */
[----:B------:R-:W-:Y:S01]  /*0b60*/  IMAD.SHL.U32 R5, R4, 0x20, RZ ;  /* 0x0000002004057824 */ /* 0x000fe200078e00ff */
[----:B------:R-:W-:Y:S02]  /*0b70*/  LOP3.LUT R4, R3, 0x3fffff0, RZ, 0xc0, !PT ;  /* 0x03fffff003047812 */ /* 0x000fe400078ec0ff */
[----:B------:R-:W-:Y:S01]  /*0b80*/  SHF.R.S32.HI R14, RZ, 0x7, R2 ;  /* 0x00000007ff0e7819 */ /* 0x000fe20000011402 */
[----:B------:R-:W-:Y:S01]  /*0b90*/  IMAD.IADD R12, R13, 0x1, -R6 ;  /* 0x000000010d0c7824 */ /* 0x000fe200078e0a06 */
[----:B------:R-:W-:Y:S01]  /*0ba0*/  LOP3.LUT R5, R5, 0xfffffc00, RZ, 0xc0, !PT ;  /* 0xfffffc0005057812 */ /* 0x000fe200078ec0ff */
[----:B------:R-:W-:Y:S01]  /*0bb0*/  IMAD.IADD R4, R13, 0x1, -R4 ;  /* 0x000000010d047824 */ /* 0x000fe200078e0a04 */
[----:B------:R-:W-:Y:S01]  /*0bc0*/  SHF.R.S32.HI R6, RZ, 0x4, R3 ;  /* 0x00000004ff067819 */ /* 0x000fe20000011403 */
[----:B------:R-:W-:Y:S01]  /*0bd0*/  IMAD.HI R2, R14, 0x55555556, RZ ;  /* 0x555555560e027827 */ /* 0x000fe200078e02ff */
[----:B------:R-:W-:-:S02]  /*0be0*/  SHF.R.S32.HI R7, RZ, 0x1f, R12 ;  /* 0x0000001fff077819 */ /* 0x000fc4000001140c */
[----:B------:R-:W-:Y:S01]  /*0bf0*/  LEA.HI R3, R3, R6, RZ, 0x1 ;  /* 0x0000000603037211 */ /* 0x000fe200078f08ff */
[----:B------:R-:W-:Y:S01]  /*0c00*/  IMAD R4, R4, 0x40, R5 ;  /* 0x0000004004047824 */ /* 0x000fe200078e0205 */
[CC--:B------:R-:W-:Y:S02]  /*0c10*/  LEA.HI R5, R7.reuse, R12.reuse, RZ, 0x2 ;  /* 0x0000000c07057211 */ /* 0x0c0fe400078f10ff */
[----:B------:R-:W-:Y:S02]  /*0c20*/  LEA.HI R7, R7, R12, RZ, 0x5 ;  /* 0x0000000c07077211 */ /* 0x000fe400078f28ff */
[--C-:B------:R-:W-:Y:S02]  /*0c30*/  SHF.R.S32.HI R8, RZ, 0x2, R5.reuse ;  /* 0x00000002ff087819 */ /* 0x100fe40000011405 */
[----:B------:R-:W-:Y:S02]  /*0c40*/  SHF.R.S32.HI R9, RZ, 0x1f, R5 ;  /* 0x0000001fff097819 */ /* 0x000fe40000011405 */
[----:B------:R-:W-:-:S02]  /*0c50*/  LOP3.LUT R3, R3, 0x1ffffffe, RZ, 0xc0, !PT ;  /* 0x1ffffffe03037812 */ /* 0x000fc400078ec0ff */
[----:B------:R-:W-:Y:S02]  /*0c60*/  LEA.HI R9, R9, R8, RZ, 0x3 ;  /* 0x0000000809097211 */ /* 0x000fe400078f18ff */
[----:B------:R-:W-:Y:S01]  /*0c70*/  LEA.HI R2, R2, R2, RZ, 0x1 ;  /* 0x0000000202027211 */ /* 0x000fe200078f08ff */
[----:B------:R-:W-:Y:S01]  /*0c80*/  IMAD.IADD R3, R6, 0x1, -R3 ;  /* 0x0000000106037824 */ /* 0x000fe200078e0a03 */
[----:B------:R-:W-:Y:S02]  /*0c90*/  LOP3.LUT R9, R9, 0xfffffff8, RZ, 0xc0, !PT ;  /* 0xfffffff809097812 */ /* 0x000fe400078ec0ff */
[----:B------:R-:W-:Y:S01]  /*0ca0*/  SHF.R.S32.HI R7, RZ, 0x5, R7 ;  /* 0x00000005ff077819 */ /* 0x000fe20000011407 */
[----:B------:R-:W-:Y:S01]  /*0cb0*/  IMAD R2, R2, -0x3, R14 ;  /* 0xfffffffd02027824 */ /* 0x000fe200078e020e */
[-C--:B------:R-:W-:Y:S01]  /*0cc0*/  LEA.HI R10, R0, R13.reuse, RZ, 0x2 ;  /* 0x0000000d000a7211 */ /* 0x080fe200078f10ff */
[----:B------:R-:W-:Y:S01]  /*0cd0*/  IMAD.IADD R8, R8, 0x1, -R9 ;  /* 0x0000000108087824 */ /* 0x000fe200078e0a09 */
[----:B------:R-:W-:Y:S01]  /*0ce0*/  LEA.HI R0, R0, R13, RZ, 0x3 ;  /* 0x0000000d00007211 */ /* 0x000fe200078f18ff */
[----:B------:R-:W-:Y:S01]  /*0cf0*/  IMAD R3, R3, 0x8, R4 ;  /* 0x0000000803037824 */ /* 0x000fe200078e0204 */
[----:B------:R-:W-:Y:S01]  /*0d00*/  LOP3.LUT R10, R10, 0xfffffffc, RZ, 0xc0, !PT ;  /* 0xfffffffc0a0a7812 */ /* 0x000fe200078ec0ff */
[----:B------:R-:W-:Y:S01]  /*0d10*/  IMAD R7, R7, 0x10, R8 ;  /* 0x0000001007077824 */ /* 0x000fe200078e0208 */
[----:B------:R-:W-:-:S02]  /*0d20*/  LOP3.LUT R5, R5, 0x7ffffffc, RZ, 0xc0, !PT ;  /* 0x7ffffffc05057812 */ /* 0x000fc400078ec0ff */
[----:B------:R0:W-:Y:S01]  /*0d30*/  STL [R1+0x38], R3 ;  /* 0x0000380301007387 */ /* 0x0001e20000100800 */
[----:B------:R-:W-:Y:S01]  /*0d40*/  IMAD R2, R2, 0x40, R7 ;  /* 0x0000004002027824 */ /* 0x000fe200078e0207 */
[----:B------:R-:W-:Y:S01]  /*0d50*/  LOP3.LUT R18, R0, 0xfffffff8, RZ, 0xc0, !PT ;  /* 0xfffffff800127812 */ /* 0x000fe200078ec0ff */
[C---:B------:R-:W-:Y:S01]  /*0d60*/  IMAD.IADD R10, R13.reuse, 0x1, -R10 ;  /* 0x000000010d0a7824 */ /* 0x040fe200078e0a0a */
[----:B------:R-:W-:Y:S01]  /*0d70*/  SHF.R.S32.HI R157, RZ, 0x3, R0 ;  /* 0x00000003ff9d7819 */ /* 0x000fe20000011400 */
[----:B------:R-:W-:Y:S01]  /*0d80*/  IMAD.IADD R5, R12, 0x1, -R5 ;  /* 0x000000010c057824 */ /* 0x000fe200078e0a05 */
[----:B------:R1:W-:Y:S01]  /*0d90*/  STL [R1+0x34], R2 ;  /* 0x0000340201007387 */ /* 0x0003e20000100800 */
[----:B------:R-:W-:Y:S02]  /*0da0*/  IMAD.IADD R18, R13, 0x1, -R18 ;  /* 0x000000010d127824 */ /* 0x000fe400078e0a12 */
[----:B------:R-:W-:Y:S01]  /*0db0*/  IMAD.SHL.U32 R16, R5, 0x2, RZ ;  /* 0x0000000205107824 */ /* 0x000fe200078e00ff */
[----:B0-----:R-:W-:Y:S01]  /*0dc0*/  LEA.HI R3, R10, R10, RZ, 0x1 ;  /* 0x0000000a0a037211 */ /* 0x001fe200078f08ff */
[----:B------:R-:W-:-:S02]  /*0dd0*/  IMAD.SHL.U32 R19, R18, 0x8, RZ ;  /* 0x0000000812137824 */ /* 0x000fc400078e00ff */
[C---:B------:R-:W-:Y:S01]  /*0de0*/  VIADD R156, R16.reuse, 0x8 ;  /* 0x00000008109c7836 */ /* 0x040fe20000000000 */
[----:B------:R-:W-:Y:S01]  /*0df0*/  LOP3.LUT R3, R3, 0x1ffffffe, RZ, 0xc0, !PT ;  /* 0x1ffffffe03037812 */ /* 0x000fe200078ec0ff */
        /* <DEDUP_REMOVED lines=11> */
[----:B------:R-:W-:Y:S01]  /*0eb0*/  SHF.R.S32.HI R0, RZ, 0x1f, R153 ;  /* 0x0000001fff007819 */ /* 0x000fe20000011499 */
[----:B------:R-:W-:Y:S01]  /*0ec0*/  IMAD.IADD R3, R10, 0x1, -R3 ;  /* 0x000000010a037824 */ /* 0x000fe200078e0a03 */
[----:B------:R-:W-:-:S02]  /*0ed0*/  SHF.R.S32.HI R5, RZ, 0x1f, R152 ;  /* 0x0000001fff057819 */ /* 0x000fc40000011498 */
[----:B------:R-:W-:Y:S01]  /*0ee0*/  SHF.R.S32.HI R4, RZ, 0x1f, R23 ;  /* 0x0000001fff047819 */ /* 0x000fe20000011417 */
[----:B------:R-:W-:Y:S01]  /*0ef0*/  IMAD R17, R3, 0x8, R2 ;  /* 0x0000000803117824 */ /* 0x000fe200078e0202 */
[----:B-1----:R-:W-:-:S07]  /*0f00*/  SHF.R.S32.HI R0, RZ, 0x1f, R22 ;  /* 0x0000001fff007819 */ /* 0x002fce0000011416 */
.L_x_1127:
[----:B------:R-:W-:Y:S02]  /*0f10*/  ULDC.64 UR8, c[0x0][0xa28] ;  /* 0x00028a0000087ab9 */ /* 0x000fe40000000a00 */
[----:B------:R-:W-:-:S04]  /*0f20*/  UISETP.NE.U32.AND UP0, UPT, UR8, URZ, UPT ;  /* 0x0000003f0800728c */ /* 0x000fc8000bf05070 */
[----:B------:R-:W-:-:S03]  /*0f30*/  UISETP.NE.AND.EX UP0, UPT, UR9, URZ, UPT, UP0 ;  /* 0x0000003f0900728c */ /* 0x000fc6000bf05300 */
[----:B------:R-:W-:Y:S02]  /*0f40*/  ULDC.64 UR8, c[0x0][0xa18] ;  /* 0x0002860000087ab9 */ /* 0x000fe40000000a00 */
[----:B------:R-:W-:Y:S01]  /*0f50*/  UISETP.NE.U32.AND UP1, UPT, UR8, URZ, UPT ;  /* 0x0000003f0800728c */ /* 0x000fe2000bf25070 */
[----:B------:R-:W-:-:S03]  /*0f60*/  PLOP3.LUT P0, PT, PT, PT, UP0, 0x80, 0x0 ;  /* 0x000000000000781c */ /* 0x000fc60003f0f008 */
[----:B------:R-:W-:-:S03]  /*0f70*/  UISETP.NE.AND.EX UP1, UPT, UR9, URZ, UPT, UP1 ;  /* 0x0000003f0900728c */ /* 0x000fc6000bf25310 */
[----:B------:R-:W-:Y:S02]  /*0f80*/  @UP0 ULDC.64 UR8, c[0x0][0xa28] ;  /* 0x00028a0000080ab9 */ /* 0x000fe40000000a00 */
[----:B------:R-:W-:Y:S01]  /*0f90*/  @UP0 UIMAD.WIDE UR8, UR6, 0x4, UR8 ;  /* 0x00000004060808a5 */ /* 0x000fe2000f8e0208 */
[----:B------:R-:W-:-:S05]  /*0fa0*/  PLOP3.LUT P2, PT, PT, PT, UP1, 0x80, 0x0 ;  /* 0x000000000000781c */ /* 0x000fca0003f4f018 */
[----:B------:R-:W-:Y:S01]  /*0fb0*/  @UP1 ULDC.64 UR10, c[0x0][0xa18] ;  /* 0x00028600000a1ab9 */ /* 0x000fe20000000a00 */
[----:B0123--:R-:W-:Y:S02]  /*0fc0*/  IMAD.U32 R2, RZ, RZ, UR8 ;  /* 0x00000008ff027e24 */ /* 0x00ffe4000f8e00ff */
[----:B------:R-:W-:Y:S01]  /*0fd0*/  IMAD.U32 R3, RZ, RZ, UR9 ;  /* 0x00000009ff037e24 */ /* 0x000fe2000f8e00ff */
[----:B------:R-:W-:Y:S02]  /*0fe0*/  @UP1 UIMAD.WIDE UR8, UR6, 0x4, UR10 ;  /* 0x00000004060818a5 */ /* 0x000fe4000f8e020a */
[----:B------:R-:W-:Y:S02]  /*0ff0*/  ULOP3.LUT UR4, UR7, 0xff000000, URZ, 0xc0, !UPT ;  /* 0xff00000007047892 */ /* 0x000fe4000f8ec03f */
[----:B------:R-:W2:Y:S01]  /*1000*/  @P0 LDG.E R2, desc[UR52][R2.64] ;  /* 0x0000003402020981 */ /* 0x000ea2000c1e1900 */
[----:B------:R-:W-:Y:S01]  /*1010*/  ULDC.64 UR10, c[0x0][0xa20] ;  /* 0x00028800000a7ab9 */ /* 0x000fe20000000a00 */
[----:B------:R-:W-:-:S02]  /*1020*/  IMAD.U32 R4, RZ, RZ, UR8 ;  /* 0x00000008ff047e24 */ /* 0x000fc4000f8e00ff */
[----:B------:R-:W-:Y:S01]  /*1030*/  IMAD.U32 R5, RZ, RZ, UR9 ;  /* 0x00000009ff057e24 */ /* 0x000fe2000f8e00ff */
[----:B------:R-:W-:-:S04]  /*1040*/  ULDC.64 UR8, c[0x0][0x418] ;  /* 0x0001060000087ab9 */ /* 0x000fc80000000a00 */
[----:B------:R-:W3:Y:S01]  /*1050*/  @P2 LDG.E R4, desc[UR52][R4.64] ;  /* 0x0000003404042981 */ /* 0x000ee2000c1e1900 */
[----:B------:R-:W-:Y:S01]  /*1060*/  UISETP.NE.U32.AND UP0, UPT, UR8, URZ, UPT ;  /* 0x0000003f0800728c */ /* 0x000fe2000bf05070 */
[----:B------:R-:W-:Y:S01]  /*1070*/  ISETP.NE.U32.AND P1, PT, RZ, UR10, PT ;  /* 0x0000000aff007c0c */ /* 0x000fe2000bf25070 */
[----:B------:R-:W-:Y:S02]  /*1080*/  ULOP3.LUT UR42, UR7, 0xff0000, URZ, 0xc0, !UPT ;  /* 0x00ff0000072a7892 */ /* 0x000fe4000f8ec03f */
[----:B------:R-:W-:Y:S01]  /*1090*/  UISETP.NE.AND.EX UP0, UPT, UR9, URZ, UPT, UP0 ;  /* 0x0000003f0900728c */ /* 0x000fe2000bf05300 */
[----:B------:R-:W-:Y:S01]  /*10a0*/  ISETP.NE.AND.EX P1, PT, RZ, UR11, PT, P1 ;  /* 0x0000000bff007c0c */ /* 0x000fe2000bf25310 */
[----:B------:R-:W-:Y:S01]  /*10b0*/  ULDC UR8, c[0x0][0x424] ;  /* 0x0001090000087ab9 */ /* 0x000fe20000000800 */
[----:B------:R-:W-:Y:S02]  /*10c0*/  USHF.R.U32.HI UR4, URZ, 0x8, UR4 ;  /* 0x000000083f047899 */ /* 0x000fe40008011604 */
[----:B------:R-:W-:Y:S01]  /*10d0*/  USEL UR8, UR8, 0x1, UP0 ;  /* 0x0000000108087887 */ /* 0x000fe20008000000 */
[----:B------:R-:W-:Y:S01]  /*10e0*/  ULDC UR9, c[0x0][0x2f0] ;  /* 0x0000bc0000097ab9 */ /* 0x000fe20000000800 */
[----:B------:R-:W-:Y:S01]  /*10f0*/  UMOV UR40, URZ ;  /* 0x0000003f00287c82 */ /* 0x000fe20008000000 */
[----:B------:R-:W-:Y:S01]  /*1100*/  ULEA.HI UR42, UR42, UR4, URZ, 0x10 ;  /* 0x000000042a2a7291 */ /* 0x000fe2000f8f803f */
[----:B------:R-:W-:Y:S01]  /*1110*/  ULDC UR46, c[0x0][0x288] ;  /* 0x0000a200002e7ab9 */ /* 0x000fe20000000800 */
[----:B------:R-:W-:-:S02]  /*1120*/  UIMAD UR4, UR8, UR9, URZ ;  /* 0x00000009080472a4 */ /* 0x000fc4000f8e023f */
[----:B------:R-:W-:Y:S01]  /*1130*/  ULOP3.LUT UR37, UR7, 0xffff, URZ, 0xc0, !UPT ;  /* 0x0000ffff07257892 */ /* 0x000fe2000f8ec03f */
[----:B--2---:R-:W-:Y:S02]  /*1140*/  @P0 R2UR UR40, R2 ;  /* 0x00000000022802ca */ /* 0x004fe400000e0000 */
[----:B---3--:R-:W-:Y:S01]  /*1150*/  @P2 R2UR UR46, R4 ;  /* 0x00000000042e22ca */ /* 0x008fe200000e0000 */
[----:B----45:R-:W-:-:S14]  /*1160*/  @P2 BRA `(.L_x_1036) ;  /* 0x0000000000342947 */ /* 0x030fdc0003800000 */
[----:B------:R-:W-:Y:S02]  /*1170*/  ULDC.64 UR8, c[0x0][0xa00] ;  /* 0x0002800000087ab9 */ /* 0x000fe40000000a00 */
[----:B------:R-:W-:-:S04]  /*1180*/  ISETP.NE.U32.AND P0, PT, RZ, UR8, PT ;  /* 0x00000008ff007c0c */ /* 0x000fc8000bf05070 */
[----:B------:R-:W-:-:S13]  /*1190*/  ISETP.NE.AND.EX P0, PT, RZ, UR9, PT, P0 ;  /* 0x00000009ff007c0c */ /* 0x000fda000bf05300 */
[----:B------:R-:W-:Y:S05]  /*11a0*/  @!P0 BRA `(.L_x_1036) ;  /* 0x0000000000248947 */ /* 0x000fea0003800000 */
[----:B------:R-:W-:Y:S02]  /*11b0*/  ULDC.64 UR8, c[0x0][0xa00] ;  /* 0x0002800000087ab9 */ /* 0x000fe40000000a00 */
[----:B------:R-:W-:-:S06]  /*11c0*/  UIMAD.WIDE UR8, UR6, 0x4, UR8 ;  /* 0x00000004060878a5 */ /* 0x000fcc000f8e0208 */
[----:B------:R-:W-:Y:S02]  /*11d0*/  IMAD.U32 R2, RZ, RZ, UR8 ;  /* 0x00000008ff027e24 */ /* 0x000fe4000f8e00ff */
[----:B------:R-:W-:-:S05]  /*11e0*/  IMAD.U32 R3, RZ, RZ, UR9 ;  /* 0x00000009ff037e24 */ /* 0x000fca000f8e00ff */
[----:B------:R-:W2:Y:S04]  /*11f0*/  LDG.E R4, desc[UR52][R2.64] ;  /* 0x0000003402047981 */ /* 0x000ea8000c1e1900 */
[----:B------:R-:W3:Y:S01]  /*1200*/  LDG.E R0, desc[UR52][R2.64+0x4] ;  /* 0x0000043402007981 */ /* 0x000ee2000c1e1900 */
[----:B--2---:R-:W-:Y:S02]  /*1210*/  R2UR UR46, R4 ;  /* 0x00000000042e72ca */ /* 0x004fe400000e0000 */
[----:B---3--:R-:W-:-:S13]  /*1220*/  R2UR UR7, R0 ;  /* 0x00000000000772ca */ /* 0x008fda00000e0000 */
[----:B------:R-:W-:-:S12]  /*1230*/  UIADD3 UR46, -UR46, UR7, URZ ;  /* 0x000000072e2e7290 */ /* 0x000fd8000fffe13f */
.L_x_1036:
[----:B------:R-:W-:Y:S01]  /*1240*/  UMOV UR38, UR6 ;  /* 0x0000000600267c82 */ /* 0x000fe20008000000 */
[----:B------:R-:W-:Y:S05]  /*1250*/  @!P1 BRA `(.L_x_1037) ;  /* 0x00000000001c9947 */ /* 0x000fea0003800000 */
[----:B------:R-:W-:Y:S02]  /*1260*/  ULDC.64 UR8, c[0x0][0xa20] ;  /* 0x0002880000087ab9 */ /* 0x000fe40000000a00 */
[----:B------:R-:W-:-:S06]  /*1270*/  UIMAD.WIDE UR6, UR6, 0x4, UR8 ;  /* 0x00000004060678a5 */ /* 0x000fcc000f8e0208 */
[----:B------:R-:W-:Y:S02]  /*1280*/  IMAD.U32 R2, RZ, RZ, UR6 ;  /* 0x00000006ff027e24 */ /* 0x000fe4000f8e00ff */
[----:B------:R-:W-:-:S05]  /*1290*/  IMAD.U32 R3, RZ, RZ, UR7 ;  /* 0x00000007ff037e24 */ /* 0x000fca000f8e00ff */
[----:B------:R-:W2:Y:S02]  /*12a0*/  LDG.E R2, desc[UR52][R2.64] ;  /* 0x0000003402027981 */ /* 0x000ea4000c1e1900 */
[----:B--2---:R-:W-:Y:S01]  /*12b0*/  R2UR UR4, R2 ;  /* 0x00000000020472ca */ /* 0x004fe200000e0000 */
[----:B------:R-:W-:-:S14]  /*12c0*/  BRA `(.L_x_1038) ;  /* 0x0000000000347947 */ /* 0x000fdc0003800000 */
.L_x_1037:
        /* <DEDUP_REMOVED lines=13> */
.L_x_1038:
[----:B------:R-:W-:Y:S01]  /*13a0*/  ULDC UR6, c[0x0][0x448] ;  /* 0x0001120000067ab9 */ /* 0x000fe20000000800 */
[----:B------:R-:W-:Y:S02]  /*13b0*/  UIMAD UR39, UR5, 0xc0, URZ ;  /* 0x000000c0052778a4 */ /* 0x000fe4000f8e023f */
[----:B------:R-:W-:Y:S02]  /*13c0*/  UISETP.NE.AND UP0, UPT, UR6, 0x1, UPT ;  /* 0x000000010600788c */ /* 0x000fe4000bf05270 */
[----:B------:R-:W-:Y:S02]  /*13d0*/  UIADD3 UR40, -UR40, UR4, URZ ;  /* 0x0000000428287290 */ /* 0x000fe4000fffe13f */
[----:B------:R-:W-:Y:S01]  /*13e0*/  UIADD3 UR8, UR39, 0xbf, URZ ;  /* 0x000000bf27087890 */ /* 0x000fe2000fffe03f */
[----:B------:R-:W-:Y:S01]  /*13f0*/  ULDC.64 UR4, c[0x0][0x9e0] ;  /* 0x0002780000047ab9 */ /* 0x000fe20000000a00 */
[----:B------:R-:W-:Y:S02]  /*1400*/  UIADD3 UR9, UR40, 0x1, -UR46 ;  /* 0x0000000128097890 */ /* 0x000fe4000fffe82e */
[----:B------:R-:W-:-:S03]  /*1410*/  UISETP.GE.AND UP1, UPT, UR5, 0x1, UPT ;  /* 0x000000010500788c */ /* 0x000fc6000bf26270 */
[----:B------:R-:W-:Y:S01]  /*1420*/  @UP0 ULDC UR6, c[0x0][0x44c] ;  /* 0x0001130000060ab9 */ /* 0x000fe20000000800 */
[----:B------:R-:W-:Y:S01]  /*1430*/  @UP0 ULDC UR10, c[0x0][0x450] ;  /* 0x00011400000a0ab9 */ /* 0x000fe20000000800 */
[----:B------:R-:W-:Y:S01]  /*1440*/  UIMAD.WIDE.U32 UR6, UR8, UR6, URZ ;  /* 0x00000006080672a5 */ /* 0x000fe2000f8e003f */
[----:B------:R-:W-:-:S03]  /*1450*/  PLOP3.LUT P1, PT, PT, PT, UP1, 0x80, 0x0 ;  /* 0x000000000000781c */ /* 0x000fc60003f2f018 */
[----:B------:R-:W-:-:S04]  /*1460*/  @UP0 USHF.R.U32.HI UR8, URZ, UR10, UR7 ;  /* 0x0000000a3f080299 */ /* 0x000fc80008011607 */
[----:B------:R-:W-:-:S04]  /*1470*/  UIADD3 UR9, UR9, UR8, URZ ;  /* 0x0000000809097290 */ /* 0x000fc8000fffe03f */
[----:B------:R-:W-:Y:S02]  /*1480*/  UIADD3 UR4, UR9, UR4, URZ ;  /* 0x0000000409047290 */ /* 0x000fe4000fffe03f */
[----:B------:R-:W-:Y:S10]  /*1490*/  @!P1 BRA `(.L_x_1039) ;  /* 0x0000000000449947 */ /* 0x000ff40003800000 */
        /* <DEDUP_REMOVED lines=10> */
.L_x_1040:
[----:B------:R-:W-:-:S11]  /*1540*/  UISETP.NE.AND UP1, UPT, UR5, 0x1, UPT ;  /* 0x000000010500788c */ /* 0x000fd6000bf25270 */
[----:B------:R-:W-:Y:S02]  /*1550*/  @UP1 ULDC.64 UR10, c[0x0][0x9e8] ;  /* 0x00027a00000a1ab9 */ /* 0x000fe40000000a00 */
[----:B------:R-:W-:-:S04]  /*1560*/  UIMAD.WIDE.U32 UR6, UR8, UR10, URZ ;  /* 0x0000000a080672a5 */ /* 0x000fc8000f8e003f */
[----:B------:R-:W-:-:S12]  /*1570*/  @UP1 USHF.R.U32.HI UR8, URZ, UR11, UR7 ;  /* 0x0000000b3f081299 */ /* 0x000fd80008011607 */
.L_x_1041:
[----:B------:R-:W-:-:S04]  /*1580*/  UIMAD UR8, UR8, UR5, UR5 ;  /* 0x00000005080872a4 */ /* 0x000fc8000f8e0205 */
[----:B------:R-:W-:-:S04]  /*1590*/  UISETP.LT.AND UP1, UPT, UR4, UR8, UPT ;  /* 0x000000080400728c */ /* 0x000fc8000bf21270 */
[----:B------:R-:W-:-:S12]  /*15a0*/  USEL UR4, UR4, UR8, UP1 ;  /* 0x0000000804047287 */ /* 0x000fd80008800000 */
.L_x_1039:
[----:B------:R-:W-:Y:S02]  /*15b0*/  UIADD3 UR8, UR40, 0x7f, URZ ;  /* 0x0000007f28087890 */ /* 0x000fe4000fffe03f */
[----:B------:R-:W-:Y:S02]  /*15c0*/  UIADD3 UR9, UR4, 0x7f, URZ ;  /* 0x0000007f04097890 */ /* 0x000fe4000fffe03f */
[----:B------:R-:W-:Y:S02]  /*15d0*/  USHF.R.S32.HI UR4, URZ, 0x1f, UR8 ;  /* 0x0000001f3f047899 */ /* 0x000fe40008011408 */
[----:B------:R-:W-:Y:S01]  /*15e0*/  USHF.R.S32.HI UR10, URZ, 0x1f, UR9 ;  /* 0x0000001f3f0a7899 */ /* 0x000fe20008011409 */
[----:B------:R-:W-:Y:S01]  /*15f0*/  @UP0 ULDC UR6, c[0x0][0x44c] ;  /* 0x0001130000060ab9 */ /* 0x000fe20000000800 */
[----:B------:R-:W-:Y:S02]  /*1600*/  ULEA.HI UR4, UR4, UR8, URZ, 0x7 ;  /* 0x0000000804047291 */ /* 0x000fe4000f8f383f */
[----:B------:R-:W-:-:S02]  /*1610*/  ULEA.HI UR10, UR10, UR9, URZ, 0x7 ;  /* 0x000000090a0a7291 */ /* 0x000fc4000f8f383f */
[----:B------:R-:W-:Y:S01]  /*1620*/  UIMAD.WIDE.U32 UR6, UR39, UR6, URZ ;  /* 0x00000006270672a5 */ /* 0x000fe2000f8e003f */
[----:B------:R-:W-:Y:S01]  /*1630*/  @UP0 ULDC UR12, c[0x0][0x450] ;  /* 0x00011400000c0ab9 */ /* 0x000fe20000000800 */
[----:B------:R-:W-:Y:S01]  /*1640*/  UMOV UR11, UR39 ;  /* 0x00000027000b7c82 */ /* 0x000fe20008000000 */
[----:B------:R-:W-:Y:S02]  /*1650*/  USHF.R.S32.HI UR4, URZ, 0x7, UR4 ;  /* 0x000000073f047899 */ /* 0x000fe40008011404 */
[----:B------:R-:W-:Y:S02]  /*1660*/  USHF.R.S32.HI UR10, URZ, 0x7, UR10 ;  /* 0x000000073f0a7899 */ /* 0x000fe4000801140a */
[----:B------:R-:W-:Y:S02]  /*1670*/  UIADD3 UR51, UR40, -UR46, URZ ;  /* 0x8000002e28337290 */ /* 0x000fe4000fffe03f */
[----:B------:R-:W-:Y:S02]  /*1680*/  @UP0 USHF.R.U32.HI UR11, URZ, UR12, UR7 ;  /* 0x0000000c3f0b0299 */ /* 0x000fe40008011607 */
[----:B------:R-:W-:-:S02]  /*1690*/  UISETP.LT.AND UP0, UPT, UR4, UR10, UPT ;  /* 0x0000000a0400728c */ /* 0x000fc4000bf01270 */
        /* <DEDUP_REMOVED lines=15> */
.L_x_1043:
[----:B------:R-:W-:-:S11]  /*1790*/  UISETP.NE.AND UP0, UPT, UR5, 0x1, UPT ;  /* 0x000000010500788c */ /* 0x000fd6000bf05270 */
[----:B------:R-:W-:Y:S02]  /*17a0*/  @UP0 ULDC.64 UR10, c[0x0][0x9e8] ;  /* 0x00027a00000a0ab9 */ /* 0x000fe40000000a00 */
[----:B------:R-:W-:-:S04]  /*17b0*/  UIMAD.WIDE.U32 UR8, UR7, UR10, URZ ;  /* 0x0000000a070872a5 */ /* 0x000fc8000f8e003f */
[----:B------:R-:W-:-:S12]  /*17c0*/  @UP0 USHF.R.U32.HI UR7, URZ, UR11, UR9 ;  /* 0x0000000b3f070299 */ /* 0x000fd80008011609 */
.L_x_1044:
[----:B------:R-:W-:-:S04]  /*17d0*/  UIMAD UR5, UR7, UR5, URZ ;  /* 0x00000005070572a4 */ /* 0x000fc8000f8e023f */
[----:B------:R-:W-:-:S04]  /*17e0*/  UISETP.LT.AND UP0, UPT, UR4, UR5, UPT ;  /* 0x000000050400728c */ /* 0x000fc8000bf01270 */
[----:B------:R-:W-:-:S12]  /*17f0*/  USEL UR4, UR4, UR5, !UP0 ;  /* 0x0000000504047287 */ /* 0x000fd8000c000000 */
.L_x_1042:
[----:B------:R-:W-:Y:S02]  /*1800*/  USHF.R.S32.HI UR5, URZ, 0x1f, UR4 ;  /* 0x0000001f3f057899 */ /* 0x000fe40008011404 */
[----:B------:R-:W-:Y:S02]  /*1810*/  ULOP3.LUT UR41, UR42, 0xff, URZ, 0xc0, !UPT ;  /* 0x000000ff2a297892 */ /* 0x000fe4000f8ec03f */
[----:B------:R-:W-:Y:S02]  /*1820*/  ULEA.HI UR5, UR5, UR4, URZ, 0x7 ;  /* 0x0000000405057291 */ /* 0x000fe4000f8f383f */
[----:B------:R-:W-:Y:S02]  /*1830*/  USHF.R.U32.HI UR42, URZ, 0x10, UR42 ;  /* 0x000000103f2a7899 */ /* 0x000fe4000801162a */
[----:B------:R-:W-:Y:S01]  /*1840*/  USHF.R.S32.HI UR5, URZ, 0x7, UR5 ;  /* 0x000000073f057899 */ /* 0x000fe20008011405 */
[----:B------:R-:W-:-:S03]  /*1850*/  UMOV UR4, URZ ;  /* 0x0000003f00047c82 */ /* 0x000fc60008000000 */
[----:B------:R-:W-:-:S04]  /*1860*/  UISETP.LT.AND UP0, UPT, URZ, UR5, UPT ;  /* 0x000000053f00728c */ /* 0x000fc8000bf01270 */
[----:B------:R-:W-:-:S04]  /*1870*/  USEL UR43, URZ, UR5, !UP0 ;  /* 0x000000053f2b7287 */ /* 0x000fc8000c000000 */
[----:B------:R-:W-:-:S06]  /*1880*/  UISETP.GT.AND UP0, UPT, UR6, UR43, UPT ;  /* 0x0000002b0600728c */ /* 0x000fcc000bf04270 */
[----:B------:R-:W-:-:S13]  /*1890*/  PLOP3.LUT P0, PT, PT, PT, UP0, 0x80, 0x0 ;  /* 0x000000000000781c */ /* 0x000fda0003f0f008 */
[----:B------:R-:W-:Y:S05]  /*18a0*/  @!P0 BRA `(.L_x_1045) ;  /* 0x0000000000948947 */ /* 0x000fea0003800000 */
[----:B------:R-:W-:Y:S01]  /*18b0*/  UISETP.NE.AND UP0, UPT, UR42, URZ, UPT ;  /* 0x0000003f2a00728c */ /* 0x000fe2000bf05270 */
[----:B------:R-:W-:-:S03]  /*18c0*/  ULDC UR4, c[0x0][0x9f0] ;  /* 0x00027c0000047ab9 */ /* 0x000fc60000000800 */
[----:B------:R-:W-:-:S04]  /*18d0*/  USEL UR10, UR42, UR4, UP0 ;  /* 0x000000042a0a7287 */ /* 0x000fc80008000000 */
[----:B------:R-:W-:Y:S02]  /*18e0*/  UIADD3 UR4, UR10, -0x1, UR6 ;  /* 0xffffffff0a047890 */ /* 0x000fe4000fffe006 */
[----:B------:R-:W-:Y:S02]  /*18f0*/  IMAD.U32 R3, RZ, RZ, UR10 ;  /* 0x0000000aff037e24 */ /* 0x000fe4000f8e00ff */
[----:B------:R-:W-:-:S03]  /*1900*/  UIADD3 UR7, -UR43, UR4, URZ ;  /* 0x000000042b077290 */ /* 0x000fc6000fffe13f */
[-C--:B------:R-:W-:Y:S01]  /*1910*/  IABS R0, R3.reuse ;  /* 0x0000000300007213 */ /* 0x080fe20000000000 */
[----:B------:R-:W-:Y:S01]  /*1920*/  UMOV UR4, URZ ;  /* 0x0000003f00047c82 */ /* 0x000fe20008000000 */
[----:B------:R-:W-:Y:S01]  /*1930*/  IABS R5, R3 ;  /* 0x0000000300057213 */ /* 0x000fe20000000000 */
[----:B------:R-:W-:Y:S01]  /*1940*/  IMAD.U32 R4, RZ, RZ, UR7 ;  /* 0x00000007ff047e24 */ /* 0x000fe2000f8e00ff */
[----:B------:R-:W-:Y:S01]  /*1950*/  R2UR UR11, R0 ;  /* 0x00000000000b72ca */ /* 0x000fe200000e0000 */
[----:B------:R-:W-:-:S03]  /*1960*/  ULOP3.LUT UR7, UR7, UR10, URZ, 0x3c, !UPT ;  /* 0x0000000a07077292 */ /* 0x000fc6000f8e3c3f */
[----:B------:R-:W-:-:S05]  /*1970*/  IABS R4, R4 ;  /* 0x0000000400047213 */ /* 0x000fca0000000000 */
[----:B------:R-:W-:-:S04]  /*1980*/  IMAD.MOV.U32 R3, RZ, RZ, R4 ;  /* 0x000000ffff037224 */ /* 0x000fc800078e0004 */
        /* <DEDUP_REMOVED lines=23> */
.L_x_1045:
[----:B------:R-:W-:Y:S01]  /*1b00*/  UIMAD UR43, UR41, UR4, UR43 ;  /* 0x00000004292b72a4 */ /* 0x000fe2000f8e022b */
[----:B------:R-:W-:Y:S01]  /*1b10*/  IMAD.U32 R88, RZ, RZ, UR6 ;  /* 0x00000006ff587e24 */ /* 0x000fe2000f8e00ff */
[----:B------:R-:W-:Y:S01]  /*1b20*/  PLOP3.LUT P0, PT, PT, PT, PT, 0x80, 0x0 ;  /* 0x000000000000781c */ /* 0x000fe20003f0f070 */
[----:B------:R-:W-:Y:S01]  /*1b30*/  IMAD.U32 R3, RZ, RZ, UR4 ;  /* 0x00000004ff037e24 */ /* 0x000fe2000f8e00ff */
[----:B------:R-:W-:Y:S02]  /*1b40*/  CS2R R20, SRZ ;  /* 0x0000000000147805 */ /* 0x000fe4000001ff00 */
[----:B------:R-:W-:Y:S02]  /*1b50*/  CS2R R118, SRZ ;  /* 0x0000000000767805 */ /* 0x000fe4000001ff00 */
[----:B------:R-:W-:Y:S02]  /*1b60*/  CS2R R116, SRZ ;  /* 0x0000000000747805 */ /* 0x000fe4000001ff00 */
[----:B------:R-:W-:-:S02]  /*1b70*/  CS2R R114, SRZ ;  /* 0x0000000000727805 */ /* 0x000fc4000001ff00 */
[----:B------:R-:W-:Y:S02]  /*1b80*/  VIADDMNMX R88, R3, UR43, R88, PT ;  /* 0x0000002b03587c46 */ /* 0x000fe4000b800158 */
[----:B------:R-:W-:Y:S02]  /*1b90*/  CS2R R112, SRZ ;  /* 0x0000000000707805 */ /* 0x000fe4000001ff00 */
[----:B------:R-:W-:Y:S02]  /*1ba0*/  CS2R R110, SRZ ;  /* 0x00000000006e7805 */ /* 0x000fe4000001ff00 */
[----:B------:R-:W-:Y:S02]  /*1bb0*/  CS2R R108, SRZ ;  /* 0x00000000006c7805 */ /* 0x000fe4000001ff00 */
[----:B------:R-:W-:Y:S02]  /*1bc0*/  ISETP.GT.AND P1, PT, R88, UR43, PT ;  /* 0x0000002b58007c0c */ /* 0x000fe4000bf24270 */
        /* <DEDUP_REMOVED lines=10> */
[----:B------:R-:W-:Y:S06]  /*1c70*/  @!P1 BRA `(.L_x_1046) ;  /* 0x000000b400c89947 */ /* 0x000fec0003800000 */
[----:B------:R-:W0:Y:S01]  /*1c80*/  S2R R0, SR_TID.X ;  /* 0x0000000000007919 */ /* 0x000e220000002100 */
[----:B------:R-:W1:Y:S01]  /*1c90*/  S2UR UR6, SR_CgaCtaId ;  /* 0x00000000000679c3 */ /* 0x000e620000008800 */
[----:B------:R-:W-:Y:S02]  /*1ca0*/  UMOV UR45, 0x400 ;  /* 0x00000400002d7882 */ /* 0x000fe40000000000 */
[----:B-1----:R-:W-:Y:S01]  /*1cb0*/  ULEA UR45, UR6, UR45, 0x18 ;  /* 0x0000002d062d7291 */ /* 0x002fe2000f8ec03f */
[----:B0-----:R-:W-:-:S05]  /*1cc0*/  VIADD R4, R0, 0xffffff80 ;  /* 0xffffff8000047836 */ /* 0x001fca0000000000 */
[----:B------:R-:W-:-:S04]  /*1cd0*/  SHF.R.S32.HI R0, RZ, 0x1f, R4 ;  /* 0x0000001fff007819 */ /* 0x000fc80000011404 */
[----:B------:R-:W-:-:S04]  /*1ce0*/  LEA.HI R0, R0, R4, RZ, 0x7 ;  /* 0x0000000400007211 */ /* 0x000fc800078f38ff */
[----:B------:R-:W-:-:S06]  /*1cf0*/  SHF.R.S32.HI R0, RZ, 0x7, R0 ;  /* 0x00000007ff007819 */ /* 0x000fcc0000011400 */
[----:B------:R-:W0:Y:S02]  /*1d00*/  SHFL.IDX PT, R0, R0, RZ, 0x1f ;  /* 0x00001fff00007589 */ /* 0x000e2400000e0000 */
[----:B0-----:R-:W-:-:S13]  /*1d10*/  R2UR UR44, R0 ;  /* 0x00000000002c72ca */ /* 0x001fda00000e0000 */
        /* <DEDUP_REMOVED lines=26> */
.L_x_1047:
[----:B------:R-:W-:Y:S01]  /*1ec0*/  ULEA.HI UR4, UR48, UR48, URZ, 0x1 ;  /* 0x0000003030047291 */ /* 0x000fe2000f8f083f */
[----:B------:R-:W-:-:S03]  /*1ed0*/  IMAD.U32 R2, RZ, RZ, UR49 ;  /* 0x00000031ff027e24 */ /* 0x000fc6000f8e00ff */
[----:B------:R-:W-:Y:S02]  /*1ee0*/  ULOP3.LUT UR4, UR4, 0xfffffffe, URZ, 0xc0, !UPT ;  /* 0xfffffffe04047892 */ /* 0x000fe4000f8ec03f */
[----:B------:R-:W-:Y:S02]  /*1ef0*/  ISETP.NE.AND P0, PT, R2, 0x3, PT ;  /* 0x000000030200780c */ /* 0x000fe40003f05270 */
[----:B------:R-:W-:-:S06]  /*1f00*/  UIADD3 UR4, UR48, -UR4, URZ ;  /* 0x8000000430047290 */ /* 0x000fcc000fffe03f */
[----:B------:R-:W-:-:S05]  /*1f10*/  IMAD.U32 R0, RZ, RZ, UR4 ;  /* 0x00000004ff007e24 */ /* 0x000fca000f8e00ff */
[----:B------:R-:W-:-:S04]  /*1f20*/  SHF.L.U32 R0, R0, 0x1f, RZ ;  /* 0x0000001f00007819 */ /* 0x000fc800000006ff */
[----:B------:R-:W0:Y:S02]  /*1f30*/  SYNCS.PHASECHK.TRANS64.TRYWAIT P1, [UR45+0x16800], R0 ;  /* 0x01680000ff0075a7 */ /* 0x000e24000802016d */
[----:B0-----:R-:W-:Y:S05]  /*1f40*/  @!P1 BRA `(.L_x_1048) ;  /* 0x0000013c008c9947 */ /* 0x001fea0003800000 */
.L_x_1250:
[----:B------:R-:W-:Y:S05]  /*1f50*/  @!P0 BRA `(.L_x_1049) ;  /* 0x0000000000048947 */ /* 0x000fea0003800000 */
[----:B------:R-:W-:Y:S01]  /*1f60*/  BPT.TRAP 0x1 ;  /* 0x000000040000795c */ /* 0x000fe20000300000 */
.L_x_1049:
[----:B0-----:R-:W-:Y:S02]  /*1f70*/  IMAD.U32 R3, RZ, RZ, UR47 ;  /* 0x0000002fff037e24 */ /* 0x001fe4000f8e00ff */
[----:B------:R-:W-:-:S03]  /*1f80*/  IMAD.U32 R0, RZ, RZ, UR50 ;  /* 0x00000032ff007e24 */ /* 0x000fc6000f8e00ff */
[----:B------:R-:W-:Y:S02]  /*1f90*/  LEA R3, R3, UR45, 0x3 ;  /* 0x0000002d03037c11 */ /* 0x000fe4000f8e18ff */
[----:B------:R-:W-:-:S04]  /*1fa0*/  SHF.L.U32 R0, R0, 0x1f, RZ ;  /* 0x0000001f00007819 */ /* 0x000fc800000006ff */
[----:B------:R0:W1:Y:S01]  /*1fb0*/  SYNCS.PHASECHK.TRANS64.TRYWAIT P2, [R3+URZ+0x16830], R0 ;  /* 0x01683000030075a7 */ /* 0x000062000804017f */
[----:B------:R-:W-:Y:S05]  /*1fc0*/  @!P0 BRA `(.L_x_1050) ;  /* 0x0000000000048947 */ /* 0x000fea0003800000 */
[----:B------:R-:W-:Y:S01]  /*1fd0*/  BPT.TRAP 0x1 ;  /* 0x000000040000795c */ /* 0x000fe20000300000 */
.L_x_1050:
[----:B------:R-:W2:Y:S02]  /*1fe0*/  S2R R2, SR_TID.X ;  /* 0x0000000000027919 */ /* 0x000ea40000002100 */
[----:B--2---:R-:W-:Y:S01]  /*1ff0*/  LOP3.LUT P1, RZ, R2, 0x7f, RZ, 0xc0, !PT ;  /* 0x0000007f02ff7812 */ /* 0x004fe2000782c0ff */
[----:B-1----:R-:W-:-:S12]  /*2000*/  @P2 BRA `(.L_x_1051) ;  /* 0x0000000000082947 */ /* 0x002fd80003800000 */
[----:B------:R-:W1:Y:S02]  /*2010*/  SYNCS.PHASECHK.TRANS64.TRYWAIT P2, [R3+URZ+0x16830], R0 ;  /* 0x01683000030075a7 */ /* 0x000e64000804017f */
[----:B-1----:R-:W-:Y:S05]  /*2020*/  @!P2 BRA `(.L_x_1052) ;  /* 0x0000013c006ca947 */ /* 0x002fea0003800000 */
.L_x_1051:
[----:B------:R-:W-:Y:S05]  /*2030*/  WARPSYNC.ALL ;  /* 0x0000000000007948 */ /* 0x000fea0003800000 */
[----:B------:R-:W-:Y:S01]  /*2040*/  UIADD3 UR4, UR45, 0xe400, URZ ;  /* 0x0000e4002d047890 */ /* 0x000fe2000fffe03f */
[----:B------:R-:W-:Y:S01]  /*2050*/  WARPGROUP.ARRIVE ;  /* 0x00000000000079c5 */ /* 0x000fe20000000000 */
[----:B------:R-:W-:Y:S01]  /*2060*/  ULOP3.LUT UR16, UR54, 0x10000, URZ, 0xfc, !UPT ;  /* 0x0001000036107892 */ /* 0x000fe2000f8efc3f */
[----:B01----:R-:W-:Y:S01]  /*2070*/  VIADD R0, R17, UR39 ;  /* 0x0000002711007c36 */ /* 0x003fe20008000000 */
[----:B------:R-:W-:Y:S01]  /*2080*/  USHF.R.U32.HI UR4, URZ, 0x4, UR4 ;  /* 0x000000043f047899 */ /* 0x000fe20008011604 */
[----:B------:R-:W-:Y:S01]  /*2090*/  LEA R5, R88, 0xffffff80, 0x7 ;  /* 0xffffff8058057811 */ /* 0x000fe200078e38ff */
[----:B------:R-:W-:Y:S01]  /*20a0*/  UMOV UR17, 0x40000040 ;  /* 0x4000004000117882 */ /* 0x000fe20000000000 */
[----:B------:R-:W-:Y:S01]  /*20b0*/  UMOV UR19, 0x40000040 ;  /* 0x4000004000137882 */ /* 0x000fe20000000000 */
[----:B------:R-:W-:Y:S01]  /*20c0*/  ULOP3.LUT UR4, UR4, 0x3fff, URZ, 0xc0, !UPT ;  /* 0x00003fff04047892 */ /* 0x000fe2000f8ec03f */
[----:B------:R-:W-:Y:S01]  /*20d0*/  IMAD.MOV.U32 R2, RZ, RZ, R0 ;  /* 0x000000ffff027224 */ /* 0x000fe200078e0000 */
[----:B------:R-:W-:Y:S01]  /*20e0*/  UMOV UR5, 0x40000040 ;  /* 0x4000004000057882 */ /* 0x000fe20000000000 */
[----:B------:R-:W-:Y:S01]  /*20f0*/  UMOV UR7, 0x40000040 ;  /* 0x4000004000077882 */ /* 0x000fe20000000000 */
[----:B------:R-:W-:-:S02]  /*2100*/  ULOP3.LUT UR20, UR4, 0x10000, URZ, 0xfc, !UPT ;  /* 0x0001000004147892 */ /* 0x000fc4000f8efc3f */
[----:B------:R-:W-:Y:S02]  /*2110*/  UIADD3 UR4, UR16, 0x2, URZ ;  /* 0x0000000210047890 */ /* 0x000fe4000fffe03f */
[----:B------:R-:W-:Y:S02]  /*2120*/  ULEA UR18, UR47, UR20, 0xa ;  /* 0x000000142f127291 */ /* 0x000fe4000f8e503f */
[----:B------:R-:W-:Y:S02]  /*2130*/  UIADD3 UR8, UR16, 0x4, URZ ;  /* 0x0000000410087890 */ /* 0x000fe4000fffe03f */
[----:B------:R-:W-:Y:S02]  /*2140*/  UIADD3 UR6, UR18, 0x2, URZ ;  /* 0x0000000212067890 */ /* 0x000fe4000fffe03f */
[----:B------:R-:W-:Y:S01]  /*2150*/  UIADD3 UR10, UR18, 0x4, URZ ;  /* 0x00000004120a7890 */ /* 0x000fe2000fffe03f */
[----:B------:R-:W-:Y:S02]  /*2160*/  UMOV UR9, 0x40000040 ;  /* 0x4000004000097882 */ /* 0x000fe40000000000 */
[----:B------:R-:W-:Y:S01]  /*2170*/  HGMMA.64x128x16.F32.BF16 R24, gdesc[UR16], RZ, !UPT, gsb0 ;  /* 0x01e00000101879f0 */ /* 0x000fe2000c0018ff */
[----:B------:R-:W-:Y:S01]  /*2180*/  UMOV UR11, 0x40000040 ;  /* 0x40000040000b7882 */ /* 0x000fe20000000000 */
[----:B------:R-:W-:-:S02]  /*2190*/  UIADD3 UR12, UR16, 0x6, URZ ;  /* 0x00000006100c7890 */ /* 0x000fc4000fffe03f */
[----:B------:R-:W-:Y:S01]  /*21a0*/  UIADD3 UR14, UR18, 0x6, URZ ;  /* 0x00000006120e7890 */ /* 0x000fe2000fffe03f */
[----:B------:R-:W-:Y:S01]  /*21b0*/  UMOV UR13, 0x40000040 ;  /* 0x40000040000d7882 */ /* 0x000fe20000000000 */
[----:B------:R-:W-:Y:S01]  /*21c0*/  UMOV UR15, 0x40000040 ;  /* 0x40000040000f7882 */ /* 0x000fe20000000000 */
[----:B------:R-:W-:Y:S01]  /*21d0*/  ULDC UR23, c[0x0][0x9dc] ;  /* 0x0002770000177ab9 */ /* 0x000fe20000000800 */
[----:B------:R-:W-:Y:S02]  /*21e0*/  WARPGROUP.DEPBAR.LE gsb0, 0x0 ;  /* 0x00008000000079c5 */ /* 0x000fe40000010000 */
[----:B------:R-:W-:-:S06]  /*21f0*/  WARPGROUP.ARRIVE ;  /* 0x00000000000079c5 */ /* 0x000fcc0000000000 */
[----:B------:R-:W-:Y:S01]  /*2200*/  HGMMA.64x128x16.F32.BF16 R24, gdesc[UR4], R24, gsb0 ;  /* 0x01e00000041879f0 */ /* 0x000fe20008001818 */
[----:B------:R-:W-:Y:S02]  /*2210*/  ULDC UR6, c[0x0][0x448] ;  /* 0x0001120000067ab9 */ /* 0x000fe40000000800 */
[----:B------:R-:W-:-:S06]  /*2220*/  UISETP.NE.AND UP0, UPT, UR6, 0x1, UPT ;  /* 0x000000010600788c */ /* 0x000fcc000bf05270 */
[----:B------:R-:W-:Y:S02]  /*2230*/  PLOP3.LUT P2, PT, PT, PT, UP0, 0x80, 0x0 ;  /* 0x000000000000781c */ /* 0x000fe40003f4f008 */
[----:B------:R-:W-:-:S03]  /*2240*/  PLOP3.LUT P3, PT, PT, PT, UP0, 0x80, 0x0 ;  /* 0x000000000000781c */ /* 0x000fc60003f6f008 */
[----:B------:R-:W-:-:S08]  /*2250*/  @UP0 ULDC UR6, c[0x0][0x44c] ;  /* 0x0001130000060ab9 */ /* 0x000fd00000000800 */
[----:B------:R-:W-:Y:S01]  /*2260*/  @P2 IMAD.HI.U32 R4, R0, UR6, RZ ;  /* 0x0000000600042c27 */ /* 0x000fe2000f8e00ff */
[----:B------:R-:W-:-:S03]  /*2270*/  @UP0 ULDC UR6, c[0x0][0x450] ;  /* 0x0001140000060ab9 */ /* 0x000fc60000000800 */
[----:B------:R-:W-:Y:S01]  /*2280*/  @!P1 VIADD R0, R3, 0x16840 ;  /* 0x0001684003009836 */ /* 0x000fe20000000000 */
[----:B------:R-:W-:Y:S01]  /*2290*/  @P3 SHF.R.U32.HI R2, RZ, UR6, R4 ;  /* 0x00000006ff023c19 */ /* 0x000fe20008011604 */
[----:B------:R-:W-:Y:S01]  /*22a0*/  IMAD.MOV.U32 R3, RZ, RZ, -0x80 ;  /* 0xffffff80ff037424 */ /* 0x000fe200078e00ff */
[----:B------:R-:W-:Y:S02]  /*22b0*/  ULDC.64 UR6, c[0x0][0x9e0] ;  /* 0x0002780000067ab9 */ /* 0x000fe40000000a00 */
[----:B------:R-:W-:Y:S01]  /*22c0*/  UISETP.GE.AND UP1, UPT, UR7, 0x1, UPT ;  /* 0x000000010700788c */ /* 0x000fe2000bf26270 */
[----:B------:R-:W0:Y:S01]  /*22d0*/  SHFL.IDX PT, R11, R2, RZ, 0x1c1f ;  /* 0x001c1fff020b7589 */ /* 0x000e2200000e0000 */
[----:B------:R-:W-:Y:S01]  /*22e0*/  @!P1 PRMT R0, RZ, 0x654, R0 ;  /* 0x00000654ff009816 */ /* 0x000fe20000000000 */
[----:B------:R-:W-:Y:S02]  /*22f0*/  IMAD R7, R88, R3, 0x80 ;  /* 0x0000008058077424 */ /* 0x000fe400078e0203 */
[----:B------:R-:W-:Y:S01]  /*2300*/  IMAD.U32 R3, RZ, RZ, UR46 ;  /* 0x0000002eff037e24 */ /* 0x000fe2000f8e00ff */
[----:B------:R-:W-:-:S02]  /*2310*/  PLOP3.LUT P2, PT, PT, PT, UP1, 0x40, 0x0 ;  /* 0x000000000000781c */ /* 0x000fc40003f4e818 */
[----:B------:R-:W-:Y:S01]  /*2320*/  IADD3 R6, -R16, UR40, R7 ;  /* 0x0000002810067c10 */ /* 0x000fe2000fffe107 */
[----:B------:R-:W-:Y:S02]  /*2330*/  WARPGROUP.DEPBAR.LE gsb0, 0x0 ;  /* 0x00008000000079c5 */ /* 0x000fe40000010000 */
[----:B------:R-:W-:-:S06]  /*2340*/  WARPGROUP.ARRIVE ;  /* 0x00000000000079c5 */ /* 0x000fcc0000000000 */
[----:B------:R-:W-:Y:S01]  /*2350*/  HGMMA.64x128x16.F32.BF16 R24, gdesc[UR8], R24, gsb0 ;  /* 0x01e00000081879f0 */ /* 0x000fe20008001818 */
[----:B------:R-:W-:Y:S02]  /*2360*/  ULOP3.LUT UR10, URZ, UR23, URZ, 0x33, !UPT ;  /* 0x000000173f0a7292 */ /* 0x000fe4000f8e333f */
[----:B------:R-:W-:Y:S02]  /*2370*/  WARPGROUP.DEPBAR.LE gsb0, 0x0 ;  /* 0x00008000000079c5 */ /* 0x000fe40000010000 */
[----:B------:R-:W-:-:S07]  /*2380*/  WARPGROUP.ARRIVE ;  /* 0x00000000000079c5 */ /* 0x000fce0000000000 */
[----:B------:R-:W-:Y:S03]  /*2390*/  HGMMA.64x128x16.F32.BF16 R24, gdesc[UR12], R24, gsb0 ;  /* 0x01e000000c1879f0 */ /* 0x000fe60008001818 */
[----:B------:R-:W-:Y:S02]  /*23a0*/  WARPGROUP.DEPBAR.LE gsb0, 0x0 ;  /* 0x00008000000079c5 */ /* 0x000fe40000010000 */
[----:B------:R1:W-:Y:S02]  /*23b0*/  @!P1 SYNCS.ARRIVE.TRANS64.RED.A1T0 RZ, [R0+URZ], RZ ;  /* 0x000000ff00ff99a7 */ /* 0x0003e4000810043f */
[----:B-1----:R-:W-:-:S04]  /*23c0*/  IADD3 R0, -R16, 0x1, R7 ;  /* 0x0000000110007810 */ /* 0x002fc80007ffe107 */
[----:B------:R-:W-:-:S05]  /*23d0*/  IADD3 R0, -R3, UR40, R0 ;  /* 0x0000002803007c10 */ /* 0x000fca000fffe100 */
[C---:B------:R-:W-:Y:S02]  /*23e0*/  VIADD R9, R0.reuse, UR6 ;  /* 0x0000000600097c36 */ /* 0x040fe40008000000 */
[----:B------:R-:W-:-:S03]  /*23f0*/  VIADD R8, R0, UR10 ;  /* 0x0000000a00087c36 */ /* 0x000fc60008000000 */
[----:B0-----:R-:W-:Y:S01]  /*2400*/  VIADDMNMX R0, R11, R9, R6, PT ;  /* 0x000000090b007246 */ /* 0x001fe20003800106 */
[----:B------:R-:W-:Y:S01]  /*2410*/  IMAD.IADD R4, R8, 0x1, R11 ;  /* 0x0000000108047824 */ /* 0x000fe200078e020b */
[----:B------:R-:W-:Y:S06]  /*2420*/  @P2 BRA `(.L_x_1053) ;  /* 0x00000000005c2947 */ /* 0x000fec0003800000 */
[----:B------:R-:W-:Y:S01]  /*2430*/  IMAD.U32 R10, RZ, RZ, UR46 ;  /* 0x0000002eff0a7e24 */ /* 0x000fe2000f8e00ff */
[----:B------:R-:W-:Y:S04]  /*2440*/  BSSY B0, `(.L_x_1054) ;  /* 0x0000011000007945 */ /* 0x000fe80003800000 */
[----:B------:R-:W-:-:S04]  /*2450*/  IADD3 R3, -R10, UR40, R11 ;  /* 0x000000280a037c10 */ /* 0x000fc8000fffe10b */
        /* <DEDUP_REMOVED lines=10> */
.L_x_1055:
[----:B------:R-:W-:-:S06]  /*2500*/  UISETP.NE.AND UP2, UPT, UR7, 0x1, UPT ;  /* 0x000000010700788c */ /* 0x000fcc000bf45270 */
[----:B------:R-:W-:-:S05]  /*2510*/  PLOP3.LUT P2, PT, PT, PT, UP2, 0x80, 0x0 ;  /* 0x000000000000781c */ /* 0x000fca0003f4f028 */
[----:B------:R-:W-:-:S08]  /*2520*/  @UP2 ULDC.64 UR10, c[0x0][0x9e8] ;  /* 0x00027a00000a2ab9 */ /* 0x000fd00000000a00 */
[----:B------:R-:W-:-:S05]  /*2530*/  @P2 IMAD.HI.U32 R10, R3, UR10, RZ ;  /* 0x0000000a030a2c27 */ /* 0x000fca000f8e00ff */
[----:B------:R-:W-:-:S07]  /*2540*/  @P2 SHF.R.U32.HI R3, RZ, UR11, R10 ;  /* 0x0000000bff032c19 */ /* 0x000fce000801160a */
.L_x_1056:
[----:B------:R-:W-:Y:S05]  /*2550*/  BSYNC B0 ;  /* 0x0000000000007941 */ /* 0x000fea0003800000 */
.L_x_1054:
[----:B------:R-:W-:-:S04]  /*2560*/  IMAD R3, R3, UR7, -R5 ;  /* 0x0000000703037c24 */ /* 0x000fc8000f8e0a05 */
[----:B------:R-:W-:-:S05]  /*2570*/  IMAD.IADD R3, R3, 0x1, -R16 ;  /* 0x0000000103037824 */ /* 0x000fca00078e0a10 */
[----:B------:R-:W-:Y:S02]  /*2580*/  VIMNMX R4, R4, R3, !PT ;  /* 0x0000000304047248 */ /* 0x000fe40007fe0100 */
[----:B------:R-:W-:-:S07]  /*2590*/  VIADDMNMX R0, R3, UR7, R0, PT ;  /* 0x0000000703007c46 */ /* 0x000fce000b800100 */
.L_x_1053:
[----:B------:R-:W2:Y:S01]  /*25a0*/  LDL.LU R10, [R1] ;  /* 0x00000000010a7983 */ /* 0x000ea20000300800 */
[C---:B------:R-:W-:Y:S02]  /*25b0*/  ISETP.GE.AND P4, PT, R7.reuse, 0x9, PT ;  /* 0x000000090700780c */ /* 0x040fe40003f86270 */
[C---:B------:R-:W-:Y:S02]  /*25c0*/  ISETP.GE.AND P2, PT, R7.reuse, 0x2, PT ;  /* 0x000000020700780c */ /* 0x040fe40003f46270 */
[----:B------:R-:W-:Y:S02]  /*25d0*/  ISETP.GE.AND P5, PT, R7, 0xa, PT ;  /* 0x0000000a0700780c */ /* 0x000fe40003fa6270 */
[----:B------:R-:W-:-:S04]  /*25e0*/  ISETP.GT.AND P3, PT, R4, 0x1, !P2 ;  /* 0x000000010400780c */ /* 0x000fc80005764270 */
[----:B------:R-:W-:-:S04]  /*25f0*/  ISETP.LT.OR P3, PT, R0, 0x2, P3 ;  /* 0x000000020000780c */ /* 0x000fc80001f61670 */
[----:B------:R-:W-:Y:S02]  /*2600*/  FSEL R25, R25, -INF , !P3 ;  /* 0xff80000019197808 */ /* 0x000fe40005800000 */
[----:B------:R-:W-:-:S04]  /*2610*/  ISETP.GT.AND P3, PT, R4, 0x9, !P5 ;  /* 0x000000090400780c */ /* 0x000fc80006f64270 */
[----:B------:R-:W-:-:S04]  /*2620*/  ISETP.LT.OR P3, PT, R0, 0xa, P3 ;  /* 0x0000000a0000780c */ /* 0x000fc80001f61670 */
[----:B------:R-:W-:Y:S02]  /*2630*/  FSEL R29, R29, -INF , !P3 ;  /* 0xff8000001d1d7808 */ /* 0x000fe40005800000 */
[----:B--2---:R-:W-:-:S04]  /*2640*/  LOP3.LUT R10, R10, 0xfffffffd, RZ, 0xc0, !PT ;  /* 0xfffffffd0a0a7812 */ /* 0x004fc800078ec0ff */
[----:B------:R-:W-:Y:S02]  /*2650*/  @P4 LOP3.LUT R10, R10, 0x2, RZ, 0xfc, !PT ;  /* 0x000000020a0a4812 */ /* 0x000fe400078efcff */
[----:B------:R-:W-:Y:S02]  /*2660*/  ISETP.GT.AND P4, PT, R4, 0x8, !P4 ;  /* 0x000000080400780c */ /* 0x000fe40006784270 */
[----:B------:R-:W-:Y:S02]  /*2670*/  LOP3.LUT R10, R10, 0xfffffffb, RZ, 0xc0, !PT ;  /* 0xfffffffb0a0a7812 */ /* 0x000fe400078ec0ff */
[----:B------:R-:W-:Y:S02]  /*2680*/  ISETP.LT.OR P4, PT, R0, 0x9, P4 ;  /* 0x000000090000780c */ /* 0x000fe40002781670 */
[----:B------:R-:W-:Y:S02]  /*2690*/  @P5 LOP3.LUT R10, R10, 0x4, RZ, 0xfc, !PT ;  /* 0x000000040a0a5812 */ /* 0x000fe400078efcff */
[----:B------:R-:W-:-:S02]  /*26a0*/  ISETP.GE.AND P5, PT, R7, 0x11, PT ;  /* 0x000000110700780c */ /* 0x000fc40003fa6270 */
[----:B------:R-:W-:Y:S02]  /*26b0*/  FSEL R28, R28, -INF , !P4 ;  /* 0xff8000001c1c7808 */ /* 0x000fe40006000000 */
        /* <DEDUP_REMOVED lines=9> */
[----:B------:R-:W-:Y:S02]  /*2750*/  ISETP.GE.AND P4, PT, R7, 0x19, PT ;  /* 0x000000190700780c */ /* 0x000fe40003f86270 */
[----:B------:R-:W-:Y:S02]  /*2760*/  ISETP.LT.OR P3, PT, R0, 0x12, P3 ;  /* 0x000000120000780c */ /* 0x000fe40001f61670 */
[----:B------:R-:W-:Y:S02]  /*2770*/  LOP3.LUT R10, R10, 0xfeffffff, RZ, 0xc0, !PT ;  /* 0xfeffffff0a0a7812 */ /* 0x000fe400078ec0ff */
        /* <DEDUP_REMOVED lines=150> */
[----:B------:R-:W-:Y:S02]  /*30e0*/  ISETP.GE.AND P6, PT, R7, 0x7a, PT ;  /* 0x0000007a0700780c */ /* 0x000fe40003fc6270 */
[----:B------:R-:W0:Y:S11]  /*30f0*/  SHFL.IDX PT, R7, R2, 0x1, 0x1c1f ;  /* 0x003c1f0002077f89 */ /* 0x000e3600000e0000 */
[----:B------:R-:W-:-:S02]  /*3100*/  @P6 LOP3.LUT R10, R10, 0x8000000, RZ, 0xfc, !PT ;  /* 0x080000000a0a6812 */ /* 0x000fc400078efcff */
[----:B------:R-:W-:-:S03]  /*3110*/  ISETP.GT.AND P6, PT, R4, 0x79, !P6 ;  /* 0x000000790400780c */ /* 0x000fc600077c4270 */
[----:B------:R1:W-:Y:S01]  /*3120*/  STL [R1], R10 ;  /* 0x0000000a01007387 */ /* 0x0003e20000100800 */
[----:B------:R-:W-:-:S04]  /*3130*/  ISETP.LT.OR P6, PT, R0, 0x7a, P6 ;  /* 0x0000007a0000780c */ /* 0x000fc800037c1670 */
[----:B------:R-:W-:Y:S02]  /*3140*/  FSEL R85, R85, -INF , !P6 ;  /* 0xff80000055557808 */ /* 0x000fe40007000000 */
[----:B------:R-:W-:Y:S01]  /*3150*/  PLOP3.LUT P6, PT, PT, PT, UP1, 0x40, 0x0 ;  /* 0x000000000000781c */ /* 0x000fe20003fce818 */
[----:B0-----:R-:W-:Y:S01]  /*3160*/  IMAD.IADD R4, R8, 0x1, R7 ;  /* 0x0000000108047824 */ /* 0x001fe200078e0207 */
[----:B------:R-:W-:-:S11]  /*3170*/  VIADDMNMX R0, R7, R9, R6, PT ;  /* 0x0000000907007246 */ /* 0x000fd60003800106 */
[----:B-1----:R-:W-:Y:S05]  /*3180*/  @P6 BRA `(.L_x_1057) ;  /* 0x0000000000646947 */ /* 0x002fea0003800000 */
        /* <DEDUP_REMOVED lines=14> */
.L_x_1059:
[----:B------:R-:W-:-:S06]  /*3270*/  UISETP.NE.AND UP2, UPT, UR7, 0x1, UPT ;  /* 0x000000010700788c */ /* 0x000fcc000bf45270 */
[----:B------:R-:W-:-:S05]  /*3280*/  PLOP3.LUT P6, PT, PT, PT, UP2, 0x80, 0x0 ;  /* 0x000000000000781c */ /* 0x000fca0003fcf028 */
[----:B------:R-:W-:-:S08]  /*3290*/  @UP2 ULDC.64 UR10, c[0x0][0x9e8] ;  /* 0x00027a00000a2ab9 */ /* 0x000fd00000000a00 */
[----:B------:R-:W-:Y:S01]  /*32a0*/  @P6 IMAD.HI.U32 R6, R2, UR10, RZ ;  /* 0x0000000a02066c27 */ /* 0x000fe2000f8e00ff */
[----:B------:R-:W-:-:S13]  /*32b0*/  PLOP3.LUT P6, PT, PT, PT, UP2, 0x80, 0x0 ;  /* 0x000000000000781c */ /* 0x000fda0003fcf028 */
[----:B------:R-:W-:-:S07]  /*32c0*/  @P6 SHF.R.U32.HI R2, RZ, UR11, R6 ;  /* 0x0000000bff026c19 */ /* 0x000fce0008011606 */
.L_x_1060:
[----:B------:R-:W-:Y:S05]  /*32d0*/  BSYNC B0 ;  /* 0x0000000000007941 */ /* 0x000fea0003800000 */
.L_x_1058:
[----:B------:R-:W-:-:S04]  /*32e0*/  IMAD R5, R2, UR7, -R5 ;  /* 0x0000000702057c24 */ /* 0x000fc8000f8e0a05 */
[----:B------:R-:W-:-:S05]  /*32f0*/  IMAD.IADD R5, R5, 0x1, -R16 ;  /* 0x0000000105057824 */ /* 0x000fca00078e0a10 */
[----:B------:R-:W-:Y:S02]  /*3300*/  VIMNMX R4, R4, R5, !PT ;  /* 0x0000000504047248 */ /* 0x000fe40007fe0100 */
[----:B------:R-:W-:-:S07]  /*3310*/  VIADDMNMX R0, R5, UR7, R0, PT ;  /* 0x0000000705007c46 */ /* 0x000fce000b800100 */
.L_x_1057:
[----:B------:R-:W-:Y:S01]  /*3320*/  ISETP.GT.AND P2, PT, R4, 0x1, !P2 ;  /* 0x000000010400780c */ /* 0x000fe20005744270 */
[----:B------:R-:W-:Y:S01]  /*3330*/  ULDC UR21, c[0x0][0x988] ;  /* 0x0002620000157ab9 */ /* 0x000fe20000000800 */
[----:B------:R-:W-:Y:S01]  /*3340*/  LOP3.LUT P6, RZ, R10, 0x8, RZ, 0xc0, !PT ;  /* 0x000000080aff7812 */ /* 0x000fe200078cc0ff */
[----:B------:R-:W-:Y:S01]  /*3350*/  @UP0 ULDC UR10, c[0x0][0x44c] ;  /* 0x00011300000a0ab9 */ /* 0x000fe20000000800 */
[----:B------:R-:W-:Y:S01]  /*3360*/  ISETP.LT.OR P2, PT, R0, 0x2, P2 ;  /* 0x000000020000780c */ /* 0x000fe20001741670 */
[----:B------:R-:W-:Y:S01]  /*3370*/  UIMAD.WIDE.U32 UR10, UR39, UR10, URZ ;  /* 0x0000000a270a72a5 */ /* 0x000fe2000f8e003f */
[----:B------:R-:W-:Y:S01]  /*3380*/  FMNMX.FTZ R5, R3, R25, !PT ;  /* 0x0000001903057209 */ /* 0x000fe20007810000 */
[----:B------:R-:W-:Y:S01]  /*3390*/  @UP0 ULDC UR15, c[0x0][0x450] ;  /* 0x00011400000f0ab9 */ /* 0x000fe20000000800 */
[----:B------:R-:W-:Y:S01]  /*33a0*/  FSEL R27, R27, -INF , !P2 ;  /* 0xff8000001b1b7808 */ /* 0x000fe20005000000 */
[----:B------:R-:W-:Y:S01]  /*33b0*/  UMOV UR14, UR39 ;  /* 0x00000027000e7c82 */ /* 0x000fe20008000000 */
[----:B------:R-:W-:Y:S01]  /*33c0*/  LOP3.LUT P2, RZ, R10, 0x2, RZ, 0xc0, !PT ;  /* 0x000000020aff7812 */ /* 0x000fe2000784c0ff */
[----:B------:R-:W-:Y:S01]  /*33d0*/  @UP0 USHF.R.U32.HI UR14, URZ, UR15, UR11 ;  /* 0x0000000f3f0e0299 */ /* 0x000fe2000801160b */
[----:B------:R-:W-:-:S02]  /*33e0*/  FMNMX.FTZ R2, R28, R5, !PT ;  /* 0x000000051c027209 */ /* 0x000fc40007810000 */
[----:B------:R-:W-:Y:S01]  /*33f0*/  ISETP.GT.AND P2, PT, R4, 0x8, !P2 ;  /* 0x000000080400780c */ /* 0x000fe20005744270 */
[----:B------:R-:W-:Y:S01]  /*3400*/  UIADD3 UR51, UR51, UR14, URZ ;  /* 0x0000000e33337290 */ /* 0x000fe2000fffe03f */
[----:B------:R-:W-:Y:S02]  /*3410*/  FMNMX.FTZ R5, R29, R2, !PT ;  /* 0x000000021d057209 */ /* 0x000fe40007810000 */
[----:B------:R-:W-:Y:S01]  /*3420*/  ISETP.LT.OR P2, PT, R0, 0x9, P2 ;  /* 0x000000090000780c */ /* 0x000fe20001741670 */
[----:B------:R-:W-:Y:S01]  /*3430*/  UIADD3 UR6, UR51, UR6, URZ ;  /* 0x0000000633067290 */ /* 0x000fe2000fffe03f */
        /* <DEDUP_REMOVED lines=9> */
[----:B------:R-:W-:Y:S02]  /*34d0*/  ISETP.GT.AND P2, PT, R4, 0x10, !P6 ;  /* 0x000000100400780c */ /* 0x000fe40007744270 */
[----:B------:R-:W-:Y:S02]  /*34e0*/  FMNMX.FTZ R2, R40, R5, !PT ;  /* 0x0000000528027209 */ /* 0x000fe40007810000 */
[----:B------:R-:W-:Y:S02]  /*34f0*/  ISETP.LT.OR P2, PT, R0, 0x11, P2 ;  /* 0x000000110000780c */ /* 0x000fe40001741670 */
[----:B------:R-:W-:Y:S02]  /*3500*/  LOP3.LUT P6, RZ, R10, 0x8000, RZ, 0xc0, !PT ;  /* 0x000080000aff7812 */ /* 0x000fe400078cc0ff */
        /* <DEDUP_REMOVED lines=55> */
[----:B------:R-:W-:Y:S01]  /*3880*/  ISETP.GT.AND P3, PT, R4, 0x70, !P3 ;  /* 0x000000700400780c */ /* 0x000fe20005f64270 */
[----:B------:R-:W0:Y:S01]  /*3890*/  SHFL.BFLY PT, R2, R5, 0x2, 0x1f ;  /* 0x0c401f0005027f89 */ /* 0x000e2200000e0000 */
[----:B------:R-:W-:-:S02]  /*38a0*/  FSEL R50, R50, -INF , !P2 ;  /* 0xff80000032327808 */ /* 0x000fc40005000000 */
[----:B------:R-:W-:Y:S02]  /*38b0*/  LOP3.LUT P2, RZ, R10, 0x20000, RZ, 0xc0, !PT ;  /* 0x000200000aff7812 */ /* 0x000fe4000784c0ff */
[C---:B------:R-:W-:Y:S02]  /*38c0*/  ISETP.GT.AND P4, PT, R4.reuse, 0x71, !P4 ;  /* 0x000000710400780c */ /* 0x040fe40006784270 */
[C---:B------:R-:W-:Y:S02]  /*38d0*/  ISETP.GT.AND P2, PT, R4.reuse, 0x31, !P2 ;  /* 0x000000310400780c */ /* 0x040fe40005744270 */
[----:B------:R-:W-:Y:S02]  /*38e0*/  ISETP.GT.AND P5, PT, R4, 0x78, !P5 ;  /* 0x000000780400780c */ /* 0x000fe40006fa4270 */
[C---:B------:R-:W-:Y:S02]  /*38f0*/  ISETP.LT.OR P2, PT, R0.reuse, 0x32, P2 ;  /* 0x000000320000780c */ /* 0x040fe40001741670 */
[----:B------:R-:W-:-:S02]  /*3900*/  ISETP.LT.OR P3, PT, R0, 0x71, P3 ;  /* 0x000000710000780c */ /* 0x000fc40001f61670 */
[----:B------:R-:W-:Y:S02]  /*3910*/  FSEL R51, R51, -INF , !P2 ;  /* 0xff80000033337808 */ /* 0x000fe40005000000 */
[----:B------:R-:W-:Y:S02]  /*3920*/  LOP3.LUT P2, RZ, R10, 0x10000, RZ, 0xc0, !PT ;  /* 0x000100000aff7812 */ /* 0x000fe4000784c0ff */
[----:B------:R-:W-:Y:S02]  /*3930*/  ISETP.LT.OR P4, PT, R0, 0x72, P4 ;  /* 0x000000720000780c */ /* 0x000fe40002781670 */
[----:B------:R-:W-:Y:S02]  /*3940*/  ISETP.GT.AND P2, PT, R4, 0x38, !P2 ;  /* 0x000000380400780c */ /* 0x000fe40005744270 */
[----:B------:R-:W-:Y:S02]  /*3950*/  FSEL R82, R82, -INF , !P3 ;  /* 0xff80000052527808 */ /* 0x000fe40005800000 */
[----:B------:R-:W-:-:S02]  /*3960*/  ISETP.LT.OR P2, PT, R0, 0x39, P2 ;  /* 0x000000390000780c */ /* 0x000fc40001741670 */
[----:B0-----:R-:W-:Y:S02]  /*3970*/  FMNMX.FTZ R7, R5, R2, !PT ;  /* 0x0000000205077209 */ /* 0x001fe40007810000 */
[----:B------:R-:W-:Y:S02]  /*3980*/  FSEL R54, R54, -INF , !P2 ;  /* 0xff80000036367808 */ /* 0x000fe40005000000 */
[----:B------:R-:W-:Y:S01]  /*3990*/  ISETP.GT.AND P2, PT, R4, 0x39, !P6 ;  /* 0x000000390400780c */ /* 0x000fe20007744270 */
[----:B------:R-:W0:Y:S01]  /*39a0*/  SHFL.BFLY PT, R2, R7, 0x1, 0x1f ;  /* 0x0c201f0007027f89 */ /* 0x000e2200000e0000 */
[----:B------:R-:W-:Y:S02]  /*39b0*/  LOP3.LUT P6, RZ, R10, 0x10, RZ, 0xc0, !PT ;  /* 0x000000100aff7812 */ /* 0x000fe400078cc0ff */
[C---:B------:R-:W-:Y:S02]  /*39c0*/  ISETP.LT.OR P2, PT, R0.reuse, 0x3a, P2 ;  /* 0x0000003a0000780c */ /* 0x040fe40001741670 */
[----:B------:R-:W-:-:S02]  /*39d0*/  ISETP.LT.OR P5, PT, R0, 0x79, P5 ;  /* 0x000000790000780c */ /* 0x000fc40002fa1670 */
[----:B------:R-:W-:Y:S02]  /*39e0*/  FSEL R55, R55, -INF , !P2 ;  /* 0xff80000037377808 */ /* 0x000fe40005000000 */
[----:B------:R-:W-:Y:S02]  /*39f0*/  LOP3.LUT P2, RZ, R10, 0x4000, RZ, 0xc0, !PT ;  /* 0x000040000aff7812 */ /* 0x000fe4000784c0ff */
[----:B------:R-:W-:Y:S02]  /*3a00*/  FSEL R83, R83, -INF , !P4 ;  /* 0xff80000053537808 */ /* 0x000fe40006000000 */
[----:B------:R-:W-:Y:S02]  /*3a10*/  ISETP.GT.AND P2, PT, R4, 0x40, !P2 ;  /* 0x000000400400780c */ /* 0x000fe40005744270 */
[----:B------:R-:W-:Y:S02]  /*3a20*/  FSEL R86, R86, -INF , !P5 ;  /* 0xff80000056567808 */ /* 0x000fe40006800000 */
[----:B------:R-:W-:-:S04]  /*3a30*/  ISETP.LT.OR P2, PT, R0, 0x41, P2 ;  /* 0x000000410000780c */ /* 0x000fc80001741670 */
[----:B------:R-:W-:Y:S02]  /*3a40*/  FSEL R58, R58, -INF , !P2 ;  /* 0xff8000003a3a7808 */ /* 0x000fe40005000000 */
[----:B------:R-:W-:Y:S02]  /*3a50*/  LOP3.LUT P2, RZ, R10, 0x2000, RZ, 0xc0, !PT ;  /* 0x000020000aff7812 */ /* 0x000fe4000784c0ff */
[----:B0-----:R-:W-:Y:S02]  /*3a60*/  FMNMX.FTZ R2, R7, R2, !PT ;  /* 0x0000000207027209 */ /* 0x001fe40007810000 */
[----:B------:R-:W-:-:S03]  /*3a70*/  ISETP.GT.AND P2, PT, R4, 0x41, !P2 ;  /* 0x000000410400780c */ /* 0x000fc60005744270 */
[----:B------:R-:W-:Y:S01]  /*3a80*/  FMUL.FTZ R6, R2, UR21 ;  /* 0x0000001502067c20 */ /* 0x000fe20008410000 */
        /* <DEDUP_REMOVED lines=42> */
[--C-:B------:R-:W-:Y:S01]  /*3d30*/  FFMA.FTZ R148, R3, UR21, -R6.reuse ;  /* 0x0000001503947c23 */ /* 0x100fe20008010806 */
[----:B------:R-:W-:Y:S01]  /*3d40*/  ISETP.LT.OR P2, PT, R0, 0x1, P2 ;  /* 0x000000010000780c */ /* 0x000fe20001741670 */
[--C-:B------:R-:W-:Y:S01]  /*3d50*/  FFMA.FTZ R3, R25, UR21, -R6.reuse ;  /* 0x0000001519037c23 */ /* 0x100fe20008010806 */
[----:B------:R-:W-:Y:S01]  /*3d60*/  ISETP.GT.AND P6, PT, R4, 0x79, !P6 ;  /* 0x000000790400780c */ /* 0x000fe200077c4270 */
[--C-:B------:R-:W-:Y:S01]  /*3d70*/  FFMA.FTZ R5, R29, UR21, -R6.reuse ;  /* 0x000000151d057c23 */ /* 0x100fe20008010806 */
[----:B------:R-:W-:Y:S01]  /*3d80*/  FSEL R26, R26, -INF , !P2 ;  /* 0xff8000001a1a7808 */ /* 0x000fe20005000000 */
[--C-:B------:R-:W-:Y:S01]  /*3d90*/  FFMA.FTZ R41, R41, UR21, -R6.reuse ;  /* 0x0000001529297c23 */ /* 0x100fe20008010806 */
[----:B------:R-:W-:Y:S01]  /*3da0*/  LOP3.LUT P2, RZ, R10, 0x4000000, RZ, 0xc0, !PT ;  /* 0x040000000aff7812 */ /* 0x000fe2000784c0ff */
[--C-:B------:R-:W-:Y:S01]  /*3db0*/  FFMA.FTZ R53, R53, UR21, -R6.reuse ;  /* 0x0000001535357c23 */ /* 0x100fe20008010806 */
[----:B------:R-:W-:Y:S01]  /*3dc0*/  FMNMX.FTZ R7, R26, R27, !PT ;  /* 0x0000001b1a077209 */ /* 0x000fe20007810000 */
[--C-:B------:R-:W-:Y:S01]  /*3dd0*/  FFMA.FTZ R150, R28, UR21, -R6.reuse ;  /* 0x000000151c967c23 */ /* 0x100fe20008010806 */
[----:B------:R-:W-:Y:S01]  /*3de0*/  ISETP.GT.AND P2, PT, R4, 0x69, !P2 ;  /* 0x000000690400780c */ /* 0x000fe20005744270 */
[----:B------:R-:W-:Y:S01]  /*3df0*/  MUFU.EX2 R148, R148 ;  /* 0x0000009400947308 */ /* 0x000fe20000000800 */
[----:B------:R-:W-:Y:S01]  /*3e00*/  FMNMX.FTZ R8, R30, R7, !PT ;  /* 0x000000071e087209 */ /* 0x000fe20007810000 */
[--C-:B------:R-:W-:Y:S01]  /*3e10*/  FFMA.FTZ R144, R32, UR21, -R6.reuse ;  /* 0x0000001520907c23 */ /* 0x100fe20008010806 */
[----:B------:R-:W-:Y:S01]  /*3e20*/  ISETP.LT.OR P2, PT, R0, 0x6a, P2 ;  /* 0x0000006a0000780c */ /* 0x000fe20001741670 */
[--C-:B------:R-:W-:Y:S01]  /*3e30*/  FFMA.FTZ R33, R33, UR21, -R6.reuse ;  /* 0x0000001521217c23 */ /* 0x100fe20008010806 */
[----:B------:R-:W-:Y:S01]  /*3e40*/  FMNMX.FTZ R7, R31, R8, !PT ;  /* 0x000000081f077209 */ /* 0x000fe20007810000 */
[--C-:B------:R-:W-:Y:S01]  /*3e50*/  FFMA.FTZ R146, R36, UR21, -R6.reuse ;  /* 0x0000001524927c23 */ /* 0x100fe20008010806 */
[----:B------:R-:W-:Y:S01]  /*3e60*/  FSEL R79, R79, -INF , !P2 ;  /* 0xff8000004f4f7808 */ /* 0x000fe20005000000 */
[----:B------:R-:W0:Y:S01]  /*3e70*/  MUFU.EX2 R3, R3 ;  /* 0x0000000300037308 */ /* 0x000e220000000800 */
[----:B------:R-:W-:Y:S01]  /*3e80*/  FMNMX.FTZ R8, R34, R7, !PT ;  /* 0x0000000722087209 */ /* 0x000fe20007810000 */
[--C-:B------:R-:W-:Y:S01]  /*3e90*/  FFMA.FTZ R37, R37, UR21, -R6.reuse ;  /* 0x0000001525257c23 */ /* 0x100fe20008010806 */
[----:B------:R-:W-:Y:S01]  /*3ea0*/  ISETP.LT.OR P6, PT, R0, 0x7a, P6 ;  /* 0x0000007a0000780c */ /* 0x000fe200037c1670 */
[--C-:B------:R-:W-:Y:S01]  /*3eb0*/  FFMA.FTZ R140, R40, UR21, -R6.reuse ;  /* 0x00000015288c7c23 */ /* 0x100fe20008010806 */
[----:B------:R-:W-:Y:S01]  /*3ec0*/  FMNMX.FTZ R9, R35, R8, !PT ;  /* 0x0000000823097209 */ /* 0x000fe20007810000 */
[--C-:B------:R-:W-:Y:S01]  /*3ed0*/  FFMA.FTZ R45, R45, UR21, -R6.reuse ;  /* 0x000000152d2d7c23 */ /* 0x100fe20008010806 */
[----:B------:R-:W-:Y:S01]  /*3ee0*/  FSEL R87, R87, -INF , !P6 ;  /* 0xff80000057577808 */ /* 0x000fe20007000000 */
[----:B------:R-:W1:Y:S01]  /*3ef0*/  MUFU.EX2 R150, R150 ;  /* 0x0000009600967308 */ /* 0x000e620000000800 */
[----:B------:R-:W-:Y:S01]  /*3f00*/  FMNMX.FTZ R8, R38, R9, !PT ;  /* 0x0000000926087209 */ /* 0x000fe20007810000 */
[--C-:B------:R-:W-:Y:S01]  /*3f10*/  FFMA.FTZ R49, R49, UR21, -R6.reuse ;  /* 0x0000001531317c23 */ /* 0x100fe20008010806 */
[--C-:B------:R-:W-:Y:S01]  /*3f20*/  FFMA.FTZ R142, R44, UR21, -R6.reuse ;  /* 0x000000152c8e7c23 */ /* 0x100fe20008010806 */
[--C-:B------:R-:W-:Y:S01]  /*3f30*/  FFMA.FTZ R136, R48, UR21, -R6.reuse ;  /* 0x0000001530887c23 */ /* 0x100fe20008010806 */
[----:B------:R-:W-:Y:S01]  /*3f40*/  FMNMX.FTZ R9, R39, R8, !PT ;  /* 0x0000000827097209 */ /* 0x000fe20007810000 */
[--C-:B------:R-:W-:Y:S01]  /*3f50*/  FFMA.FTZ R138, R52, UR21, -R6.reuse ;  /* 0x00000015348a7c23 */ /* 0x100fe20008010806 */
[--C-:B------:R-:W-:Y:S01]  /*3f60*/  FFMA.FTZ R132, R56, UR21, -R6.reuse ;  /* 0x0000001538847c23 */ /* 0x100fe20008010806 */
[----:B------:R-:W2:Y:S01]  /*3f70*/  MUFU.EX2 R5, R5 ;  /* 0x0000000500057308 */ /* 0x000ea20000000800 */
[----:B------:R-:W-:Y:S01]  /*3f80*/  FMNMX.FTZ R8, R42, R9, !PT ;  /* 0x000000092a087209 */ /* 0x000fe20007810000 */
[--C-:B------:R-:W-:Y:S01]  /*3f90*/  FFMA.FTZ R57, R57, UR21, -R6.reuse ;  /* 0x0000001539397c23 */ /* 0x100fe20008010806 */
[--C-:B------:R-:W-:Y:S01]  /*3fa0*/  FFMA.FTZ R134, R60, UR21, -R6.reuse ;  /* 0x000000153c867c23 */ /* 0x100fe20008010806 */
[--C-:B------:R-:W-:Y:S01]  /*3fb0*/  FFMA.FTZ R128, R64, UR21, -R6.reuse ;  /* 0x0000001540807c23 */ /* 0x100fe20008010806 */
[----:B------:R-:W-:Y:S01]  /*3fc0*/  FMNMX.FTZ R11, R43, R8, !PT ;  /* 0x000000082b0b7209 */ /* 0x000fe20007810000 */
[--C-:B------:R-:W-:Y:S01]  /*3fd0*/  FFMA.FTZ R130, R68, UR21, -R6.reuse ;  /* 0x0000001544827c23 */ /* 0x100fe20008010806 */
[--C-:B------:R-:W-:Y:S01]  /*3fe0*/  FFMA.FTZ R124, R72, UR21, -R6.reuse ;  /* 0x00000015487c7c23 */ /* 0x100fe20008010806 */
[----:B------:R-:W3:Y:S01]  /*3ff0*/  MUFU.EX2 R144, R144 ;  /* 0x0000009000907308 */ /* 0x000ee20000000800 */
[----:B------:R-:W-:Y:S01]  /*4000*/  FMNMX.FTZ R8, R46, R11, !PT ;  /* 0x0000000b2e087209 */ /* 0x000fe20007810000 */
[--C-:B------:R-:W-:Y:S01]  /*4010*/  FFMA.FTZ R126, R76, UR21, -R6.reuse ;  /* 0x000000154c7e7c23 */ /* 0x100fe20008010806 */
[--C-:B------:R-:W-:Y:S01]  /*4020*/  FFMA.FTZ R120, R80, UR21, -R6.reuse ;  /* 0x0000001550787c23 */ /* 0x100fe20008010806 */
[----:B------:R-:W-:Y:S01]  /*4030*/  FFMA.FTZ R122, R84, UR21, -R6 ;  /* 0x00000015547a7c23 */ /* 0x000fe20008010806 */
[----:B------:R-:W-:-:S03]  /*4040*/  FMNMX.FTZ R11, R47, R8, !PT ;  /* 0x000000082f0b7209 */ /* 0x000fc60007810000 */
[----:B------:R4:W5:Y:S01]  /*4050*/  MUFU.EX2 R7, R33 ;  /* 0x0000002100077308 */ /* 0x0009620000000800 */
[----:B------:R-:W-:-:S04]  /*4060*/  FMNMX.FTZ R8, R50, R11, !PT ;  /* 0x0000000b32087209 */ /* 0x000fc80007810000 */
[----:B------:R-:W-:-:S03]  /*4070*/  FMNMX.FTZ R13, R51, R8, !PT ;  /* 0x00000008330d7209 */ /* 0x000fc60007810000 */
[----:B------:R-:W-:Y:S01]  /*4080*/  MUFU.EX2 R11, R41 ;  /* 0x00000029000b7308 */ /* 0x000fe20000000800 */
[----:B------:R-:W-:Y:S01]  /*4090*/  FMNMX.FTZ R8, R54, R13, !PT ;  /* 0x0000000d36087209 */ /* 0x000fe20007810000 */
[----:B----4-:R-:W-:-:S03]  /*40a0*/  FFMA.FTZ R33, R65, UR21, -R6 ;  /* 0x0000001541217c23 */ /* 0x010fc60008010806 */
[----:B------:R-:W-:-:S03]  /*40b0*/  FMNMX.FTZ R13, R55, R8, !PT ;  /* 0x00000008370d7209 */ /* 0x000fc60007810000 */
[----:B------:R-:W4:Y:S01]  /*40c0*/  MUFU.EX2 R146, R146 ;  /* 0x0000009200927308 */ /* 0x000f220000000800 */
[----:B------:R-:W-:-:S04]  /*40d0*/  FMNMX.FTZ R8, R58, R13, !PT ;  /* 0x0000000d3a087209 */ /* 0x000fc80007810000 */
[----:B------:R-:W-:-:S03]  /*40e0*/  FMNMX.FTZ R15, R59, R8, !PT ;  /* 0x000000083b0f7209 */ /* 0x000fc60007810000 */
[----:B------:R0:W4:Y:S01]  /*40f0*/  MUFU.EX2 R9, R37 ;  /* 0x0000002500097308 */ /* 0x0001220000000800 */
[----:B------:R-:W-:-:S04]  /*4100*/  FMNMX.FTZ R8, R62, R15, !PT ;  /* 0x0000000f3e087209 */ /* 0x000fc80007810000 */
[----:B------:R-:W-:-:S03]  /*4110*/  FMNMX.FTZ R15, R63, R8, !PT ;  /* 0x000000083f0f7209 */ /* 0x000fc60007810000 */
[----:B------:R-:W4:Y:S01]  /*4120*/  MUFU.EX2 R140, R140 ;  /* 0x0000008c008c7308 */ /* 0x000f220000000800 */
[----:B------:R-:W-:Y:S01]  /*4130*/  FMNMX.FTZ R8, R66, R15, !PT ;  /* 0x0000000f42087209 */ /* 0x000fe20007810000 */
[----:B0-----:R-:W-:-:S03]  /*4140*/  FFMA.FTZ R37, R69, UR21, -R6 ;  /* 0x0000001545257c23 */ /* 0x001fc60008010806 */
[----:B------:R-:W-:-:S03]  /*4150*/  FMNMX.FTZ R21, R67, R8, !PT ;  /* 0x0000000843157209 */ /* 0x000fc60007810000 */
[----:B------:R0:W-:Y:S01]  /*4160*/  MUFU.EX2 R13, R45 ;  /* 0x0000002d000d7308 */ /* 0x0001e20000000800 */
[----:B------:R-:W-:-:S04]  /*4170*/  FMNMX.FTZ R8, R70, R21, !PT ;  /* 0x0000001546087209 */ /* 0x000fc80007810000 */
[----:B------:R-:W-:-:S03]  /*4180*/  FMNMX.FTZ R21, R71, R8, !PT ;  /* 0x0000000847157209 */ /* 0x000fc60007810000 */
[----:B------:R1:W-:Y:S01]  /*4190*/  MUFU.EX2 R15, R49 ;  /* 0x00000031000f7308 */ /* 0x0003e20000000800 */
[----:B------:R-:W-:Y:S01]  /*41a0*/  FMNMX.FTZ R8, R74, R21, !PT ;  /* 0x000000154a087209 */ /* 0x000fe20007810000 */
[----:B0-----:R-:W-:-:S03]  /*41b0*/  FFMA.FTZ R45, R77, UR21, -R6 ;  /* 0x000000154d2d7c23 */ /* 0x001fc60008010806 */
[----:B------:R-:W-:-:S03]  /*41c0*/  FMNMX.FTZ R25, R75, R8, !PT ;  /* 0x000000084b197209 */ /* 0x000fc60007810000 */
[----:B------:R0:W-:Y:S01]  /*41d0*/  MUFU.EX2 R21, R53 ;  /* 0x0000003500157308 */ /* 0x0001e20000000800 */
[----:B------:R-:W-:Y:S01]  /*41e0*/  FMNMX.FTZ R4, R78, R25, !PT ;  /* 0x000000194e047209 */ /* 0x000fe20007810000 */
[----:B-1----:R-:W-:-:S03]  /*41f0*/  FFMA.FTZ R49, R81, UR21, -R6 ;  /* 0x0000001551317c23 */ /* 0x002fc60008010806 */
[----:B------:R-:W-:-:S03]  /*4200*/  FMNMX.FTZ R25, R79, R4, !PT ;  /* 0x000000044f197209 */ /* 0x000fc60007810000 */
[----:B------:R-:W-:Y:S01]  /*4210*/  MUFU.EX2 R142, R142 ;  /* 0x0000008e008e7308 */ /* 0x000fe20000000800 */
[----:B------:R-:W-:-:S04]  /*4220*/  FMNMX.FTZ R4, R82, R25, !PT ;  /* 0x0000001952047209 */ /* 0x000fc80007810000 */
[----:B------:R-:W-:-:S03]  /*4230*/  FMNMX.FTZ R29, R83, R4, !PT ;  /* 0x00000004531d7209 */ /* 0x000fc60007810000 */
[----:B------:R-:W-:Y:S01]  /*4240*/  MUFU.EX2 R136, R136 ;  /* 0x0000008800887308 */ /* 0x000fe20000000800 */
[----:B------:R-:W-:Y:S01]  /*4250*/  FMNMX.FTZ R0, R86, R29, !PT ;  /* 0x0000001d56007209 */ /* 0x000fe20007810000 */
[----:B------:R-:W-:-:S03]  /*4260*/  FFMA.FTZ R29, R61, UR21, -R6 ;  /* 0x000000153d1d7c23 */ /* 0x000fc60008010806 */
[----:B------:R-:W-:-:S03]  /*4270*/  FMNMX.FTZ R0, R87, R0, !PT ;  /* 0x0000000057007209 */ /* 0x000fc60007810000 */
[----:B------:R-:W-:Y:S02]  /*4280*/  MUFU.EX2 R138, R138 ;  /* 0x0000008a008a7308 */ /* 0x000fe40000000800 */
[----:B------:R-:W1:Y:S06]  /*4290*/  SHFL.BFLY PT, R41, R0, 0x2, 0x1f ;  /* 0x0c401f0000297f89 */ /* 0x000e6c00000e0000 */
[----:B------:R-:W-:Y:S08]  /*42a0*/  MUFU.EX2 R132, R132 ;  /* 0x0000008400847308 */ /* 0x000ff00000000800 */
[----:B------:R-:W-:Y:S08]  /*42b0*/  MUFU.EX2 R25, R57 ;  /* 0x0000003900197308 */ /* 0x000ff00000000800 */
[----:B------:R-:W-:Y:S01]  /*42c0*/  MUFU.EX2 R134, R134 ;  /* 0x0000008600867308 */ /* 0x000fe20000000800 */
[----:B-1----:R-:W-:Y:S01]  /*42d0*/  FMNMX.FTZ R4, R0, R41, !PT ;  /* 0x0000002900047209 */ /* 0x002fe20007810000 */
[----:B------:R-:W-:-:S04]  /*42e0*/  FFMA.FTZ R41, R73, UR21, -R6 ;  /* 0x0000001549297c23 */ /* 0x000fc80008010806 */
[----:B0-----:R-:W0:Y:S02]  /*42f0*/  SHFL.BFLY PT, R53, R4, 0x1, 0x1f ;  /* 0x0c201f0004357f89 */ /* 0x001e2400000e0000 */
[----:B------:R-:W-:Y:S08]  /*4300*/  MUFU.EX2 R29, R29 ;  /* 0x0000001d001d7308 */ /* 0x000ff00000000800 */
[----:B------:R-:W-:Y:S08]  /*4310*/  MUFU.EX2 R128, R128 ;  /* 0x0000008000807308 */ /* 0x000ff00000000800 */
[----:B------:R-:W-:Y:S01]  /*4320*/  MUFU.EX2 R33, R33 ;  /* 0x0000002100217308 */ /* 0x000fe20000000800 */
[----:B0-----:R-:W-:Y:S01]  /*4330*/  FMNMX.FTZ R0, R4, R53, !PT ;  /* 0x0000003504007209 */ /* 0x001fe20007810000 */
[----:B------:R-:W-:-:S06]  /*4340*/  FFMA.FTZ R53, R85, UR21, -R6 ;  /* 0x0000001555357c23 */ /* 0x000fcc0008010806 */
[----:B------:R-:W-:Y:S01]  /*4350*/  MUFU.EX2 R130, R130 ;  /* 0x0000008200827308 */ /* 0x000fe20000000800 */
[C---:B------:R-:W-:Y:S01]  /*4360*/  FSETP.NEU.FTZ.AND P2, PT, R0.reuse, -INF , PT ;  /* 0xff8000000000780b */ /* 0x040fe20003f5d000 */
[----:B------:R-:W-:-:S05]  /*4370*/  FMUL.FTZ R24, R0, UR21 ;  /* 0x0000001500187c20 */ /* 0x000fca0008410000 */
[----:B------:R-:W-:Y:S01]  /*4380*/  FSEL R24, R24, RZ, P2 ;  /* 0x000000ff18187208 */ /* 0x000fe20001000000 */
[----:B------:R-:W-:Y:S01]  /*4390*/  MUFU.EX2 R37, R37 ;  /* 0x0000002500257308 */ /* 0x000fe20000000800 */
[----:B------:R-:W-:-:S03]  /*43a0*/  PLOP3.LUT P2, PT, PT, PT, UP1, 0x40, 0x0 ;  /* 0x000000000000781c */ /* 0x000fc60003f4e818 */
[--C-:B------:R-:W-:Y:S01]  /*43b0*/  FFMA.FTZ R4, R27, UR21, -R24.reuse ;  /* 0x000000151b047c23 */ /* 0x100fe20008010818 */
[----:B------:R-:W-:Y:S01]  /*43c0*/  FADD.FTZ R27, R148, R3 ;  /* 0x00000003941b7221 */ /* 0x000fe20000010000 */
[--C-:B------:R-:W-:Y:S01]  /*43d0*/  FFMA.FTZ R149, R26, UR21, -R24.reuse ;  /* 0x000000151a957c23 */ /* 0x100fe20008010818 */
[--C-:B------:R-:W-:Y:S01]  /*43e0*/  FFMA.FTZ R151, R30, UR21, -R24.reuse ;  /* 0x000000151e977c23 */ /* 0x100fe20008010818 */
[--C-:B------:R-:W-:Y:S01]  /*43f0*/  FFMA.FTZ R6, R31, UR21, -R24.reuse ;  /* 0x000000151f067c23 */ /* 0x100fe20008010818 */
[----:B------:R-:W-:Y:S01]  /*4400*/  FADD.FTZ R26, R150, R27 ;  /* 0x0000001b961a7221 */ /* 0x000fe20000010000 */
[----:B------:R-:W-:Y:S01]  /*4410*/  MUFU.EX2 R4, R4 ;  /* 0x0000000400047308 */ /* 0x000fe20000000800 */
[--C-:B------:R-:W-:Y:S01]  /*4420*/  FFMA.FTZ R145, R34, UR21, -R24.reuse ;  /* 0x0000001522917c23 */ /* 0x100fe20008010818 */
[----:B------:R-:W-:Y:S01]  /*4430*/  FFMA.FTZ R8, R35, UR21, -R24 ;  /* 0x0000001523087c23 */ /* 0x000fe20008010818 */
[----:B--2---:R-:W-:Y:S01]  /*4440*/  FADD.FTZ R27, R5, R26 ;  /* 0x0000001a051b7221 */ /* 0x004fe20000010000 */
[--C-:B------:R-:W-:Y:S01]  /*4450*/  FFMA.FTZ R147, R38, UR21, -R24.reuse ;  /* 0x0000001526937c23 */ /* 0x100fe20008010818 */
[--C-:B------:R-:W-:Y:S01]  /*4460*/  FFMA.FTZ R10, R39, UR21, -R24.reuse ;  /* 0x00000015270a7c23 */ /* 0x100fe20008010818 */
[--C-:B------:R-:W-:Y:S01]  /*4470*/  FFMA.FTZ R141, R42, UR21, -R24.reuse ;  /* 0x000000152a8d7c23 */ /* 0x100fe20008010818 */
[----:B---3--:R-:W-:Y:S01]  /*4480*/  FADD.FTZ R28, R144, R27 ;  /* 0x0000001b901c7221 */ /* 0x008fe20000010000 */
[----:B------:R-:W0:Y:S01]  /*4490*/  MUFU.EX2 R149, R149 ;  /* 0x0000009500957308 */ /* 0x000e220000000800 */
[--C-:B------:R-:W-:Y:S01]  /*44a0*/  FFMA.FTZ R12, R43, UR21, -R24.reuse ;  /* 0x000000152b0c7c23 */ /* 0x100fe20008010818 */
[----:B------:R-:W-:Y:S01]  /*44b0*/  FFMA.FTZ R143, R46, UR21, -R24 ;  /* 0x000000152e8f7c23 */ /* 0x000fe20008010818 */
[----:B-----5:R-:W-:Y:S01]  /*44c0*/  FADD.FTZ R27, R7, R28 ;  /* 0x0000001c071b7221 */ /* 0x020fe20000010000 */
[--C-:B------:R-:W-:Y:S01]  /*44d0*/  FFMA.FTZ R14, R47, UR21, -R24.reuse ;  /* 0x000000152f0e7c23 */ /* 0x100fe20008010818 */
[--C-:B------:R-:W-:Y:S01]  /*44e0*/  FFMA.FTZ R137, R50, UR21, -R24.reuse ;  /* 0x0000001532897c23 */ /* 0x100fe20008010818 */
[--C-:B------:R-:W-:Y:S01]  /*44f0*/  FFMA.FTZ R20, R51, UR21, -R24.reuse ;  /* 0x0000001533147c23 */ /* 0x100fe20008010818 */
[----:B----4-:R-:W-:Y:S01]  /*4500*/  FADD.FTZ R28, R146, R27 ;  /* 0x0000001b921c7221 */ /* 0x010fe20000010000 */
[----:B------:R-:W1:Y:S01]  /*4510*/  MUFU.EX2 R151, R151 ;  /* 0x0000009700977308 */ /* 0x000e620000000800 */
[--C-:B------:R-:W-:Y:S01]  /*4520*/  FFMA.FTZ R139, R54, UR21, -R24.reuse ;  /* 0x00000015368b7c23 */ /* 0x100fe20008010818 */
[----:B------:R-:W-:Y:S01]  /*4530*/  FFMA.FTZ R26, R55, UR21, -R24 ;  /* 0x00000015371a7c23 */ /* 0x000fe20008010818 */
[----:B------:R-:W-:Y:S01]  /*4540*/  FADD.FTZ R27, R9, R28 ;  /* 0x0000001c091b7221 */ /* 0x000fe20000010000 */
[--C-:B------:R-:W-:Y:S01]  /*4550*/  FFMA.FTZ R133, R58, UR21, -R24.reuse ;  /* 0x000000153a857c23 */ /* 0x100fe20008010818 */
[----:B------:R-:W-:Y:S01]  /*4560*/  FFMA.FTZ R28, R59, UR21, -R24 ;  /* 0x000000153b1c7c23 */ /* 0x000fe20008010818 */
[----:B------:R-:W-:Y:S01]  /*4570*/  F2FP.BF16.F32.PACK_AB R148, R3, R148 ;  /* 0x000000940394723e */ /* 0x000fe200000010ff */
[----:B------:R-:W-:Y:S01]  /*4580*/  FADD.FTZ R30, R140, R27 ;  /* 0x0000001b8c1e7221 */ /* 0x000fe20000010000 */
[----:B------:R-:W2:Y:S01]  /*4590*/  MUFU.EX2 R6, R6 ;  /* 0x0000000600067308 */ /* 0x000ea20000000800 */
[----:B0-----:R-:W-:Y:S01]  /*45a0*/  FADD.FTZ R32, R149, R4 ;  /* 0x0000000495207221 */ /* 0x001fe20000010000 */
[----:B------:R-:W-:Y:S01]  /*45b0*/  FFMA.FTZ R135, R62, UR21, -R24 ;  /* 0x000000153e877c23 */ /* 0x000fe20008010818 */
[----:B------:R-:W-:Y:S01]  /*45c0*/  FADD.FTZ R27, R11, R30 ;  /* 0x0000001e0b1b7221 */ /* 0x000fe20000010000 */
[--C-:B------:R-:W-:Y:S01]  /*45d0*/  FFMA.FTZ R129, R66, UR21, -R24.reuse ;  /* 0x0000001542817c23 */ /* 0x100fe20008010818 */
[--C-:B------:R-:W-:Y:S01]  /*45e0*/  FFMA.FTZ R131, R70, UR21, -R24.reuse ;  /* 0x0000001546837c23 */ /* 0x100fe20008010818 */
[----:B------:R-:W-:Y:S01]  /*45f0*/  FFMA.FTZ R74, R74, UR21, -R24 ;  /* 0x000000154a4a7c23 */ /* 0x000fe20008010818 */
[----:B------:R-:W-:Y:S01]  /*4600*/  FADD.FTZ R30, R142, R27 ;  /* 0x0000001b8e1e7221 */ /* 0x000fe20000010000 */
[----:B------:R-:W0:Y:S01]  /*4610*/  MUFU.EX2 R145, R145 ;  /* 0x0000009100917308 */ /* 0x000e220000000800 */
[----:B-1----:R-:W-:Y:S01]  /*4620*/  FADD.FTZ R27, R151, R32 ;  /* 0x00000020971b7221 */ /* 0x002fe20000010000 */
[----:B------:R-:W-:Y:S01]  /*4630*/  FFMA.FTZ R75, R75, UR21, -R24 ;  /* 0x000000154b4b7c23 */ /* 0x000fe20008010818 */
[----:B------:R-:W-:Y:S01]  /*4640*/  FADD.FTZ R31, R13, R30 ;  /* 0x0000001e0d1f7221 */ /* 0x000fe20000010000 */
[--C-:B------:R-:W-:Y:S01]  /*4650*/  FFMA.FTZ R30, R63, UR21, -R24.reuse ;  /* 0x000000153f1e7c23 */ /* 0x100fe20008010818 */
[--C-:B------:R-:W-:Y:S01]  /*4660*/  FFMA.FTZ R78, R78, UR21, -R24.reuse ;  /* 0x000000154e4e7c23 */ /* 0x100fe20008010818 */
[--C-:B------:R-:W-:Y:S01]  /*4670*/  FFMA.FTZ R79, R79, UR21, -R24.reuse ;  /* 0x000000154f4f7c23 */ /* 0x100fe20008010818 */
[----:B------:R-:W-:Y:S01]  /*4680*/  FADD.FTZ R34, R136, R31 ;  /* 0x0000001f88227221 */ /* 0x000fe20000010000 */
[----:B------:R-:W1:Y:S01]  /*4690*/  MUFU.EX2 R8, R8 ;  /* 0x0000000800087308 */ /* 0x000e620000000800 */
[----:B--2---:R-:W-:Y:S01]  /*46a0*/  FADD.FTZ R32, R6, R27 ;  /* 0x0000001b06207221 */ /* 0x004fe20000010000 */
[----:B------:R-:W-:Y:S01]  /*46b0*/  FFMA.FTZ R82, R82, UR21, -R24 ;  /* 0x0000001552527c23 */ /* 0x000fe20008010818 */
[----:B------:R-:W-:Y:S01]  /*46c0*/  FADD.FTZ R31, R15, R34 ;  /* 0x000000220f1f7221 */ /* 0x000fe20000010000 */
[----:B------:R-:W-:Y:S01]  /*46d0*/  F2FP.BF16.F32.PACK_AB R150, R5, R150 ;  /* 0x000000960596723e */ /* 0x000fe200000010ff */
        /* <DEDUP_REMOVED lines=13> */
[----:B------:R-:W-:Y:S01]  /*47b0*/  F2FP.BF16.F32.PACK_AB R144, R7, R144 ;  /* 0x000000900790723e */ /* 0x000fe200000010ff */
[----:B------:R-:W-:Y:S01]  /*47c0*/  FADD.FTZ R31, R25, R38 ;  /* 0x00000026191f7221 */ /* 0x000fe20000010000 */
[----:B------:R-:W-:-:S02]  /*47d0*/  F2FP.BF16.F32.PACK_AB R146, R9, R146 ;  /* 0x000000920992723e */ /* 0x000fc400000010ff */
[----:B------:R-:W-:Y:S01]  /*47e0*/  F2FP.BF16.F32.PACK_AB R140, R11, R140 ;  /* 0x0000008c0b8c723e */ /* 0x000fe200000010ff */
[----:B------:R-:W-:Y:S01]  /*47f0*/  FADD.FTZ R38, R134, R31 ;  /* 0x0000001f86267221 */ /* 0x000fe20000010000 */
[----:B------:R-:W1:Y:S01]  /*4800*/  MUFU.EX2 R141, R141 ;  /* 0x0000008d008d7308 */ /* 0x000e620000000800 */
[----:B--2---:R-:W-:Y:S01]  /*4810*/  FADD.FTZ R27, R147, R36 ;  /* 0x00000024931b7221 */ /* 0x004fe20000010000 */
[----:B------:R-:W-:Y:S01]  /*4820*/  F2FP.BF16.F32.PACK_AB R142, R13, R142 ;  /* 0x0000008e0d8e723e */ /* 0x000fe200000010ff */
[----:B------:R-:W-:Y:S01]  /*4830*/  FADD.FTZ R31, R29, R38 ;  /* 0x000000261d1f7221 */ /* 0x000fe20000010000 */
[----:B------:R-:W-:Y:S02]  /*4840*/  F2FP.BF16.F32.PACK_AB R136, R15, R136 ;  /* 0x000000880f88723e */ /* 0x000fe400000010ff */
[----:B------:R-:W-:Y:S01]  /*4850*/  F2FP.BF16.F32.PACK_AB R138, R21, R138 ;  /* 0x0000008a158a723e */ /* 0x000fe200000010ff */
[----:B------:R-:W-:Y:S01]  /*4860*/  FADD.FTZ R38, R128, R31 ;  /* 0x0000001f80267221 */ /* 0x000fe20000010000 */
[----:B------:R-:W2:Y:S01]  /*4870*/  MUFU.EX2 R12, R12 ;  /* 0x0000000c000c7308 */ /* 0x000ea20000000800 */
[----:B0-----:R-:W-:Y:S01]  /*4880*/  FADD.FTZ R36, R10, R27 ;  /* 0x0000001b0a247221 */ /* 0x001fe20000010000 */
[----:B------:R-:W-:-:S02]  /*4890*/  F2FP.BF16.F32.PACK_AB R132, R25, R132 ;  /* 0x000000841984723e */ /* 0x000fc400000010ff */
[----:B------:R-:W-:Y:S02]  /*48a0*/  F2FP.BF16.F32.PACK_AB R134, R29, R134 ;  /* 0x000000861d86723e */ /* 0x000fe400000010ff */
[----:B------:R-:W-:Y:S02]  /*48b0*/  F2FP.BF16.F32.PACK_AB R128, R33, R128 ;  /* 0x000000802180723e */ /* 0x000fe400000010ff */
[----:B------:R-:W0:Y:S01]  /*48c0*/  MUFU.EX2 R143, R143 ;  /* 0x0000008f008f7308 */ /* 0x000e220000000800 */
[----:B-1----:R-:W-:Y:S01]  /*48d0*/  FADD.FTZ R27, R141, R36 ;  /* 0x000000248d1b7221 */ /* 0x002fe20000010000 */
[----:B------:R-:W-:Y:S02]  /*48e0*/  F2FP.BF16.F32.PACK_AB R151, R6, R151 ;  /* 0x000000970697723e */ /* 0x000fe400000010ff */
[----:B------:R-:W-:Y:S02]  /*48f0*/  F2FP.BF16.F32.PACK_AB R145, R8, R145 ;  /* 0x000000910891723e */ /* 0x000fe400000010ff */
[----:B------:R-:W-:-:S02]  /*4900*/  F2FP.BF16.F32.PACK_AB R147, R10, R147 ;  /* 0x000000930a93723e */ /* 0x000fc400000010ff */
[----:B------:R-:W1:Y:S01]  /*4910*/  MUFU.EX2 R14, R14 ;  /* 0x0000000e000e7308 */ /* 0x000e620000000800 */
[C---:B--2---:R-:W-:Y:S01]  /*4920*/  FADD.FTZ R36, R12.reuse, R27 ;  /* 0x0000001b0c247221 */ /* 0x044fe20000010000 */
[----:B------:R-:W-:-:S06]  /*4930*/  F2FP.BF16.F32.PACK_AB R141, R12, R141 ;  /* 0x0000008d0c8d723e */ /* 0x000fcc00000010ff */
[----:B------:R-:W2:Y:S01]  /*4940*/  MUFU.EX2 R137, R137 ;  /* 0x0000008900897308 */ /* 0x000ea20000000800 */
[----:B0-----:R-:W-:-:S07]  /*4950*/  FADD.FTZ R27, R143, R36 ;  /* 0x000000248f1b7221 */ /* 0x001fce0000010000 */
[----:B------:R-:W0:Y:S01]  /*4960*/  MUFU.EX2 R20, R20 ;  /* 0x0000001400147308 */ /* 0x000e220000000800 */
[C---:B-1----:R-:W-:Y:S01]  /*4970*/  FADD.FTZ R36, R14.reuse, R27 ;  /* 0x0000001b0e247221 */ /* 0x042fe20000010000 */
[----:B------:R-:W-:Y:S01]  /*4980*/  FADD.FTZ R27, R33, R38 ;  /* 0x00000026211b7221 */ /* 0x000fe20000010000 */
[----:B------:R-:W-:-:S03]  /*4990*/  F2FP.BF16.F32.PACK_AB R143, R14, R143 ;  /* 0x0000008f0e8f723e */ /* 0x000fc600000010ff */
[----:B------:R-:W-:Y:S01]  /*49a0*/  FADD.FTZ R38, R130, R27 ;  /* 0x0000001b82267221 */ /* 0x000fe20000010000 */
[----:B------:R-:W-:Y:S01]  /*49b0*/  F2FP.BF16.F32.PACK_AB R130, R37, R130 ;  /* 0x000000822582723e */ /* 0x000fe200000010ff */
[----:B------:R-:W1:Y:S01]  /*49c0*/  MUFU.EX2 R139, R139 ;  /* 0x0000008b008b7308 */ /* 0x000e620000000800 */
[----:B--2---:R-:W-:Y:S01]  /*49d0*/  FADD.FTZ R3, R137, R36 ;  /* 0x0000002489037221 */ /* 0x004fe20000010000 */
[----:B------:R-:W-:-:S06]  /*49e0*/  FADD.FTZ R5, R37, R38 ;  /* 0x0000002625057221 */ /* 0x000fcc0000010000 */
        /* <DEDUP_REMOVED lines=31> */
[----:B0-----:R-:W-:-:S07]  /*4be0*/  FADD.FTZ R38, R124, R5 ;  /* 0x000000057c267221 */ /* 0x001fce0000010000 */
[----:B------:R-:W0:Y:S01]  /*4bf0*/  MUFU.EX2 R78, R78 ;  /* 0x0000004e004e7308 */ /* 0x000e220000000800 */
[C---:B-1----:R-:W-:Y:S01]  /*4c00*/  FADD.FTZ R3, R75.reuse, R4 ;  /* 0x000000044b037221 */ /* 0x042fe20000010000 */
[----:B------:R-:W-:-:S06]  /*4c10*/  F2FP.BF16.F32.PACK_AB R125, R75, R74 ;  /* 0x0000004a4b7d723e */ /* 0x000fcc00000010ff */
[----:B------:R-:W1:Y:S01]  /*4c20*/  MUFU.EX2 R126, R126 ;  /* 0x0000007e007e7308 */ /* 0x000e620000000800 */
[C---:B--2---:R-:W-:Y:S01]  /*4c30*/  FADD.FTZ R5, R41.reuse, R38 ;  /* 0x0000002629057221 */ /* 0x044fe20000010000 */
[----:B------:R-:W-:-:S06]  /*4c40*/  F2FP.BF16.F32.PACK_AB R124, R41, R124 ;  /* 0x0000007c297c723e */ /* 0x000fcc00000010ff */
[----:B------:R-:W2:Y:S01]  /*4c50*/  MUFU.EX2 R79, R79 ;  /* 0x0000004f004f7308 */ /* 0x000ea20000000800 */
[----:B0-----:R-:W-:-:S07]  /*4c60*/  FADD.FTZ R4, R78, R3 ;  /* 0x000000034e047221 */ /* 0x001fce0000010000 */
[----:B------:R-:W0:Y:S01]  /*4c70*/  MUFU.EX2 R45, R45 ;  /* 0x0000002d002d7308 */ /* 0x000e220000000800 */
[----:B-1----:R-:W-:-:S07]  /*4c80*/  FADD.FTZ R38, R126, R5 ;  /* 0x000000057e267221 */ /* 0x002fce0000010000 */
[----:B------:R-:W1:Y:S01]  /*4c90*/  MUFU.EX2 R82, R82 ;  /* 0x0000005200527308 */ /* 0x000e620000000800 */
[C---:B--2---:R-:W-:Y:S01]  /*4ca0*/  FADD.FTZ R3, R79.reuse, R4 ;  /* 0x000000044f037221 */ /* 0x044fe20000010000 */
[----:B------:R-:W-:-:S06]  /*4cb0*/  F2FP.BF16.F32.PACK_AB R127, R79, R78 ;  /* 0x0000004e4f7f723e */ /* 0x000fcc00000010ff */
[----:B------:R-:W2:Y:S01]  /*4cc0*/  MUFU.EX2 R120, R120 ;  /* 0x0000007800787308 */ /* 0x000ea20000000800 */
[C---:B0-----:R-:W-:Y:S01]  /*4cd0*/  FADD.FTZ R5, R45.reuse, R38 ;  /* 0x000000262d057221 */ /* 0x041fe20000010000 */
[----:B------:R-:W-:-:S06]  /*4ce0*/  F2FP.BF16.F32.PACK_AB R126, R45, R126 ;  /* 0x0000007e2d7e723e */ /* 0x000fcc00000010ff */
[----:B------:R-:W0:Y:S01]  /*4cf0*/  MUFU.EX2 R83, R83 ;  /* 0x0000005300537308 */ /* 0x000e220000000800 */
[----:B-1----:R-:W-:-:S07]  /*4d00*/  FADD.FTZ R4, R82, R3 ;  /* 0x0000000352047221 */ /* 0x002fce0000010000 */
        /* <DEDUP_REMOVED lines=9> */
[----:B--2---:R-:W-:Y:S01]  /*4da0*/  FADD.FTZ R4, R86, R3 ;  /* 0x0000000356047221 */ /* 0x004fe20000010000 */
[----:B------:R-:W-:-:S06]  /*4db0*/  VIADD R3, R88, 0xfffffffe ;  /* 0xfffffffe58037836 */ /* 0x000fcc0000000000 */
[----:B------:R-:W2:Y:S01]  /*4dc0*/  MUFU.EX2 R53, R53 ;  /* 0x0000003500357308 */ /* 0x000ea20000000800 */
[----:B0-----:R-:W-:Y:S01]  /*4dd0*/  FADD.FTZ R38, R122, R5 ;  /* 0x000000057a267221 */ /* 0x001fe20000010000 */
[C---:B-1----:R-:W-:Y:S01]  /*4de0*/  FADD.FTZ R4, R123.reuse, R4 ;  /* 0x000000047b047221 */ /* 0x042fe20000010000 */
[----:B------:R-:W-:Y:S02]  /*4df0*/  F2FP.BF16.F32.PACK_AB R123, R123, R86 ;  /* 0x000000567b7b723e */ /* 0x000fe400000010ff */
        /* <DEDUP_REMOVED lines=13> */
.L_x_1062:
[----:B------:R-:W-:-:S11]  /*4ed0*/  UISETP.NE.AND UP2, UPT, UR7, 0x1, UPT ;  /* 0x000000010700788c */ /* 0x000fd6000bf45270 */
[----:B------:R-:W-:Y:S02]  /*4ee0*/  @UP2 ULDC.64 UR18, c[0x0][0x9e8] ;  /* 0x00027a0000122ab9 */ /* 0x000fe40000000a00 */
[----:B------:R-:W-:-:S04]  /*4ef0*/  UIMAD.WIDE.U32 UR10, UR14, UR18, URZ ;  /* 0x000000120e0a72a5 */ /* 0x000fc8000f8e003f */
[----:B------:R-:W-:-:S12]  /*4f00*/  @UP2 USHF.R.U32.HI UR14, URZ, UR19, UR11 ;  /* 0x000000133f0e2299 */ /* 0x000fd8000801160b */
.L_x_1063:
[----:B------:R-:W-:-:S04]  /*4f10*/  UIMAD UR7, UR14, UR7, UR7 ;  /* 0x000000070e0772a4 */ /* 0x000fc8000f8e0207 */
[----:B------:R-:W-:-:S04]  /*4f20*/  UISETP.LT.AND UP2, UPT, UR6, UR7, UPT ;  /* 0x000000070600728c */ /* 0x000fc8000bf41270 */
[----:B------:R-:W-:-:S12]  /*4f30*/  USEL UR6, UR6, UR7, UP2 ;  /* 0x0000000706067287 */ /* 0x000fd80009000000 */
.L_x_1061:
[----:B------:R-:W-:Y:S01]  /*4f40*/  USHF.R.S32.HI UR7, URZ, 0x1f, UR6 ;  /* 0x0000001f3f077899 */ /* 0x000fe20008011406 */
[----:B------:R-:W-:Y:S02]  /*4f50*/  CS2R R118, SRZ ;  /* 0x0000000000767805 */ /* 0x000fe4000001ff00 */
[----:B------:R-:W-:Y:S02]  /*4f60*/  CS2R R116, SRZ ;  /* 0x0000000000747805 */ /* 0x000fe4000001ff00 */
[----:B------:R-:W-:Y:S01]  /*4f70*/  CS2R R114, SRZ ;  /* 0x0000000000727805 */ /* 0x000fe2000001ff00 */
[----:B------:R-:W-:Y:S01]  /*4f80*/  ULEA.HI UR7, UR7, UR6, URZ, 0x7 ;  /* 0x0000000607077291 */ /* 0x000fe2000f8f383f */
[----:B------:R-:W-:Y:S02]  /*4f90*/  CS2R R112, SRZ ;  /* 0x0000000000707805 */ /* 0x000fe4000001ff00 */
[----:B------:R-:W-:Y:S02]  /*4fa0*/  CS2R R110, SRZ ;  /* 0x00000000006e7805 */ /* 0x000fe4000001ff00 */
[----:B------:R-:W-:Y:S01]  /*4fb0*/  CS2R R108, SRZ ;  /* 0x00000000006c7805 */ /* 0x000fe2000001ff00 */
        /* <DEDUP_REMOVED lines=10> */
[----:B------:R-:W-:Y:S02]  /*5060*/  CS2R R92, SRZ ;  /* 0x00000000005c7805 */ /* 0x000fe4000001ff00 */
[----:B------:R-:W-:Y:S02]  /*5070*/  CS2R R90, SRZ ;  /* 0x00000000005a7805 */ /* 0x000fe4000001ff00 */
[----:B------:R-:W-:Y:S02]  /*5080*/  CS2R R88, SRZ ;  /* 0x0000000000587805 */ /* 0x000fe4000001ff00 */
[----:B------:R-:W-:-:S13]  /*5090*/  ISETP.GE.AND P2, PT, R3, UR27, PT ;  /* 0x0000001b03007c0c */ /* 0x000fda000bf46270 */
[----:B------:R-:W-:Y:S05]  /*50a0*/  @!P2 BRA `(.L_x_1064) ;  /* 0x0000002c007ca947 */ /* 0x000fea0003800000 */
[----:B------:R-:W-:Y:S01]  /*50b0*/  IMAD.MOV.U32 R119, RZ, RZ, RZ ;  /* 0x000000ffff777224 */ /* 0x000fe200078e00ff */
[----:B------:R-:W-:Y:S01]  /*50c0*/  ULDC UR22, c[0x0][0x9e4] ;  /* 0x0002790000167ab9 */ /* 0x000fe20000000800 */
[----:B------:R-:W-:Y:S01]  /*50d0*/  ULDC UR23, c[0x0][0x9dc] ;  /* 0x0002770000177ab9 */ /* 0x000fe20000000800 */
[----:B------:R-:W-:Y:S01]  /*50e0*/  ULDC UR21, c[0x0][0x988] ;  /* 0x0002620000157ab9 */ /* 0x000fe20000000800 */
[----:B------:R-:W-:-:S05]  /*50f0*/  ULDC UR24, c[0x0][0x9e0] ;  /* 0x0002780000187ab9 */ /* 0x000fca0000000800 */
.L_x_1081:
        /* <DEDUP_REMOVED lines=9> */
.L_x_1066:
[----:B------:R-:W-:Y:S01]  /*5190*/  ULEA UR6, UR26, UR45, 0x3 ;  /* 0x0000002d1a067291 */ /* 0x000fe2000f8e183f */
[----:B------:R-:W-:-:S05]  /*51a0*/  IMAD.U32 R6, RZ, RZ, UR25 ;  /* 0x00000019ff067e24 */ /* 0x000fca000f8e00ff */
[----:B------:R-:W-:-:S04]  /*51b0*/  SHF.L.U32 R6, R6, 0x1f, RZ ;  /* 0x0000001f06067819 */ /* 0x000fc800000006ff */
[----:B------:R0:W1:Y:S01]  /*51c0*/  SYNCS.PHASECHK.TRANS64.TRYWAIT P2, [UR6+0x16830], R6 ;  /* 0x01683006ff0075a7 */ /* 0x0000620008040146 */
[----:B------:R-:W-:Y:S05]  /*51d0*/  @!P0 BRA `(.L_x_1067) ;  /* 0x0000000000048947 */ /* 0x000fea0003800000 */
[----:B------:R-:W-:Y:S01]  /*51e0*/  BPT.TRAP 0x1 ;  /* 0x000000040000795c */ /* 0x000fe20000300000 */
.L_x_1067:
[----:B-1----:R-:W-:Y:S05]  /*51f0*/  @P2 BRA `(.L_x_1065) ;  /* 0x0000000000082947 */ /* 0x002fea0003800000 */
[----:B------:R-:W1:Y:S02]  /*5200*/  SYNCS.PHASECHK.TRANS64.TRYWAIT P2, [UR6+0x16830], R6 ;  /* 0x01683006ff0075a7 */ /* 0x000e640008040146 */
[----:B-1----:R-:W-:Y:S05]  /*5210*/  @!P2 BRA `(.L_x_1068) ;  /* 0x0000010c0004a947 */ /* 0x002fea0003800000 */
.L_x_1065:
[----:B-1----:R-:W1:Y:S01]  /*5220*/  S2R R7, SR_TID.X ;  /* 0x0000000000077919 */ /* 0x002e620000002100 */
[----:B------:R-:W-:Y:S01]  /*5230*/  ULEA UR18, UR26, UR20, 0xa ;  /* 0x000000141a127291 */ /* 0x000fe2000f8e503f */
[----:B------:R-:W-:Y:S01]  /*5240*/  UMOV UR19, 0x40000040 ;  /* 0x4000004000137882 */ /* 0x000fe20000000000 */
[----:B------:R-:W-:Y:S02]  /*5250*/  UMOV UR7, 0x40000040 ;  /* 0x4000004000077882 */ /* 0x000fe40000000000 */
[----:B------:R-:W-:Y:S02]  /*5260*/  UIADD3 UR6, UR18, 0x2, URZ ;  /* 0x0000000212067890 */ /* 0x000fe4000fffe03f */
        /* <DEDUP_REMOVED lines=22> */
.L_x_1070:
[----:B------:R-:W-:Y:S01]  /*53d0*/  ULEA UR6, UR47, UR45, 0x3 ;  /* 0x0000002d2f067291 */ /* 0x000fe2000f8e183f */
[----:B------:R-:W-:-:S05]  /*53e0*/  IMAD.U32 R6, RZ, RZ, UR50 ;  /* 0x00000032ff067e24 */ /* 0x000fca000f8e00ff */
[----:B------:R-:W-:-:S04]  /*53f0*/  SHF.L.U32 R6, R6, 0x1f, RZ ;  /* 0x0000001f06067819 */ /* 0x000fc800000006ff */
[----:B------:R0:W1:Y:S01]  /*5400*/  SYNCS.PHASECHK.TRANS64.TRYWAIT P2, [UR6+0x16850], R6 ;  /* 0x01685006ff0075a7 */ /* 0x0000620008040146 */
[----:B------:R-:W-:Y:S05]  /*5410*/  @!P0 BRA `(.L_x_1071) ;  /* 0x0000000000048947 */ /* 0x000fea0003800000 */
[----:B------:R-:W-:Y:S01]  /*5420*/  BPT.TRAP 0x1 ;  /* 0x000000040000795c */ /* 0x000fe20000300000 */
.L_x_1071:
[----:B-1----:R-:W-:Y:S05]  /*5430*/  @P2 BRA `(.L_x_1069) ;  /* 0x0000000000082947 */ /* 0x002fea0003800000 */
[----:B------:R-:W1:Y:S02]  /*5440*/  SYNCS.PHASECHK.TRANS64.TRYWAIT P2, [UR6+0x16850], R6 ;  /* 0x01685006ff0075a7 */ /* 0x000e640008040146 */
[----:B-1----:R-:W-:Y:S05]  /*5450*/  @!P2 BRA `(.L_x_1072) ;  /* 0x00000108008ca947 */ /* 0x002fea0003800000 */
.L_x_1069:
[----:B------:R-:W-:Y:S01]  /*5460*/  UIADD3 UR6, UR45, 0x400, URZ ;  /* 0x000004002d067890 */ /* 0x000fe2000fffe03f */
[----:B------:R-:W-:Y:S01]  /*5470*/  WARPGROUP.ARRIVE ;  /* 0x00000000000079c5 */ /* 0x000fe20000000000 */
[----:B------:R-:W-:-:S05]  /*5480*/  UMOV UR7, 0x40000040 ;  /* 0x4000004000077882 */ /* 0x000fca0000000000 */
[----:B------:R-:W2:Y:S01]  /*5490*/  S2R R9, SR_TID.X ;  /* 0x0000000000097919 */ /* 0x000ea20000002100 */
[----:B------:R-:W-:Y:S01]  /*54a0*/  USHF.R.U32.HI UR6, URZ, 0x4, UR6 ;  /* 0x000000043f067899 */ /* 0x000fe20008011606 */
[----:B------:R-:W-:Y:S01]  /*54b0*/  PLOP3.LUT P2, PT, PT, PT, UP0, 0x80, 0x0 ;  /* 0x000000000000781c */ /* 0x000fe20003f4f008 */
[----:B------:R-:W-:Y:S01]  /*54c0*/  VIADD R14, R17, UR39 ;  /* 0x00000027110e7c36 */ /* 0x000fe20008000000 */
[----:B------:R-:W-:Y:S01]  /*54d0*/  PLOP3.LUT P3, PT, PT, PT, UP0, 0x80, 0x0 ;  /* 0x000000000000781c */ /* 0x000fe20003f6f008 */
[----:B------:R-:W-:Y:S01]  /*54e0*/  ULOP3.LUT UR6, UR6, 0x3fff, URZ, 0xc0, !UPT ;  /* 0x00003fff06067892 */ /* 0x000fe2000f8ec03f */
[----:B-1----:R-:W-:-:S03]  /*54f0*/  IMAD.U32 R7, RZ, RZ, UR26 ;  /* 0x0000001aff077e24 */ /* 0x002fc6000f8e00ff */
[----:B------:R-:W-:Y:S02]  /*5500*/  ULEA UR10, UR47, UR6, 0xa ;  /* 0x000000062f0a7291 */ /* 0x000fe4000f8e503f */
[----:B------:R-:W-:-:S05]  /*5510*/  @!P1 LEA R7, R7, UR45, 0x3 ;  /* 0x0000002d07079c11 */ /* 0x000fca000f8e18ff */
[----:B------:R-:W-:Y:S01]  /*5520*/  UMOV UR6, UR10 ;  /* 0x0000000a00067c82 */ /* 0x000fe20008000000 */
[----:B------:R-:W-:Y:S01]  /*5530*/  @!P1 VIADD R7, R7, 0x16840 ;  /* 0x0001684007079836 */ /* 0x000fe20000000000 */
[----:B------:R-:W-:Y:S01]  /*5540*/  HGMMA.64x64x16.F32.BF16 R88, R148, gdesc[UR4].tnspB, R88, gsb0 ;  /* 0x40e0000494587df0 */ /* 0x000fe20008001858 */
[----:B------:R-:W-:Y:S01]  /*5550*/  UIADD3 UR6, UR10, 0x80, URZ ;  /* 0x000000800a067890 */ /* 0x000fe2000fffe03f */
[----:B------:R-:W-:Y:S02]  /*5560*/  UMOV UR7, 0x40000040 ;  /* 0x4000004000077882 */ /* 0x000fe40000000000 */
[----:B------:R-:W-:Y:S02]  /*5570*/  @!P1 PRMT R7, RZ, 0x654, R7 ;  /* 0x00000654ff079816 */ /* 0x000fe40000000007 */
[----:B--2---:R-:W-:Y:S01]  /*5580*/  SHF.R.U32.HI R8, RZ, 0x7, R9 ;  /* 0x00000007ff087819 */ /* 0x004fe20000011609 */
        /* <DEDUP_REMOVED lines=33> */
[----:B------:R-:W-:Y:S02]  /*57a0*/  @UP0 ULDC UR6, c[0x0][0x44c] ;  /* 0x0001130000060ab9 */ /* 0x000fe40000000800 */
[----:B0-----:R-:W-:Y:S01]  /*57b0*/  @P2 IMAD.HI.U32 R6, R14, UR6, RZ ;  /* 0x000000060e062c27 */ /* 0x001fe2000f8e00ff */
[----:B------:R-:W-:Y:S01]  /*57c0*/  @UP0 ULDC UR6, c[0x0][0x450] ;  /* 0x0001140000060ab9 */ /* 0x000fe20000000800 */
[----:B------:R-:W-:Y:S02]  /*57d0*/  ISETP.GE.U32.AND P2, PT, R9, 0x180, PT ;  /* 0x000001800900780c */ /* 0x000fe40003f46070 */
[----:B------:R-:W-:Y:S01]  /*57e0*/  IMAD.SHL.U32 R9, R3, 0x80, RZ ;  /* 0x0000008003097824 */ /* 0x000fe200078e00ff */
[----:B------:R-:W-:Y:S01]  /*57f0*/  @P3 SHF.R.U32.HI R14, RZ, UR6, R6 ;  /* 0x00000006ff0e3c19 */ /* 0x000fe20008011606 */
[----:B------:R-:W-:Y:S01]  /*5800*/  VIADD R6, R8, 0x9 ;  /* 0x0000000908067836 */ /* 0x000fe20000000000 */
[----:B------:R-:W-:Y:S01]  /*5810*/  ULOP3.LUT UR6, URZ, UR23, URZ, 0x33, !UPT ;  /* 0x000000173f067292 */ /* 0x000fe2000f8e333f */
[----:B------:R-:W-:-:S02]  /*5820*/  IMAD.U32 R8, RZ, RZ, UR46 ;  /* 0x0000002eff087e24 */ /* 0x000fc4000f8e00ff */
[----:B------:R-:W0:Y:S01]  /*5830*/  SHFL.IDX PT, R11, R14, RZ, 0x1c1f ;  /* 0x001c1fff0e0b7589 */ /* 0x000e2200000e0000 */
[----:B------:R-:W-:Y:S02]  /*5840*/  SEL R6, R6, 0x9, !P2 ;  /* 0x0000000906067807 */ /* 0x000fe40005000000 */
[----:B------:R-:W-:Y:S01]  /*5850*/  PLOP3.LUT P2, PT, PT, PT, UP1, 0x40, 0x0 ;  /* 0x000000000000781c */ /* 0x000fe20003f4e818 */
[----:B------:R-:W-:Y:S02]  /*5860*/  WARPGROUP.DEPBAR.LE gsb0, 0x0 ;  /* 0x00008000000079c5 */ /* 0x000fe40000010000 */
[----:B------:R1:W-:Y:S06]  /*5870*/  BAR.ARV R6, 0x100 ;  /* 0x000400060000751d */ /* 0x0003ec0000002000 */
[----:B------:R2:W-:Y:S02]  /*5880*/  @!P1 SYNCS.ARRIVE.TRANS64.RED.A1T0 RZ, [R7+URZ], RZ ;  /* 0x000000ff07ff99a7 */ /* 0x0005e4000810043f */
[----:B--2---:R-:W-:-:S04]  /*5890*/  IADD3 R7, -R16, 0x1, -R9 ;  /* 0x0000000110077810 */ /* 0x004fc80007ffe909 */
[----:B------:R-:W-:-:S05]  /*58a0*/  IADD3 R7, -R8, UR40, R7 ;  /* 0x0000002808077c10 */ /* 0x000fca000fffe107 */
[C---:B------:R-:W-:Y:S02]  /*58b0*/  VIADD R13, R7.reuse, UR24 ;  /* 0x00000018070d7c36 */ /* 0x040fe40008000000 */
[----:B------:R-:W-:Y:S02]  /*58c0*/  VIADD R12, R7, UR6 ;  /* 0x00000006070c7c36 */ /* 0x000fe40008000000 */
[--C-:B0-----:R-:W-:Y:S02]  /*58d0*/  IMAD.IADD R10, R13, 0x1, R11.reuse ;  /* 0x000000010d0a7824 */ /* 0x101fe400078e020b */
[----:B------:R-:W-:Y:S01]  /*58e0*/  IMAD.IADD R8, R12, 0x1, R11 ;  /* 0x000000010c087824 */ /* 0x000fe200078e020b */
[----:B-1----:R-:W-:Y:S06]  /*58f0*/  @P2 BRA `(.L_x_1073) ;  /* 0x00000000005c2947 */ /* 0x002fec0003800000 */
[----:B------:R-:W-:Y:S01]  /*5900*/  IMAD.U32 R6, RZ, RZ, UR46 ;  /* 0x0000002eff067e24 */ /* 0x000fe2000f8e00ff */
[----:B------:R-:W-:Y:S04]  /*5910*/  BSSY B0, `(.L_x_1074) ;  /* 0x0000011000007945 */ /* 0x000fe80003800000 */
[----:B------:R-:W-:-:S04]  /*5920*/  IADD3 R11, -R6, UR40, R11 ;  /* 0x00000028060b7c10 */ /* 0x000fc8000fffe10b */
        /* <DEDUP_REMOVED lines=10> */
.L_x_1075:
[----:B------:R-:W-:-:S05]  /*59d0*/  IMAD.U32 R20, RZ, RZ, UR22 ;  /* 0x00000016ff147e24 */ /* 0x000fca000f8e00ff */
[----:B------:R-:W-:-:S13]  /*59e0*/  ISETP.NE.AND P2, PT, R20, 0x1, PT ;  /* 0x000000011400780c */ /* 0x000fda0003f45270 */
[----:B------:R-:W0:Y:S02]  /*59f0*/  @P2 LDC.64 R6, c[0x0][0x9e8] ;  /* 0x00027a00ff062b82 */ /* 0x000e240000000a00 */
[----:B0-----:R-:W-:-:S05]  /*5a00*/  @P2 IMAD.HI.U32 R6, R11, R6, RZ ;  /* 0x000000060b062227 */ /* 0x001fca00078e00ff */
[----:B------:R-:W-:-:S07]  /*5a10*/  @P2 SHF.R.U32.HI R11, RZ, R7, R6 ;  /* 0x00000007ff0b2219 */ /* 0x000fce0000011606 */
.L_x_1076:
[----:B------:R-:W-:Y:S05]  /*5a20*/  BSYNC B0 ;  /* 0x0000000000007941 */ /* 0x000fea0003800000 */
.L_x_1074:
[----:B------:R-:W-:-:S04]  /*5a30*/  IMAD R11, R11, R20, -R9 ;  /* 0x000000140b0b7224 */ /* 0x000fc800078e0a09 */
[----:B------:R-:W-:-:S05]  /*5a40*/  IMAD.IADD R11, R11, 0x1, -R16 ;  /* 0x000000010b0b7824 */ /* 0x000fca00078e0a10 */
[----:B------:R-:W-:Y:S02]  /*5a50*/  VIADDMNMX R10, R11, R20, R10, PT ;  /* 0x000000140b0a7246 */ /* 0x000fe4000380010a */
[----:B------:R-:W-:-:S07]  /*5a60*/  VIMNMX R8, R8, R11, !PT ;  /* 0x0000000b08087248 */ /* 0x000fce0007fe0100 */
.L_x_1073:
        /* <DEDUP_REMOVED lines=115> */
.L_x_1079:
[----:B------:R-:W-:-:S05]  /*61a0*/  IMAD.U32 R10, RZ, RZ, UR22 ;  /* 0x00000016ff0a7e24 */ /* 0x000fca000f8e00ff */
[----:B------:R-:W-:-:S13]  /*61b0*/  ISETP.NE.AND P3, PT, R10, 0x1, PT ;  /* 0x000000010a00780c */ /* 0x000fda0003f65270 */
[----:B------:R-:W0:Y:S02]  /*61c0*/  @P3 LDC.64 R6, c[0x0][0x9e8] ;  /* 0x00027a00ff063b82 */ /* 0x000e240000000a00 */
[----:B0-----:R-:W-:-:S05]  /*61d0*/  @P3 IMAD.HI.U32 R6, R8, R6, RZ ;  /* 0x0000000608063227 */ /* 0x001fca00078e00ff */
[----:B------:R-:W-:-:S07]  /*61e0*/  @P3 SHF.R.U32.HI R8, RZ, R7, R6 ;  /* 0x00000007ff083219 */ /* 0x000fce0000011606 */
.L_x_1080:
[----:B------:R-:W-:Y:S05]  /*61f0*/  BSYNC B0 ;  /* 0x0000000000007941 */ /* 0x000fea0003800000 */
.L_x_1078:
[----:B------:R-:W-:-:S04]  /*6200*/  IMAD R9, R8, R10, -R9 ;  /* 0x0000000a08097224 */ /* 0x000fc800078e0a09 */
[----:B------:R-:W-:-:S05]  /*6210*/  IMAD.IADD R9, R9, 0x1, -R16 ;  /* 0x0000000109097824 */ /* 0x000fca00078e0a10 */
[----:B------:R-:W-:Y:S02]  /*6220*/  VIADDMNMX R13, R9, R10, R13, PT ;  /* 0x0000000a090d7246 */ /* 0x000fe4000380010d */
[----:B------:R-:W-:-:S07]  /*6230*/  VIMNMX R12, R12, R9, !PT ;  /* 0x000000090c0c7248 */ /* 0x000fce0007fe0100 */
.L_x_1077:
[----:B------:R-:W-:Y:S01]  /*6240*/  FMNMX.FTZ R6, R11, R2, !PT ;  /* 0x000000020b067209 */ /* 0x000fe20007810000 */
[----:B------:R-:W-:Y:S01]  /*6250*/  UMOV UR50, UR25 ;  /* 0x0000001900327c82 */ /* 0x000fe20008000000 */
[----:B------:R-:W-:Y:S02]  /*6260*/  ISETP.GT.AND P5, PT, R12, 0x8, P2 ;  /* 0x000000080c00780c */ /* 0x000fe400017a4270 */
[----:B------:R-:W-:Y:S02]  /*6270*/  FMNMX.FTZ R7, R25, R6, !PT ;  /* 0x0000000619077209 */ /* 0x000fe40007810000 */
[----:B------:R-:W-:Y:S02]  /*6280*/  ISETP.LT.OR P5, PT, R13, 0x9, P5 ;  /* 0x000000090d00780c */ /* 0x000fe40002fa1670 */
[----:B------:R-:W-:Y:S02]  /*6290*/  FMNMX.FTZ R6, R28, R7, !PT ;  /* 0x000000071c067209 */ /* 0x000fe40007810000 */
[----:B------:R-:W-:-:S02]  /*62a0*/  FSEL R30, R30, -INF , !P5 ;  /* 0xff8000001e1e7808 */ /* 0x000fc40006800000 */
[----:B------:R-:W-:Y:S02]  /*62b0*/  FMNMX.FTZ R7, R29, R6, !PT ;  /* 0x000000061d077209 */ /* 0x000fe40007810000 */
        /* <DEDUP_REMOVED lines=12> */
[----:B------:R-:W-:Y:S02]  /*6380*/  ISETP.GT.AND P5, PT, R12, RZ, P2 ;  /* 0x000000ff0c00720c */ /* 0x000fe400017a4270 */
        /* <DEDUP_REMOVED lines=13> */
[----:B------:R-:W-:Y:S02]  /*6460*/  FMNMX.FTZ R10, R15, R0, !PT ;  /* 0x000000000f0a7209 */ /* 0x000fe40007810000 */
[----:B------:R-:W-:Y:S02]  /*6470*/  FMNMX.FTZ R7, R57, R6, !PT ;  /* 0x0000000639077209 */ /* 0x000fe40007810000 */
[----:B------:R-:W-:-:S02]  /*6480*/  ISETP.GT.AND P4, PT, R12, 0x10, P2 ;  /* 0x000000100c00780c */ /* 0x000fc40001784270 */
[----:B------:R-:W-:Y:S02]  /*6490*/  FMNMX.FTZ R6, R60, R7, !PT ;  /* 0x000000073c067209 */ /* 0x000fe40007810000 */
[----:B------:R-:W-:Y:S02]  /*64a0*/  ISETP.LT.OR P3, PT, R13, 0xa, P3 ;  /* 0x0000000a0d00780c */ /* 0x000fe40001f61670 */
[----:B------:R-:W-:Y:S02]  /*64b0*/  FMNMX.FTZ R7, R61, R6, !PT ;  /* 0x000000063d077209 */ /* 0x000fe40007810000 */
[----:B------:R-:W-:Y:S02]  /*64c0*/  FMNMX.FTZ R21, R27, R10, !PT ;  /* 0x0000000a1b157209 */ /* 0x000fe40007810000 */
[----:B------:R-:W-:Y:S02]  /*64d0*/  FMNMX.FTZ R6, R64, R7, !PT ;  /* 0x0000000740067209 */ /* 0x000fe40007810000 */
[----:B------:R-:W-:-:S02]  /*64e0*/  ISETP.LT.OR P4, PT, R13, 0x11, P4 ;  /* 0x000000110d00780c */ /* 0x000fc40002781670 */
[----:B------:R-:W-:Y:S02]  /*64f0*/  FMNMX.FTZ R7, R65, R6, !PT ;  /* 0x0000000641077209 */ /* 0x000fe40007810000 */
[----:B------:R-:W-:Y:S02]  /*6500*/  FSEL R31, R31, -INF , !P3 ;  /* 0xff8000001f1f7808 */ /* 0x000fe40005800000 */
[----:B------:R-:W-:Y:S02]  /*6510*/  FMNMX.FTZ R6, R68, R7, !PT ;  /* 0x0000000744067209 */ /* 0x000fe40007810000 */
[----:B------:R-:W-:Y:S02]  /*6520*/  FMNMX.FTZ R10, R30, R21, !PT ;  /* 0x000000151e0a7209 */ /* 0x000fe40007810000 */
        /* <DEDUP_REMOVED lines=17> */
[C---:B------:R-:W-:Y:S02]  /*6640*/  ISETP.GT.AND P3, PT, R12.reuse, 0x21, P2 ;  /* 0x000000210c00780c */ /* 0x040fe40001764270 */
[----:B------:R-:W-:Y:S01]  /*6650*/  FSEL R39, R39, -INF , !P4 ;  /* 0xff80000027277808 */ /* 0x000fe20006000000 */
[----:B------:R-:W0:Y:S01]  /*6660*/  SHFL.BFLY PT, R6, R7, 0x2, 0x1f ;  /* 0x0c401f0007067f89 */ /* 0x000e2200000e0000 */
[----:B------:R-:W-:-:S02]  /*6670*/  ISETP.GT.AND P4, PT, R12, 0x28, P2 ;  /* 0x000000280c00780c */ /* 0x000fc40001784270 */
[C---:B------:R-:W-:Y:S02]  /*6680*/  ISETP.LT.OR P3, PT, R13.reuse, 0x22, P3 ;  /* 0x000000220d00780c */ /* 0x040fe40001f61670 */
[----:B------:R-:W-:Y:S02]  /*6690*/  ISETP.LT.OR P4, PT, R13, 0x29, P4 ;  /* 0x000000290d00780c */ /* 0x000fe40002781670 */
[----:B------:R-:W-:Y:S02]  /*66a0*/  FSEL R43, R43, -INF , !P3 ;  /* 0xff8000002b2b7808 */ /* 0x000fe40005800000 */
[----:B------:R-:W-:Y:S02]  /*66b0*/  ISETP.GT.AND P3, PT, R12, 0x29, P2 ;  /* 0x000000290c00780c */ /* 0x000fe40001764270 */
[----:B------:R-:W-:Y:S02]  /*66c0*/  FSEL R46, R46, -INF , !P4 ;  /* 0xff8000002e2e7808 */ /* 0x000fe40006000000 */
[----:B------:R-:W-:-:S02]  /*66d0*/  ISETP.GT.AND P4, PT, R12, 0x30, P2 ;  /* 0x000000300c00780c */ /* 0x000fc40001784270 */
[----:B------:R-:W-:Y:S02]  /*66e0*/  ISETP.LT.OR P5, PT, R13, 0x2a, P3 ;  /* 0x0000002a0d00780c */ /* 0x000fe40001fa1670 */
[C---:B------:R-:W-:Y:S02]  /*66f0*/  ISETP.GT.AND P3, PT, R12.reuse, 0x31, P2 ;  /* 0x000000310c00780c */ /* 0x040fe40001764270 */
[----:B------:R-:W-:Y:S02]  /*6700*/  FSEL R47, R47, -INF , !P5 ;  /* 0xff8000002f2f7808 */ /* 0x000fe40006800000 */
[----:B------:R-:W-:Y:S02]  /*6710*/  ISETP.LT.OR P4, PT, R13, 0x31, P4 ;  /* 0x000000310d00780c */ /* 0x000fe40002781670 */
[----:B------:R-:W-:Y:S02]  /*6720*/  ISETP.GT.AND P5, PT, R12, 0x38, P2 ;  /* 0x000000380c00780c */ /* 0x000fe400017a4270 */
[----:B0-----:R-:W-:-:S02]  /*6730*/  FMNMX.FTZ R8, R7, R6, !PT ;  /* 0x0000000607087209 */ /* 0x001fc40007810000 */
[----:B------:R-:W-:Y:S02]  /*6740*/  ISETP.LT.OR P3, PT, R13, 0x32, P3 ;  /* 0x000000320d00780c */ /* 0x000fe40001f61670 */
[----:B------:R-:W-:Y:S01]  /*6750*/  FSEL R50, R50, -INF , !P4 ;  /* 0xff80000032327808 */ /* 0x000fe20006000000 */
[----:B------:R-:W0:Y:S01]  /*6760*/  SHFL.BFLY PT, R9, R8, 0x1, 0x1f ;  /* 0x0c201f0008097f89 */ /* 0x000e2200000e0000 */
[C---:B------:R-:W-:Y:S02]  /*6770*/  ISETP.GT.AND P4, PT, R12.reuse, 0x39, P2 ;  /* 0x000000390c00780c */ /* 0x040fe40001784270 */
[----:B------:R-:W-:Y:S02]  /*6780*/  FSEL R51, R51, -INF , !P3 ;  /* 0xff80000033337808 */ /* 0x000fe40005800000 */
[----:B------:R-:W-:Y:S02]  /*6790*/  ISETP.LT.OR P5, PT, R13, 0x39, P5 ;  /* 0x000000390d00780c */ /* 0x000fe40002fa1670 */
[----:B------:R-:W-:-:S02]  /*67a0*/  ISETP.GT.AND P3, PT, R12, 0x40, P2 ;  /* 0x000000400c00780c */ /* 0x000fc40001764270 */
[----:B------:R-:W-:Y:S02]  /*67b0*/  ISETP.LT.OR P4, PT, R13, 0x3a, P4 ;  /* 0x0000003a0d00780c */ /* 0x000fe40002781670 */
[----:B------:R-:W-:Y:S02]  /*67c0*/  FSEL R54, R54, -INF , !P5 ;  /* 0xff80000036367808 */ /* 0x000fe40006800000 */
[C---:B------:R-:W-:Y:S02]  /*67d0*/  ISETP.GT.AND P5, PT, R12.reuse, 0x41, P2 ;  /* 0x000000410c00780c */ /* 0x040fe400017a4270 */
[----:B------:R-:W-:Y:S02]  /*67e0*/  FSEL R55, R55, -INF , !P4 ;  /* 0xff80000037377808 */ /* 0x000fe40006000000 */
[----:B------:R-:W-:Y:S02]  /*67f0*/  ISETP.LT.OR P3, PT, R13, 0x41, P3 ;  /* 0x000000410d00780c */ /* 0x000fe40001f61670 */
[----:B------:R-:W-:-:S02]  /*6800*/  ISETP.GT.AND P4, PT, R12, 0x48, P2 ;  /* 0x000000480c00780c */ /* 0x000fc40001784270 */
[----:B------:R-:W-:Y:S02]  /*6810*/  ISETP.LT.OR P5, PT, R13, 0x42, P5 ;  /* 0x000000420d00780c */ /* 0x000fe40002fa1670 */
[----:B------:R-:W-:Y:S02]  /*6820*/  FSEL R58, R58, -INF , !P3 ;  /* 0xff8000003a3a7808 */ /* 0x000fe40005800000 */
[----:B0-----:R-:W-:Y:S02]  /*6830*/  FMNMX.FTZ R6, R8, R9, !PT ;  /* 0x0000000908067209 */ /* 0x001fe40007810000 */
[----:B------:R-:W-:Y:S02]  /*6840*/  ISETP.GT.AND P3, PT, R12, 0x49, P2 ;  /* 0x000000490c00780c */ /* 0x000fe40001764270 */
[C---:B------:R-:W-:Y:S01]  /*6850*/  FSETP.NEU.FTZ.AND P6, PT, R6.reuse, -INF , PT ;  /* 0xff8000000600780b */ /* 0x040fe20003fdd000 */
[----:B------:R-:W-:Y:S01]  /*6860*/  FMUL.FTZ R9, R6, UR21 ;  /* 0x0000001506097c20 */ /* 0x000fe20008410000 */
[----:B------:R-:W-:-:S02]  /*6870*/  FSEL R59, R59, -INF , !P5 ;  /* 0xff8000003b3b7808 */ /* 0x000fc40006800000 */
[----:B------:R-:W-:Y:S02]  /*6880*/  ISETP.LT.OR P4, PT, R13, 0x49, P4 ;  /* 0x000000490d00780c */ /* 0x000fe40002781670 */
[----:B------:R-:W-:Y:S02]  /*6890*/  FSEL R8, R9, RZ, P6 ;  /* 0x000000ff09087208 */ /* 0x000fe40003000000 */
[----:B------:R-:W-:Y:S02]  /*68a0*/  ISETP.GT.AND P5, PT, R12, 0x50, P2 ;  /* 0x000000500c00780c */ /* 0x000fe400017a4270 */
[----:B------:R-:W-:Y:S01]  /*68b0*/  ISETP.LT.OR P3, PT, R13, 0x4a, P3 ;  /* 0x0000004a0d00780c */ /* 0x000fe20001f61670 */
[--C-:B------:R-:W-:Y:S01]  /*68c0*/  FFMA.FTZ R7, R25, UR21, -R8.reuse ;  /* 0x0000001519077c23 */ /* 0x100fe20008010808 */
[----:B------:R-:W-:Y:S01]  /*68d0*/  FMNMX.FTZ R25, R35, R10, !PT ;  /* 0x0000000a23197209 */ /* 0x000fe20007810000 */
[--C-:B------:R-:W-:Y:S01]  /*68e0*/  FFMA.FTZ R9, R29, UR21, -R8.reuse ;  /* 0x000000151d097c23 */ /* 0x100fe20008010808 */
[--C-:B------:R-:W-:Y:S01]  /*68f0*/  FFMA.FTZ R148, R11, UR21, -R8.reuse ;  /* 0x000000150b947c23 */ /* 0x100fe20008010808 */
[--C-:B------:R-:W-:Y:S01]  /*6900*/  FFMA.FTZ R11, R33, UR21, -R8.reuse ;  /* 0x00000015210b7c23 */ /* 0x100fe20008010808 */
[----:B------:R-:W-:Y:S01]  /*6910*/  FMNMX.FTZ R10, R38, R25, !PT ;  /* 0x00000019260a7209 */ /* 0x000fe20007810000 */
[--C-:B------:R-:W-:Y:S01]  /*6920*/  FFMA.FTZ R21, R37, UR21, -R8.reuse ;  /* 0x0000001525157c23 */ /* 0x100fe20008010808 */
[----:B------:R-:W-:Y:S01]  /*6930*/  FSEL R62, R62, -INF , !P4 ;  /* 0xff8000003e3e7808 */ /* 0x000fe20006000000 */
[--C-:B------:R-:W-:Y:S01]  /*6940*/  FFMA.FTZ R150, R28, UR21, -R8.reuse ;  /* 0x000000151c967c23 */ /* 0x100fe20008010808 */
[----:B------:R-:W-:Y:S01]  /*6950*/  FMNMX.FTZ R25, R39, R10, !PT ;  /* 0x0000000a27197209 */ /* 0x000fe20007810000 */
[--C-:B------:R-:W-:Y:S01]  /*6960*/  FFMA.FTZ R144, R32, UR21, -R8.reuse ;  /* 0x0000001520907c23 */ /* 0x100fe20008010808 */
[----:B------:R-:W-:Y:S01]  /*6970*/  ISETP.GT.AND P4, PT, R12, 0x51, P2 ;  /* 0x000000510c00780c */ /* 0x000fe20001784270 */
[--C-:B------:R-:W-:Y:S01]  /*6980*/  FFMA.FTZ R146, R36, UR21, -R8.reuse ;  /* 0x0000001524927c23 */ /* 0x100fe20008010808 */
[----:B------:R-:W-:Y:S01]  /*6990*/  FMNMX.FTZ R10, R42, R25, !PT ;  /* 0x000000192a0a7209 */ /* 0x000fe20007810000 */
[--C-:B------:R-:W-:Y:S01]  /*69a0*/  FFMA.FTZ R25, R41, UR21, -R8.reuse ;  /* 0x0000001529197c23 */ /* 0x100fe20008010808 */
[----:B------:R-:W-:Y:S01]  /*69b0*/  FSEL R63, R63, -INF , !P3 ;  /* 0xff8000003f3f7808 */ /* 0x000fe20005800000 */
[--C-:B------:R-:W-:Y:S01]  /*69c0*/  FFMA.FTZ R140, R40, UR21, -R8.reuse ;  /* 0x00000015288c7c23 */ /* 0x100fe20008010808 */
[----:B------:R-:W-:Y:S01]  /*69d0*/  FMNMX.FTZ R29, R43, R10, !PT ;  /* 0x0000000a2b1d7209 */ /* 0x000fe20007810000 */
[--C-:B------:R-:W-:Y:S01]  /*69e0*/  FFMA.FTZ R142, R44, UR21, -R8.reuse ;  /* 0x000000152c8e7c23 */ /* 0x100fe20008010808 */
[----:B------:R-:W-:Y:S01]  /*69f0*/  ISETP.LT.OR P5, PT, R13, 0x51, P5 ;  /* 0x000000510d00780c */ /* 0x000fe20002fa1670 */
[--C-:B------:R-:W-:Y:S01]  /*6a00*/  FFMA.FTZ R136, R48, UR21, -R8.reuse ;  /* 0x0000001530887c23 */ /* 0x100fe20008010808 */
[----:B------:R-:W-:Y:S01]  /*6a10*/  FMNMX.FTZ R10, R46, R29, !PT ;  /* 0x0000001d2e0a7209 */ /* 0x000fe20007810000 */
[--C-:B------:R-:W-:Y:S01]  /*6a20*/  FFMA.FTZ R138, R52, UR21, -R8.reuse ;  /* 0x00000015348a7c23 */ /* 0x100fe20008010808 */
[----:B------:R-:W-:Y:S01]  /*6a30*/  ISETP.GT.AND P3, PT, R12, 0x58, P2 ;  /* 0x000000580c00780c */ /* 0x000fe20001764270 */
[--C-:B------:R-:W-:Y:S01]  /*6a40*/  FFMA.FTZ R132, R56, UR21, -R8.reuse ;  /* 0x0000001538847c23 */ /* 0x100fe20008010808 */
[----:B------:R-:W-:Y:S01]  /*6a50*/  FMNMX.FTZ R29, R47, R10, !PT ;  /* 0x0000000a2f1d7209 */ /* 0x000fe20007810000 */
[--C-:B------:R-:W-:Y:S01]  /*6a60*/  FFMA.FTZ R134, R60, UR21, -R8.reuse ;  /* 0x000000153c867c23 */ /* 0x100fe20008010808 */
[----:B------:R-:W-:Y:S01]  /*6a70*/  ISETP.LT.OR P4, PT, R13, 0x52, P4 ;  /* 0x000000520d00780c */ /* 0x000fe20002781670 */
        /* <DEDUP_REMOVED lines=16> */
[----:B------:R-:W-:Y:S01]  /*6b80*/  MUFU.EX2 R148, R148 ;  /* 0x0000009400947308 */ /* 0x000fe20000000800 */
[----:B------:R-:W-:Y:S01]  /*6b90*/  FMNMX.FTZ R10, R58, R33, !PT ;  /* 0x000000213a0a7209 */ /* 0x000fe20007810000 */
[--C-:B------:R-:W-:Y:S01]  /*6ba0*/  FFMA.FTZ R33, R49, UR21, -R8.reuse ;  /* 0x0000001531217c23 */ /* 0x100fe20008010808 */
[----:B------:R-:W-:Y:S01]  /*6bb0*/  ISETP.GT.AND P4, PT, R12, 0x60, P2 ;  /* 0x000000600c00780c */ /* 0x000fe20001784270 */
[----:B------:R-:W-:Y:S01]  /*6bc0*/  FFMA.FTZ R49, R69, UR21, -R8 ;  /* 0x0000001545317c23 */ /* 0x000fe20008010808 */
[----:B------:R-:W-:-:S02]  /*6bd0*/  FMNMX.FTZ R37, R59, R10, !PT ;  /* 0x0000000a3b257209 */ /* 0x000fc40007810000 */
[----:B------:R-:W-:Y:S01]  /*6be0*/  ISETP.LT.OR P5, PT, R13, 0x5a, P5 ;  /* 0x0000005a0d00780c */ /* 0x000fe20002fa1670 */
[----:B------:R-:W-:Y:S01]  /*6bf0*/  MUFU.EX2 R7, R7 ;  /* 0x0000000700077308 */ /* 0x000fe20000000800 */
[----:B------:R-:W-:Y:S02]  /*6c00*/  FMNMX.FTZ R10, R62, R37, !PT ;  /* 0x000000253e0a7209 */ /* 0x000fe40007810000 */
[----:B------:R-:W-:Y:S02]  /*6c10*/  FSEL R70, R70, -INF , !P3 ;  /* 0xff80000046467808 */ /* 0x000fe40005800000 */
[----:B------:R-:W-:Y:S02]  /*6c20*/  FMNMX.FTZ R37, R63, R10, !PT ;  /* 0x0000000a3f257209 */ /* 0x000fe40007810000 */
[----:B------:R-:W-:Y:S01]  /*6c30*/  ISETP.GT.AND P3, PT, R12, 0x61, P2 ;  /* 0x000000610c00780c */ /* 0x000fe20001764270 */
[----:B------:R-:W-:Y:S01]  /*6c40*/  MUFU.EX2 R150, R150 ;  /* 0x0000009600967308 */ /* 0x000fe20000000800 */
[----:B------:R-:W-:Y:S01]  /*6c50*/  FMNMX.FTZ R10, R66, R37, !PT ;  /* 0x00000025420a7209 */ /* 0x000fe20007810000 */
[--C-:B------:R-:W-:Y:S01]  /*6c60*/  FFMA.FTZ R37, R53, UR21, -R8.reuse ;  /* 0x0000001535257c23 */ /* 0x100fe20008010808 */
[----:B------:R-:W-:Y:S01]  /*6c70*/  FSEL R71, R71, -INF , !P5 ;  /* 0xff80000047477808 */ /* 0x000fe20006800000 */
[----:B------:R-:W-:Y:S01]  /*6c80*/  FFMA.FTZ R53, R73, UR21, -R8 ;  /* 0x0000001549357c23 */ /* 0x000fe20008010808 */
[----:B------:R-:W-:-:S02]  /*6c90*/  FMNMX.FTZ R41, R67, R10, !PT ;  /* 0x0000000a43297209 */ /* 0x000fc40007810000 */
[C---:B------:R-:W-:Y:S01]  /*6ca0*/  ISETP.LT.OR P4, PT, R13.reuse, 0x61, P4 ;  /* 0x000000610d00780c */ /* 0x040fe20002781670 */
        /* <DEDUP_REMOVED lines=11> */
[----:B------:R-:W-:Y:S01]  /*6d60*/  FMNMX.FTZ R10, R74, R41, !PT ;  /* 0x000000294a0a7209 */ /* 0x000fe20007810000 */
[----:B------:R-:W-:Y:S01]  /*6d70*/  FFMA.FTZ R41, R57, UR21, -R8 ;  /* 0x0000001539297c23 */ /* 0x000fe20008010808 */
[----:B------:R-:W-:Y:S02]  /*6d80*/  ISETP.GT.AND P3, PT, R12, 0x70, P2 ;  /* 0x000000700c00780c */ /* 0x000fe40001764270 */
[----:B------:R-:W-:-:S02]  /*6d90*/  ISETP.LT.OR P4, PT, R13, 0x6a, P4 ;  /* 0x0000006a0d00780c */ /* 0x000fc40002781670 */
[----:B------:R-:W-:Y:S01]  /*6da0*/  FSEL R78, R78, -INF , !P5 ;  /* 0xff8000004e4e7808 */ /* 0x000fe20006800000 */
[----:B------:R-:W-:Y:S01]  /*6db0*/  MUFU.EX2 R146, R146 ;  /* 0x0000009200927308 */ /* 0x000fe20000000800 */
[----:B------:R-:W-:Y:S02]  /*6dc0*/  FMNMX.FTZ R45, R75, R10, !PT ;  /* 0x0000000a4b2d7209 */ /* 0x000fe40007810000 */
        /* <DEDUP_REMOVED lines=11> */
[----:B------:R-:W-:-:S02]  /*6e80*/  ISETP.LT.OR P4, PT, R13, 0x79, P4 ;  /* 0x000000790d00780c */ /* 0x000fc40002781670 */
[----:B------:R-:W-:Y:S01]  /*6e90*/  FSEL R83, R83, -INF , !P5 ;  /* 0xff80000053537808 */ /* 0x000fe20006800000 */
[----:B------:R-:W-:Y:S01]  /*6ea0*/  MUFU.EX2 R25, R25 ;  /* 0x0000001900197308 */ /* 0x000fe20000000800 */
[----:B------:R-:W-:Y:S02]  /*6eb0*/  FMNMX.FTZ R10, R82, R45, !PT ;  /* 0x0000002d520a7209 */ /* 0x000fe40007810000 */
[----:B------:R-:W-:Y:S01]  /*6ec0*/  ISETP.LT.OR P2, PT, R13, 0x7a, P2 ;  /* 0x0000007a0d00780c */ /* 0x000fe20001741670 */
[--C-:B------:R-:W-:Y:S01]  /*6ed0*/  FFMA.FTZ R13, R61, UR21, -R8.reuse ;  /* 0x000000153d0d7c23 */ /* 0x100fe20008010808 */
[----:B------:R-:W-:Y:S01]  /*6ee0*/  FSEL R86, R86, -INF , !P4 ;  /* 0xff80000056567808 */ /* 0x000fe20006000000 */
[----:B------:R-:W-:Y:S01]  /*6ef0*/  FFMA.FTZ R61, R81, UR21, -R8 ;  /* 0x00000015513d7c23 */ /* 0x000fe20008010808 */
[----:B------:R-:W-:Y:S01]  /*6f00*/  FMNMX.FTZ R45, R83, R10, !PT ;  /* 0x0000000a532d7209 */ /* 0x000fe20007810000 */
[----:B------:R-:W-:Y:S01]  /*6f10*/  MUFU.EX2 R142, R142 ;  /* 0x0000008e008e7308 */ /* 0x000fe20000000800 */
[----:B------:R-:W-:-:S02]  /*6f20*/  FSEL R87, R87, -INF , !P2 ;  /* 0xff80000057577808 */ /* 0x000fc40005000000 */
[----:B------:R-:W-:Y:S01]  /*6f30*/  FMNMX.FTZ R10, R86, R45, !PT ;  /* 0x0000002d560a7209 */ /* 0x000fe20007810000 */
[----:B------:R-:W-:Y:S01]  /*6f40*/  FFMA.FTZ R45, R65, UR21, -R8 ;  /* 0x00000015412d7c23 */ /* 0x000fe20008010808 */
[----:B------:R-:W-:Y:S02]  /*6f50*/  FSEL R69, R6, RZ, P6 ;  /* 0x000000ff06457208 */ /* 0x000fe40003000000 */
[----:B------:R-:W-:Y:S01]  /*6f60*/  FMNMX.FTZ R10, R87, R10, !PT ;  /* 0x0000000a570a7209 */ /* 0x000fe20007810000 */
[----:B------:R-:W-:Y:S02]  /*6f70*/  MUFU.EX2 R29, R29 ;  /* 0x0000001d001d7308 */ /* 0x000fe40000000800 */
[----:B------:R-:W-:Y:S02]  /*6f80*/  FADD.FTZ R2, -R69, R2 ;  /* 0x0000000245027221 */ /* 0x000fe40000010100 */
[----:B------:R-:W0:Y:S04]  /*6f90*/  SHFL.BFLY PT, R57, R10, 0x2, 0x1f ;  /* 0x0c401f000a397f89 */ /* 0x000e2800000e0000 */
[----:B------:R-:W-:Y:S08]  /*6fa0*/  MUFU.EX2 R136, R136 ;  /* 0x0000008800887308 */ /* 0x000ff00000000800 */
[----:B------:R-:W-:Y:S08]  /*6fb0*/  MUFU.EX2 R33, R33 ;  /* 0x0000002100217308 */ /* 0x000ff00000000800 */
[----:B------:R-:W-:Y:S01]  /*6fc0*/  MUFU.EX2 R138, R138 ;  /* 0x0000008a008a7308 */ /* 0x000fe20000000800 */
[----:B0-----:R-:W-:Y:S01]  /*6fd0*/  FMNMX.FTZ R12, R10, R57, !PT ;  /* 0x000000390a0c7209 */ /* 0x001fe20007810000 */
[----:B------:R-:W-:-:S06]  /*6fe0*/  FFMA.FTZ R57, R77, UR21, -R8 ;  /* 0x000000154d397c23 */ /* 0x000fcc0008010808 */
[----:B------:R-:W-:Y:S01]  /*6ff0*/  MUFU.EX2 R37, R37 ;  /* 0x0000002500257308 */ /* 0x000fe20000000800 */
[----:B------:R-:W0:Y:S07]  /*7000*/  SHFL.BFLY PT, R65, R12, 0x1, 0x1f ;  /* 0x0c201f000c417f89 */ /* 0x000e2e00000e0000 */
[----:B------:R-:W-:Y:S08]  /*7010*/  MUFU.EX2 R132, R132 ;  /* 0x0000008400847308 */ /* 0x000ff00000000800 */
[----:B------:R-:W-:Y:S08]  /*7020*/  MUFU.EX2 R41, R41 ;  /* 0x0000002900297308 */ /* 0x000ff00000000800 */
[----:B------:R-:W-:Y:S01]  /*7030*/  MUFU.EX2 R134, R134 ;  /* 0x0000008600867308 */ /* 0x000fe20000000800 */
[----:B0-----:R-:W-:Y:S01]  /*7040*/  FMNMX.FTZ R8, R12, R65, !PT ;  /* 0x000000410c087209 */ /* 0x001fe20007810000 */
[----:B------:R-:W-:-:S03]  /*7050*/  FMUL.FTZ R65, R2, UR21 ;  /* 0x0000001502417c20 */ /* 0x000fc60008410000 */
[C---:B------:R-:W-:Y:S01]  /*7060*/  FSETP.NEU.FTZ.AND P2, PT, R8.reuse, -INF , PT ;  /* 0xff8000000800780b */ /* 0x040fe20003f5d000 */
[----:B------:R-:W-:Y:S02]  /*7070*/  FMUL.FTZ R32, R8, UR21 ;  /* 0x0000001508207c20 */ /* 0x000fe40008410000 */
[----:B------:R-:W0:Y:S03]  /*7080*/  MUFU.EX2 R65, R65 ;  /* 0x0000004100417308 */ /* 0x000e260000000800 */
[----:B------:R-:W-:-:S05]  /*7090*/  FSEL R32, R32, RZ, P2 ;  /* 0x000000ff20207208 */ /* 0x000fca0001000000 */
[--C-:B------:R-:W-:Y:S01]  /*70a0*/  FFMA.FTZ R149, R15, UR21, -R32.reuse ;  /* 0x000000150f957c23 */ /* 0x100fe20008010820 */
[--C-:B------:R-:W-:Y:S01]  /*70b0*/  FFMA.FTZ R151, R30, UR21, -R32.reuse ;  /* 0x000000151e977c23 */ /* 0x100fe20008010820 */
[--C-:B------:R-:W-:Y:S01]  /*70c0*/  FFMA.FTZ R2, R27, UR21, -R32.reuse ;  /* 0x000000151b027c23 */ /* 0x100fe20008010820 */
[--C-:B------:R-:W-:Y:S01]  /*70d0*/  FFMA.FTZ R10, R31, UR21, -R32.reuse ;  /* 0x000000151f0a7c23 */ /* 0x100fe20008010820 */
[--C-:B------:R-:W-:Y:S01]  /*70e0*/  FFMA.FTZ R145, R34, UR21, -R32.reuse ;  /* 0x0000001522917c23 */ /* 0x100fe20008010820 */
[--C-:B------:R-:W-:Y:S01]  /*70f0*/  FFMA.FTZ R12, R35, UR21, -R32.reuse ;  /* 0x00000015230c7c23 */ /* 0x100fe20008010820 */
[----:B------:R-:W-:Y:S01]  /*7100*/  MUFU.EX2 R149, R149 ;  /* 0x0000009500957308 */ /* 0x000fe20000000800 */
[--C-:B------:R-:W-:Y:S01]  /*7110*/  FFMA.FTZ R147, R38, UR21, -R32.reuse ;  /* 0x0000001526937c23 */ /* 0x100fe20008010820 */
[----:B------:R-:W-:Y:S01]  /*7120*/  FFMA.FTZ R14, R39, UR21, -R32 ;  /* 0x00000015270e7c23 */ /* 0x000fe20008010820 */
[----:B0-----:R-:W-:Y:S01]  /*7130*/  FFMA.FTZ R28, R65, R5, R148 ;  /* 0x00000005411c7223 */ /* 0x001fe20000010094 */
[--C-:B------:R-:W-:Y:S01]  /*7140*/  FFMA.FTZ R141, R42, UR21, -R32.reuse ;  /* 0x000000152a8d7c23 */ /* 0x100fe20008010820 */
[--C-:B------:R-:W-:Y:S01]  /*7150*/  FFMA.FTZ R20, R43, UR21, -R32.reuse ;  /* 0x000000152b147c23 */ /* 0x100fe20008010820 */
[----:B------:R-:W-:Y:S01]  /*7160*/  FFMA.FTZ R143, R46, UR21, -R32 ;  /* 0x000000152e8f7c23 */ /* 0x000fe20008010820 */
[----:B------:R-:W-:Y:S01]  /*7170*/  FADD.FTZ R5, R7, R28 ;  /* 0x0000001c07057221 */ /* 0x000fe20000010000 */
[----:B------:R-:W-:Y:S01]  /*7180*/  MUFU.EX2 R2, R2 ;  /* 0x0000000200027308 */ /* 0x000fe20000000800 */
[--C-:B------:R-:W-:Y:S01]  /*7190*/  FFMA.FTZ R24, R47, UR21, -R32.reuse ;  /* 0x000000152f187c23 */ /* 0x100fe20008010820 */
[--C-:B------:R-:W-:Y:S01]  /*71a0*/  FFMA.FTZ R137, R50, UR21, -R32.reuse ;  /* 0x0000001532897c23 */ /* 0x100fe20008010820 */
[----:B------:R-:W-:Y:S01]  /*71b0*/  FADD.FTZ R28, R150, R5 ;  /* 0x00000005961c7221 */ /* 0x000fe20000010000 */
[----:B------:R-:W-:Y:S01]  /*71c0*/  FSEL R5, R8, RZ, P2 ;  /* 0x000000ff08057208 */ /* 0x000fe20001000000 */
[--C-:B------:R-:W-:Y:S01]  /*71d0*/  FFMA.FTZ R26, R51, UR21, -R32.reuse ;  /* 0x00000015331a7c23 */ /* 0x100fe20008010820 */
[----:B------:R-:W-:Y:S01]  /*71e0*/  FFMA.FTZ R139, R54, UR21, -R32 ;  /* 0x00000015368b7c23 */ /* 0x000fe20008010820 */
[----:B------:R-:W-:Y:S01]  /*71f0*/  FADD.FTZ R15, R9, R28 ;  /* 0x0000001c090f7221 */ /* 0x000fe20000010000 */
[----:B------:R-:W-:Y:S01]  /*7200*/  MUFU.EX2 R151, R151 ;  /* 0x0000009700977308 */ /* 0x000fe20000000800 */
[----:B------:R-:W-:Y:S01]  /*7210*/  FADD.FTZ R5, -R5, R0 ;  /* 0x0000000005057221 */ /* 0x000fe20000010100 */
[--C-:B------:R-:W-:Y:S01]  /*7220*/  FFMA.FTZ R28, R55, UR21, -R32.reuse ;  /* 0x00000015371c7c23 */ /* 0x100fe20008010820 */
[----:B------:R-:W-:Y:S01]  /*7230*/  FADD.FTZ R30, R144, R15 ;  /* 0x0000000f901e7221 */ /* 0x000fe20000010000 */
[--C-:B------:R-:W-:Y:S01]  /*7240*/  FFMA.FTZ R133, R58, UR21, -R32.reuse ;  /* 0x000000153a857c23 */ /* 0x100fe20008010820 */
[----:B------:R-:W-:Y:S01]  /*7250*/  FMUL.FTZ R0, R5, UR21 ;  /* 0x0000001505007c20 */ /* 0x000fe20008410000 */
[----:B------:R-:W-:Y:S01]  /*7260*/  FFMA.FTZ R135, R62, UR21, -R32 ;  /* 0x000000153e877c23 */ /* 0x000fe20008010820 */
[----:B------:R-:W-:Y:S01]  /*7270*/  FADD.FTZ R15, R11, R30 ;  /* 0x0000001e0b0f7221 */ /* 0x000fe20000010000 */
[----:B------:R-:W-:Y:S01]  /*7280*/  MUFU.EX2 R10, R10 ;  /* 0x0000000a000a7308 */ /* 0x000fe20000000800 */
[----:B------:R-:W-:Y:S01]  /*7290*/  F2FP.BF16.F32.PACK_AB R148, R7, R148 ;  /* 0x000000940794723e */ /* 0x000fe200000010ff */
[----:B------:R-:W-:Y:S01]  /*72a0*/  FFMA.FTZ R129, R66, UR21, -R32 ;  /* 0x0000001542817c23 */ /* 0x000fe20008010820 */
[----:B------:R-:W-:Y:S01]  /*72b0*/  FADD.FTZ R30, R146, R15 ;  /* 0x0000000f921e7221 */ /* 0x000fe20000010000 */
[----:B------:R-:W-:-:S02]  /*72c0*/  IMAD.U32 R15, RZ, RZ, UR47 ;  /* 0x0000002fff0f7e24 */ /* 0x000fc4000f8e00ff */
[--C-:B------:R-:W-:Y:S01]  /*72d0*/  FFMA.FTZ R131, R70, UR21, -R32.reuse ;  /* 0x0000001546837c23 */ /* 0x100fe20008010820 */
[----:B------:R-:W-:Y:S01]  /*72e0*/  FFMA.FTZ R74, R74, UR21, -R32 ;  /* 0x000000154a4a7c23 */ /* 0x000fe20008010820 */
[----:B------:R-:W-:Y:S01]  /*72f0*/  FADD.FTZ R5, R21, R30 ;  /* 0x0000001e15057221 */ /* 0x000fe20000010000 */
[----:B------:R-:W0:Y:S01]  /*7300*/  MUFU.EX2 R0, R0 ;  /* 0x0000000000007308 */ /* 0x000e220000000800 */
[----:B------:R-:W-:Y:S01]  /*7310*/  @!P1 LEA R15, R15, UR45, 0x3 ;  /* 0x0000002d0f0f9c11 */ /* 0x000fe2000f8e18ff */
[--C-:B------:R-:W-:Y:S01]  /*7320*/  FFMA.FTZ R75, R75, UR21, -R32.reuse ;  /* 0x000000154b4b7c23 */ /* 0x100fe20008010820 */
[----:B------:R-:W-:Y:S01]  /*7330*/  FADD.FTZ R30, R140, R5 ;  /* 0x000000058c1e7221 */ /* 0x000fe20000010000 */
[--C-:B------:R-:W-:Y:S01]  /*7340*/  FFMA.FTZ R78, R78, UR21, -R32.reuse ;  /* 0x000000154e4e7c23 */ /* 0x100fe20008010820 */
[----:B------:R-:W-:Y:S01]  /*7350*/  FFMA.FTZ R79, R79, UR21, -R32 ;  /* 0x000000154f4f7c23 */ /* 0x000fe20008010820 */
[----:B------:R-:W-:Y:S02]  /*7360*/  @!P1 VIADD R15, R15, 0x16860 ;  /* 0x000168600f0f9836 */ /* 0x000fe40000000000 */
[----:B------:R-:W-:Y:S01]  /*7370*/  FADD.FTZ R5, R25, R30 ;  /* 0x0000001e19057221 */ /* 0x000fe20000010000 */
[----:B------:R-:W1:Y:S01]  /*7380*/  MUFU.EX2 R145, R145 ;  /* 0x0000009100917308 */ /* 0x000e620000000800 */
[--C-:B------:R-:W-:Y:S01]  /*7390*/  FFMA.FTZ R30, R59, UR21, -R32.reuse ;  /* 0x000000153b1e7c23 */ /* 0x100fe20008010820 */
[--C-:B------:R-:W-:Y:S01]  /*73a0*/  FFMA.FTZ R82, R82, UR21, -R32.reuse ;  /* 0x0000001552527c23 */ /* 0x100fe20008010820 */
[----:B------:R-:W-:Y:S01]  /*73b0*/  FADD.FTZ R34, R142, R5 ;  /* 0x000000058e227221 */ /* 0x000fe20000010000 */
[----:B------:R-:W-:Y:S01]  /*73c0*/  @!P1 PRMT R5, RZ, 0x654, R15 ;  /* 0x00000654ff059816 */ /* 0x000fe2000000000f */
[--C-:B------:R-:W-:Y:S01]  /*73d0*/  FFMA.FTZ R83, R83, UR21, -R32.reuse ;  /* 0x0000001553537c23 */ /* 0x100fe20008010820 */
[----:B------:R-:W-:Y:S01]  /*73e0*/  FFMA.FTZ R86, R86, UR21, -R32 ;  /* 0x0000001556567c23 */ /* 0x000fe20008010820 */
[----:B------:R-:W-:Y:S01]  /*73f0*/  FADD.FTZ R15, R29, R34 ;  /* 0x000000221d0f7221 */ /* 0x000fe20000010000 */
[----:B------:R2:W-:Y:S01]  /*7400*/  @!P1 SYNCS.ARRIVE.TRANS64.RED.A1T0 RZ, [R5+URZ], RZ ;  /* 0x000000ff05ff99a7 */ /* 0x0005e2000810043f */
[----:B------:R-:W3:Y:S01]  /*7410*/  MUFU.EX2 R12, R12 ;  /* 0x0000000c000c7308 */ /* 0x000ee20000000800 */
[----:B------:R-:W-:Y:S01]  /*7420*/  ISETP.GT.AND P2, PT, R3, UR27, PT ;  /* 0x0000001b03007c0c */ /* 0x000fe2000bf44270 */
[----:B------:R-:W-:Y:S01]  /*7430*/  FADD.FTZ R34, R136, R15 ;  /* 0x0000000f88227221 */ /* 0x000fe20000010000 */
[----:B------:R-:W-:Y:S01]  /*7440*/  UMOV UR47, UR26 ;  /* 0x0000001a002f7c82 */ /* 0x000fe20008000000 */
[-C--:B0-----:R-:W-:Y:S01]  /*7450*/  FMUL.FTZ R90, R90, R0.reuse ;  /* 0x000000005a5a7220 */ /* 0x081fe20000410000 */
[----:B------:R-:W-:Y:S01]  /*7460*/  FMUL.FTZ R91, R91, R0 ;  /* 0x000000005b5b7220 */ /* 0x000fe20000410000 */
[----:B------:R-:W-:Y:S01]  /*7470*/  FADD.FTZ R15, R33, R34 ;  /* 0x00000022210f7221 */ /* 0x000fe20000010000 */
[----:B--2---:R-:W-:Y:S01]  /*7480*/  FFMA.FTZ R5, R0, R4, R149 ;  /* 0x0000000400057223 */ /* 0x004fe20000010095 */
[----:B------:R-:W0:Y:S01]  /*7490*/  MUFU.EX2 R147, R147 ;  /* 0x0000009300937308 */ /* 0x000e220000000800 */
[--C-:B------:R-:W-:Y:S01]  /*74a0*/  FFMA.FTZ R4, R63, UR21, -R32.reuse ;  /* 0x000000153f047c23 */ /* 0x100fe20008010820 */
[----:B------:R-:W-:Y:S01]  /*74b0*/  FFMA.FTZ R34, R67, UR21, -R32 ;  /* 0x0000001543227c23 */ /* 0x000fe20008010820 */
[C---:B------:R-:W-:Y:S01]  /*74c0*/  FADD.FTZ R36, R2.reuse, R5 ;  /* 0x0000000502247221 */ /* 0x040fe20000010000 */
[----:B------:R-:W-:Y:S01]  /*74d0*/  F2FP.BF16.F32.PACK_AB R149, R2, R149 ;  /* 0x000000950295723e */ /* 0x000fe200000010ff */
[-C--:B------:R-:W-:Y:S01]  /*74e0*/  FMUL.FTZ R94, R94, R0.reuse ;  /* 0x000000005e5e7220 */ /* 0x080fe20000410000 */
[-C--:B------:R-:W-:Y:S01]  /*74f0*/  FMUL.FTZ R95, R95, R0.reuse ;  /* 0x000000005f5f7220 */ /* 0x080fe20000410000 */
[----:B------:R-:W-:Y:S01]  /*7500*/  FADD.FTZ R5, R151, R36 ;  /* 0x0000002497057221 */ /* 0x000fe20000010000 */
[----:B------:R-:W2:Y:S01]  /*7510*/  MUFU.EX2 R14, R14 ;  /* 0x0000000e000e7308 */ /* 0x000ea20000000800 */
[----:B------:R-:W-:Y:S01]  /*7520*/  FADD.FTZ R36, R138, R15 ;  /* 0x0000000f8a247221 */ /* 0x000fe20000010000 */
[-C--:B------:R-:W-:Y:S01]  /*7530*/  FMUL.FTZ R98, R98, R0.reuse ;  /* 0x0000000062627220 */ /* 0x080fe20000410000 */
[----:B------:R-:W-:Y:S01]  /*7540*/  FADD.FTZ R38, R10, R5 ;  /* 0x000000050a267221 */ /* 0x000fe20000010000 */
[-C--:B------:R-:W-:Y:S01]  /*7550*/  FMUL.FTZ R99, R99, R0.reuse ;  /* 0x0000000063637220 */ /* 0x080fe20000410000 */
[----:B------:R-:W-:Y:S01]  /*7560*/  FADD.FTZ R15, R37, R36 ;  /* 0x00000024250f7221 */ /* 0x000fe20000010000 */
[----:B------:R-:W-:Y:S01]  /*7570*/  FFMA.FTZ R36, R71, UR21, -R32 ;  /* 0x0000001547247c23 */ /* 0x000fe20008010820 */
[----:B-1----:R-:W-:Y:S01]  /*7580*/  FADD.FTZ R5, R145, R38 ;  /* 0x0000002691057221 */ /* 0x002fe20000010000 */
[----:B------:R-:W1:Y:S01]  /*7590*/  MUFU.EX2 R141, R141 ;  /* 0x0000008d008d7308 */ /* 0x000e620000000800 */
[----:B------:R-:W-:Y:S01]  /*75a0*/  FADD.FTZ R40, R132, R15 ;  /* 0x0000000f84287221 */ /* 0x000fe20000010000 */
[----:B------:R-:W-:Y:S01]  /*75b0*/  FFMA.FTZ R32, R87, UR21, -R32 ;  /* 0x0000001557207c23 */ /* 0x000fe20008010820 */
[----:B---3--:R-:W-:Y:S01]  /*75c0*/  FADD.FTZ R38, R12, R5 ;  /* 0x000000050c267221 */ /* 0x008fe20000010000 */
[-C--:B------:R-:W-:Y:S01]  /*75d0*/  FMUL.FTZ R102, R102, R0.reuse ;  /* 0x0000000066667220 */ /* 0x080fe20000410000 */
[----:B------:R-:W-:Y:S01]  /*75e0*/  FADD.FTZ R15, R41, R40 ;  /* 0x00000028290f7221 */ /* 0x000fe20000010000 */
[-C--:B------:R-:W-:Y:S01]  /*75f0*/  FMUL.FTZ R103, R103, R0.reuse ;  /* 0x0000000067677220 */ /* 0x080fe20000410000 */
[----:B0-----:R-:W-:Y:S01]  /*7600*/  FADD.FTZ R5, R147, R38 ;  /* 0x0000002693057221 */ /* 0x001fe20000010000 */
[----:B------:R-:W0:Y:S01]  /*7610*/  MUFU.EX2 R13, R13 ;  /* 0x0000000d000d7308 */ /* 0x000e220000000800 */
[----:B------:R-:W-:Y:S01]  /*7620*/  FADD.FTZ R40, R134, R15 ;  /* 0x0000000f86287221 */ /* 0x000fe20000010000 */
[-C--:B------:R-:W-:Y:S01]  /*7630*/  FMUL.FTZ R106, R106, R0.reuse ;  /* 0x000000006a6a7220 */ /* 0x080fe20000410000 */
[----:B--2---:R-:W-:Y:S01]  /*7640*/  FADD.FTZ R38, R14, R5 ;  /* 0x000000050e267221 */ /* 0x004fe20000010000 */
        /* <DEDUP_REMOVED lines=8> */
[----:B------:R-:W-:Y:S01]  /*76d0*/  FMUL.FTZ R119, R119, R0 ;  /* 0x0000000077777220 */ /* 0x000fe20000410000 */
[----:B------:R-:W-:Y:S01]  /*76e0*/  F2FP.BF16.F32.PACK_AB R150, R9, R150 ;  /* 0x000000960996723e */ /* 0x000fe200000010ff */
[-C--:B------:R-:W-:Y:S01]  /*76f0*/  FMUL.FTZ R88, R88, R65.reuse ;  /* 0x0000004158587220 */ /* 0x080fe20000410000 */
[----:B------:R-:W-:Y:S01]  /*7700*/  F2FP.BF16.F32.PACK_AB R144, R11, R144 ;  /* 0x000000900b90723e */ /* 0x000fe200000010ff */
[----:B------:R-:W1:Y:S01]  /*7710*/  MUFU.EX2 R128, R128 ;  /* 0x0000008000807308 */ /* 0x000e620000000800 */
[----:B0-----:R-:W-:Y:S01]  /*7720*/  FADD.FTZ R15, R13, R40 ;  /* 0x000000280d0f7221 */ /* 0x001fe20000010000 */
[----:B------:R-:W-:Y:S01]  /*7730*/  F2FP.BF16.F32.PACK_AB R146, R21, R146 ;  /* 0x000000921592723e */ /* 0x000fe200000010ff */
[-C--:B------:R-:W-:Y:S01]  /*7740*/  FMUL.FTZ R89, R89, R65.reuse ;  /* 0x0000004159597220 */ /* 0x080fe20000410000 */
[----:B------:R-:W-:Y:S01]  /*7750*/  F2FP.BF16.F32.PACK_AB R140, R25, R140 ;  /* 0x0000008c198c723e */ /* 0x000fe200000010ff */
[-C--:B------:R-:W-:Y:S01]  /*7760*/  FMUL.FTZ R92, R92, R65.reuse ;  /* 0x000000415c5c7220 */ /* 0x080fe20000410000 */
[----:B------:R-:W-:Y:S01]  /*7770*/  F2FP.BF16.F32.PACK_AB R142, R29, R142 ;  /* 0x0000008e1d8e723e */ /* 0x000fe200000010ff */
[-C--:B------:R-:W-:Y:S01]  /*7780*/  FMUL.FTZ R93, R93, R65.reuse ;  /* 0x000000415d5d7220 */ /* 0x080fe20000410000 */
[----:B------:R-:W0:Y:S01]  /*7790*/  MUFU.EX2 R143, R143 ;  /* 0x0000008f008f7308 */ /* 0x000e220000000800 */
[----:B--2---:R-:W-:Y:S01]  /*77a0*/  FADD.FTZ R38, R20, R5 ;  /* 0x0000000514267221 */ /* 0x004fe20000010000 */
[----:B------:R-:W-:Y:S01]  /*77b0*/  F2FP.BF16.F32.PACK_AB R136, R33, R136 ;  /* 0x000000882188723e */ /* 0x000fe200000010ff */
[-C--:B------:R-:W-:Y:S01]  /*77c0*/  FMUL.FTZ R96, R96, R65.reuse ;  /* 0x0000004160607220 */ /* 0x080fe20000410000 */
[----:B------:R-:W-:Y:S01]  /*77d0*/  F2FP.BF16.F32.PACK_AB R138, R37, R138 ;  /* 0x0000008a258a723e */ /* 0x000fe200000010ff */
[-C--:B------:R-:W-:Y:S01]  /*77e0*/  FMUL.FTZ R97, R97, R65.reuse ;  /* 0x0000004161617220 */ /* 0x080fe20000410000 */
[----:B------:R-:W-:Y:S01]  /*77f0*/  F2FP.BF16.F32.PACK_AB R132, R41, R132 ;  /* 0x000000842984723e */ /* 0x000fe200000010ff */
[-C--:B------:R-:W-:Y:S01]  /*7800*/  FMUL.FTZ R100, R100, R65.reuse ;  /* 0x0000004164647220 */ /* 0x080fe20000410000 */
[----:B------:R-:W2:Y:S01]  /*7810*/  MUFU.EX2 R45, R45 ;  /* 0x0000002d002d7308 */ /* 0x000ea20000000800 */
[----:B-1----:R-:W-:Y:S01]  /*7820*/  FADD.FTZ R40, R128, R15 ;  /* 0x0000000f80287221 */ /* 0x002fe20000010000 */
[----:B------:R-:W-:Y:S01]  /*7830*/  F2FP.BF16.F32.PACK_AB R134, R13, R134 ;  /* 0x000000860d86723e */ /* 0x000fe200000010ff */
[-C--:B------:R-:W-:Y:S01]  /*7840*/  FMUL.FTZ R101, R101, R65.reuse ;  /* 0x0000004165657220 */ /* 0x080fe20000410000 */
[-C--:B------:R-:W-:Y:S01]  /*7850*/  FMUL.FTZ R104, R104, R65.reuse ;  /* 0x0000004168687220 */ /* 0x080fe20000410000 */
[-C--:B------:R-:W-:Y:S01]  /*7860*/  FMUL.FTZ R105, R105, R65.reuse ;  /* 0x0000004169697220 */ /* 0x080fe20000410000 */
[-C--:B------:R-:W-:Y:S01]  /*7870*/  FMUL.FTZ R108, R108, R65.reuse ;  /* 0x000000416c6c7220 */ /* 0x080fe20000410000 */
[-C--:B------:R-:W-:Y:S01]  /*7880*/  FMUL.FTZ R109, R109, R65.reuse ;  /* 0x000000416d6d7220 */ /* 0x080fe20000410000 */
[----:B------:R-:W1:Y:S01]  /*7890*/  MUFU.EX2 R24, R24 ;  /* 0x0000001800187308 */ /* 0x000e620000000800 */
[----:B0-----:R-:W-:Y:S01]  /*78a0*/  FADD.FTZ R5, R143, R38 ;  /* 0x000000268f057221 */ /* 0x001fe20000010000 */
[-C--:B------:R-:W-:Y:S01]  /*78b0*/  FMUL.FTZ R112, R112, R65.reuse ;  /* 0x0000004170707220 */ /* 0x080fe20000410000 */
[-C--:B------:R-:W-:Y:S01]  /*78c0*/  FMUL.FTZ R113, R113, R65.reuse ;  /* 0x0000004171717220 */ /* 0x080fe20000410000 */
[-C--:B------:R-:W-:Y:S01]  /*78d0*/  FMUL.FTZ R116, R116, R65.reuse ;  /* 0x0000004174747220 */ /* 0x080fe20000410000 */
[----:B------:R-:W-:Y:S01]  /*78e0*/  FMUL.FTZ R117, R117, R65 ;  /* 0x0000004175757220 */ /* 0x000fe20000410000 */
[----:B------:R-:W-:Y:S01]  /*78f0*/  F2FP.BF16.F32.PACK_AB R151, R10, R151 ;  /* 0x000000970a97723e */ /* 0x000fe200000010ff */
[----:B------:R-:W-:Y:S01]  /*7900*/  VIADD R3, R3, 0xffffffff ;  /* 0xffffffff03037836 */ /* 0x000fe20000000000 */
[----:B------:R-:W0:Y:S01]  /*7910*/  MUFU.EX2 R130, R130 ;  /* 0x0000008200827308 */ /* 0x000e220000000800 */
[C---:B--2---:R-:W-:Y:S01]  /*7920*/  FADD.FTZ R15, R45.reuse, R40 ;  /* 0x000000282d0f7221 */ /* 0x044fe20000010000 */
[----:B------:R-:W-:Y:S01]  /*7930*/  F2FP.BF16.F32.PACK_AB R128, R45, R128 ;  /* 0x000000802d80723e */ /* 0x000fe200000010ff */
[----:B------:R-:W-:Y:S01]  /*7940*/  IMAD.MOV.U32 R2, RZ, RZ, R6 ;  /* 0x000000ffff027224 */ /* 0x000fe200078e0006 */
[----:B------:R-:W-:Y:S01]  /*7950*/  F2FP.BF16.F32.PACK_AB R145, R12, R145 ;  /* 0x000000910c91723e */ /* 0x000fe200000010ff */
[----:B------:R-:W-:Y:S01]  /*7960*/  IMAD.MOV.U32 R0, RZ, RZ, R8 ;  /* 0x000000ffff007224 */ /* 0x000fe200078e0008 */
[----:B------:R-:W-:-:S02]  /*7970*/  F2FP.BF16.F32.PACK_AB R147, R14, R147 ;  /* 0x000000930e93723e */ /* 0x000fc400000010ff */
[----:B------:R-:W2:Y:S01]  /*7980*/  MUFU.EX2 R137, R137 ;  /* 0x0000008900897308 */ /* 0x000ea20000000800 */
[----:B-1----:R-:W-:Y:S01]  /*7990*/  FADD.FTZ R38, R24, R5 ;  /* 0x0000000518267221 */ /* 0x002fe20000010000 */
[----:B------:R-:W-:Y:S02]  /*79a0*/  F2FP.BF16.F32.PACK_AB R141, R20, R141 ;  /* 0x0000008d148d723e */ /* 0x000fe400000010ff */
[----:B------:R-:W-:-:S04]  /*79b0*/  F2FP.BF16.F32.PACK_AB R143, R24, R143 ;  /* 0x0000008f188f723e */ /* 0x000fc800000010ff */
        /* <DEDUP_REMOVED lines=74> */
[----:B------:R-:W-:Y:S01]  /*7e60*/  IMAD.MOV.U32 R0, RZ, RZ, R8 ;  /* 0x000000ffff007224 */ /* 0x000fe200078e0008 */
[----:B------:R-:W-:Y:S01]  /*7e70*/  UMOV UR47, UR26 ;  /* 0x0000001a002f7c82 */ /* 0x000fe20008000000 */
[----:B------:R-:W-:Y:S01]  /*7e80*/  IMAD.MOV.U32 R2, RZ, RZ, R6 ;  /* 0x000000ffff027224 */ /* 0x000fe200078e0006 */
[----:B------:R-:W-:-:S06]  /*7e90*/  UMOV UR50, UR25 ;  /* 0x0000001900327c82 */ /* 0x000fcc0008000000 */
.L_x_1064:
[----:B------:R-:W-:Y:S01]  /*7ea0*/  ULDC UR6, c[0x0][0x448] ;  /* 0x0001120000067ab9 */ /* 0x000fe20000000800 */
[----:B------:R-:W-:Y:S01]  /*7eb0*/  ULDC UR14, c[0x0][0x9e4] ;  /* 0x00027900000e7ab9 */ /* 0x000fe20000000800 */
[----:B------:R-:W-:Y:S02]  /*7ec0*/  UISETP.NE.AND UP0, UPT, UR6, 0x1, UPT ;  /* 0x000000010600788c */ /* 0x000fe4000bf05270 */
[----:B------:R-:W-:Y:S02]  /*7ed0*/  UISETP.GE.AND UP1, UPT, UR14, 0x1, UPT ;  /* 0x000000010e00788c */ /* 0x000fe4000bf26270 */
[----:B------:R-:W-:Y:S02]  /*7ee0*/  UIADD3 UR10, UR39, 0xbf, URZ ;  /* 0x000000bf270a7890 */ /* 0x000fe4000fffe03f */
[----:B------:R-:W-:Y:S02]  /*7ef0*/  UIADD3 UR11, UR40, 0x1, -UR46 ;  /* 0x00000001280b7890 */ /* 0x000fe4000fffe82e */
[----:B------:R-:W-:-:S03]  /*7f00*/  PLOP3.LUT P5, PT, PT, PT, UP1, 0x80, 0x0 ;  /* 0x000000000000781c */ /* 0x000fc60003faf018 */
[----:B------:R-:W-:Y:S01]  /*7f10*/  @UP0 ULDC UR6, c[0x0][0x44c] ;  /* 0x0001130000060ab9 */ /* 0x000fe20000000800 */
[----:B------:R-:W-:Y:S01]  /*7f20*/  @UP0 ULDC UR15, c[0x0][0x450] ;  /* 0x00011400000f0ab9 */ /* 0x000fe20000000800 */
[----:B------:R-:W-:-:S04]  /*7f30*/  UIMAD.WIDE.U32 UR6, UR10, UR6, URZ ;  /* 0x000000060a0672a5 */ /* 0x000fc8000f8e003f */
[----:B------:R-:W-:-:S04]  /*7f40*/  @UP0 USHF.R.U32.HI UR10, URZ, UR15, UR7 ;  /* 0x0000000f3f0a0299 */ /* 0x000fc80008011607 */
[----:B------:R-:W-:-:S04]  /*7f50*/  UIADD3 UR10, UR11, UR10, URZ ;  /* 0x0000000a0b0a7290 */ /* 0x000fc8000fffe03f */
        /* <DEDUP_REMOVED lines=12> */
.L_x_1083:
[----:B------:R-:W-:-:S11]  /*8020*/  UISETP.NE.AND UP1, UPT, UR14, 0x1, UPT ;  /* 0x000000010e00788c */ /* 0x000fd6000bf25270 */
[----:B------:R-:W-:Y:S02]  /*8030*/  @UP1 ULDC.64 UR18, c[0x0][0x9e8] ;  /* 0x00027a0000121ab9 */ /* 0x000fe40000000a00 */
[----:B------:R-:W-:-:S04]  /*8040*/  UIMAD.WIDE.U32 UR6, UR10, UR18, URZ ;  /* 0x000000120a0672a5 */ /* 0x000fc8000f8e003f */
[----:B------:R-:W-:-:S12]  /*8050*/  @UP1 USHF.R.U32.HI UR10, URZ, UR19, UR7 ;  /* 0x000000133f0a1299 */ /* 0x000fd80008011607 */
.L_x_1084:
[----:B------:R-:W-:-:S04]  /*8060*/  UIMAD UR10, UR10, UR14, URZ ;  /* 0x0000000e0a0a72a4 */ /* 0x000fc8000f8e023f */
[----:B------:R-:W-:-:S04]  /*8070*/  UISETP.LT.AND UP1, UPT, UR23, UR10, UPT ;  /* 0x0000000a1700728c */ /* 0x000fc8000bf21270 */
[----:B------:R-:W-:-:S12]  /*8080*/  USEL UR23, UR23, UR10, !UP1 ;  /* 0x0000000a17177287 */ /* 0x000fd8000c800000 */
.L_x_1082:
        /* <DEDUP_REMOVED lines=11> */
[----:B------:R-:W-:Y:S01]  /*8140*/  UMOV UR23, UR47 ;  /* 0x0000002f00177c82 */ /* 0x000fe20008000000 */
[----:B------:R-:W-:-:S05]  /*8150*/  ULDC UR21, c[0x0][0x988] ;  /* 0x0002620000157ab9 */ /* 0x000fca0000000800 */
.L_x_1094:
        /* <DEDUP_REMOVED lines=9> */
.L_x_1087:
[----:B------:R-:W-:Y:S01]  /*81f0*/  ULEA UR6, UR47, UR45, 0x3 ;  /* 0x0000002d2f067291 */ /* 0x000fe2000f8e183f */
[----:B------:R-:W-:-:S05]  /*8200*/  IMAD.U32 R0, RZ, RZ, UR50 ;  /* 0x00000032ff007e24 */ /* 0x000fca000f8e00ff */
[----:B------:R-:W-:-:S04]  /*8210*/  SHF.L.U32 R0, R0, 0x1f, RZ ;  /* 0x0000001f00007819 */ /* 0x000fc800000006ff */
[----:B------:R0:W1:Y:S01]  /*8220*/  SYNCS.PHASECHK.TRANS64.TRYWAIT P2, [UR6+0x16830], R0 ;  /* 0x01683000ff0075a7 */ /* 0x0000620008040146 */
[----:B------:R-:W-:Y:S05]  /*8230*/  @!P0 BRA `(.L_x_1088) ;  /* 0x0000000000048947 */ /* 0x000fea0003800000 */
[----:B------:R-:W-:Y:S01]  /*8240*/  BPT.TRAP 0x1 ;  /* 0x000000040000795c */ /* 0x000fe20000300000 */
.L_x_1088:
[----:B-1----:R-:W-:Y:S05]  /*8250*/  @P2 BRA `(.L_x_1086) ;  /* 0x0000000000082947 */ /* 0x002fea0003800000 */
[----:B------:R-:W1:Y:S02]  /*8260*/  SYNCS.PHASECHK.TRANS64.TRYWAIT P2, [UR6+0x16830], R0 ;  /* 0x01683000ff0075a7 */ /* 0x000e640008040146 */
[----:B-1----:R-:W-:Y:S05]  /*8270*/  @!P2 BRA `(.L_x_1089) ;  /* 0x000000dc001ca947 */ /* 0x002fea0003800000 */
.L_x_1086:
[----:B------:R-:W2:Y:S01]  /*8280*/  S2R R2, SR_TID.X ;  /* 0x0000000000027919 */ /* 0x000ea20000002100 */
        /* <DEDUP_REMOVED lines=8> */
[----:B--2---:R-:W-:-:S05]  /*8310*/  SHF.R.U32.HI R2, RZ, 0x7, R2 ;  /* 0x00000007ff027819 */ /* 0x004fca0000011602 */
[----:B01----:R-:W-:-:S05]  /*8320*/  VIADD R0, R2, 0x8 ;  /* 0x0000000802007836 */ /* 0x003fca0000000000 */
        /* <DEDUP_REMOVED lines=16> */
.L_x_1091:
[----:B------:R-:W-:Y:S01]  /*8430*/  ULEA UR6, UR23, UR45, 0x3 ;  /* 0x0000002d17067291 */ /* 0x000fe2000f8e183f */
[----:B------:R-:W-:-:S05]  /*8440*/  IMAD.U32 R0, RZ, RZ, UR24 ;  /* 0x00000018ff007e24 */ /* 0x000fca000f8e00ff */
[----:B------:R-:W-:-:S04]  /*8450*/  SHF.L.U32 R0, R0, 0x1f, RZ ;  /* 0x0000001f00007819 */ /* 0x000fc800000006ff */
[----:B------:R0:W1:Y:S01]  /*8460*/  SYNCS.PHASECHK.TRANS64.TRYWAIT P2, [UR6+0x16850], R0 ;  /* 0x01685000ff0075a7 */ /* 0x0000620008040146 */
[----:B------:R-:W-:Y:S05]  /*8470*/  @!P0 BRA `(.L_x_1092) ;  /* 0x0000000000048947 */ /* 0x000fea0003800000 */
[----:B------:R-:W-:Y:S01]  /*8480*/  BPT.TRAP 0x1 ;  /* 0x000000040000795c */ /* 0x000fe20000300000 */
.L_x_1092:
[----:B-1----:R-:W-:Y:S05]  /*8490*/  @P2 BRA `(.L_x_1090) ;  /* 0x0000000000082947 */ /* 0x002fea0003800000 */
[----:B------:R-:W1:Y:S02]  /*84a0*/  SYNCS.PHASECHK.TRANS64.TRYWAIT P2, [UR6+0x16850], R0 ;  /* 0x01685000ff0075a7 */ /* 0x000e640008040146 */
[----:B-1----:R-:W-:Y:S05]  /*84b0*/  @!P2 BRA `(.L_x_1093) ;  /* 0x000000d800a4a947 */ /* 0x002fea0003800000 */
.L_x_1090:
[----:B------:R-:W-:Y:S01]  /*84c0*/  UIADD3 UR6, UR45, 0x400, URZ ;  /* 0x000004002d067890 */ /* 0x000fe2000fffe03f */
[----:B------:R-:W-:Y:S01]  /*84d0*/  WARPGROUP.ARRIVE ;  /* 0x00000000000079c5 */ /* 0x000fe20000000000 */
[----:B------:R-:W-:Y:S01]  /*84e0*/  UMOV UR7, 0x40000040 ;  /* 0x4000004000077882 */ /* 0x000fe20000000000 */
[----:B01----:R-:W-:Y:S01]  /*84f0*/  FMNMX.FTZ R0, R24, R7, !PT ;  /* 0x0000000718007209 */ /* 0x003fe20007810000 */
[----:B------:R-:W-:Y:S01]  /*8500*/  USHF.R.U32.HI UR6, URZ, 0x4, UR6 ;  /* 0x000000043f067899 */ /* 0x000fe20008011606 */
[----:B------:R-:W-:Y:S02]  /*8510*/  UMOV UR24, UR50 ;  /* 0x0000003200187c82 */ /* 0x000fe40008000000 */
[----:B------:R-:W-:Y:S01]  /*8520*/  FMNMX.FTZ R9, R25, R0, !PT ;  /* 0x0000000019097209 */ /* 0x000fe20007810000 */
[----:B------:R-:W-:-:S03]  /*8530*/  ULOP3.LUT UR6, UR6, 0x3fff, URZ, 0xc0, !UPT ;  /* 0x00003fff06067892 */ /* 0x000fc6000f8ec03f */
[----:B------:R-:W-:Y:S01]  /*8540*/  FMNMX.FTZ R0, R28, R9, !PT ;  /* 0x000000091c007209 */ /* 0x000fe20007810000 */
[----:B------:R-:W-:-:S03]  /*8550*/  ULEA UR10, UR23, UR6, 0xa ;  /* 0x00000006170a7291 */ /* 0x000fc6000f8e503f */
[----:B------:R-:W-:-:S04]  /*8560*/  FMNMX.FTZ R9, R29, R0, !PT ;  /* 0x000000001d097209 */ /* 0x000fc80007810000 */
[----:B------:R-:W-:Y:S01]  /*8570*/  UMOV UR6, UR10 ;  /* 0x0000000a00067c82 */ /* 0x000fe20008000000 */
        /* <DEDUP_REMOVED lines=38> */
[----:B------:R-:W-:-:S03]  /*87e0*/  FMNMX.FTZ R0, R26, R6, !PT ;  /* 0x000000061a007209 */ /* 0x000fc60007810000 */
[----:B------:R-:W0:Y:S01]  /*87f0*/  SHFL.BFLY PT, R2, R9, 0x1, 0x1f ;  /* 0x0c201f0009027f89 */ /* 0x000e2200000e0000 */
[----:B------:R-:W-:-:S04]  /*8800*/  FMNMX.FTZ R11, R27, R0, !PT ;  /* 0x000000001b0b7209 */ /* 0x000fc80007810000 */
[----:B------:R-:W-:-:S04]  /*8810*/  FMNMX.FTZ R0, R30, R11, !PT ;  /* 0x0000000b1e007209 */ /* 0x000fc80007810000 */
[----:B------:R-:W-:-:S04]  /*8820*/  FMNMX.FTZ R11, R31, R0, !PT ;  /* 0x000000001f0b7209 */ /* 0x000fc80007810000 */
[----:B------:R-:W-:-:S04]  /*8830*/  FMNMX.FTZ R0, R34, R11, !PT ;  /* 0x0000000b22007209 */ /* 0x000fc80007810000 */
[----:B------:R-:W-:Y:S01]  /*8840*/  FMNMX.FTZ R11, R35, R0, !PT ;  /* 0x00000000230b7209 */ /* 0x000fe20007810000 */
[----:B------:R-:W-:Y:S02]  /*8850*/  WARPGROUP.DEPBAR.LE gsb0, 0x0 ;  /* 0x00008000000079c5 */ /* 0x000fe40000010000 */
[----:B------:R-:W-:Y:S01]  /*8860*/  WARPGROUP.ARRIVE ;  /* 0x00000000000079c5 */ /* 0x000fe20000000000 */
[----:B------:R-:W-:Y:S02]  /*8870*/  FMNMX.FTZ R0, R38, R11, !PT ;  /* 0x0000000b26007209 */ /* 0x000fe40007810000 */
[----:B0-----:R-:W-:Y:S02]  /*8880*/  FMNMX.FTZ R2, R9, R2, !PT ;  /* 0x0000000209027209 */ /* 0x001fe40007810000 */
[----:B------:R-:W-:Y:S01]  /*8890*/  FMNMX.FTZ R11, R39, R0, !PT ;  /* 0x00000000270b7209 */ /* 0x000fe20007810000 */
[----:B------:R-:W-:Y:S01]  /*88a0*/  HGMMA.64x64x16.F32.BF16 R88, R140, gdesc[UR4].tnspB, R88, gsb0 ;  /* 0x40e000048c587df0 */ /* 0x000fe20008001858 */
[----:B------:R-:W-:Y:S01]  /*88b0*/  UIADD3 UR6, UR10, 0x180, URZ ;  /* 0x000001800a067890 */ /* 0x000fe2000fffe03f */
[----:B------:R-:W-:Y:S01]  /*88c0*/  FMUL.FTZ R8, R2, UR21 ;  /* 0x0000001502087c20 */ /* 0x000fe20008410000 */
[----:B------:R-:W-:Y:S01]  /*88d0*/  UMOV UR7, 0x40000040 ;  /* 0x4000004000077882 */ /* 0x000fe20000000000 */
[----:B------:R-:W-:Y:S01]  /*88e0*/  FMNMX.FTZ R0, R42, R11, !PT ;  /* 0x0000000b2a007209 */ /* 0x000fe20007810000 */
[----:B------:R-:W-:Y:S01]  /*88f0*/  FADD.FTZ R7, -R2, R7 ;  /* 0x0000000702077221 */ /* 0x000fe20000010100 */
[--C-:B------:R-:W-:Y:S01]  /*8900*/  FFMA.FTZ R9, R25, UR21, -R8.reuse ;  /* 0x0000001519097c23 */ /* 0x100fe20008010808 */
[--C-:B------:R-:W-:Y:S01]  /*8910*/  FFMA.FTZ R12, R37, UR21, -R8.reuse ;  /* 0x00000015250c7c23 */ /* 0x100fe20008010808 */
[----:B------:R-:W-:Y:S01]  /*8920*/  FMNMX.FTZ R11, R43, R0, !PT ;  /* 0x000000002b0b7209 */ /* 0x000fe20007810000 */
[--C-:B------:R-:W-:Y:S01]  /*8930*/  FFMA.FTZ R45, R45, UR21, -R8.reuse ;  /* 0x000000152d2d7c23 */ /* 0x100fe20008010808 */
        /* <DEDUP_REMOVED lines=20> */
[----:B------:R0:W-:Y:S01]  /*8a80*/  MUFU.EX2 R11, R45 ;  /* 0x0000002d000b7308 */ /* 0x0001e20000000800 */
[--C-:B------:R-:W-:Y:S01]  /*8a90*/  FFMA.FTZ R33, R72, UR21, -R8.reuse ;  /* 0x0000001548217c23 */ /* 0x100fe20008010808 */
[----:B------:R-:W-:Y:S01]  /*8aa0*/  FMNMX.FTZ R21, R55, R0, !PT ;  /* 0x0000000037157209 */ /* 0x000fe20007810000 */
[--C-:B------:R-:W-:Y:S01]  /*8ab0*/  FFMA.FTZ R36, R73, UR21, -R8.reuse ;  /* 0x0000001549247c23 */ /* 0x100fe20008010808 */
[--C-:B------:R-:W-:Y:S01]  /*8ac0*/  FFMA.FTZ R41, R80, UR21, -R8.reuse ;  /* 0x0000001550297c23 */ /* 0x100fe20008010808 */
[--C-:B------:R-:W-:Y:S01]  /*8ad0*/  FFMA.FTZ R84, R84, UR21, -R8.reuse ;  /* 0x0000001554547c23 */ /* 0x100fe20008010808 */
[----:B------:R-:W-:Y:S01]  /*8ae0*/  FMNMX.FTZ R0, R58, R21, !PT ;  /* 0x000000153a007209 */ /* 0x000fe20007810000 */
[----:B------:R-:W-:Y:S01]  /*8af0*/  FFMA.FTZ R85, R85, UR21, -R8 ;  /* 0x0000001555557c23 */ /* 0x000fe20008010808 */
[----:B------:R-:W-:Y:S01]  /*8b00*/  FMUL.FTZ R7, R7, UR21 ;  /* 0x0000001507077c20 */ /* 0x000fe20008410000 */
[----:B------:R-:W-:Y:S01]  /*8b10*/  MUFU.EX2 R148, R148 ;  /* 0x0000009400947308 */ /* 0x000fe20000000800 */
[----:B------:R-:W-:-:S04]  /*8b20*/  FMNMX.FTZ R21, R59, R0, !PT ;  /* 0x000000003b157209 */ /* 0x000fc80007810000 */
[----:B------:R-:W-:-:S03]  /*8b30*/  FMNMX.FTZ R0, R62, R21, !PT ;  /* 0x000000153e007209 */ /* 0x000fc60007810000 */
[----:B------:R-:W1:Y:S01]  /*8b40*/  MUFU.EX2 R7, R7 ;  /* 0x0000000700077308 */ /* 0x000e620000000800 */
[----:B------:R-:W-:-:S04]  /*8b50*/  FMNMX.FTZ R21, R63, R0, !PT ;  /* 0x000000003f157209 */ /* 0x000fc80007810000 */
[----:B------:R-:W-:-:S03]  /*8b60*/  FMNMX.FTZ R0, R66, R21, !PT ;  /* 0x0000001542007209 */ /* 0x000fc60007810000 */
[----:B------:R-:W2:Y:S01]  /*8b70*/  MUFU.EX2 R9, R9 ;  /* 0x0000000900097308 */ /* 0x000ea20000000800 */
[----:B------:R-:W-:-:S04]  /*8b80*/  FMNMX.FTZ R21, R67, R0, !PT ;  /* 0x0000000043157209 */ /* 0x000fc80007810000 */
[----:B------:R-:W-:-:S03]  /*8b90*/  FMNMX.FTZ R0, R70, R21, !PT ;  /* 0x0000001546007209 */ /* 0x000fc60007810000 */
[----:B------:R-:W-:Y:S01]  /*8ba0*/  MUFU.EX2 R150, R150 ;  /* 0x0000009600967308 */ /* 0x000fe20000000800 */
[----:B------:R-:W-:-:S04]  /*8bb0*/  FMNMX.FTZ R21, R71, R0, !PT ;  /* 0x0000000047157209 */ /* 0x000fc80007810000 */
[----:B------:R-:W-:-:S03]  /*8bc0*/  FMNMX.FTZ R0, R74, R21, !PT ;  /* 0x000000154a007209 */ /* 0x000fc60007810000 */
[----:B------:R-:W-:Y:S01]  /*8bd0*/  MUFU.EX2 R15, R15 ;  /* 0x0000000f000f7308 */ /* 0x000fe20000000800 */
[----:B------:R-:W-:-:S04]  /*8be0*/  FMNMX.FTZ R21, R75, R0, !PT ;  /* 0x000000004b157209 */ /* 0x000fc80007810000 */
[----:B------:R-:W-:Y:S01]  /*8bf0*/  FMNMX.FTZ R0, R78, R21, !PT ;  /* 0x000000154e007209 */ /* 0x000fe20007810000 */
[----:B------:R-:W-:Y:S02]  /*8c00*/  WARPGROUP.DEPBAR.LE gsb0, 0x0 ;  /* 0x00008000000079c5 */ /* 0x000fe40000010000 */
[----:B------:R-:W-:Y:S01]  /*8c10*/  WARPGROUP.ARRIVE ;  /* 0x00000000000079c5 */ /* 0x000fe20000000000 */
[----:B------:R-:W-:Y:S01]  /*8c20*/  FMNMX.FTZ R25, R79, R0, !PT ;  /* 0x000000004f197209 */ /* 0x000fe20007810000 */
[--C-:B------:R-:W-:Y:S01]  /*8c30*/  FFMA.FTZ R140, R40, UR21, -R8.reuse ;  /* 0x00000015288c7c23 */ /* 0x100fe20008010808 */
[--C-:B------:R-:W-:Y:S01]  /*8c40*/  FFMA.FTZ R142, R44, UR21, -R8.reuse ;  /* 0x000000152c8e7c23 */ /* 0x100fe20008010808 */
[--C-:B------:R-:W-:Y:S01]  /*8c50*/  FFMA.FTZ R40, R77, UR21, -R8.reuse ;  /* 0x000000154d287c23 */ /* 0x100fe20008010808 */
[----:B------:R-:W-:Y:S01]  /*8c60*/  FMNMX.FTZ R0, R82, R25, !PT ;  /* 0x0000001952007209 */ /* 0x000fe20007810000 */
[----:B------:R-:W-:Y:S01]  /*8c70*/  HGMMA.64x64x16.F32.BF16 R88, R136, gdesc[UR4].tnspB, R88, gsb0 ;  /* 0x40e0000488587df0 */ /* 0x000fe20008001858 */
[----:B------:R-:W-:Y:S01]  /*8c80*/  UIADD3 UR6, UR10, 0x200, URZ ;  /* 0x000002000a067890 */ /* 0x000fe2000fffe03f */
[----:B------:R-:W-:Y:S01]  /*8c90*/  FFMA.FTZ R44, R81, UR21, -R8 ;  /* 0x00000015512c7c23 */ /* 0x000fe20008010808 */
[----:B------:R-:W-:Y:S01]  /*8ca0*/  UMOV UR7, 0x40000040 ;  /* 0x4000004000077882 */ /* 0x000fe20000000000 */
[----:B------:R-:W-:Y:S01]  /*8cb0*/  FMNMX.FTZ R25, R83, R0, !PT ;  /* 0x0000000053197209 */ /* 0x000fe20007810000 */
[----:B------:R-:W-:Y:S03]  /*8cc0*/  MUFU.EX2 R144, R144 ;  /* 0x0000009000907308 */ /* 0x000fe60000000800 */
[----:B------:R-:W-:-:S04]  /*8cd0*/  FMNMX.FTZ R0, R86, R25, !PT ;  /* 0x0000001956007209 */ /* 0x000fc80007810000 */
[----:B------:R-:W-:Y:S01]  /*8ce0*/  FMNMX.FTZ R0, R87, R0, !PT ;  /* 0x0000000057007209 */ /* 0x000fe20007810000 */
[----:B------:R-:W-:Y:S04]  /*8cf0*/  MUFU.EX2 R10, R10 ;  /* 0x0000000a000a7308 */ /* 0x000fe80000000800 */
        /* <DEDUP_REMOVED lines=11> */
[----:B0-----:R-:W-:-:S07]  /*8db0*/  FMNMX.FTZ R0, R45, R0, !PT ;  /* 0x000000002d007209 */ /* 0x001fce0007810000 */
[----:B------:R-:W-:Y:S01]  /*8dc0*/  MUFU.EX2 R21, R57 ;  /* 0x0000003900157308 */ /* 0x000fe20000000800 */
[----:B------:R-:W-:Y:S02]  /*8dd0*/  WARPGROUP.DEPBAR.LE gsb0, 0x0 ;  /* 0x00008000000079c5 */ /* 0x000fe40000010000 */
[----:B------:R-:W-:Y:S01]  /*8de0*/  WARPGROUP.ARRIVE ;  /* 0x00000000000079c5 */ /* 0x000fe20000000000 */
[--C-:B------:R-:W-:Y:S01]  /*8df0*/  FFMA.FTZ R136, R48, UR21, -R8.reuse ;  /* 0x0000001530887c23 */ /* 0x100fe20008010808 */
[----:B------:R-:W-:Y:S01]  /*8e00*/  FMUL.FTZ R48, R0, UR21 ;  /* 0x0000001500307c20 */ /* 0x000fe20008410000 */
[----:B------:R-:W-:Y:S02]  /*8e10*/  FFMA.FTZ R138, R52, UR21, -R8 ;  /* 0x00000015348a7c23 */ /* 0x000fe40008010808 */
[----:B------:R-:W-:Y:S01]  /*8e20*/  MUFU.EX2 R25, R61 ;  /* 0x0000003d00197308 */ /* 0x000fe20000000800 */
[----:B------:R-:W-:Y:S01]  /*8e30*/  HGMMA.64x64x16.F32.BF16 R88, R132, gdesc[UR4].tnspB, R88, gsb0 ;  /* 0x40e0000484587df0 */ /* 0x000fe20008001858 */
[----:B------:R-:W-:Y:S01]  /*8e40*/  UIADD3 UR6, UR10, 0x280, URZ ;  /* 0x000002800a067890 */ /* 0x000fe2000fffe03f */
[--C-:B------:R-:W-:Y:S01]  /*8e50*/  FFMA.FTZ R149, R26, UR21, -R48.reuse ;  /* 0x000000151a957c23 */ /* 0x100fe20008010830 */
[----:B------:R-:W-:Y:S01]  /*8e60*/  UMOV UR7, 0x40000040 ;  /* 0x4000004000077882 */ /* 0x000fe20000000000 */
[----:B------:R-:W-:Y:S01]  /*8e70*/  FFMA.FTZ R26, R27, UR21, -R48 ;  /* 0x000000151b1a7c23 */ /* 0x000fe20008010830 */
[----:B------:R-:W-:-:S02]  /*8e80*/  IMAD.U32 R27, RZ, RZ, UR47 ;  /* 0x0000002fff1b7e24 */ /* 0x000fc4000f8e00ff */
[--C-:B------:R-:W-:Y:S01]  /*8e90*/  FFMA.FTZ R151, R30, UR21, -R48.reuse ;  /* 0x000000151e977c23 */ /* 0x100fe20008010830 */
[--C-:B------:R-:W-:Y:S01]  /*8ea0*/  FFMA.FTZ R30, R31, UR21, -R48.reuse ;  /* 0x000000151f1e7c23 */ /* 0x100fe20008010830 */
[----:B------:R-:W-:Y:S01]  /*8eb0*/  MUFU.EX2 R149, R149 ;  /* 0x0000009500957308 */ /* 0x000fe20000000800 */
[--C-:B------:R-:W-:Y:S01]  /*8ec0*/  FFMA.FTZ R145, R34, UR21, -R48.reuse ;  /* 0x0000001522917c23 */ /* 0x100fe20008010830 */
[----:B------:R-:W-:Y:S01]  /*8ed0*/  @!P1 LEA R27, R27, UR45, 0x3 ;  /* 0x0000002d1b1b9c11 */ /* 0x000fe2000f8e18ff */
[--C-:B------:R-:W-:Y:S01]  /*8ee0*/  FFMA.FTZ R34, R35, UR21, -R48.reuse ;  /* 0x0000001523227c23 */ /* 0x100fe20008010830 */
[--C-:B------:R-:W-:Y:S01]  /*8ef0*/  FFMA.FTZ R147, R38, UR21, -R48.reuse ;  /* 0x0000001526937c23 */ /* 0x100fe20008010830 */
[--C-:B------:R-:W-:Y:S01]  /*8f00*/  FFMA.FTZ R52, R39, UR21, -R48.reuse ;  /* 0x0000001527347c23 */ /* 0x100fe20008010830 */
[--C-:B------:R-:W-:Y:S01]  /*8f10*/  FFMA.FTZ R141, R42, UR21, -R48.reuse ;  /* 0x000000152a8d7c23 */ /* 0x100fe20008010830 */
[----:B------:R-:W-:Y:S01]  /*8f20*/  @!P1 VIADD R27, R27, 0x16840 ;  /* 0x000168401b1b9836 */ /* 0x000fe20000000000 */
[----:B------:R-:W-:Y:S01]  /*8f30*/  MUFU.EX2 R26, R26 ;  /* 0x0000001a001a7308 */ /* 0x000fe20000000800 */
[--C-:B------:R-:W-:Y:S01]  /*8f40*/  FFMA.FTZ R38, R43, UR21, -R48.reuse ;  /* 0x000000152b267c23 */ /* 0x100fe20008010830 */
[--C-:B------:R-:W-:Y:S01]  /*8f50*/  FFMA.FTZ R143, R46, UR21, -R48.reuse ;  /* 0x000000152e8f7c23 */ /* 0x100fe20008010830 */
[--C-:B------:R-:W-:Y:S01]  /*8f60*/  FFMA.FTZ R42, R47, UR21, -R48.reuse ;  /* 0x000000152f2a7c23 */ /* 0x100fe20008010830 */
[----:B------:R-:W-:Y:S01]  /*8f70*/  @!P1 PRMT R27, RZ, 0x654, R27 ;  /* 0x00000654ff1b9816 */ /* 0x000fe2000000001b */
[--C-:B------:R-:W-:Y:S01]  /*8f80*/  FFMA.FTZ R137, R50, UR21, -R48.reuse ;  /* 0x0000001532897c23 */ /* 0x100fe20008010830 */
[--C-:B------:R-:W-:Y:S01]  /*8f90*/  FFMA.FTZ R50, R51, UR21, -R48.reuse ;  /* 0x0000001533327c23 */ /* 0x100fe20008010830 */
[--C-:B------:R-:W-:Y:S01]  /*8fa0*/  FFMA.FTZ R139, R54, UR21, -R48.reuse ;  /* 0x00000015368b7c23 */ /* 0x100fe20008010830 */
[----:B------:R-:W-:Y:S01]  /*8fb0*/  MUFU.EX2 R151, R151 ;  /* 0x0000009700977308 */ /* 0x000fe20000000800 */
[--C-:B------:R-:W-:Y:S01]  /*8fc0*/  FFMA.FTZ R46, R55, UR21, -R48.reuse ;  /* 0x00000015372e7c23 */ /* 0x100fe20008010830 */
        /* <DEDUP_REMOVED lines=8> */
[----:B------:R-:W-:-:S06]  /*9050*/  FFMA.FTZ R86, R86, UR21, -R48 ;  /* 0x0000001556567c23 */ /* 0x000fcc0008010830 */
[----:B------:R-:W-:Y:S08]  /*9060*/  MUFU.EX2 R145, R145 ;  /* 0x0000009100917308 */ /* 0x000ff00000000800 */
[----:B------:R-:W-:Y:S08]  /*9070*/  MUFU.EX2 R34, R34 ;  /* 0x0000002200227308 */ /* 0x000ff00000000800 */
[----:B------:R-:W-:Y:S08]  /*9080*/  MUFU.EX2 R147, R147 ;  /* 0x0000009300937308 */ /* 0x000ff00000000800 */
[----:B------:R-:W-:Y:S08]  /*9090*/  MUFU.EX2 R52, R52 ;  /* 0x0000003400347308 */ /* 0x000ff00000000800 */
[----:B------:R-:W-:Y:S01]  /*90a0*/  MUFU.EX2 R141, R141 ;  /* 0x0000008d008d7308 */ /* 0x000fe20000000800 */
[----:B------:R-:W-:-:S02]  /*90b0*/  WARPGROUP.DEPBAR.LE gsb0, 0x0 ;  /* 0x00008000000079c5 */ /* 0x000fc40000010000 */
[----:B------:R-:W-:-:S06]  /*90c0*/  WARPGROUP.ARRIVE ;  /* 0x00000000000079c5 */ /* 0x000fcc0000000000 */
[----:B------:R-:W0:Y:S01]  /*90d0*/  S2R R135, SR_TID.X ;  /* 0x0000000000877919 */ /* 0x000e220000002100 */
[--C-:B------:R-:W-:Y:S01]  /*90e0*/  FFMA.FTZ R132, R56, UR21, -R8.reuse ;  /* 0x0000001538847c23 */ /* 0x100fe20008010808 */
[----:B------:R-:W-:Y:S01]  /*90f0*/  FFMA.FTZ R134, R60, UR21, -R8 ;  /* 0x000000153c867c23 */ /* 0x000fe20008010808 */
[----:B------:R-:W-:Y:S01]  /*9100*/  FADD.FTZ R8, -R0, R6 ;  /* 0x0000000600087221 */ /* 0x000fe20000010100 */
[----:B-1----:R-:W-:Y:S01]  /*9110*/  FFMA.FTZ R56, R7, R5, R148 ;  /* 0x0000000507387223 */ /* 0x002fe20000010094 */
[----:B------:R-:W-:Y:S01]  /*9120*/  HGMMA.64x64x16.F32.BF16 R88, R128, gdesc[UR4].tnspB, R88, gsb0 ;  /* 0x40e0000480587df0 */ /* 0x000fe20008001858 */
[----:B------:R-:W-:Y:S01]  /*9130*/  UIADD3 UR6, UR10, 0x300, URZ ;  /* 0x000003000a067890 */ /* 0x000fe2000fffe03f */
[----:B------:R-:W-:Y:S01]  /*9140*/  FMUL.FTZ R8, R8, UR21 ;  /* 0x0000001508087c20 */ /* 0x000fe20008410000 */
[----:B------:R-:W-:Y:S01]  /*9150*/  UMOV UR7, 0x40000040 ;  /* 0x4000004000077882 */ /* 0x000fe20000000000 */
[----:B------:R-:W-:Y:S01]  /*9160*/  FFMA.FTZ R133, R58, UR21, -R48 ;  /* 0x000000153a857c23 */ /* 0x000fe20008010830 */
[----:B------:R-:W-:Y:S01]  /*9170*/  MUFU.EX2 R38, R38 ;  /* 0x0000002600267308 */ /* 0x000fe20000000800 */
[----:B--2---:R-:W-:-:S07]  /*9180*/  F2FP.BF16.F32.PACK_AB R148, R9, R148 ;  /* 0x000000940994723e */ /* 0x004fce00000010ff */
[----:B------:R-:W1:Y:S08]  /*9190*/  MUFU.EX2 R8, R8 ;  /* 0x0000000800087308 */ /* 0x000e700000000800 */
[----:B------:R-:W-:Y:S01]  /*91a0*/  MUFU.EX2 R143, R143 ;  /* 0x0000008f008f7308 */ /* 0x000fe20000000800 */
[----:B0-----:R-:W-:Y:S02]  /*91b0*/  SHF.R.U32.HI R49, RZ, 0x7, R135 ;  /* 0x00000007ff317819 */ /* 0x001fe40000011687 */
[----:B------:R-:W-:Y:S01]  /*91c0*/  ISETP.GE.U32.AND P2, PT, R135, 0x180, PT ;  /* 0x000001808700780c */ /* 0x000fe20003f46070 */
[----:B-1----:R-:W-:-:S04]  /*91d0*/  FFMA.FTZ R5, R8, R4, R149 ;  /* 0x0000000408057223 */ /* 0x002fc80000010095 */
[----:B------:R-:W-:Y:S01]  /*91e0*/  MUFU.EX2 R42, R42 ;  /* 0x0000002a002a7308 */ /* 0x000fe20000000800 */
[----:B------:R-:W-:Y:S02]  /*91f0*/  VIADD R31, R49, 0x9 ;  /* 0x00000009311f7836 */ /* 0x000fe40000000000 */
[----:B------:R-:W-:Y:S01]  /*9200*/  FFMA.FTZ R135, R62, UR21, -R48 ;  /* 0x000000153e877c23 */ /* 0x000fe20008010830 */
[----:B------:R-:W-:Y:S02]  /*9210*/  F2FP.BF16.F32.PACK_AB R149, R26, R149 ;  /* 0x000000951a95723e */ /* 0x000fe400000010ff */
[----:B------:R-:W-:Y:S02]  /*9220*/  SEL R31, R31, 0x9, !P2 ;  /* 0x000000091f1f7807 */ /* 0x000fe40005000000 */
[----:B------:R-:W-:Y:S01]  /*9230*/  MUFU.EX2 R136, R136 ;  /* 0x0000008800887308 */ /* 0x000fe20000000800 */
[C---:B------:R-:W-:Y:S01]  /*9240*/  ISETP.GT.AND P2, PT, R3.reuse, UR22, PT ;  /* 0x0000001603007c0c */ /* 0x040fe2000bf44270 */
[----:B------:R-:W-:-:S06]  /*9250*/  VIADD R3, R3, 0xffffffff ;  /* 0xffffffff03037836 */ /* 0x000fcc0000000000 */
[----:B------:R-:W-:Y:S08]  /*9260*/  MUFU.EX2 R137, R137 ;  /* 0x0000008900897308 */ /* 0x000ff00000000800 */
[----:B------:R-:W-:Y:S08]  /*9270*/  MUFU.EX2 R50, R50 ;  /* 0x0000003200327308 */ /* 0x000ff00000000800 */
[----:B------:R-:W-:Y:S08]  /*9280*/  MUFU.EX2 R138, R138 ;  /* 0x0000008a008a7308 */ /* 0x000ff00000000800 */
[----:B------:R-:W-:Y:S01]  /*9290*/  MUFU.EX2 R139, R139 ;  /* 0x0000008b008b7308 */ /* 0x000fe20000000800 */
[----:B------:R-:W-:-:S02]  /*92a0*/  WARPGROUP.DEPBAR.LE gsb0, 0x0 ;  /* 0x00008000000079c5 */ /* 0x000fc40000010000 */
[----:B------:R-:W-:-:S05]  /*92b0*/  WARPGROUP.ARRIVE ;  /* 0x00000000000079c5 */ /* 0x000fca0000000000 */
[----:B------:R-:W-:Y:S01]  /*92c0*/  MUFU.EX2 R46, R46 ;  /* 0x0000002e002e7308 */ /* 0x000fe20000000800 */
[--C-:B------:R-:W-:Y:S01]  /*92d0*/  FFMA.FTZ R129, R66, UR21, -R48.reuse ;  /* 0x0000001542817c23 */ /* 0x100fe20008010830 */
[----:B------:R-:W-:Y:S01]  /*92e0*/  FFMA.FTZ R131, R70, UR21, -R48 ;  /* 0x0000001546837c23 */ /* 0x000fe20008010830 */
[----:B------:R-:W-:Y:S01]  /*92f0*/  HGMMA.64x64x16.F32.BF16 R88, R124, gdesc[UR4].tnspB, R88, gsb0 ;  /* 0x40e000047c587df0 */ /* 0x000fe20008001858 */
[----:B------:R-:W-:Y:S01]  /*9300*/  UIADD3 UR6, UR10, 0x380, URZ ;  /* 0x000003800a067890 */ /* 0x000fe2000fffe03f */
[----:B------:R-:W-:-:S03]  /*9310*/  UMOV UR7, 0x40000040 ;  /* 0x4000004000077882 */ /* 0x000fc60000000000 */
[----:B------:R-:W-:Y:S08]  /*9320*/  MUFU.EX2 R132, R132 ;  /* 0x0000008400847308 */ /* 0x000ff00000000800 */
[----:B------:R-:W-:Y:S08]  /*9330*/  MUFU.EX2 R133, R133 ;  /* 0x0000008500857308 */ /* 0x000ff00000000800 */
[----:B------:R-:W-:Y:S08]  /*9340*/  MUFU.EX2 R54, R54 ;  /* 0x0000003600367308 */ /* 0x000ff00000000800 */
[----:B------:R-:W-:Y:S08]  /*9350*/  MUFU.EX2 R134, R134 ;  /* 0x0000008600867308 */ /* 0x000ff00000000800 */
[----:B------:R-:W-:Y:S08]  /*9360*/  MUFU.EX2 R135, R135 ;  /* 0x0000008700877308 */ /* 0x000ff00000000800 */
[----:B------:R-:W-:Y:S08]  /*9370*/  MUFU.EX2 R20, R20 ;  /* 0x0000001400147308 */ /* 0x000ff00000000800 */
[----:B------:R-:W-:Y:S08]  /*9380*/  MUFU.EX2 R129, R129 ;  /* 0x0000008100817308 */ /* 0x000ff00000000800 */
[----:B------:R-:W0:Y:S08]  /*9390*/  MUFU.EX2 R28, R28 ;  /* 0x0000001c001c7308 */ /* 0x000e300000000800 */
[----:B------:R-:W-:Y:S08]  /*93a0*/  MUFU.EX2 R29, R29 ;  /* 0x0000001d001d7308 */ /* 0x000ff00000000800 */
[----:B------:R-:W-:Y:S01]  /*93b0*/  MUFU.EX2 R131, R131 ;  /* 0x0000008300837308 */ /* 0x000fe20000000800 */
[----:B0-----:R-:W-:Y:S01]  /*93c0*/  F2FP.BF16.F32.PACK_AB R128, R28, R20 ;  /* 0x000000141c80723e */ /* 0x001fe200000010ff */
[----:B------:R-:W-:-:S02]  /*93d0*/  WARPGROUP.DEPBAR.LE gsb0, 0x0 ;  /* 0x00008000000079c5 */ /* 0x000fc40000010000 */
[----:B------:R-:W-:-:S04]  /*93e0*/  WARPGROUP.ARRIVE ;  /* 0x00000000000079c5 */ /* 0x000fc80000000000 */
[----:B------:R-:W0:Y:S02]  /*93f0*/  MUFU.EX2 R32, R32 ;  /* 0x0000002000207308 */ /* 0x000e240000000800 */
[----:B------:R-:W-:Y:S06]  /*9400*/  HGMMA.64x64x16.F32.BF16 R88, R120, gdesc[UR4].tnspB, R88, gsb0 ;  /* 0x40e0000478587df0 */ /* 0x000fec0008001858 */
[----:B------:R-:W-:Y:S08]  /*9410*/  MUFU.EX2 R33, R33 ;  /* 0x0000002100217308 */ /* 0x000ff00000000800 */
[----:B------:R-:W-:Y:S01]  /*9420*/  MUFU.EX2 R74, R74 ;  /* 0x0000004a004a7308 */ /* 0x000fe20000000800 */
[----:B0-----:R-:W-:-:S07]  /*9430*/  F2FP.BF16.F32.PACK_AB R130, R32, R29 ;  /* 0x0000001d2082723e */ /* 0x001fce00000010ff */
[----:B------:R-:W0:Y:S08]  /*9440*/  MUFU.EX2 R36, R36 ;  /* 0x0000002400247308 */ /* 0x000e300000000800 */
[----:B------:R-:W1:Y:S08]  /*9450*/  MUFU.EX2 R75, R75 ;  /* 0x0000004b004b7308 */ /* 0x000e700000000800 */
[----:B------:R-:W-:Y:S01]  /*9460*/  MUFU.EX2 R37, R37 ;  /* 0x0000002500257308 */ /* 0x000fe20000000800 */
[----:B0-----:R-:W-:-:S07]  /*9470*/  F2FP.BF16.F32.PACK_AB R124, R36, R33 ;  /* 0x00000021247c723e */ /* 0x001fce00000010ff */
[----:B------:R-:W-:Y:S01]  /*9480*/  MUFU.EX2 R78, R78 ;  /* 0x0000004e004e7308 */ /* 0x000fe20000000800 */
[----:B-1----:R-:W-:-:S07]  /*9490*/  F2FP.BF16.F32.PACK_AB R125, R75, R74 ;  /* 0x0000004a4b7d723e */ /* 0x002fce00000010ff */
[----:B------:R-:W0:Y:S08]  /*94a0*/  MUFU.EX2 R40, R40 ;  /* 0x0000002800287308 */ /* 0x000e300000000800 */
[----:B------:R-:W-:Y:S08]  /*94b0*/  MUFU.EX2 R79, R79 ;  /* 0x0000004f004f7308 */ /* 0x000ff00000000800 */
[----:B------:R-:W-:Y:S01]  /*94c0*/  MUFU.EX2 R41, R41 ;  /* 0x0000002900297308 */ /* 0x000fe20000000800 */
[----:B0-----:R-:W-:Y:S01]  /*94d0*/  F2FP.BF16.F32.PACK_AB R126, R40, R37 ;  /* 0x00000025287e723e */ /* 0x001fe200000010ff */
[----:B------:R-:W-:-:S02]  /*94e0*/  WARPGROUP.DEPBAR.LE gsb0, 0x0 ;  /* 0x00008000000079c5 */ /* 0x000fc40000010000 */
[----:B------:R0:W-:Y:S06]  /*94f0*/  BAR.ARV R31, 0x100 ;  /* 0x0004001f0000751d */ /* 0x0001ec0000002000 */
[----:B------:R1:W-:Y:S01]  /*9500*/  @!P1 SYNCS.ARRIVE.TRANS64.RED.A1T0 RZ, [R27+URZ], RZ ;  /* 0x000000ff1bff99a7 */ /* 0x0003e2000810043f */
[----:B------:R-:W-:Y:S01]  /*9510*/  MUFU.EX2 R121, R82 ;  /* 0x0000005200797308 */ /* 0x000fe20000000800 */
[-C--:B------:R-:W-:Y:S01]  /*9520*/  FMUL.FTZ R88, R88, R7.reuse ;  /* 0x0000000758587220 */ /* 0x080fe20000410000 */
[-C--:B------:R-:W-:Y:S01]  /*9530*/  FMUL.FTZ R89, R89, R7.reuse ;  /* 0x0000000759597220 */ /* 0x080fe20000410000 */
[-C--:B------:R-:W-:Y:S01]  /*9540*/  FMUL.FTZ R92, R92, R7.reuse ;  /* 0x000000075c5c7220 */ /* 0x080fe20000410000 */
[-C--:B------:R-:W-:Y:S01]  /*9550*/  FMUL.FTZ R93, R93, R7.reuse ;  /* 0x000000075d5d7220 */ /* 0x080fe20000410000 */
[-C--:B------:R-:W-:Y:S01]  /*9560*/  FMUL.FTZ R96, R96, R7.reuse ;  /* 0x0000000760607220 */ /* 0x080fe20000410000 */
[-C--:B------:R-:W-:Y:S01]  /*9570*/  FMUL.FTZ R97, R97, R7.reuse ;  /* 0x0000000761617220 */ /* 0x080fe20000410000 */
[----:B-1----:R-:W-:Y:S01]  /*9580*/  IMAD.U32 R27, RZ, RZ, UR23 ;  /* 0x00000017ff1b7e24 */ /* 0x002fe2000f8e00ff */
[----:B------:R-:W-:Y:S01]  /*9590*/  MUFU.EX2 R44, R44 ;  /* 0x0000002c002c7308 */ /* 0x000fe20000000800 */
[----:B------:R-:W-:Y:S01]  /*95a0*/  UMOV UR23, UR47 ;  /* 0x0000002f00177c82 */ /* 0x000fe20008000000 */
[-C--:B------:R-:W-:Y:S01]  /*95b0*/  FMUL.FTZ R100, R100, R7.reuse ;  /* 0x0000000764647220 */ /* 0x080fe20000410000 */
[-C--:B------:R-:W-:Y:S01]  /*95c0*/  FMUL.FTZ R101, R101, R7.reuse ;  /* 0x0000000765657220 */ /* 0x080fe20000410000 */
[----:B------:R-:W-:Y:S01]  /*95d0*/  @!P1 LEA R4, R27, UR45, 0x3 ;  /* 0x0000002d1b049c11 */ /* 0x000fe2000f8e18ff */
[----:B------:R-:W-:Y:S01]  /*95e0*/  FADD.FTZ R27, R9, R56 ;  /* 0x00000038091b7221 */ /* 0x000fe20000010000 */
[----:B------:R-:W-:Y:S01]  /*95f0*/  FADD.FTZ R56, R26, R5 ;  /* 0x000000051a387221 */ /* 0x000fe20000010000 */
[----:B------:R-:W-:Y:S01]  /*9600*/  FMUL.FTZ R104, R104, R7 ;  /* 0x0000000768687220 */ /* 0x000fe20000410000 */
[----:B------:R-:W-:Y:S01]  /*9610*/  MUFU.EX2 R83, R83 ;  /* 0x0000005300537308 */ /* 0x000fe20000000800 */
[----:B------:R-:W-:Y:S01]  /*9620*/  FADD.FTZ R58, R150, R27 ;  /* 0x0000001b963a7221 */ /* 0x000fe20000010000 */
[----:B------:R-:W-:Y:S01]  /*9630*/  FADD.FTZ R5, R151, R56 ;  /* 0x0000003897057221 */ /* 0x000fe20000010000 */
[----:B0-----:R-:W-:-:S02]  /*9640*/  @!P1 VIADD R31, R4, 0x16860 ;  /* 0x00016860041f9836 */ /* 0x001fc40000000000 */
[----:B------:R-:W-:Y:S01]  /*9650*/  FFMA.FTZ R4, R63, UR21, -R48 ;  /* 0x000000153f047c23 */ /* 0x000fe20008010830 */
[----:B------:R-:W-:Y:S01]  /*9660*/  FADD.FTZ R27, R15, R58 ;  /* 0x0000003a0f1b7221 */ /* 0x000fe20000010000 */
[----:B------:R-:W-:Y:S01]  /*9670*/  FADD.FTZ R56, R30, R5 ;  /* 0x000000051e387221 */ /* 0x000fe20000010000 */
[----:B------:R-:W-:Y:S01]  /*9680*/  FFMA.FTZ R58, R71, UR21, -R48 ;  /* 0x00000015473a7c23 */ /* 0x000fe20008010830 */
[----:B------:R-:W-:Y:S01]  /*9690*/  MUFU.EX2 R45, R84 ;  /* 0x00000054002d7308 */ /* 0x000fe20000000800 */
[----:B------:R-:W-:Y:S01]  /*96a0*/  FADD.FTZ R27, R144, R27 ;  /* 0x0000001b901b7221 */ /* 0x000fe20000010000 */
[----:B------:R-:W-:Y:S01]  /*96b0*/  FADD.FTZ R5, R145, R56 ;  /* 0x0000003891057221 */ /* 0x000fe20000010000 */
[C---:B------:R-:W-:Y:S01]  /*96c0*/  F2FP.BF16.F32.PACK_AB R144, R10.reuse, R144 ;  /* 0x000000900a90723e */ /* 0x040fe200000010ff */
[--C-:B------:R-:W-:Y:S01]  /*96d0*/  FFMA.FTZ R56, R67, UR21, -R48.reuse ;  /* 0x0000001543387c23 */ /* 0x100fe20008010830 */
[----:B------:R-:W-:Y:S01]  /*96e0*/  FADD.FTZ R27, R10, R27 ;  /* 0x0000001b0a1b7221 */ /* 0x000fe20000010000 */
[----:B------:R-:W-:Y:S01]  /*96f0*/  FADD.FTZ R60, R34, R5 ;  /* 0x00000005223c7221 */ /* 0x000fe20000010000 */
[----:B------:R-:W-:Y:S01]  /*9700*/  FFMA.FTZ R48, R87, UR21, -R48 ;  /* 0x0000001557307c23 */ /* 0x000fe20008010830 */
[----:B------:R-:W0:Y:S01]  /*9710*/  MUFU.EX2 R4, R4 ;  /* 0x0000000400047308 */ /* 0x000e220000000800 */
[----:B------:R-:W-:Y:S01]  /*9720*/  FADD.FTZ R27, R146, R27 ;  /* 0x0000001b921b7221 */ /* 0x000fe20000010000 */
[----:B------:R-:W-:Y:S01]  /*9730*/  FADD.FTZ R5, R147, R60 ;  /* 0x0000003c93057221 */ /* 0x000fe20000010000 */
[C---:B------:R-:W-:Y:S01]  /*9740*/  F2FP.BF16.F32.PACK_AB R146, R12.reuse, R146 ;  /* 0x000000920c92723e */ /* 0x040fe200000010ff */
[-C--:B------:R-:W-:Y:S01]  /*9750*/  FMUL.FTZ R105, R105, R7.reuse ;  /* 0x0000000769697220 */ /* 0x080fe20000410000 */
[----:B------:R-:W-:Y:S01]  /*9760*/  FADD.FTZ R27, R12, R27 ;  /* 0x0000001b0c1b7221 */ /* 0x000fe20000010000 */
[----:B------:R-:W-:Y:S01]  /*9770*/  FADD.FTZ R60, R52, R5 ;  /* 0x00000005343c7221 */ /* 0x000fe20000010000 */
[----:B------:R-:W-:Y:S01]  /*9780*/  @!P1 PRMT R31, RZ, 0x654, R31 ;  /* 0x00000654ff1f9816 */ /* 0x000fe2000000001f */
[----:B------:R-:W-:Y:S01]  /*9790*/  MUFU.EX2 R56, R56 ;  /* 0x0000003800387308 */ /* 0x000fe20000000800 */
[----:B------:R-:W-:Y:S01]  /*97a0*/  FADD.FTZ R62, R140, R27 ;  /* 0x0000001b8c3e7221 */ /* 0x000fe20000010000 */
[----:B------:R-:W-:Y:S01]  /*97b0*/  FADD.FTZ R5, R141, R60 ;  /* 0x0000003c8d057221 */ /* 0x000fe20000010000 */
[----:B------:R1:W-:Y:S01]  /*97c0*/  @!P1 SYNCS.ARRIVE.TRANS64.RED.A1T0 RZ, [R31+URZ], RZ ;  /* 0x000000ff1fff99a7 */ /* 0x0003e2000810043f */
[-C--:B------:R-:W-:Y:S01]  /*97d0*/  FMUL.FTZ R108, R108, R7.reuse ;  /* 0x000000076c6c7220 */ /* 0x080fe20000410000 */
[----:B------:R-:W-:Y:S01]  /*97e0*/  FADD.FTZ R27, R13, R62 ;  /* 0x0000003e0d1b7221 */ /* 0x000fe20000010000 */
[----:B------:R-:W-:Y:S01]  /*97f0*/  FADD.FTZ R60, R38, R5 ;  /* 0x00000005263c7221 */ /* 0x000fe20000010000 */
[-C--:B------:R-:W-:Y:S01]  /*9800*/  FMUL.FTZ R109, R109, R7.reuse ;  /* 0x000000076d6d7220 */ /* 0x080fe20000410000 */
[----:B------:R-:W-:Y:S01]  /*9810*/  MUFU.EX2 R58, R58 ;  /* 0x0000003a003a7308 */ /* 0x000fe20000000800 */
[----:B------:R-:W-:Y:S01]  /*9820*/  FADD.FTZ R62, R142, R27 ;  /* 0x0000001b8e3e7221 */ /* 0x000fe20000010000 */
[----:B------:R-:W-:Y:S01]  /*9830*/  FADD.FTZ R5, R143, R60 ;  /* 0x0000003c8f057221 */ /* 0x000fe20000010000 */
[-C--:B------:R-:W-:Y:S01]  /*9840*/  FMUL.FTZ R112, R112, R7.reuse ;  /* 0x0000000770707220 */ /* 0x080fe20000410000 */
[-C--:B------:R-:W-:Y:S01]  /*9850*/  FMUL.FTZ R113, R113, R7.reuse ;  /* 0x0000000771717220 */ /* 0x080fe20000410000 */
[----:B------:R-:W-:Y:S01]  /*9860*/  FADD.FTZ R27, R11, R62 ;  /* 0x0000003e0b1b7221 */ /* 0x000fe20000010000 */
[----:B------:R-:W-:Y:S01]  /*9870*/  FADD.FTZ R60, R42, R5 ;  /* 0x000000052a3c7221 */ /* 0x000fe20000010000 */
[-C--:B------:R-:W-:Y:S01]  /*9880*/  FMUL.FTZ R116, R116, R7.reuse ;  /* 0x0000000774747220 */ /* 0x080fe20000410000 */
[----:B------:R-:W-:Y:S01]  /*9890*/  MUFU.EX2 R123, R86 ;  /* 0x00000056007b7308 */ /* 0x000fe20000000800 */
[----:B------:R-:W-:Y:S01]  /*98a0*/  FADD.FTZ R27, R136, R27 ;  /* 0x0000001b881b7221 */ /* 0x000fe20000010000 */
[----:B------:R-:W-:Y:S01]  /*98b0*/  FADD.FTZ R5, R137, R60 ;  /* 0x0000003c89057221 */ /* 0x000fe20000010000 */
[----:B------:R-:W-:Y:S01]  /*98c0*/  FMUL.FTZ R117, R117, R7 ;  /* 0x0000000775757220 */ /* 0x000fe20000410000 */
[----:B------:R-:W-:Y:S01]  /*98d0*/  F2FP.BF16.F32.PACK_AB R150, R15, R150 ;  /* 0x000000960f96723e */ /* 0x000fe200000010ff */
[----:B------:R-:W-:Y:S01]  /*98e0*/  FADD.FTZ R27, R14, R27 ;  /* 0x0000001b0e1b7221 */ /* 0x000fe20000010000 */
[----:B------:R-:W-:Y:S01]  /*98f0*/  FADD.FTZ R60, R50, R5 ;  /* 0x00000005323c7221 */ /* 0x000fe20000010000 */
[----:B------:R-:W-:Y:S01]  /*9900*/  F2FP.BF16.F32.PACK_AB R151, R30, R151 ;  /* 0x000000971e97723e */ /* 0x000fe200000010ff */
[----:B------:R-:W2:Y:S01]  /*9910*/  MUFU.EX2 R6, R85 ;  /* 0x0000005500067308 */ /* 0x000ea20000000800 */
[----:B------:R-:W-:Y:S01]  /*9920*/  FADD.FTZ R27, R138, R27 ;  /* 0x0000001b8a1b7221 */ /* 0x000fe20000010000 */
[----:B------:R-:W-:Y:S01]  /*9930*/  FADD.FTZ R5, R139, R60 ;  /* 0x0000003c8b057221 */ /* 0x000fe20000010000 */
[----:B------:R-:W-:Y:S01]  /*9940*/  F2FP.BF16.F32.PACK_AB R145, R34, R145 ;  /* 0x000000912291723e */ /* 0x000fe200000010ff */
[----:B------:R-:W-:Y:S01]  /*9950*/  FMUL.FTZ R90, R90, R8 ;  /* 0x000000085a5a7220 */ /* 0x000fe20000410000 */
[----:B------:R-:W-:Y:S01]  /*9960*/  FADD.FTZ R27, R24, R27 ;  /* 0x0000001b181b7221 */ /* 0x000fe20000010000 */
[----:B------:R-:W-:Y:S01]  /*9970*/  FADD.FTZ R10, R46, R5 ;  /* 0x000000052e0a7221 */ /* 0x000fe20000010000 */
[----:B------:R-:W-:Y:S01]  /*9980*/  F2FP.BF16.F32.PACK_AB R147, R52, R147 ;  /* 0x000000933493723e */ /* 0x000fe200000010ff */
[----:B------:R-:W3:Y:S01]  /*9990*/  MUFU.EX2 R48, R48 ;  /* 0x0000003000307308 */ /* 0x000ee20000000800 */
[----:B------:R-:W-:Y:S01]  /*99a0*/  FADD.FTZ R26, R132, R27 ;  /* 0x0000001b841a7221 */ /* 0x000fe20000010000 */
[----:B------:R-:W-:Y:S01]  /*99b0*/  FADD.FTZ R5, R133, R10 ;  /* 0x0000000a85057221 */ /* 0x000fe20000010000 */
[----:B------:R-:W-:Y:S01]  /*99c0*/  F2FP.BF16.F32.PACK_AB R140, R13, R140 ;  /* 0x0000008c0d8c723e */ /* 0x000fe200000010ff */
[-C--:B------:R-:W-:Y:S01]  /*99d0*/  FMUL.FTZ R91, R91, R8.reuse ;  /* 0x000000085b5b7220 */ /* 0x080fe20000410000 */
[----:B------:R-:W-:Y:S01]  /*99e0*/  FADD.FTZ R9, R21, R26 ;  /* 0x0000001a15097221 */ /* 0x000fe20000010000 */
[----:B------:R-:W-:Y:S01]  /*99f0*/  FADD.FTZ R10, R54, R5 ;  /* 0x00000005360a7221 */ /* 0x000fe20000010000 */
[----:B------:R-:W-:Y:S01]  /*9a00*/  F2FP.BF16.F32.PACK_AB R141, R38, R141 ;  /* 0x0000008d268d723e */ /* 0x000fe200000010ff */
[-C--:B------:R-:W-:Y:S01]  /*9a10*/  FMUL.FTZ R94, R94, R8.reuse ;  /* 0x000000085e5e7220 */ /* 0x080fe20000410000 */
[----:B------:R-:W-:Y:S01]  /*9a20*/  FADD.FTZ R12, R134, R9 ;  /* 0x00000009860c7221 */ /* 0x000fe20000010000 */
[----:B------:R-:W-:Y:S01]  /*9a30*/  FADD.FTZ R5, R135, R10 ;  /* 0x0000000a87057221 */ /* 0x000fe20000010000 */
[C---:B0-----:R-:W-:Y:S01]  /*9a40*/  F2FP.BF16.F32.PACK_AB R135, R4.reuse, R135 ;  /* 0x000000870487723e */ /* 0x041fe200000010ff */
[-C--:B------:R-:W-:Y:S01]  /*9a50*/  FMUL.FTZ R95, R95, R8.reuse ;  /* 0x000000085f5f7220 */ /* 0x080fe20000410000 */
[----:B------:R-:W-:Y:S01]  /*9a60*/  FADD.FTZ R9, R25, R12 ;  /* 0x0000000c19097221 */ /* 0x000fe20000010000 */
[----:B------:R-:W-:Y:S01]  /*9a70*/  FADD.FTZ R10, R4, R5 ;  /* 0x00000005040a7221 */ /* 0x000fe20000010000 */
[----:B--2---:R-:W-:Y:S01]  /*9a80*/  F2FP.BF16.F32.PACK_AB R122, R6, R45 ;  /* 0x0000002d067a723e */ /* 0x004fe200000010ff */
        /* <DEDUP_REMOVED lines=46> */
[----:B------:R-:W-:Y:S01]  /*9d70*/  F2FP.BF16.F32.PACK_AB R127, R79, R78 ;  /* 0x0000004e4f7f723e */ /* 0x000fe200000010ff */
[----:B---3--:R-:W-:Y:S01]  /*9d80*/  FADD.FTZ R4, R48, R4 ;  /* 0x0000000430047221 */ /* 0x008fe20000010000 */
[----:B------:R-:W-:Y:S01]  /*9d90*/  F2FP.BF16.F32.PACK_AB R120, R44, R41 ;  /* 0x000000292c78723e */ /* 0x000fe200000010ff */
[----:B------:R-:W-:Y:S01]  /*9da0*/  IMAD.MOV.U32 R6, RZ, RZ, R0 ;  /* 0x000000ffff067224 */ /* 0x000fe200078e0000 */
[----:B------:R-:W-:Y:S01]  /*9db0*/  F2FP.BF16.F32.PACK_AB R121, R83, R121 ;  /* 0x000000795379723e */ /* 0x000fe200000010ff */
[----:B------:R-:W-:Y:S01]  /*9dc0*/  IMAD.MOV.U32 R7, RZ, RZ, R2 ;  /* 0x000000ffff077224 */ /* 0x000fe200078e0002 */
[----:B------:R-:W-:Y:S01]  /*9dd0*/  F2FP.BF16.F32.PACK_AB R123, R48, R123 ;  /* 0x0000007b307b723e */ /* 0x000fe200000010ff */
[----:B-1----:R-:W-:Y:S06]  /*9de0*/  @P2 BRA `(.L_x_1094) ;  /* 0xffffffe000dc2947 */ /* 0x002fec000383ffff */
.L_x_1085:
[----:B------:R-:W-:-:S13]  /*9df0*/  ISETP.GE.AND P2, PT, R3, UR43, PT ;  /* 0x0000002b03007c0c */ /* 0x000fda000bf46270 */
[----:B------:R-:W-:Y:S05]  /*9e00*/  @!P2 BRA `(.L_x_1095) ;  /* 0x0000002c006ca947 */ /* 0x000fea0003800000 */
[----:B------:R-:W-:Y:S01]  /*9e10*/  IMAD.MOV.U32 R6, RZ, RZ, R0 ;  /* 0x000000ffff067224 */ /* 0x000fe200078e0000 */
[----:B------:R-:W-:Y:S01]  /*9e20*/  UMOV UR26, UR50 ;  /* 0x00000032001a7c82 */ /* 0x000fe20008000000 */
[----:B------:R-:W-:Y:S01]  /*9e30*/  IMAD.MOV.U32 R7, RZ, RZ, R2 ;  /* 0x000000ffff077224 */ /* 0x000fe200078e0002 */
[----:B------:R-:W-:Y:S01]  /*9e40*/  UMOV UR25, UR47 ;  /* 0x0000002f00197c82 */ /* 0x000fe20008000000 */
[----:B------:R-:W-:Y:S01]  /*9e50*/  ULDC UR22, c[0x0][0x9e4] ;  /* 0x0002790000167ab9 */ /* 0x000fe20000000800 */
[----:B------:R-:W-:Y:S01]  /*9e60*/  ULDC UR24, c[0x0][0x9dc] ;  /* 0x0002770000187ab9 */ /* 0x000fe20000000800 */
[----:B------:R-:W-:Y:S01]  /*9e70*/  ULDC UR21, c[0x0][0x988] ;  /* 0x0002620000157ab9 */ /* 0x000fe20000000800 */
[----:B------:R-:W-:-:S05]  /*9e80*/  ULDC UR23, c[0x0][0x9e0] ;  /* 0x0002780000177ab9 */ /* 0x000fca0000000800 */
.L_x_1112:
        /* <DEDUP_REMOVED lines=9> */
.L_x_1097:
[----:B------:R-:W-:Y:S01]  /*9f20*/  ULEA UR6, UR47, UR45, 0x3 ;  /* 0x0000002d2f067291 */ /* 0x000fe2000f8e183f */
[----:B------:R-:W-:-:S05]  /*9f30*/  IMAD.U32 R0, RZ, RZ, UR50 ;  /* 0x00000032ff007e24 */ /* 0x000fca000f8e00ff */
[----:B------:R-:W-:-:S04]  /*9f40*/  SHF.L.U32 R0, R0, 0x1f, RZ ;  /* 0x0000001f00007819 */ /* 0x000fc800000006ff */
[----:B------:R0:W1:Y:S01]  /*9f50*/  SYNCS.PHASECHK.TRANS64.TRYWAIT P2, [UR6+0x16830], R0 ;  /* 0x01683000ff0075a7 */ /* 0x0000620008040146 */
[----:B------:R-:W-:Y:S05]  /*9f60*/  @!P0 BRA `(.L_x_1098) ;  /* 0x0000000000048947 */ /* 0x000fea0003800000 */
[----:B------:R-:W-:Y:S01]  /*9f70*/  BPT.TRAP 0x1 ;  /* 0x000000040000795c */ /* 0x000fe20000300000 */
.L_x_1098:
[----:B-1----:R-:W-:Y:S05]  /*9f80*/  @P2 BRA `(.L_x_1096) ;  /* 0x0000000000082947 */ /* 0x002fea0003800000 */
[----:B------:R-:W1:Y:S02]  /*9f90*/  SYNCS.PHASECHK.TRANS64.TRYWAIT P2, [UR6+0x16830], R0 ;  /* 0x01683000ff0075a7 */ /* 0x000e640008040146 */
[----:B-1----:R-:W-:Y:S05]  /*9fa0*/  @!P2 BRA `(.L_x_1099) ;  /* 0x000000c00000a947 */ /* 0x002fea0003800000 */
.L_x_1096:
        /* <DEDUP_REMOVED lines=27> */
.L_x_1101:
[----:B------:R-:W-:Y:S01]  /*a160*/  ULEA UR6, UR25, UR45, 0x3 ;  /* 0x0000002d19067291 */ /* 0x000fe2000f8e183f */
[----:B------:R-:W-:-:S05]  /*a170*/  IMAD.U32 R0, RZ, RZ, UR26 ;  /* 0x0000001aff007e24 */ /* 0x000fca000f8e00ff */
[----:B------:R-:W-:-:S04]  /*a180*/  SHF.L.U32 R0, R0, 0x1f, RZ ;  /* 0x0000001f00007819 */ /* 0x000fc800000006ff */
[----:B------:R0:W1:Y:S01]  /*a190*/  SYNCS.PHASECHK.TRANS64.TRYWAIT P2, [UR6+0x16850], R0 ;  /* 0x01685000ff0075a7 */ /* 0x0000620008040146 */
[----:B------:R-:W-:Y:S05]  /*a1a0*/  @!P0 BRA `(.L_x_1102) ;  /* 0x0000000000048947 */ /* 0x000fea0003800000 */
[----:B------:R-:W-:Y:S01]  /*a1b0*/  BPT.TRAP 0x1 ;  /* 0x000000040000795c */ /* 0x000fe20000300000 */
.L_x_1102:
[----:B-1----:R-:W-:Y:S05]  /*a1c0*/  @P2 BRA `(.L_x_1100) ;  /* 0x0000000000082947 */ /* 0x002fea0003800000 */
[----:B------:R-:W1:Y:S02]  /*a1d0*/  SYNCS.PHASECHK.TRANS64.TRYWAIT P2, [UR6+0x16850], R0 ;  /* 0x01685000ff0075a7 */ /* 0x000e640008040146 */
[----:B-1----:R-:W-:Y:S05]  /*a1e0*/  @!P2 BRA `(.L_x_1103) ;  /* 0x000000bc0088a947 */ /* 0x002fea0003800000 */
.L_x_1100:
[----:B------:R-:W-:Y:S01]  /*a1f0*/  UIADD3 UR6, UR45, 0x400, URZ ;  /* 0x000004002d067890 */ /* 0x000fe2000fffe03f */
[----:B------:R-:W-:Y:S01]  /*a200*/  WARPGROUP.ARRIVE ;  /* 0x00000000000079c5 */ /* 0x000fe20000000000 */
[----:B------:R-:W-:-:S05]  /*a210*/  UMOV UR7, 0x40000040 ;  /* 0x4000004000077882 */ /* 0x000fca0000000000 */
[----:B------:R-:W2:Y:S01]  /*a220*/  S2R R9, SR_TID.X ;  /* 0x0000000000097919 */ /* 0x000ea20000002100 */
[----:B------:R-:W-:Y:S01]  /*a230*/  USHF.R.U32.HI UR6, URZ, 0x4, UR6 ;  /* 0x000000043f067899 */ /* 0x000fe20008011606 */
[----:B------:R-:W-:Y:S01]  /*a240*/  PLOP3.LUT P2, PT, PT, PT, UP0, 0x80, 0x0 ;  /* 0x000000000000781c */ /* 0x000fe20003f4f008 */
[----:B------:R-:W-:Y:S02]  /*a250*/  VIADD R13, R17, UR39 ;  /* 0x00000027110d7c36 */ /* 0x000fe40008000000 */
[----:B------:R-:W-:Y:S01]  /*a260*/  ULOP3.LUT UR6, UR6, 0x3fff, URZ, 0xc0, !UPT ;  /* 0x00003fff06067892 */ /* 0x000fe2000f8ec03f */
[----:B-1----:R-:W-:Y:S02]  /*a270*/  IMAD.U32 R2, RZ, RZ, UR47 ;  /* 0x0000002fff027e24 */ /* 0x002fe4000f8e00ff */
[----:B------:R-:W-:Y:S01]  /*a280*/  IMAD.SHL.U32 R11, R3, 0x80, RZ ;  /* 0x00000080030b7824 */ /* 0x000fe200078e00ff */
[----:B------:R-:W-:Y:S01]  /*a290*/  ULEA UR10, UR25, UR6, 0xa ;  /* 0x00000006190a7291 */ /* 0x000fe2000f8e503f */
[----:B------:R-:W-:Y:S01]  /*a2a0*/  IMAD.U32 R15, RZ, RZ, UR46 ;  /* 0x0000002eff0f7e24 */ /* 0x000fe2000f8e00ff */
        /* <DEDUP_REMOVED lines=43> */
[----:B------:R-:W-:-:S04]  /*a560*/  @UP0 ULDC UR6, c[0x0][0x450] ;  /* 0x0001140000060ab9 */ /* 0x000fc80000000800 */
[----:B------:R-:W-:Y:S01]  /*a570*/  @P2 SHF.R.U32.HI R13, RZ, UR6, R0 ;  /* 0x00000006ff0d2c19 */ /* 0x000fe20008011600 */
[----:B------:R-:W-:Y:S01]  /*a580*/  VIADD R0, R8, 0x9 ;  /* 0x0000000908007836 */ /* 0x000fe20000000000 */
[----:B------:R-:W-:Y:S01]  /*a590*/  ISETP.GE.U32.AND P2, PT, R9, 0x180, PT ;  /* 0x000001800900780c */ /* 0x000fe20003f46070 */
[----:B------:R-:W-:Y:S02]  /*a5a0*/  ULOP3.LUT UR6, URZ, UR24, URZ, 0x33, !UPT ;  /* 0x000000183f067292 */ /* 0x000fe4000f8e333f */
[----:B------:R-:W0:Y:S01]  /*a5b0*/  SHFL.IDX PT, R9, R13, RZ, 0x1c1f ;  /* 0x001c1fff0d097589 */ /* 0x000e2200000e0000 */
[----:B------:R-:W-:Y:S02]  /*a5c0*/  SEL R8, R0, 0x9, !P2 ;  /* 0x0000000900087807 */ /* 0x000fe40005000000 */
[----:B------:R-:W-:-:S04]  /*a5d0*/  IADD3 R0, -R16, 0x1, -R11 ;  /* 0x0000000110007810 */ /* 0x000fc80007ffe90b */
[----:B------:R-:W-:-:S05]  /*a5e0*/  IADD3 R0, -R15, UR40, R0 ;  /* 0x000000280f007c10 */ /* 0x000fca000fffe100 */
[C---:B------:R-:W-:Y:S02]  /*a5f0*/  VIADD R12, R0.reuse, UR23 ;  /* 0x00000017000c7c36 */ /* 0x040fe40008000000 */
[----:B------:R-:W-:-:S04]  /*a600*/  VIADD R10, R0, UR6 ;  /* 0x00000006000a7c36 */ /* 0x000fc80008000000 */
[--C-:B0-----:R-:W-:Y:S01]  /*a610*/  IMAD.IADD R0, R10, 0x1, R9.reuse ;  /* 0x000000010a007824 */ /* 0x101fe200078e0209 */
[----:B------:R-:W-:Y:S02]  /*a620*/  WARPGROUP.DEPBAR.LE gsb0, 0x0 ;  /* 0x00008000000079c5 */ /* 0x000fe40000010000 */
[----:B------:R0:W-:Y:S06]  /*a630*/  BAR.ARV R8, 0x100 ;  /* 0x000400080000751d */ /* 0x0001ec0000002000 */
[----:B------:R1:W-:Y:S02]  /*a640*/  @!P1 SYNCS.ARRIVE.TRANS64.RED.A1T0 RZ, [R2+URZ], RZ ;  /* 0x000000ff02ff99a7 */ /* 0x0003e4000810043f */
[----:B-1----:R-:W-:Y:S01]  /*a650*/  IMAD.IADD R2, R12, 0x1, R9 ;  /* 0x000000010c027824 */ /* 0x002fe200078e0209 */
[----:B0-----:R-:W-:Y:S06]  /*a660*/  @!P5 BRA `(.L_x_1104) ;  /* 0x00000000005cd947 */ /* 0x001fec0003800000 */
        /* <DEDUP_REMOVED lines=13> */
.L_x_1106:
[----:B------:R-:W-:-:S05]  /*a740*/  IMAD.U32 R20, RZ, RZ, UR22 ;  /* 0x00000016ff147e24 */ /* 0x000fca000f8e00ff */
[----:B------:R-:W-:-:S13]  /*a750*/  ISETP.NE.AND P2, PT, R20, 0x1, PT ;  /* 0x000000011400780c */ /* 0x000fda0003f45270 */
[----:B------:R-:W0:Y:S02]  /*a760*/  @P2 LDC.64 R8, c[0x0][0x9e8] ;  /* 0x00027a00ff082b82 */ /* 0x000e240000000a00 */
[----:B0-----:R-:W-:-:S05]  /*a770*/  @P2 IMAD.HI.U32 R8, R14, R8, RZ ;  /* 0x000000080e082227 */ /* 0x001fca00078e00ff */
[----:B------:R-:W-:-:S07]  /*a780*/  @P2 SHF.R.U32.HI R14, RZ, R9, R8 ;  /* 0x00000009ff0e2219 */ /* 0x000fce0000011608 */
.L_x_1107:
[----:B------:R-:W-:Y:S05]  /*a790*/  BSYNC B0 ;  /* 0x0000000000007941 */ /* 0x000fea0003800000 */
.L_x_1105:
[----:B------:R-:W-:-:S04]  /*a7a0*/  IMAD R9, R14, R20, -R11 ;  /* 0x000000140e097224 */ /* 0x000fc800078e0a0b */
[----:B------:R-:W-:-:S05]  /*a7b0*/  IMAD.IADD R9, R9, 0x1, -R16 ;  /* 0x0000000109097824 */ /* 0x000fca00078e0a10 */
[----:B------:R-:W-:Y:S02]  /*a7c0*/  VIADDMNMX R2, R9, R20, R2, PT ;  /* 0x0000001409027246 */ /* 0x000fe40003800102 */
[----:B------:R-:W-:-:S07]  /*a7d0*/  VIMNMX R0, R0, R9, !PT ;  /* 0x0000000900007248 */ /* 0x000fce0007fe0100 */
.L_x_1104:
        /* <DEDUP_REMOVED lines=114> */
.L_x_1110:
[----:B------:R-:W-:-:S05]  /*af00*/  IMAD.U32 R2, RZ, RZ, UR22 ;  /* 0x00000016ff027e24 */ /* 0x000fca000f8e00ff */
[----:B------:R-:W-:-:S13]  /*af10*/  ISETP.NE.AND P3, PT, R2, 0x1, PT ;  /* 0x000000010200780c */ /* 0x000fda0003f65270 */
[----:B------:R-:W0:Y:S02]  /*af20*/  @P3 LDC.64 R8, c[0x0][0x9e8] ;  /* 0x00027a00ff083b82 */ /* 0x000e240000000a00 */
[----:B0-----:R-:W-:-:S05]  /*af30*/  @P3 IMAD.HI.U32 R8, R0, R8, RZ ;  /* 0x0000000800083227 */ /* 0x001fca00078e00ff */
[----:B------:R-:W-:-:S07]  /*af40*/  @P3 SHF.R.U32.HI R0, RZ, R9, R8 ;  /* 0x00000009ff003219 */ /* 0x000fce0000011608 */
.L_x_1111:
[----:B------:R-:W-:Y:S05]  /*af50*/  BSYNC B0 ;  /* 0x0000000000007941 */ /* 0x000fea0003800000 */
.L_x_1109:
[----:B------:R-:W-:-:S04]  /*af60*/  IMAD R11, R0, R2, -R11 ;  /* 0x00000002000b7224 */ /* 0x000fc800078e0a0b */
[----:B------:R-:W-:-:S05]  /*af70*/  IMAD.IADD R11, R11, 0x1, -R16 ;  /* 0x000000010b0b7824 */ /* 0x000fca00078e0a10 */
[----:B------:R-:W-:Y:S02]  /*af80*/  VIADDMNMX R12, R11, R2, R12, PT ;  /* 0x000000020b0c7246 */ /* 0x000fe4000380010c */
[----:B------:R-:W-:-:S07]  /*af90*/  VIMNMX R10, R10, R11, !PT ;  /* 0x0000000b0a0a7248 */ /* 0x000fce0007fe0100 */
.L_x_1108:
        /* <DEDUP_REMOVED lines=34> */
[----:B------:R-:W-:Y:S02]  /*b1c0*/  ISETP.GT.AND P3, PT, R10, RZ, P2 ;  /* 0x000000ff0a00720c */ /* 0x000fe40001764270 */
        /* <DEDUP_REMOVED lines=9> */
[----:B------:R-:W-:Y:S02]  /*b260*/  ISETP.GT.AND P4, PT, R10, 0x18, P2 ;  /* 0x000000180a00780c */ /* 0x000fe40001784270 */
[----:B------:R-:W-:Y:S02]  /*b270*/  FMNMX.FTZ R0, R68, R9, !PT ;  /* 0x0000000944007209 */ /* 0x000fe40007810000 */
[----:B------:R-:W-:Y:S02]  /*b280*/  FSEL R13, R26, -INF , !P3 ;  /* 0xff8000001a0d7808 */ /* 0x000fe40005800000 */
[----:B------:R-:W-:Y:S02]  /*b290*/  FMNMX.FTZ R9, R69, R0, !PT ;  /* 0x0000000045097209 */ /* 0x000fe40007810000 */
[----:B------:R-:W-:-:S02]  /*b2a0*/  ISETP.LT.OR P6, PT, R12, 0x9, P6 ;  /* 0x000000090c00780c */ /* 0x000fc400037c1670 */
[----:B------:R-:W-:Y:S02]  /*b2b0*/  FMNMX.FTZ R0, R72, R9, !PT ;  /* 0x0000000948007209 */ /* 0x000fe40007810000 */
[----:B------:R-:W-:Y:S02]  /*b2c0*/  ISETP.LT.OR P4, PT, R12, 0x19, P4 ;  /* 0x000000190c00780c */ /* 0x000fe40002781670 */
[----:B------:R-:W-:Y:S02]  /*b2d0*/  FMNMX.FTZ R9, R73, R0, !PT ;  /* 0x0000000049097209 */ /* 0x000fe40007810000 */
[----:B------:R-:W-:Y:S02]  /*b2e0*/  FMNMX.FTZ R8, R13, R6, !PT ;  /* 0x000000060d087209 */ /* 0x000fe40007810000 */
[----:B------:R-:W-:Y:S02]  /*b2f0*/  FMNMX.FTZ R0, R76, R9, !PT ;  /* 0x000000094c007209 */ /* 0x000fe40007810000 */
[----:B------:R-:W-:-:S02]  /*b300*/  FSEL R30, R30, -INF , !P6 ;  /* 0xff8000001e1e7808 */ /* 0x000fc40007000000 */
[----:B------:R-:W-:Y:S02]  /*b310*/  FMNMX.FTZ R9, R77, R0, !PT ;  /* 0x000000004d097209 */ /* 0x000fe40007810000 */
[----:B------:R-:W-:Y:S02]  /*b320*/  FSEL R38, R38, -INF , !P4 ;  /* 0xff80000026267808 */ /* 0x000fe40006000000 */
[----:B------:R-:W-:Y:S02]  /*b330*/  FMNMX.FTZ R0, R80, R9, !PT ;  /* 0x0000000950007209 */ /* 0x000fe40007810000 */
[----:B------:R-:W-:Y:S02]  /*b340*/  FMNMX.FTZ R21, R27, R8, !PT ;  /* 0x000000081b157209 */ /* 0x000fe40007810000 */
[----:B------:R-:W-:Y:S02]  /*b350*/  FMNMX.FTZ R9, R81, R0, !PT ;  /* 0x0000000051097209 */ /* 0x000fe40007810000 */
[----:B------:R-:W-:-:S02]  /*b360*/  ISETP.GT.AND P4, PT, R10, 0x20, P2 ;  /* 0x000000200a00780c */ /* 0x000fc40001784270 */
[----:B------:R-:W-:Y:S02]  /*b370*/  FMNMX.FTZ R0, R84, R9, !PT ;  /* 0x0000000954007209 */ /* 0x000fe40007810000 */
[----:B------:R-:W-:Y:S02]  /*b380*/  FMNMX.FTZ R8, R30, R21, !PT ;  /* 0x000000151e087209 */ /* 0x000fe40007810000 */
[----:B------:R-:W-:Y:S02]  /*b390*/  FMNMX.FTZ R0, R85, R0, !PT ;  /* 0x0000000055007209 */ /* 0x000fe40007810000 */
[----:B------:R-:W-:Y:S02]  /*b3a0*/  ISETP.LT.OR P4, PT, R12, 0x21, P4 ;  /* 0x000000210c00780c */ /* 0x000fe40002781670 */
[----:B------:R-:W-:Y:S01]  /*b3b0*/  FMNMX.FTZ R21, R31, R8, !PT ;  /* 0x000000081f157209 */ /* 0x000fe20007810000 */
[----:B------:R-:W0:Y:S01]  /*b3c0*/  SHFL.BFLY PT, R9, R0, 0x2, 0x1f ;  /* 0x0c401f0000097f89 */ /* 0x000e2200000e0000 */
[----:B------:R-:W-:-:S02]  /*b3d0*/  FSEL R42, R42, -INF , !P4 ;  /* 0xff8000002a2a7808 */ /* 0x000fc40006000000 */
[----:B------:R-:W-:Y:S02]  /*b3e0*/  ISETP.GT.AND P4, PT, R10, 0x28, P2 ;  /* 0x000000280a00780c */ /* 0x000fe40001784270 */
[----:B------:R-:W-:Y:S02]  /*b3f0*/  FMNMX.FTZ R8, R34, R21, !PT ;  /* 0x0000001522087209 */ /* 0x000fe40007810000 */
[----:B------:R-:W-:Y:S02]  /*b400*/  ISETP.LT.OR P4, PT, R12, 0x29, P4 ;  /* 0x000000290c00780c */ /* 0x000fe40002781670 */
[----:B------:R-:W-:Y:S02]  /*b410*/  ISETP.GT.AND P3, PT, R10, 0x30, P2 ;  /* 0x000000300a00780c */ /* 0x000fe40001764270 */
[----:B------:R-:W-:Y:S02]  /*b420*/  FSEL R46, R46, -INF , !P4 ;  /* 0xff8000002e2e7808 */ /* 0x000fe40006000000 */
[----:B------:R-:W-:-:S02]  /*b430*/  ISETP.GT.AND P4, PT, R10, 0x29, P2 ;  /* 0x000000290a00780c */ /* 0x000fc40001784270 */
[C---:B------:R-:W-:Y:S02]  /*b440*/  ISETP.LT.OR P3, PT, R12.reuse, 0x31, P3 ;  /* 0x000000310c00780c */ /* 0x040fe40001f61670 */
[----:B------:R-:W-:Y:S02]  /*b450*/  ISETP.LT.OR P4, PT, R12, 0x2a, P4 ;  /* 0x0000002a0c00780c */ /* 0x000fe40002781670 */
[----:B------:R-:W-:Y:S02]  /*b460*/  FSEL R50, R50, -INF , !P3 ;  /* 0xff80000032327808 */ /* 0x000fe40005800000 */
[----:B------:R-:W-:Y:S02]  /*b470*/  FSEL R47, R47, -INF , !P4 ;  /* 0xff8000002f2f7808 */ /* 0x000fe40006000000 */
[----:B------:R-:W-:Y:S02]  /*b480*/  ISETP.GT.AND P4, PT, R10, 0x31, P2 ;  /* 0x000000310a00780c */ /* 0x000fe40001784270 */
[----:B0-----:R-:W-:-:S02]  /*b490*/  FMNMX.FTZ R9, R0, R9, !PT ;  /* 0x0000000900097209 */ /* 0x001fc40007810000 */
[----:B------:R-:W-:Y:S02]  /*b4a0*/  ISETP.GT.AND P3, PT, R10, 0x38, P2 ;  /* 0x000000380a00780c */ /* 0x000fe40001764270 */
[C---:B------:R-:W-:Y:S01]  /*b4b0*/  ISETP.LT.OR P4, PT, R12.reuse, 0x32, P4 ;  /* 0x000000320c00780c */ /* 0x040fe20002781670 */
[----:B------:R-:W0:Y:S01]  /*b4c0*/  SHFL.BFLY PT, R2, R9, 0x1, 0x1f ;  /* 0x0c201f0009027f89 */ /* 0x000e2200000e0000 */
[----:B------:R-:W-:Y:S02]  /*b4d0*/  ISETP.LT.OR P3, PT, R12, 0x39, P3 ;  /* 0x000000390c00780c */ /* 0x000fe40001f61670 */
[----:B------:R-:W-:Y:S02]  /*b4e0*/  FSEL R51, R51, -INF , !P4 ;  /* 0xff80000033337808 */ /* 0x000fe40006000000 */
[----:B------:R-:W-:Y:S02]  /*b4f0*/  ISETP.GT.AND P4, PT, R10, 0x39, P2 ;  /* 0x000000390a00780c */ /* 0x000fe40001784270 */
[----:B------:R-:W-:-:S02]  /*b500*/  FSEL R54, R54, -INF , !P3 ;  /* 0xff80000036367808 */ /* 0x000fc40005800000 */
[----:B------:R-:W-:Y:S02]  /*b510*/  ISETP.GT.AND P3, PT, R10, 0x40, P2 ;  /* 0x000000400a00780c */ /* 0x000fe40001764270 */
[C---:B------:R-:W-:Y:S02]  /*b520*/  ISETP.LT.OR P4, PT, R12.reuse, 0x3a, P4 ;  /* 0x0000003a0c00780c */ /* 0x040fe40002781670 */
[----:B------:R-:W-:Y:S02]  /*b530*/  ISETP.LT.OR P3, PT, R12, 0x41, P3 ;  /* 0x000000410c00780c */ /* 0x000fe40001f61670 */
[----:B------:R-:W-:Y:S02]  /*b540*/  FSEL R55, R55, -INF , !P4 ;  /* 0xff80000037377808 */ /* 0x000fe40006000000 */
[----:B------:R-:W-:Y:S02]  /*b550*/  ISETP.GT.AND P4, PT, R10, 0x41, P2 ;  /* 0x000000410a00780c */ /* 0x000fe40001784270 */
[----:B------:R-:W-:-:S02]  /*b560*/  FSEL R58, R58, -INF , !P3 ;  /* 0xff8000003a3a7808 */ /* 0x000fc40005800000 */
[----:B------:R-:W-:Y:S02]  /*b570*/  ISETP.GT.AND P3, PT, R10, 0x48, P2 ;  /* 0x000000480a00780c */ /* 0x000fe40001764270 */
[C---:B------:R-:W-:Y:S02]  /*b580*/  ISETP.LT.OR P4, PT, R12.reuse, 0x42, P4 ;  /* 0x000000420c00780c */ /* 0x040fe40002781670 */
[----:B0-----:R-:W-:Y:S02]  /*b590*/  FMNMX.FTZ R2, R9, R2, !PT ;  /* 0x0000000209027209 */ /* 0x001fe40007810000 */
[----:B------:R-:W-:Y:S02]  /*b5a0*/  ISETP.LT.OR P3, PT, R12, 0x49, P3 ;  /* 0x000000490c00780c */ /* 0x000fe40001f61670 */
[C---:B------:R-:W-:Y:S01]  /*b5b0*/  FSETP.NEU.FTZ.AND P6, PT, R2.reuse, -INF , PT ;  /* 0xff8000000200780b */ /* 0x040fe20003fdd000 */
[----:B------:R-:W-:Y:S01]  /*b5c0*/  FMUL.FTZ R0, R2, UR21 ;  /* 0x0000001502007c20 */ /* 0x000fe20008410000 */
[----:B------:R-:W-:-:S02]  /*b5d0*/  FSEL R59, R59, -INF , !P4 ;  /* 0xff8000003b3b7808 */ /* 0x000fc40006000000 */
[----:B------:R-:W-:Y:S02]  /*b5e0*/  ISETP.GT.AND P4, PT, R10, 0x49, P2 ;  /* 0x000000490a00780c */ /* 0x000fe40001784270 */
[----:B------:R-:W-:Y:S02]  /*b5f0*/  FSEL R0, R0, RZ, P6 ;  /* 0x000000ff00007208 */ /* 0x000fe40003000000 */
[----:B------:R-:W-:Y:S02]  /*b600*/  FSEL R62, R62, -INF , !P3 ;  /* 0xff8000003e3e7808 */ /* 0x000fe40005800000 */
[----:B------:R-:W-:Y:S01]  /*b610*/  ISETP.GT.AND P3, PT, R10, 0x50, P2 ;  /* 0x000000500a00780c */ /* 0x000fe20001764270 */
[--C-:B------:R-:W-:Y:S01]  /*b620*/  FFMA.FTZ R9, R25, UR21, -R0.reuse ;  /* 0x0000001519097c23 */ /* 0x100fe20008010800 */
[----:B------:R-:W-:Y:S01]  /*b630*/  FMNMX.FTZ R25, R35, R8, !PT ;  /* 0x0000000823197209 */ /* 0x000fe20007810000 */
[--C-:B------:R-:W-:Y:S01]  /*b640*/  FFMA.FTZ R11, R29, UR21, -R0.reuse ;  /* 0x000000151d0b7c23 */ /* 0x100fe20008010800 */
[--C-:B------:R-:W-:Y:S01]  /*b650*/  FFMA.FTZ R15, R33, UR21, -R0.reuse ;  /* 0x00000015210f7c23 */ /* 0x100fe20008010800 */
[----:B------:R-:W-:Y:S01]  /*b660*/  ISETP.LT.OR P4, PT, R12, 0x4a, P4 ;  /* 0x0000004a0c00780c */ /* 0x000fe20002781670 */
[--C-:B------:R-:W-:Y:S01]  /*b670*/  FFMA.FTZ R21, R37, UR21, -R0.reuse ;  /* 0x0000001525157c23 */ /* 0x100fe20008010800 */
[----:B------:R-:W-:Y:S01]  /*b680*/  FMNMX.FTZ R8, R38, R25, !PT ;  /* 0x0000001926087209 */ /* 0x000fe20007810000 */
[--C-:B------:R-:W-:Y:S01]  /*b690*/  FFMA.FTZ R148, R24, UR21, -R0.reuse ;  /* 0x0000001518947c23 */ /* 0x100fe20008010800 */
[----:B------:R-:W-:Y:S01]  /*b6a0*/  ISETP.LT.OR P3, PT, R12, 0x51, P3 ;  /* 0x000000510c00780c */ /* 0x000fe20001f61670 */
[--C-:B------:R-:W-:Y:S01]  /*b6b0*/  FFMA.FTZ R150, R28, UR21, -R0.reuse ;  /* 0x000000151c967c23 */ /* 0x100fe20008010800 */
[----:B------:R-:W-:Y:S01]  /*b6c0*/  FMNMX.FTZ R25, R39, R8, !PT ;  /* 0x0000000827197209 */ /* 0x000fe20007810000 */
[----:B------:R-:W-:Y:S01]  /*b6d0*/  MUFU.EX2 R9, R9 ;  /* 0x0000000900097308 */ /* 0x000fe20000000800 */
[----:B------:R-:W-:Y:S01]  /*b6e0*/  FSEL R63, R63, -INF , !P4 ;  /* 0xff8000003f3f7808 */ /* 0x000fe20006000000 */
[--C-:B------:R-:W-:Y:S01]  /*b6f0*/  FFMA.FTZ R144, R32, UR21, -R0.reuse ;  /* 0x0000001520907c23 */ /* 0x100fe20008010800 */
[----:B------:R-:W-:Y:S01]  /*b700*/  FMNMX.FTZ R8, R42, R25, !PT ;  /* 0x000000192a087209 */ /* 0x000fe20007810000 */
[--C-:B------:R-:W-:Y:S01]  /*b710*/  FFMA.FTZ R25, R41, UR21, -R0.reuse ;  /* 0x0000001529197c23 */ /* 0x100fe20008010800 */
[----:B------:R-:W-:Y:S01]  /*b720*/  ISETP.GT.AND P4, PT, R10, 0x51, P2 ;  /* 0x000000510a00780c */ /* 0x000fe20001784270 */
        /* <DEDUP_REMOVED lines=36> */
[----:B------:R-:W-:Y:S01]  /*b970*/  FFMA.FTZ R85, R85, UR21, -R0 ;  /* 0x0000001555557c23 */ /* 0x000fe20008010800 */
[----:B------:R-:W-:Y:S01]  /*b980*/  FMNMX.FTZ R8, R62, R37, !PT ;  /* 0x000000253e087209 */ /* 0x000fe20007810000 */
[----:B------:R-:W-:Y:S01]  /*b990*/  MUFU.EX2 R144, R144 ;  /* 0x0000009000907308 */ /* 0x000fe20000000800 */
[----:B------:R-:W-:-:S02]  /*b9a0*/  ISETP.LT.OR P3, PT, R12, 0x61, P3 ;  /* 0x000000610c00780c */ /* 0x000fc40001f61670 */
[----:B------:R-:W-:Y:S02]  /*b9b0*/  FMNMX.FTZ R37, R63, R8, !PT ;  /* 0x000000083f257209 */ /* 0x000fe40007810000 */
[----:B------:R-:W-:Y:S02]  /*b9c0*/  FSEL R71, R71, -INF , !P4 ;  /* 0xff80000047477808 */ /* 0x000fe40006000000 */
[----:B------:R-:W-:Y:S01]  /*b9d0*/  FMNMX.FTZ R8, R66, R37, !PT ;  /* 0x0000002542087209 */ /* 0x000fe20007810000 */
[--C-:B------:R-:W-:Y:S01]  /*b9e0*/  FFMA.FTZ R37, R53, UR21, -R0.reuse ;  /* 0x0000001535257c23 */ /* 0x100fe20008010800 */
[----:B------:R-:W-:Y:S01]  /*b9f0*/  ISETP.GT.AND P4, PT, R10, 0x61, P2 ;  /* 0x000000610a00780c */ /* 0x000fe20001784270 */
[----:B------:R-:W-:Y:S01]  /*ba00*/  FFMA.FTZ R53, R69, UR21, -R0 ;  /* 0x0000001545357c23 */ /* 0x000fe20008010800 */
[----:B------:R-:W-:Y:S01]  /*ba10*/  FMNMX.FTZ R41, R67, R8, !PT ;  /* 0x0000000843297209 */ /* 0x000fe20007810000 */
[----:B------:R-:W-:Y:S01]  /*ba20*/  MUFU.EX2 R15, R15 ;  /* 0x0000000f000f7308 */ /* 0x000fe20000000800 */
[----:B------:R-:W-:-:S02]  /*ba30*/  FSEL R74, R74, -INF , !P3 ;  /* 0xff8000004a4a7808 */ /* 0x000fc40005800000 */
[----:B------:R-:W-:Y:S02]  /*ba40*/  FMNMX.FTZ R8, R70, R41, !PT ;  /* 0x0000002946087209 */ /* 0x000fe40007810000 */
[----:B------:R-:W-:Y:S02]  /*ba50*/  ISETP.GT.AND P3, PT, R10, 0x68, P2 ;  /* 0x000000680a00780c */ /* 0x000fe40001764270 */
[C---:B------:R-:W-:Y:S01]  /*ba60*/  ISETP.LT.OR P4, PT, R12.reuse, 0x62, P4 ;  /* 0x000000620c00780c */ /* 0x040fe20002781670 */
[----:B------:R-:W-:Y:S01]  /*ba70*/  MUFU.EX2 R146, R146 ;  /* 0x0000009200927308 */ /* 0x000fe20000000800 */
[----:B------:R-:W-:Y:S02]  /*ba80*/  FMNMX.FTZ R41, R71, R8, !PT ;  /* 0x0000000847297209 */ /* 0x000fe40007810000 */
[----:B------:R-:W-:Y:S02]  /*ba90*/  ISETP.LT.OR P3, PT, R12, 0x69, P3 ;  /* 0x000000690c00780c */ /* 0x000fe40001f61670 */
[----:B------:R-:W-:-:S02]  /*baa0*/  FSEL R75, R75, -INF , !P4 ;  /* 0xff8000004b4b7808 */ /* 0x000fc40006000000 */
[----:B------:R-:W-:Y:S01]  /*bab0*/  ISETP.GT.AND P4, PT, R10, 0x69, P2 ;  /* 0x000000690a00780c */ /* 0x000fe20001784270 */
[----:B------:R-:W-:Y:S01]  /*bac0*/  MUFU.EX2 R21, R21 ;  /* 0x0000001500157308 */ /* 0x000fe20000000800 */
[----:B------:R-:W-:Y:S01]  /*bad0*/  FMNMX.FTZ R8, R74, R41, !PT ;  /* 0x000000294a087209 */ /* 0x000fe20007810000 */
[--C-:B------:R-:W-:Y:S01]  /*bae0*/  FFMA.FTZ R41, R57, UR21, -R0.reuse ;  /* 0x0000001539297c23 */ /* 0x100fe20008010800 */
[----:B------:R-:W-:Y:S01]  /*baf0*/  FSEL R78, R78, -INF , !P3 ;  /* 0xff8000004e4e7808 */ /* 0x000fe20005800000 */
[----:B------:R-:W-:Y:S01]  /*bb00*/  FFMA.FTZ R57, R73, UR21, -R0 ;  /* 0x0000001549397c23 */ /* 0x000fe20008010800 */
[----:B------:R-:W-:Y:S02]  /*bb10*/  ISETP.GT.AND P3, PT, R10, 0x70, P2 ;  /* 0x000000700a00780c */ /* 0x000fe40001764270 */
[----:B------:R-:W-:Y:S01]  /*bb20*/  ISETP.LT.OR P4, PT, R12, 0x6a, P4 ;  /* 0x0000006a0c00780c */ /* 0x000fe20002781670 */
[----:B------:R-:W-:Y:S01]  /*bb30*/  MUFU.EX2 R140, R140 ;  /* 0x0000008c008c7308 */ /* 0x000fe20000000800 */
[----:B------:R-:W-:-:S02]  /*bb40*/  FMNMX.FTZ R45, R75, R8, !PT ;  /* 0x000000084b2d7209 */ /* 0x000fc40007810000 */
[----:B------:R-:W-:Y:S02]  /*bb50*/  ISETP.LT.OR P3, PT, R12, 0x71, P3 ;  /* 0x000000710c00780c */ /* 0x000fe40001f61670 */
[----:B------:R-:W-:Y:S02]  /*bb60*/  FSEL R79, R79, -INF , !P4 ;  /* 0xff8000004f4f7808 */ /* 0x000fe40006000000 */
[----:B------:R-:W-:Y:S01]  /*bb70*/  ISETP.GT.AND P4, PT, R10, 0x71, P2 ;  /* 0x000000710a00780c */ /* 0x000fe20001784270 */
[----:B------:R-:W-:Y:S01]  /*bb80*/  MUFU.EX2 R25, R25 ;  /* 0x0000001900197308 */ /* 0x000fe20000000800 */
        /* <DEDUP_REMOVED lines=11> */
[----:B------:R-:W-:Y:S01]  /*bc40*/  FFMA.FTZ R45, R61, UR21, -R0 ;  /* 0x000000153d2d7c23 */ /* 0x000fe20008010800 */
[----:B------:R-:W-:-:S02]  /*bc50*/  ISETP.LT.OR P2, PT, R12, 0x7a, P2 ;  /* 0x0000007a0c00780c */ /* 0x000fc40001741670 */
[----:B------:R-:W-:Y:S02]  /*bc60*/  FSEL R86, R86, -INF , !P3 ;  /* 0xff80000056567808 */ /* 0x000fe40005800000 */
[----:B------:R-:W-:Y:S01]  /*bc70*/  FMNMX.FTZ R49, R83, R8, !PT ;  /* 0x0000000853317209 */ /* 0x000fe20007810000 */
[----:B------:R-:W-:Y:S01]  /*bc80*/  MUFU.EX2 R136, R136 ;  /* 0x0000008800887308 */ /* 0x000fe20000000800 */
[----:B------:R-:W-:Y:S02]  /*bc90*/  FSEL R87, R87, -INF , !P2 ;  /* 0xff80000057577808 */ /* 0x000fe40005000000 */
[----:B------:R-:W-:Y:S01]  /*bca0*/  FMNMX.FTZ R8, R86, R49, !PT ;  /* 0x0000003156087209 */ /* 0x000fe20007810000 */
[--C-:B------:R-:W-:Y:S01]  /*bcb0*/  FFMA.FTZ R49, R65, UR21, -R0.reuse ;  /* 0x0000001541317c23 */ /* 0x100fe20008010800 */
[--C-:B------:R-:W-:Y:S02]  /*bcc0*/  FFMA.FTZ R65, R81, UR21, -R0.reuse ;  /* 0x0000001551417c23 */ /* 0x100fe40008010800 */
[----:B------:R-:W-:Y:S01]  /*bcd0*/  FMNMX.FTZ R8, R87, R8, !PT ;  /* 0x0000000857087209 */ /* 0x000fe20007810000 */
[----:B------:R-:W-:Y:S04]  /*bce0*/  MUFU.EX2 R33, R33 ;  /* 0x0000002100217308 */ /* 0x000fe80000000800 */
[----:B------:R-:W0:Y:S04]  /*bcf0*/  SHFL.BFLY PT, R61, R8, 0x2, 0x1f ;  /* 0x0c401f00083d7f89 */ /* 0x000e2800000e0000 */
[----:B------:R-:W-:Y:S08]  /*bd00*/  MUFU.EX2 R138, R138 ;  /* 0x0000008a008a7308 */ /* 0x000ff00000000800 */
[----:B------:R-:W-:Y:S08]  /*bd10*/  MUFU.EX2 R37, R37 ;  /* 0x0000002500257308 */ /* 0x000ff00000000800 */
[----:B------:R-:W-:Y:S01]  /*bd20*/  MUFU.EX2 R132, R132 ;  /* 0x0000008400847308 */ /* 0x000fe20000000800 */
[----:B0-----:R-:W-:Y:S01]  /*bd30*/  FMNMX.FTZ R10, R8, R61, !PT ;  /* 0x0000003d080a7209 */ /* 0x001fe20007810000 */
[----:B------:R-:W-:Y:S01]  /*bd40*/  FFMA.FTZ R61, R77, UR21, -R0 ;  /* 0x000000154d3d7c23 */ /* 0x000fe20008010800 */
[----:B------:R-:W-:-:S05]  /*bd50*/  FSEL R8, R2, RZ, P6 ;  /* 0x000000ff02087208 */ /* 0x000fca0003000000 */
[----:B------:R-:W-:Y:S01]  /*bd60*/  MUFU.EX2 R41, R41 ;  /* 0x0000002900297308 */ /* 0x000fe20000000800 */
[----:B------:R-:W0:Y:S01]  /*bd70*/  SHFL.BFLY PT, R69, R10, 0x1, 0x1f ;  /* 0x0c201f000a457f89 */ /* 0x000e2200000e0000 */
[----:B------:R-:W-:-:S04]  /*bd80*/  FADD.FTZ R8, -R8, R7 ;  /* 0x0000000708087221 */ /* 0x000fc80000010100 */
[----:B------:R-:W-:Y:S02]  /*bd90*/  FMUL.FTZ R7, R8, UR21 ;  /* 0x0000001508077c20 */ /* 0x000fe40008410000 */
[----:B------:R-:W-:Y:S08]  /*bda0*/  MUFU.EX2 R134, R134 ;  /* 0x0000008600867308 */ /* 0x000ff00000000800 */
[----:B------:R-:W1:Y:S08]  /*bdb0*/  MUFU.EX2 R7, R7 ;  /* 0x0000000700077308 */ /* 0x000e700000000800 */
[----:B------:R-:W-:Y:S01]  /*bdc0*/  MUFU.EX2 R45, R45 ;  /* 0x0000002d002d7308 */ /* 0x000fe20000000800 */
[----:B0-----:R-:W-:-:S04]  /*bdd0*/  FMNMX.FTZ R0, R10, R69, !PT ;  /* 0x000000450a007209 */ /* 0x001fc80007810000 */
[C---:B------:R-:W-:Y:S01]  /*bde0*/  FSETP.NEU.FTZ.AND P2, PT, R0.reuse, -INF , PT ;  /* 0xff8000000000780b */ /* 0x040fe20003f5d000 */
[----:B------:R-:W-:Y:S02]  /*bdf0*/  FMUL.FTZ R32, R0, UR21 ;  /* 0x0000001500207c20 */ /* 0x000fe40008410000 */
[----:B------:R-:W-:Y:S01]  /*be00*/  MUFU.EX2 R128, R128 ;  /* 0x0000008000807308 */ /* 0x000fe20000000800 */
[----:B-1----:R-:W-:Y:S01]  /*be10*/  FFMA.FTZ R28, R7, R5, R148 ;  /* 0x00000005071c7223 */ /* 0x002fe20000010094 */
[C---:B------:R-:W-:Y:S01]  /*be20*/  F2FP.BF16.F32.PACK_AB R148, R9.reuse, R148 ;  /* 0x000000940994723e */ /* 0x040fe200000010ff */
[-C--:B------:R-:W-:Y:S01]  /*be30*/  FMUL.FTZ R88, R88, R7.reuse ;  /* 0x0000000758587220 */ /* 0x080fe20000410000 */
[----:B------:R-:W-:Y:S01]  /*be40*/  FSEL R32, R32, RZ, P2 ;  /* 0x000000ff20207208 */ /* 0x000fe20001000000 */
[----:B------:R-:W-:Y:S01]  /*be50*/  FADD.FTZ R5, R9, R28 ;  /* 0x0000001c09057221 */ /* 0x000fe20000010000 */
[-C--:B------:R-:W-:Y:S01]  /*be60*/  FMUL.FTZ R89, R89, R7.reuse ;  /* 0x0000000759597220 */ /* 0x080fe20000410000 */
[-C--:B------:R-:W-:Y:S01]  /*be70*/  FMUL.FTZ R92, R92, R7.reuse ;  /* 0x000000075c5c7220 */ /* 0x080fe20000410000 */
[----:B------:R-:W-:Y:S01]  /*be80*/  MUFU.EX2 R49, R49 ;  /* 0x0000003100317308 */ /* 0x000fe20000000800 */
[----:B------:R-:W-:Y:S01]  /*be90*/  FADD.FTZ R28, R150, R5 ;  /* 0x00000005961c7221 */ /* 0x000fe20000010000 */
[--C-:B------:R-:W-:Y:S01]  /*bea0*/  FFMA.FTZ R149, R13, UR21, -R32.reuse ;  /* 0x000000150d957c23 */ /* 0x100fe20008010820 */
[----:B------:R-:W-:Y:S01]  /*beb0*/  FSEL R5, R0, RZ, P2 ;  /* 0x000000ff00057208 */ /* 0x000fe20001000000 */
[----:B------:R-:W-:Y:S01]  /*bec0*/  FFMA.FTZ R151, R30, UR21, -R32 ;  /* 0x000000151e977c23 */ /* 0x000fe20008010820 */
[----:B------:R-:W-:Y:S01]  /*bed0*/  FADD.FTZ R13, R11, R28 ;  /* 0x0000001c0b0d7221 */ /* 0x000fe20000010000 */
[--C-:B------:R-:W-:Y:S01]  /*bee0*/  FFMA.FTZ R8, R27, UR21, -R32.reuse ;  /* 0x000000151b087c23 */ /* 0x100fe20008010820 */
[----:B------:R-:W-:Y:S01]  /*bef0*/  FFMA.FTZ R10, R31, UR21, -R32 ;  /* 0x000000151f0a7c23 */ /* 0x000fe20008010820 */
[----:B------:R-:W-:Y:S01]  /*bf00*/  FADD.FTZ R5, -R5, R6 ;  /* 0x0000000605057221 */ /* 0x000fe20000010100 */
[----:B------:R-:W-:Y:S01]  /*bf10*/  FADD.FTZ R30, R144, R13 ;  /* 0x0000000d901e7221 */ /* 0x000fe20000010000 */
[----:B------:R-:W-:Y:S01]  /*bf20*/  MUFU.EX2 R149, R149 ;  /* 0x0000009500957308 */ /* 0x000fe20000000800 */
[----:B------:R-:W-:Y:S01]  /*bf30*/  FFMA.FTZ R145, R34, UR21, -R32 ;  /* 0x0000001522917c23 */ /* 0x000fe20008010820 */
[----:B------:R-:W-:Y:S01]  /*bf40*/  FMUL.FTZ R5, R5, UR21 ;  /* 0x0000001505057c20 */ /* 0x000fe20008410000 */
[----:B------:R-:W-:Y:S01]  /*bf50*/  FADD.FTZ R13, R15, R30 ;  /* 0x0000001e0f0d7221 */ /* 0x000fe20000010000 */
[--C-:B------:R-:W-:Y:S01]  /*bf60*/  FFMA.FTZ R12, R35, UR21, -R32.reuse ;  /* 0x00000015230c7c23 */ /* 0x100fe20008010820 */
[--C-:B------:R-:W-:Y:S01]  /*bf70*/  FFMA.FTZ R147, R38, UR21, -R32.reuse ;  /* 0x0000001526937c23 */ /* 0x100fe20008010820 */
[--C-:B------:R-:W-:Y:S01]  /*bf80*/  FFMA.FTZ R14, R39, UR21, -R32.reuse ;  /* 0x00000015270e7c23 */ /* 0x100fe20008010820 */
[----:B------:R-:W-:Y:S01]  /*bf90*/  FADD.FTZ R30, R146, R13 ;  /* 0x0000000d921e7221 */ /* 0x000fe20000010000 */
[----:B------:R-:W0:Y:S01]  /*bfa0*/  MUFU.EX2 R6, R5 ;  /* 0x0000000500067308 */ /* 0x000e220000000800 */
[--C-:B------:R-:W-:Y:S01]  /*bfb0*/  FFMA.FTZ R141, R42, UR21, -R32.reuse ;  /* 0x000000152a8d7c23 */ /* 0x100fe20008010820 */
[----:B------:R-:W-:Y:S01]  /*bfc0*/  FFMA.FTZ R20, R43, UR21, -R32 ;  /* 0x000000152b147c23 */ /* 0x000fe20008010820 */
[----:B------:R-:W-:Y:S01]  /*bfd0*/  FADD.FTZ R13, R21, R30 ;  /* 0x0000001e150d7221 */ /* 0x000fe20000010000 */
[--C-:B------:R-:W-:Y:S01]  /*bfe0*/  FFMA.FTZ R143, R46, UR21, -R32.reuse ;  /* 0x000000152e8f7c23 */ /* 0x100fe20008010820 */
[--C-:B------:R-:W-:Y:S01]  /*bff0*/  FFMA.FTZ R24, R47, UR21, -R32.reuse ;  /* 0x000000152f187c23 */ /* 0x100fe20008010820 */
[--C-:B------:R-:W-:Y:S01]  /*c000*/  FFMA.FTZ R137, R50, UR21, -R32.reuse ;  /* 0x0000001532897c23 */ /* 0x100fe20008010820 */
[----:B------:R-:W-:Y:S01]  /*c010*/  FADD.FTZ R30, R140, R13 ;  /* 0x0000000d8c1e7221 */ /* 0x000fe20000010000 */
[----:B------:R-:W1:Y:S01]  /*c020*/  MUFU.EX2 R8, R8 ;  /* 0x0000000800087308 */ /* 0x000e620000000800 */
[--C-:B------:R-:W-:Y:S01]  /*c030*/  FFMA.FTZ R26, R51, UR21, -R32.reuse ;  /* 0x00000015331a7c23 */ /* 0x100fe20008010820 */
[----:B------:R-:W-:Y:S01]  /*c040*/  FFMA.FTZ R139, R54, UR21, -R32 ;  /* 0x00000015368b7c23 */ /* 0x000fe20008010820 */
[----:B------:R-:W-:Y:S01]  /*c050*/  FADD.FTZ R13, R25, R30 ;  /* 0x0000001e190d7221 */ /* 0x000fe20000010000 */
[--C-:B------:R-:W-:Y:S01]  /*c060*/  FFMA.FTZ R28, R55, UR21, -R32.reuse ;  /* 0x00000015371c7c23 */ /* 0x100fe20008010820 */
[--C-:B------:R-:W-:Y:S01]  /*c070*/  FFMA.FTZ R133, R58, UR21, -R32.reuse ;  /* 0x000000153a857c23 */ /* 0x100fe20008010820 */
[--C-:B------:R-:W-:Y:S01]  /*c080*/  FFMA.FTZ R30, R59, UR21, -R32.reuse ;  /* 0x000000153b1e7c23 */ /* 0x100fe20008010820 */
[----:B------:R-:W-:Y:S01]  /*c090*/  FADD.FTZ R34, R142, R13 ;  /* 0x0000000d8e227221 */ /* 0x000fe20000010000 */
[----:B------:R-:W2:Y:S01]  /*c0a0*/  MUFU.EX2 R151, R151 ;  /* 0x0000009700977308 */ /* 0x000ea20000000800 */
[----:B0-----:R-:W-:Y:S01]  /*c0b0*/  FFMA.FTZ R5, R6, R4, R149 ;  /* 0x0000000406057223 */ /* 0x001fe20000010095 */
[----:B------:R-:W-:Y:S01]  /*c0c0*/  FFMA.FTZ R135, R62, UR21, -R32 ;  /* 0x000000153e877c23 */ /* 0x000fe20008010820 */
[----:B------:R-:W-:Y:S01]  /*c0d0*/  FADD.FTZ R13, R29, R34 ;  /* 0x000000221d0d7221 */ /* 0x000fe20000010000 */
[--C-:B------:R-:W-:Y:S01]  /*c0e0*/  FFMA.FTZ R4, R63, UR21, -R32.reuse ;  /* 0x000000153f047c23 */ /* 0x100fe20008010820 */
[--C-:B------:R-:W-:Y:S01]  /*c0f0*/  FFMA.FTZ R129, R66, UR21, -R32.reuse ;  /* 0x0000001542817c23 */ /* 0x100fe20008010820 */
[--C-:B------:R-:W-:Y:S01]  /*c100*/  FFMA.FTZ R131, R70, UR21, -R32.reuse ;  /* 0x0000001546837c23 */ /* 0x100fe20008010820 */
        /* <DEDUP_REMOVED lines=8> */
[----:B------:R-:W-:Y:S01]  /*c190*/  FFMA.FTZ R79, R79, UR21, -R32 ;  /* 0x000000154f4f7c23 */ /* 0x000fe20008010820 */
[----:B------:R-:W1:Y:S01]  /*c1a0*/  MUFU.EX2 R145, R145 ;  /* 0x0000009100917308 */ /* 0x000e620000000800 */
[----:B--2---:R-:W-:Y:S01]  /*c1b0*/  FADD.FTZ R5, R151, R36 ;  /* 0x0000002497057221 */ /* 0x004fe20000010000 */
[----:B------:R-:W-:Y:S01]  /*c1c0*/  FADD.FTZ R36, R138, R13 ;  /* 0x0000000d8a247221 */ /* 0x000fe20000010000 */
[--C-:B------:R-:W-:Y:S01]  /*c1d0*/  FFMA.FTZ R82, R82, UR21, -R32.reuse ;  /* 0x0000001552527c23 */ /* 0x100fe20008010820 */
[--C-:B------:R-:W-:Y:S01]  /*c1e0*/  FFMA.FTZ R83, R83, UR21, -R32.reuse ;  /* 0x0000001553537c23 */ /* 0x100fe20008010820 */
[----:B------:R-:W-:Y:S01]  /*c1f0*/  FFMA.FTZ R86, R86, UR21, -R32 ;  /* 0x0000001556567c23 */ /* 0x000fe20008010820 */
[----:B------:R-:W-:Y:S01]  /*c200*/  FADD.FTZ R13, R37, R36 ;  /* 0x00000024250d7221 */ /* 0x000fe20000010000 */
[--C-:B------:R-:W-:Y:S01]  /*c210*/  FFMA.FTZ R36, R71, UR21, -R32.reuse ;  /* 0x0000001547247c23 */ /* 0x100fe20008010820 */
[----:B------:R-:W2:Y:S01]  /*c220*/  MUFU.EX2 R12, R12 ;  /* 0x0000000c000c7308 */ /* 0x000ea20000000800 */
[----:B0-----:R-:W-:Y:S01]  /*c230*/  FADD.FTZ R38, R10, R5 ;  /* 0x000000050a267221 */ /* 0x001fe20000010000 */
[----:B------:R-:W-:Y:S01]  /*c240*/  FADD.FTZ R40, R132, R13 ;  /* 0x0000000d84287221 */ /* 0x000fe20000010000 */
[----:B------:R-:W-:Y:S01]  /*c250*/  FFMA.FTZ R32, R87, UR21, -R32 ;  /* 0x0000001557207c23 */ /* 0x000fe20008010820 */
[----:B------:R-:W-:Y:S01]  /*c260*/  IMAD.U32 R27, RZ, RZ, UR25 ;  /* 0x00000019ff1b7e24 */ /* 0x000fe2000f8e00ff */
[----:B------:R-:W-:Y:S01]  /*c270*/  ISETP.GT.AND P2, PT, R3, UR43, PT ;  /* 0x0000002b03007c0c */ /* 0x000fe2000bf44270 */
[----:B------:R-:W-:Y:S01]  /*c280*/  FADD.FTZ R13, R41, R40 ;  /* 0x00000028290d7221 */ /* 0x000fe20000010000 */
[----:B------:R-:W-:Y:S01]  /*c290*/  UMOV UR25, UR47 ;  /* 0x0000002f00197c82 */ /* 0x000fe20008000000 */
[----:B------:R-:W0:Y:S01]  /*c2a0*/  MUFU.EX2 R147, R147 ;  /* 0x0000009300937308 */ /* 0x000e220000000800 */
[----:B-1----:R-:W-:Y:S01]  /*c2b0*/  FADD.FTZ R5, R145, R38 ;  /* 0x0000002691057221 */ /* 0x002fe20000010000 */
[----:B------:R-:W-:Y:S01]  /*c2c0*/  FADD.FTZ R40, R134, R13 ;  /* 0x0000000d86287221 */ /* 0x000fe20000010000 */
[----:B------:R-:W-:Y:S01]  /*c2d0*/  @!P1 LEA R27, R27, UR45, 0x3 ;  /* 0x0000002d1b1b9c11 */ /* 0x000fe2000f8e18ff */
[-C--:B------:R-:W-:Y:S01]  /*c2e0*/  FMUL.FTZ R93, R93, R7.reuse ;  /* 0x000000075d5d7220 */ /* 0x080fe20000410000 */
[-C--:B------:R-:W-:Y:S01]  /*c2f0*/  FMUL.FTZ R96, R96, R7.reuse ;  /* 0x0000000760607220 */ /* 0x080fe20000410000 */
[----:B------:R-:W-:Y:S01]  /*c300*/  FADD.FTZ R13, R45, R40 ;  /* 0x000000282d0d7221 */ /* 0x000fe20000010000 */
[----:B------:R-:W-:Y:S01]  /*c310*/  FMUL.FTZ R97, R97, R7 ;  /* 0x0000000761617220 */ /* 0x000fe20000410000 */
[----:B------:R-:W1:Y:S01]  /*c320*/  MUFU.EX2 R14, R14 ;  /* 0x0000000e000e7308 */ /* 0x000e620000000800 */
[----:B--2---:R-:W-:Y:S01]  /*c330*/  FADD.FTZ R38, R12, R5 ;  /* 0x000000050c267221 */ /* 0x004fe20000010000 */
[----:B------:R-:W-:Y:S01]  /*c340*/  FADD.FTZ R40, R128, R13 ;  /* 0x0000000d80287221 */ /* 0x000fe20000010000 */
[----:B------:R-:W-:-:S02]  /*c350*/  @!P1 VIADD R27, R27, 0x16860 ;  /* 0x000168601b1b9836 */ /* 0x000fc40000000000 */
[-C--:B------:R-:W-:Y:S01]  /*c360*/  FMUL.FTZ R100, R100, R7.reuse ;  /* 0x0000000764647220 */ /* 0x080fe20000410000 */
[-C--:B------:R-:W-:Y:S01]  /*c370*/  FMUL.FTZ R101, R101, R7.reuse ;  /* 0x0000000765657220 */ /* 0x080fe20000410000 */
[----:B------:R-:W-:Y:S01]  /*c380*/  FADD.FTZ R13, R49, R40 ;  /* 0x00000028310d7221 */ /* 0x000fe20000010000 */
[-C--:B------:R-:W-:Y:S01]  /*c390*/  FMUL.FTZ R104, R104, R7.reuse ;  /* 0x0000000768687220 */ /* 0x080fe20000410000 */
[----:B------:R-:W2:Y:S01]  /*c3a0*/  MUFU.EX2 R141, R141 ;  /* 0x0000008d008d7308 */ /* 0x000ea20000000800 */
[----:B0-----:R-:W-:Y:S01]  /*c3b0*/  FADD.FTZ R5, R147, R38 ;  /* 0x0000002693057221 */ /* 0x001fe20000010000 */
[----:B------:R-:W-:Y:S01]  /*c3c0*/  @!P1 PRMT R27, RZ, 0x654, R27 ;  /* 0x00000654ff1b9816 */ /* 0x000fe2000000001b */
[-C--:B------:R-:W-:Y:S01]  /*c3d0*/  FMUL.FTZ R105, R105, R7.reuse ;  /* 0x0000000769697220 */ /* 0x080fe20000410000 */
[-C--:B------:R-:W-:Y:S01]  /*c3e0*/  FMUL.FTZ R108, R108, R7.reuse ;  /* 0x000000076c6c7220 */ /* 0x080fe20000410000 */
[-C--:B------:R-:W-:Y:S01]  /*c3f0*/  FMUL.FTZ R109, R109, R7.reuse ;  /* 0x000000076d6d7220 */ /* 0x080fe20000410000 */
[----:B------:R0:W-:Y:S01]  /*c400*/  @!P1 SYNCS.ARRIVE.TRANS64.RED.A1T0 RZ, [R27+URZ], RZ ;  /* 0x000000ff1bff99a7 */ /* 0x0001e2000810043f */
[-C--:B------:R-:W-:Y:S01]  /*c410*/  FMUL.FTZ R112, R112, R7.reuse ;  /* 0x0000000770707220 */ /* 0x080fe20000410000 */
[----:B------:R-:W3:Y:S01]  /*c420*/  MUFU.EX2 R20, R20 ;  /* 0x0000001400147308 */ /* 0x000ee20000000800 */
[----:B-1----:R-:W-:Y:S01]  /*c430*/  FADD.FTZ R38, R14, R5 ;  /* 0x000000050e267221 */ /* 0x002fe20000010000 */
[-C--:B------:R-:W-:Y:S01]  /*c440*/  FMUL.FTZ R113, R113, R7.reuse ;  /* 0x0000000771717220 */ /* 0x080fe20000410000 */
[-C--:B------:R-:W-:Y:S01]  /*c450*/  FMUL.FTZ R116, R116, R7.reuse ;  /* 0x0000000774747220 */ /* 0x080fe20000410000 */
[----:B------:R-:W-:Y:S01]  /*c460*/  FMUL.FTZ R117, R117, R7 ;  /* 0x0000000775757220 */ /* 0x000fe20000410000 */
[-C--:B------:R-:W-:Y:S01]  /*c470*/  FMUL.FTZ R90, R90, R6.reuse ;  /* 0x000000065a5a7220 */ /* 0x080fe20000410000 */
[-C--:B------:R-:W-:Y:S01]  /*c480*/  FMUL.FTZ R91, R91, R6.reuse ;  /* 0x000000065b5b7220 */ /* 0x080fe20000410000 */
[-C--:B------:R-:W-:Y:S01]  /*c490*/  FMUL.FTZ R94, R94, R6.reuse ;  /* 0x000000065e5e7220 */ /* 0x080fe20000410000 */
[----:B------:R-:W1:Y:S01]  /*c4a0*/  MUFU.EX2 R143, R143 ;  /* 0x0000008f008f7308 */ /* 0x000e620000000800 */
        /* <DEDUP_REMOVED lines=8> */
[----:B---3--:R-:W-:Y:S01]  /*c530*/  FADD.FTZ R38, R20, R5 ;  /* 0x0000000514267221 */ /* 0x008fe20000010000 */
[-C--:B------:R-:W-:Y:S01]  /*c540*/  FMUL.FTZ R107, R107, R6.reuse ;  /* 0x000000066b6b7220 */ /* 0x080fe20000410000 */
[-C--:B------:R-:W-:Y:S01]  /*c550*/  FMUL.FTZ R110, R110, R6.reuse ;  /* 0x000000066e6e7220 */ /* 0x080fe20000410000 */
[-C--:B------:R-:W-:Y:S01]  /*c560*/  FMUL.FTZ R111, R111, R6.reuse ;  /* 0x000000066f6f7220 */ /* 0x080fe20000410000 */
[-C--:B------:R-:W-:Y:S01]  /*c570*/  FMUL.FTZ R114, R114, R6.reuse ;  /* 0x0000000672727220 */ /* 0x080fe20000410000 */
[-C--:B------:R-:W-:Y:S01]  /*c580*/  FMUL.FTZ R115, R115, R6.reuse ;  /* 0x0000000673737220 */ /* 0x080fe20000410000 */
[-C--:B------:R-:W-:Y:S01]  /*c590*/  FMUL.FTZ R118, R118, R6.reuse ;  /* 0x0000000676767220 */ /* 0x080fe20000410000 */
[----:B------:R-:W3:Y:S01]  /*c5a0*/  MUFU.EX2 R130, R130 ;  /* 0x0000008200827308 */ /* 0x000ee20000000800 */
[----:B-1----:R-:W-:Y:S01]  /*c5b0*/  FADD.FTZ R5, R143, R38 ;  /* 0x000000268f057221 */ /* 0x002fe20000010000 */
[----:B------:R-:W-:Y:S01]  /*c5c0*/  FMUL.FTZ R119, R119, R6 ;  /* 0x0000000677777220 */ /* 0x000fe20000410000 */
[----:B------:R-:W-:Y:S01]  /*c5d0*/  F2FP.BF16.F32.PACK_AB R150, R11, R150 ;  /* 0x000000960b96723e */ /* 0x000fe200000010ff */
[----:B------:R-:W-:Y:S01]  /*c5e0*/  VIADD R3, R3, 0xffffffff ;  /* 0xffffffff03037836 */ /* 0x000fe20000000000 */
[----:B------:R-:W-:Y:S01]  /*c5f0*/  F2FP.BF16.F32.PACK_AB R144, R15, R144 ;  /* 0x000000900f90723e */ /* 0x000fe200000010ff */
[----:B------:R-:W-:Y:S01]  /*c600*/  IMAD.MOV.U32 R7, RZ, RZ, R2 ;  /* 0x000000ffff077224 */ /* 0x000fe200078e0002 */
[----:B------:R-:W-:Y:S01]  /*c610*/  F2FP.BF16.F32.PACK_AB R146, R21, R146 ;  /* 0x000000921592723e */ /* 0x000fe200000010ff */
[----:B------:R-:W1:Y:S01]  /*c620*/  MUFU.EX2 R137, R137 ;  /* 0x0000008900897308 */ /* 0x000e620000000800 */
[----:B--2---:R-:W-:Y:S01]  /*c630*/  FADD.FTZ R38, R24, R5 ;  /* 0x0000000518267221 */ /* 0x004fe20000010000 */
[----:B------:R-:W-:Y:S01]  /*c640*/  F2FP.BF16.F32.PACK_AB R140, R25, R140 ;  /* 0x0000008c198c723e */ /* 0x000fe200000010ff */
[----:B------:R-:W-:Y:S01]  /*c650*/  IMAD.MOV.U32 R6, RZ, RZ, R0 ;  /* 0x000000ffff067224 */ /* 0x000fe200078e0000 */
[----:B------:R-:W-:-:S02]  /*c660*/  F2FP.BF16.F32.PACK_AB R142, R29, R142 ;  /* 0x0000008e1d8e723e */ /* 0x000fc400000010ff */
[----:B------:R-:W-:Y:S02]  /*c670*/  F2FP.BF16.F32.PACK_AB R136, R33, R136 ;  /* 0x000000882188723e */ /* 0x000fe400000010ff */
[----:B------:R-:W2:Y:S01]  /*c680*/  MUFU.EX2 R53, R53 ;  /* 0x0000003500357308 */ /* 0x000ea20000000800 */
[----:B---3--:R-:W-:Y:S01]  /*c690*/  FADD.FTZ R40, R130, R13 ;  /* 0x0000000d82287221 */ /* 0x008fe20000010000 */
[----:B------:R-:W-:Y:S02]  /*c6a0*/  F2FP.BF16.F32.PACK_AB R138, R37, R138 ;  /* 0x0000008a258a723e */ /* 0x000fe400000010ff */
[----:B------:R-:W-:Y:S02]  /*c6b0*/  F2FP.BF16.F32.PACK_AB R132, R41, R132 ;  /* 0x000000842984723e */ /* 0x000fe400000010ff */
[----:B------:R-:W-:Y:S02]  /*c6c0*/  F2FP.BF16.F32.PACK_AB R134, R45, R134 ;  /* 0x000000862d86723e */ /* 0x000fe400000010ff */
[----:B------:R-:W3:Y:S01]  /*c6d0*/  MUFU.EX2 R26, R26 ;  /* 0x0000001a001a7308 */ /* 0x000ee20000000800 */
[----:B-1----:R-:W-:Y:S01]  /*c6e0*/  FADD.FTZ R5, R137, R38 ;  /* 0x0000002689057221 */ /* 0x002fe20000010000 */
[----:B------:R-:W-:-:S02]  /*c6f0*/  F2FP.BF16.F32.PACK_AB R128, R49, R128 ;  /* 0x000000803180723e */ /* 0x000fc400000010ff */
[----:B------:R-:W-:Y:S02]  /*c700*/  F2FP.BF16.F32.PACK_AB R149, R8, R149 ;  /* 0x000000950895723e */ /* 0x000fe400000010ff */
[----:B------:R-:W-:Y:S02]  /*c710*/  F2FP.BF16.F32.PACK_AB R151, R10, R151 ;  /* 0x000000970a97723e */ /* 0x000fe400000010ff */
[----:B------:R-:W1:Y:S01]  /*c720*/  MUFU.EX2 R124, R124 ;  /* 0x0000007c007c7308 */ /* 0x000e620000000800 */
[C---:B--2---:R-:W-:Y:S01]  /*c730*/  FADD.FTZ R9, R53.reuse, R40 ;  /* 0x0000002835097221 */ /* 0x044fe20000010000 */
[----:B------:R-:W-:Y:S02]  /*c740*/  F2FP.BF16.F32.PACK_AB R130, R53, R130 ;  /* 0x000000823582723e */ /* 0x000fe400000010ff */
[----:B------:R-:W-:Y:S02]  /*c750*/  F2FP.BF16.F32.PACK_AB R145, R12, R145 ;  /* 0x000000910c91723e */ /* 0x000fe400000010ff */
[----:B------:R-:W-:-:S02]  /*c760*/  F2FP.BF16.F32.PACK_AB R147, R14, R147 ;  /* 0x000000930e93723e */ /* 0x000fc400000010ff */
[----:B------:R-:W2:Y:S01]  /*c770*/  MUFU.EX2 R139, R139 ;  /* 0x0000008b008b7308 */ /* 0x000ea20000000800 */
[----:B---3--:R-:W-:Y:S01]  /*c780*/  FADD.FTZ R38, R26, R5 ;  /* 0x000000051a267221 */ /* 0x008fe20000010000 */
[----:B------:R-:W-:Y:S02]  /*c790*/  F2FP.BF16.F32.PACK_AB R141, R20, R141 ;  /* 0x0000008d148d723e */ /* 0x000fe400000010ff */
[----:B------:R-:W-:Y:S02]  /*c7a0*/  F2FP.BF16.F32.PACK_AB R143, R24, R143 ;  /* 0x0000008f188f723e */ /* 0x000fe400000010ff */
[----:B------:R-:W-:Y:S02]  /*c7b0*/  F2FP.BF16.F32.PACK_AB R137, R26, R137 ;  /* 0x000000891a89723e */ /* 0x000fe400000010ff */
[----:B------:R-:W3:Y:S01]  /*c7c0*/  MUFU.EX2 R57, R57 ;  /* 0x0000003900397308 */ /* 0x000ee20000000800 */
[----:B-1----:R-:W-:-:S07]  /*c7d0*/  FADD.FTZ R40, R124, R9 ;  /* 0x000000097c287221 */ /* 0x002fce0000010000 */
[----:B------:R-:W1:Y:S01]  /*c7e0*/  MUFU.EX2 R28, R28 ;  /* 0x0000001c001c7308 */ /* 0x000e620000000800 */
[----:B--2---:R-:W-:-:S07]  /*c7f0*/  FADD.FTZ R5, R139, R38 ;  /* 0x000000268b057221 */ /* 0x004fce0000010000 */
[----:B------:R-:W2:Y:S01]  /*c800*/  MUFU.EX2 R126, R126 ;  /* 0x0000007e007e7308 */ /* 0x000ea20000000800 */
[C---:B---3--:R-:W-:Y:S01]  /*c810*/  FADD.FTZ R9, R57.reuse, R40 ;  /* 0x0000002839097221 */ /* 0x048fe20000010000 */
[----:B------:R-:W-:-:S06]  /*c820*/  F2FP.BF16.F32.PACK_AB R124, R57, R124 ;  /* 0x0000007c397c723e */ /* 0x000fcc00000010ff */
[----:B------:R-:W3:Y:S01]  /*c830*/  MUFU.EX2 R133, R133 ;  /* 0x0000008500857308 */ /* 0x000ee20000000800 */
[C---:B-1----:R-:W-:Y:S01]  /*c840*/  FADD.FTZ R38, R28.reuse, R5 ;  /* 0x000000051c267221 */ /* 0x042fe20000010000 */
[----:B------:R-:W-:-:S06]  /*c850*/  F2FP.BF16.F32.PACK_AB R139, R28, R139 ;  /* 0x0000008b1c8b723e */ /* 0x000fcc00000010ff */
        /* <DEDUP_REMOVED lines=16> */
[----:B------:R-:W-:-:S06]  /*c960*/  F2FP.BF16.F32.PACK_AB R120, R65, R120 ;  /* 0x000000784178723e */ /* 0x000fcc00000010ff */
        /* <DEDUP_REMOVED lines=11> */
[----:B-1----:R-:W-:-:S07]  /*ca20*/  FADD.FTZ R9, R131, R38 ;  /* 0x0000002683097221 */ /* 0x002fce0000010000 */
[----:B------:R-:W1:Y:S01]  /*ca30*/  MUFU.EX2 R75, R75 ;  /* 0x0000004b004b7308 */ /* 0x000e620000000800 */
[C---:B--2---:R-:W-:Y:S01]  /*ca40*/  FADD.FTZ R9, R36.reuse, R9 ;  /* 0x0000000924097221 */ /* 0x044fe20000010000 */
[----:B------:R-:W-:-:S06]  /*ca50*/  F2FP.BF16.F32.PACK_AB R131, R36, R131 ;  /* 0x000000832483723e */ /* 0x000fcc00000010ff */
[----:B------:R-:W2:Y:S01]  /*ca60*/  MUFU.EX2 R78, R78 ;  /* 0x0000004e004e7308 */ /* 0x000ea20000000800 */
[----:B---3--:R-:W-:-:S07]  /*ca70*/  FADD.FTZ R38, R74, R9 ;  /* 0x000000094a267221 */ /* 0x008fce0000010000 */
[----:B------:R-:W3:Y:S01]  /*ca80*/  MUFU.EX2 R79, R79 ;  /* 0x0000004f004f7308 */ /* 0x000ee20000000800 */
[C---:B-1----:R-:W-:Y:S01]  /*ca90*/  FADD.FTZ R9, R75.reuse, R38 ;  /* 0x000000264b097221 */ /* 0x042fe20000010000 */
[----:B------:R-:W-:-:S06]  /*caa0*/  F2FP.BF16.F32.PACK_AB R125, R75, R74 ;  /* 0x0000004a4b7d723e */ /* 0x000fcc00000010ff */
        /* <DEDUP_REMOVED lines=11> */
[----:B---3--:R-:W-:Y:S01]  /*cb60*/  FADD.FTZ R9, R86, R9 ;  /* 0x0000000956097221 */ /* 0x008fe20000010000 */
[C---:B-1----:R-:W-:Y:S01]  /*cb70*/  FADD.FTZ R5, R69.reuse, R40 ;  /* 0x0000002845057221 */ /* 0x042fe20000010000 */
[----:B------:R-:W-:Y:S02]  /*cb80*/  F2FP.BF16.F32.PACK_AB R122, R69, R122 ;  /* 0x0000007a457a723e */ /* 0x000fe400000010ff */
[C---:B--2---:R-:W-:Y:S01]  /*cb90*/  FADD.FTZ R4, R32.reuse, R9 ;  /* 0x0000000920047221 */ /* 0x044fe20000010000 */
[----:B------:R-:W-:Y:S01]  /*cba0*/  F2FP.BF16.F32.PACK_AB R123, R32, R86 ;  /* 0x00000056207b723e */ /* 0x000fe200000010ff */
[----:B0-----:R-:W-:Y:S06]  /*cbb0*/  @P2 BRA `(.L_x_1112) ;  /* 0xffffffd000b42947 */ /* 0x001fec000383ffff */
.L_x_1095:
[----:B------:R-:W-:Y:S06]  /*cbc0*/  BAR.ARV 0x8, 0x200 ;  /* 0x0208000000007b1d */ /* 0x000fec0000002000 */
[----:B------:R-:W-:Y:S05]  /*cbd0*/  @!P0 BRA `(.L_x_1113) ;  /* 0x0000000000048947 */ /* 0x000fea0003800000 */
[----:B------:R-:W-:Y:S01]  /*cbe0*/  BPT.TRAP 0x1 ;  /* 0x000000040000795c */ /* 0x000fe20000300000 */
.L_x_1113:
[----:B------:R-:W-:Y:S01]  /*cbf0*/  ULEA UR5, UR47, UR45, 0x3 ;  /* 0x0000002d2f057291 */ /* 0x000fe2000f8e183f */
[----:B------:R-:W-:-:S05]  /*cc00*/  IMAD.U32 R3, RZ, RZ, UR50 ;  /* 0x00000032ff037e24 */ /* 0x000fca000f8e00ff */
[----:B------:R-:W-:-:S04]  /*cc10*/  SHF.L.U32 R3, R3, 0x1f, RZ ;  /* 0x0000001f03037819 */ /* 0x000fc800000006ff */
[----:B------:R0:W1:Y:S01]  /*cc20*/  SYNCS.PHASECHK.TRANS64.TRYWAIT P2, [UR5+0x16850], R3 ;  /* 0x01685003ff0075a7 */ /* 0x0000620008040145 */
[----:B------:R-:W-:Y:S05]  /*cc30*/  @!P0 BRA `(.L_x_1114) ;  /* 0x0000000000048947 */ /* 0x000fea0003800000 */
[----:B------:R-:W-:Y:S01]  /*cc40*/  BPT.TRAP 0x1 ;  /* 0x000000040000795c */ /* 0x000fe20000300000 */
.L_x_1114:
[----:B-1----:R-:W-:Y:S05]  /*cc50*/  @P2 BRA `(.L_x_1115) ;  /* 0x0000000000082947 */ /* 0x002fea0003800000 */
[----:B------:R-:W1:Y:S02]  /*cc60*/  SYNCS.PHASECHK.TRANS64.TRYWAIT P0, [UR5+0x16850], R3 ;  /* 0x01685003ff0075a7 */ /* 0x000e640008000145 */
[----:B-1----:R-:W-:Y:S05]  /*cc70*/  @!P0 BRA `(.L_x_1116) ;  /* 0x0000009000fc8947 */ /* 0x002fea0003800000 */
.L_x_1115:
[----:B------:R-:W-:Y:S01]  /*cc80*/  UIADD3 UR45, UR45, 0x400, URZ ;  /* 0x000004002d2d7890 */ /* 0x000fe2000fffe03f */
[----:B------:R-:W-:Y:S01]  /*cc90*/  WARPGROUP.ARRIVE ;  /* 0x00000000000079c5 */ /* 0x000fe20000000000 */
[----:B------:R-:W-:Y:S01]  /*cca0*/  UMOV UR7, 0x40000040 ;  /* 0x4000004000077882 */ /* 0x000fe20000000000 */
[----:B-1----:R-:W1:Y:S01]  /*ccb0*/  SHFL.BFLY PT, R6, R5, 0x2, 0x1f ;  /* 0x0c401f0005067f89 */ /* 0x002e6200000e0000 */
[----:B------:R-:W-:Y:S01]  /*ccc0*/  USHF.R.U32.HI UR45, URZ, 0x4, UR45 ;  /* 0x000000043f2d7899 */ /* 0x000fe2000801162d */
[----:B------:R-:W-:Y:S01]  /*ccd0*/  IMAD.U32 R9, RZ, RZ, UR5 ;  /* 0x00000005ff097e24 */ /* 0x000fe2000f8e00ff */
[----:B------:R-:W-:Y:S01]  /*cce0*/  UIADD3 UR48, UR48, 0x1, URZ ;  /* 0x0000000130307890 */ /* 0x000fe2000fffe03f */
[----:B0-----:R-:W0:Y:S01]  /*ccf0*/  SHFL.BFLY PT, R3, R4, 0x2, 0x1f ;  /* 0x0c401f0004037f89 */ /* 0x001e2200000e0000 */
[----:B------:R-:W-:Y:S01]  /*cd00*/  ULOP3.LUT UR4, UR45, 0x3fff, URZ, 0xc0, !UPT ;  /* 0x00003fff2d047892 */ /* 0x000fe2000f8ec03f */
[----:B------:R-:W-:Y:S02]  /*cd10*/  @!P1 VIADD R9, R9, 0x16860 ;  /* 0x0001686009099836 */ /* 0x000fe40000000000 */
[----:B------:R-:W-:Y:S01]  /*cd20*/  IMAD.U32 R12, RZ, RZ, UR21 ;  /* 0x00000015ff0c7e24 */ /* 0x000fe2000f8e00ff */
[----:B------:R-:W-:Y:S01]  /*cd30*/  ULEA UR4, UR47, UR4, 0xa ;  /* 0x000000042f047291 */ /* 0x000fe2000f8e503f */
[----:B------:R-:W-:Y:S01]  /*cd40*/  IMAD.MOV.U32 R21, RZ, RZ, -0x800000 ;  /* 0xff800000ff157424 */ /* 0x000fe200078e00ff */
[----:B------:R-:W-:Y:S01]  /*cd50*/  @!P1 PRMT R9, RZ, 0x654, R9 ;  /* 0x00000654ff099816 */ /* 0x000fe20000000009 */
[----:B------:R-:W-:Y:S01]  /*cd60*/  UIADD3 UR47, UR47, 0x1, URZ ;  /* 0x000000012f2f7890 */ /* 0x000fe2000fffe03f */
[----:B------:R-:W-:-:S03]  /*cd70*/  IMAD.MOV.U32 R20, RZ, RZ, -0x800000 ;  /* 0xff800000ff147424 */ /* 0x000fc600078e00ff */
[----:B------:R-:W-:Y:S01]  /*cd80*/  UMOV UR6, UR4 ;  /* 0x0000000400067c82 */ /* 0x000fe20008000000 */
[----:B------:R-:W-:Y:S01]  /*cd90*/  UISETP.NE.AND UP0, UPT, UR47, 0x2, UPT ;  /* 0x000000022f00788c */ /* 0x000fe2000bf05270 */
[----:B------:R-:W-:Y:S01]  /*cda0*/  HGMMA.64x64x16.F32.BF16 R88, R148, gdesc[UR4].tnspB, R88, gsb0 ;  /* 0x40e0000494587df0 */ /* 0x000fe20008001858 */
[----:B------:R-:W-:Y:S01]  /*cdb0*/  UIADD3 UR6, UR4, 0x80, URZ ;  /* 0x0000008004067890 */ /* 0x000fe2000fffe03f */
[----:B------:R-:W-:Y:S01]  /*cdc0*/  UMOV UR7, 0x40000040 ;  /* 0x4000004000077882 */ /* 0x000fe20000000000 */
[----:B------:R-:W-:Y:S01]  /*cdd0*/  USEL UR47, UR47, URZ, UP0 ;  /* 0x0000003f2f2f7287 */ /* 0x000fe20008000000 */
[----:B-1----:R-:W-:Y:S01]  /*cde0*/  FADD.FTZ R6, R6, R5 ;  /* 0x0000000506067221 */ /* 0x002fe20000010000 */
[----:B0-----:R-:W-:Y:S01]  /*cdf0*/  FADD.FTZ R7, R3, R4 ;  /* 0x0000000403077221 */ /* 0x001fe20000010000 */
[----:B------:R-:W-:-:S03]  /*ce00*/  IMAD.MOV.U32 R4, RZ, RZ, RZ ;  /* 0x000000ffff047224 */ /* 0x000fc600078e00ff */
[----:B------:R-:W0:Y:S04]  /*ce10*/  SHFL.BFLY PT, R3, R6, 0x1, 0x1f ;  /* 0x0c201f0006037f89 */ /* 0x000e2800000e0000 */
[----:B------:R-:W1:Y:S01]  /*ce20*/  SHFL.BFLY PT, R8, R7, 0x1, 0x1f ;  /* 0x0c201f0007087f89 */ /* 0x000e6200000e0000 */
[----:B0-----:R-:W-:Y:S01]  /*ce30*/  FADD.FTZ R10, R6, R3 ;  /* 0x00000003060a7221 */ /* 0x001fe20000010000 */
[----:B------:R-:W-:Y:S02]  /*ce40*/  IMAD.U32 R3, RZ, RZ, UR21 ;  /* 0x00000015ff037e24 */ /* 0x000fe4000f8e00ff */
[----:B-1----:R-:W-:Y:S02]  /*ce50*/  FADD.FTZ R11, R7, R8 ;  /* 0x00000008070b7221 */ /* 0x002fe40000010000 */
[----:B------:R-:W-:Y:S01]  /*ce60*/  FSETP.NE.FTZ.AND P0, PT, R10, RZ, PT ;  /* 0x000000ff0a00720b */ /* 0x000fe20003f15000 */
[----:B------:R-:W-:-:S02]  /*ce70*/  IMAD.MOV.U32 R7, RZ, RZ, RZ ;  /* 0x000000ffff077224 */ /* 0x000fc400078e00ff */
[----:B------:R-:W-:-:S10]  /*ce80*/  FSETP.NE.FTZ.AND P2, PT, R11, RZ, PT ;  /* 0x000000ff0b00720b */ /* 0x000fd40003f55000 */
[----:B------:R-:W0:Y:S01]  /*ce90*/  @P0 MUFU.LG2 R5, R10 ;  /* 0x0000000a00050308 */ /* 0x000e220000000c00 */
[----:B------:R-:W-:-:S07]  /*cea0*/  @P0 FMUL.FTZ R3, R3, 0.69314718246459960938 ;  /* 0x3f31721803030820 */ /* 0x000fce0000410000 */
[----:B------:R-:W1:Y:S08]  /*ceb0*/  @P2 MUFU.LG2 R8, R11 ;  /* 0x0000000b00082308 */ /* 0x000e700000000c00 */
[----:B------:R2:W3:Y:S01]  /*cec0*/  @P0 MUFU.RCP R4, R10 ;  /* 0x0000000a00040308 */ /* 0x0004e20000001000 */
[----:B0-----:R-:W-:-:S04]  /*ced0*/  @P0 FMUL.FTZ R6, R5, 0.69314718246459960938 ;  /* 0x3f31721805060820 */ /* 0x001fc80000410000 */
[----:B------:R-:W-:Y:S01]  /*cee0*/  @P0 FFMA.FTZ R21, R3, R2, R6 ;  /* 0x0000000203150223 */ /* 0x000fe20000010006 */
[----:B------:R-:W-:Y:S01]  /*cef0*/  PLOP3.LUT P0, PT, PT, PT, PT, 0x8, 0x0 ;  /* 0x000000000000781c */ /* 0x000fe20003f0e170 */
[----:B------:R-:W-:Y:S02]  /*cf00*/  WARPGROUP.DEPBAR.LE gsb0, 0x0 ;  /* 0x00008000000079c5 */ /* 0x000fe40000010000 */
[----:B------:R-:W-:Y:S01]  /*cf10*/  WARPGROUP.ARRIVE ;  /* 0x00000000000079c5 */ /* 0x000fe20000000000 */
[----:B------:R-:W0:Y:S01]  /*cf20*/  @P2 MUFU.RCP R7, R11 ;  /* 0x0000000b00072308 */ /* 0x000e220000001000 */
[----:B--2---:R-:W-:Y:S01]  /*cf30*/  @P2 FMUL.FTZ R10, R12, 0.69314718246459960938 ;  /* 0x3f3172180c0a2820 */ /* 0x004fe20000410000 */
[----:B-1----:R-:W-:-:S03]  /*cf40*/  @P2 FMUL.FTZ R5, R8, 0.69314718246459960938 ;  /* 0x3f31721808052820 */ /* 0x002fc60000410000 */
[----:B------:R-:W-:Y:S01]  /*cf50*/  HGMMA.64x64x16.F32.BF16 R88, R144, gdesc[UR4].tnspB, R88, gsb0 ;  /* 0x40e0000490587df0 */ /* 0x000fe20008001858 */
[----:B------:R-:W-:Y:S01]  /*cf60*/  UIADD3 UR6, UR4, 0x100, URZ ;  /* 0x0000010004067890 */ /* 0x000fe2000fffe03f */
[----:B------:R-:W-:Y:S01]  /*cf70*/  @P2 FFMA.FTZ R20, R10, R0, R5 ;  /* 0x000000000a142223 */ /* 0x000fe20000010005 */
        /* <DEDUP_REMOVED lines=24> */
[----:B------:R-:W-:Y:S01]  /*d100*/  HGMMA.64x64x16.F32.BF16 R88, R124, gdesc[UR4].tnspB, R88, gsb0 ;  /* 0x40e000047c587df0 */ /* 0x000fe20008001858 */
[----:B------:R-:W-:Y:S01]  /*d110*/  UMOV UR6, UR4 ;  /* 0x0000000400067c82 */ /* 0x000fe20008000000 */
[----:B------:R-:W-:Y:S01]  /*d120*/  UMOV UR7, 0x40000040 ;  /* 0x4000004000077882 */ /* 0x000fe20000000000 */
[----:B------:R-:W-:-:S04]  /*d130*/  USEL UR4, URZ, 0x1, UP0 ;  /* 0x000000013f047887 */ /* 0x000fc80008000000 */
[----:B------:R-:W-:Y:S01]  /*d140*/  ULOP3.LUT UR50, UR50, UR4, URZ, 0x3c, !UPT ;  /* 0x0000000432327292 */ /* 0x000fe2000f8e3c3f */
[----:B------:R-:W-:Y:S02]  /*d150*/  WARPGROUP.DEPBAR.LE gsb0, 0x0 ;  /* 0x00008000000079c5 */ /* 0x000fe40000010000 */
[----:B------:R-:W-:-:S06]  /*d160*/  WARPGROUP.ARRIVE ;  /* 0x00000000000079c5 */ /* 0x000fcc0000000000 */
[----:B------:R-:W-:Y:S03]  /*d170*/  HGMMA.64x64x16.F32.BF16 R88, R120, gdesc[UR4].tnspB, R88, gsb0 ;  /* 0x40e0000478587df0 */ /* 0x000fe60008001858 */
        /* <DEDUP_REMOVED lines=34> */
.L_x_1046:
[----:B------:R-:W0:Y:S01]  /*d3a0*/  S2R R5, SR_CgaCtaId ;  /* 0x0000000000057919 */ /* 0x000e220000008800 */
[----:B------:R-:W-:Y:S01]  /*d3b0*/  MOV R0, 0x400 ;  /* 0x0000040000007802 */ /* 0x000fe20000000f00 */
[----:B------:R-:W-:Y:S01]  /*d3c0*/  BSSY B0, `(.L_x_1117) ;  /* 0x0000238000007945 */ /* 0x000fe20003800000 */
[----:B------:R-:W-:Y:S02]  /*d3d0*/  BAR.SYNC.DEFER_BLOCKING 0x5, 0x200 ;  /* 0x0148000000007b1d */ /* 0x000fe40000010000 */
[----:B0-----:R-:W-:-:S05]  /*d3e0*/  LEA R0, R5, R0, 0x18 ;  /* 0x0000000005007211 */ /* 0x001fca00078ec0ff */
[----:B------:R-:W0:Y:S02]  /*d3f0*/  LDS.128 R4, [R0+0x168d0] ;  /* 0x0168d00000047984 */ /* 0x000e240000000c00 */
[----:B0-----:R-:W-:Y:S02]  /*d400*/  R2UR UR5, R5 ;  /* 0x00000000050572ca */ /* 0x001fe400000e0000 */
[----:B------:R-:W-:Y:S02]  /*d410*/  R2UR UR7, R6 ;  /* 0x00000000060772ca */ /* 0x000fe400000e0000 */
[----:B------:R-:W-:Y:S01]  /*d420*/  R2UR UR6, R7 ;  /* 0x00000000070672ca */ /* 0x000fe200000e0000 */
[----:B------:R-:W-:Y:S06]  /*d430*/  BAR.ARV 0x4, 0x200 ;  /* 0x0108000000007b1d */ /* 0x000fec0000002000 */
[----:B------:R-:W-:Y:S08]  /*d440*/  @P0 BRA `(.L_x_1118) ;  /* 0x0000001800180947 */ /* 0x000ff00003800000 */
[----:B------:R-:W2:Y:S01]  /*d450*/  LDL R8, [R1+0x38] ;  /* 0x0000380001087983 */ /* 0x000ea20000100800 */
[----:B------:R-:W-:Y:S01]  /*d460*/  F2FP.BF16.F32.PACK_AB R12, R105, R104 ;  /* 0x00000068690c723e */ /* 0x000fe200000010ff */
[----:B------:R-:W-:Y:S01]  /*d470*/  ULDC.64 UR10, c[0x0][0xc00] ;  /* 0x00030000000a7ab9 */ /* 0x000fe20000000a00 */
[----:B------:R-:W-:Y:S01]  /*d480*/  F2FP.BF16.F32.PACK_AB R14, R109, R108 ;  /* 0x0000006c6d0e723e */ /* 0x000fe200000010ff */
[----:B------:R-:W0:Y:S01]  /*d490*/  S2R R5, SR_SWINHI ;  /* 0x0000000000057919 */ /* 0x000e220000002f00 */
[----:B------:R-:W-:Y:S01]  /*d4a0*/  F2FP.BF16.F32.PACK_AB R15, R111, R110 ;  /* 0x0000006e6f0f723e */ /* 0x000fe200000010ff */
[----:B------:R-:W-:Y:S01]  /*d4b0*/  ULDC.64 UR8, c[0x0][0xc00] ;  /* 0x0003000000087ab9 */ /* 0x000fe20000000a00 */
[----:B------:R-:W-:Y:S01]  /*d4c0*/  F2FP.BF16.F32.PACK_AB R24, R113, R112 ;  /* 0x000000707118723e */ /* 0x000fe200000010ff */
[----:B------:R-:W-:Y:S01]  /*d4d0*/  UIMAD.WIDE UR8, UR38, 0x4, UR8 ;  /* 0x00000004260878a5 */ /* 0x000fe2000f8e0208 */
[----:B------:R-:W-:Y:S02]  /*d4e0*/  F2FP.BF16.F32.PACK_AB R25, R115, R114 ;  /* 0x000000727319723e */ /* 0x000fe400000010ff */
[----:B------:R-:W-:-:S02]  /*d4f0*/  F2FP.BF16.F32.PACK_AB R26, R117, R116 ;  /* 0x00000074751a723e */ /* 0x000fc400000010ff */
[----:B------:R-:W-:Y:S01]  /*d500*/  F2FP.BF16.F32.PACK_AB R27, R119, R118 ;  /* 0x00000076771b723e */ /* 0x000fe200000010ff */
[----:B------:R-:W-:Y:S02]  /*d510*/  IMAD.U32 R30, RZ, RZ, UR8 ;  /* 0x00000008ff1e7e24 */ /* 0x000fe4000f8e00ff */
[----:B------:R-:W-:Y:S01]  /*d520*/  IMAD.U32 R31, RZ, RZ, UR9 ;  /* 0x00000009ff1f7e24 */ /* 0x000fe2000f8e00ff */
[----:B------:R-:W-:Y:S01]  /*d530*/  ULDC.64 UR8, c[0x0][0xc08] ;  /* 0x0003020000087ab9 */ /* 0x000fe20000000a00 */
[----:B------:R-:W-:Y:S02]  /*d540*/  MOV R28, R0 ;  /* 0x00000000001c7202 */ /* 0x000fe40000000f00 */
[----:B0-----:R-:W-:Y:S01]  /*d550*/  MOV R29, R5 ;  /* 0x00000005001d7202 */ /* 0x001fe20000000f00 */
[----:B------:R-:W-:Y:S02]  /*d560*/  BAR.SYNC.DEFER_BLOCKING 0x1, 0x180 ;  /* 0x0046000000007b1d */ /* 0x000fe40000010000 */
[----:B--2---:R-:W-:-:S03]  /*d570*/  IMAD.WIDE R4, R8, 0x2, R28 ;  /* 0x0000000208047825 */ /* 0x004fc600078e021c */
[C---:B------:R-:W-:Y:S02]  /*d580*/  IADD3 R9, P1, R4.reuse, 0x40, RZ ;  /* 0x0000004004097810 */ /* 0x040fe40007f3e0ff */
[C---:B------:R-:W-:Y:S02]  /*d590*/  IADD3 R11, P2, R4.reuse, 0x20, RZ ;  /* 0x00000020040b7810 */ /* 0x040fe40007f5e0ff */
[C---:B------:R-:W-:Y:S02]  /*d5a0*/  IADD3 R13, P0, R4.reuse, 0x60, RZ ;  /* 0x00000060040d7810 */ /* 0x040fe40007f1e0ff */
[----:B------:R-:W-:Y:S02]  /*d5b0*/  LOP3.LUT R7, R4, 0x380, RZ, 0xc0, !PT ;  /* 0x0000038004077812 */ /* 0x000fe400078ec0ff */
[----:B------:R-:W-:Y:S02]  /*d5c0*/  LOP3.LUT R8, R9, 0x380, RZ, 0xc0, !PT ;  /* 0x0000038009087812 */ /* 0x000fe400078ec0ff */
[----:B------:R-:W-:-:S02]  /*d5d0*/  LOP3.LUT R10, R11, 0x380, RZ, 0xc0, !PT ;  /* 0x000003800b0a7812 */ /* 0x000fc400078ec0ff */
[----:B------:R-:W-:Y:S02]  /*d5e0*/  LOP3.LUT R6, R13, 0x380, RZ, 0xc0, !PT ;  /* 0x000003800d067812 */ /* 0x000fe400078ec0ff */
[----:B------:R-:W-:Y:S02]  /*d5f0*/  SHF.R.U64 R7, R7, 0x3, RZ ;  /* 0x0000000307077819 */ /* 0x000fe400000012ff */
[----:B------:R-:W-:Y:S02]  /*d600*/  SHF.R.U64 R8, R8, 0x3, RZ ;  /* 0x0000000308087819 */ /* 0x000fe400000012ff */
[----:B------:R-:W-:Y:S02]  /*d610*/  SHF.R.U64 R10, R10, 0x3, RZ ;  /* 0x000000030a0a7819 */ /* 0x000fe400000012ff */
[----:B------:R-:W-:Y:S02]  /*d620*/  SHF.R.U64 R6, R6, 0x3, RZ ;  /* 0x0000000306067819 */ /* 0x000fe400000012ff */
[----:B------:R-:W-:Y:S01]  /*d630*/  LOP3.LUT R4, R7, R4, RZ, 0x3c, !PT ;  /* 0x0000000407047212 */ /* 0x000fe200078e3cff */
[--C-:B------:R-:W-:Y:S01]  /*d640*/  IMAD.X R7, RZ, RZ, R5.reuse, P0 ;  /* 0x000000ffff077224 */ /* 0x100fe200000e0605 */
[----:B------:R-:W-:Y:S01]  /*d650*/  LOP3.LUT R8, R8, R9, RZ, 0x3c, !PT ;  /* 0x0000000908087212 */ /* 0x000fe200078e3cff */
[--C-:B------:R-:W-:Y:S01]  /*d660*/  IMAD.X R9, RZ, RZ, R5.reuse, P1 ;  /* 0x000000ffff097224 */ /* 0x100fe200008e0605 */
[----:B------:R-:W-:Y:S01]  /*d670*/  LOP3.LUT R10, R10, R11, RZ, 0x3c, !PT ;  /* 0x0000000b0a0a7212 */ /* 0x000fe200078e3cff */
[----:B------:R-:W-:Y:S01]  /*d680*/  IMAD.X R11, RZ, RZ, R5, P2 ;  /* 0x000000ffff0b7224 */ /* 0x000fe200010e0605 */
[----:B------:R-:W-:-:S02]  /*d690*/  LOP3.LUT R6, R6, R13, RZ, 0x3c, !PT ;  /* 0x0000000d06067212 */ /* 0x000fc400078e3cff */
[----:B------:R-:W-:Y:S02]  /*d6a0*/  MOV R36, R4 ;  /* 0x0000000400247202 */ /* 0x000fe40000000f00 */
        /* <DEDUP_REMOVED lines=8> */
[----:B------:R-:W-:Y:S01]  /*d730*/  F2FP.BF16.F32.PACK_AB R9, R99, R98 ;  /* 0x000000626309723e */ /* 0x000fe200000010ff */
[----:B------:R-:W-:Y:S01]  /*d740*/  STSM.16.M88.4 [R36], R4 ;  /* 0x0000000424007844 */ /* 0x000fe20000000200 */
[----:B------:R-:W-:Y:S02]  /*d750*/  F2FP.BF16.F32.PACK_AB R10, R101, R100 ;  /* 0x00000064650a723e */ /* 0x000fe400000010ff */
[----:B------:R-:W-:-:S02]  /*d760*/  F2FP.BF16.F32.PACK_AB R11, R103, R102 ;  /* 0x00000066670b723e */ /* 0x000fc400000010ff */
[----:B------:R-:W-:Y:S02]  /*d770*/  F2FP.BF16.F32.PACK_AB R13, R107, R106 ;  /* 0x0000006a6b0d723e */ /* 0x000fe400000010ff */
[----:B------:R-:W-:Y:S01]  /*d780*/  ISETP.NE.U32.AND P0, PT, RZ, UR10, PT ;  /* 0x0000000aff007c0c */ /* 0x000fe2000bf05070 */
[----:B------:R-:W-:Y:S03]  /*d790*/  STSM.16.M88.4 [R35], R8 ;  /* 0x0000000823007844 */ /* 0x000fe60000000200 */
[----:B------:R-:W-:Y:S01]  /*d7a0*/  ISETP.NE.AND.EX P0, PT, RZ, UR11, PT, P0 ;  /* 0x0000000bff007c0c */ /* 0x000fe2000bf05300 */
[----:B------:R-:W-:Y:S04]  /*d7b0*/  STSM.16.M88.4 [R34], R12 ;  /* 0x0000000c22007844 */ /* 0x000fe80000000200 */
[----:B------:R0:W-:Y:S01]  /*d7c0*/  STSM.16.M88.4 [R32], R24 ;  /* 0x0000001820007844 */ /* 0x0001e20000000200 */
[----:B------:R-:W-:Y:S08]  /*d7d0*/  BAR.SYNC.DEFER_BLOCKING 0x1, 0x180 ;  /* 0x0046000000007b1d */ /* 0x000ff00000010000 */
[----:B0-----:R-:W0:Y:S01]  /*d7e0*/  LDC R32, c[0x0][0xbe8] ;  /* 0x0002fa00ff207b82 */ /* 0x001e220000000800 */
[----:B------:R-:W2:Y:S01]  /*d7f0*/  @P0 LDG.E R33, desc[UR52][R30.64] ;  /* 0x000000341e210981 */ /* 0x000ea2000c1e1900 */
[----:B------:R-:W-:Y:S01]  /*d800*/  UISETP.NE.U32.AND UP0, UPT, UR8, URZ, UPT ;  /* 0x0000003f0800728c */ /* 0x000fe2000bf05070 */
[----:B------:R-:W-:-:S03]  /*d810*/  ULDC UR4, c[0x0][0xa88] ;  /* 0x0002a20000047ab9 */ /* 0x000fc60000000800 */
[----:B------:R-:W-:Y:S01]  /*d820*/  UISETP.NE.AND.EX UP0, UPT, UR9, URZ, UPT, UP0 ;  /* 0x0000003f0900728c */ /* 0x000fe2000bf05300 */
[----:B------:R-:W-:Y:S01]  /*d830*/  IMAD.U32 R9, RZ, RZ, UR4 ;  /* 0x00000004ff097e24 */ /* 0x000fe2000f8e00ff */
[----:B------:R-:W-:-:S04]  /*d840*/  ULDC UR4, c[0x0][0xad4] ;  /* 0x0002b50000047ab9 */ /* 0x000fc80000000800 */
[----:B------:R-:W-:Y:S02]  /*d850*/  PLOP3.LUT P4, PT, PT, PT, UP0, 0x80, 0x0 ;  /* 0x000000000000781c */ /* 0x000fe40003f8f008 */
[----:B0-----:R-:W-:-:S03]  /*d860*/  ISETP.NE.AND P1, PT, R32, 0x1, PT ;  /* 0x000000012000780c */ /* 0x001fc60003f25270 */
[----:B------:R-:W-:Y:S02]  /*d870*/  @UP0 ULDC.64 UR8, c[0x0][0xc08] ;  /* 0x0003020000080ab9 */ /* 0x000fe40000000a00 */
[----:B------:R-:W-:Y:S02]  /*d880*/  @UP0 UIMAD.WIDE UR8, UR38, 0x4, UR8 ;  /* 0x00000004260808a5 */ /* 0x000fe4000f8e0208 */
[----:B------:R-:W-:-:S06]  /*d890*/  UISETP.NE.AND UP0, UPT, UR42, URZ, UPT ;  /* 0x0000003f2a00728c */ /* 0x000fcc000bf05270 */
[----:B------:R-:W0:Y:S01]  /*d8a0*/  @P1 LDC R6, c[0x0][0xbec] ;  /* 0x0002fb00ff061b82 */ /* 0x000e220000000800 */
[----:B------:R-:W-:Y:S01]  /*d8b0*/  USEL UR4, UR42, UR4, UP0 ;  /* 0x000000042a047287 */ /* 0x000fe20008000000 */
[----:B------:R-:W-:Y:S01]  /*d8c0*/  IMAD.U32 R4, RZ, RZ, UR8 ;  /* 0x00000008ff047e24 */ /* 0x000fe2000f8e00ff */
[----:B------:R-:W-:Y:S01]  /*d8d0*/  UMOV UR19, 0x9b8 ;  /* 0x000009b800137882 */ /* 0x000fe20000000000 */
[----:B------:R-:W-:Y:S01]  /*d8e0*/  IMAD.U32 R5, RZ, RZ, UR9 ;  /* 0x00000009ff057e24 */ /* 0x000fe2000f8e00ff */
[----:B------:R-:W-:-:S03]  /*d8f0*/  UISETP.GT.AND UP1, UPT, UR4, 0x1, UPT ;  /* 0x000000010400788c */ /* 0x000fc6000bf24270 */
[----:B------:R-:W1:Y:S01]  /*d900*/  @P1 LDC R11, c[0x0][0xbf0] ;  /* 0x0002fc00ff0b1b82 */ /* 0x000e620000000800 */
[----:B------:R-:W-:Y:S01]  /*d910*/  USEL UR19, UR19, 0x978, UP1 ;  /* 0x0000097813137887 */ /* 0x000fe20008800000 */
[----:B------:R-:W-:Y:S01]  /*d920*/  VIADD R25, R17, UR39 ;  /* 0x0000002711197c36 */ /* 0x000fe20008000000 */
[----:B------:R-:W-:Y:S01]  /*d930*/  UISETP.NE.U32.AND UP0, UPT, UR10, URZ, UPT ;  /* 0x0000003f0a00728c */ /* 0x000fe2000bf05070 */
[----:B------:R0:W5:Y:S01]  /*d940*/  @P4 LDG.E R9, desc[UR52][R4.64] ;  /* 0x0000003404094981 */ /* 0x000162000c1e1900 */
[----:B------:R-:W-:Y:S01]  /*d950*/  UMOV UR4, URZ ;  /* 0x0000003f00047c82 */ /* 0x000fe20008000000 */
[----:B------:R-:W-:Y:S01]  /*d960*/  USHF.R.S32.HI UR10, URZ, 0x1f, UR38 ;  /* 0x0000001f3f0a7899 */ /* 0x000fe20008011426 */
[----:B------:R-:W-:Y:S01]  /*d970*/  IMAD.MOV.U32 R7, RZ, RZ, R25 ;  /* 0x000000ffff077224 */ /* 0x000fe200078e0019 */
[----:B------:R-:W-:Y:S02]  /*d980*/  UISETP.NE.AND.EX UP0, UPT, UR11, URZ, UPT, UP0 ;  /* 0x0000003f0b00728c */ /* 0x000fe4000bf05300 */
[----:B------:R-:W-:-:S02]  /*d990*/  USEL UR9, UR41, URZ, UP1 ;  /* 0x0000003f29097287 */ /* 0x000fc40008800000 */
[----:B------:R-:W-:Y:S02]  /*d9a0*/  USEL UR8, UR38, URZ, !UP0 ;  /* 0x0000003f26087287 */ /* 0x000fe4000c000000 */
[----:B------:R-:W-:Y:S01]  /*d9b0*/  USEL UR18, UR10, URZ, !UP0 ;  /* 0x0000003f0a127287 */ /* 0x000fe2000c000000 */
[----:B------:R-:W-:Y:S02]  /*d9c0*/  ULDC.64 UR12, c[0x0][UR19+0x220] ;  /* 0x00008800130c7abb */ /* 0x000fe40008000a00 */
[----:B------:R-:W-:Y:S01]  /*d9d0*/  ULDC.64 UR10, c[0x0][UR19+0x218] ;  /* 0x00008600130a7abb */ /* 0x000fe20008000a00 */
[----:B0-----:R-:W-:Y:S01]  /*d9e0*/  @P1 IMAD.HI.U32 R4, R25, R6, RZ ;  /* 0x0000000619041227 */ /* 0x001fe200078e00ff */
[----:B------:R-:W-:Y:S01]  /*d9f0*/  ULDC.64 UR14, c[0x0][UR19+0x228] ;  /* 0x00008a00130e7abb */ /* 0x000fe20008000a00 */
[----:B------:R-:W-:Y:S02]  /*da00*/  UIMAD UR13, UR13, UR8, URZ ;  /* 0x000000080d0d72a4 */ /* 0x000fe4000f8e023f */
[----:B------:R-:W-:-:S02]  /*da10*/  UIMAD.WIDE.U32 UR16, UR10, UR37, URZ ;  /* 0x000000250a1072a5 */ /* 0x000fc4000f8e003f */
[----:B------:R-:W-:Y:S01]  /*da20*/  UIMAD UR20, UR11, UR37, URZ ;  /* 0x000000250b1472a4 */ /* 0x000fe2000f8e023f */
[----:B-1----:R-:W-:Y:S01]  /*da30*/  @P1 SHF.R.U32.HI R7, RZ, R11, R4 ;  /* 0x0000000bff071219 */ /* 0x002fe20000011604 */
[----:B------:R-:W-:Y:S02]  /*da40*/  UIMAD.WIDE.U32 UR10, UR12, UR8, URZ ;  /* 0x000000080c0a72a5 */ /* 0x000fe4000f8e003f */
[----:B------:R-:W-:Y:S02]  /*da50*/  UIMAD.WIDE.U32 UR22, UR14, UR9, URZ ;  /* 0x000000090e1672a5 */ /* 0x000fe4000f8e003f */
[----:B------:R-:W-:Y:S01]  /*da60*/  UIMAD UR9, UR15, UR9, URZ ;  /* 0x000000090f0972a4 */ /* 0x000fe2000f8e023f */
[----:B------:R-:W-:Y:S01]  /*da70*/  IMAD.MOV R11, RZ, RZ, -R7 ;  /* 0x000000ffff0b7224 */ /* 0x000fe200078e0a07 */
[----:B------:R-:W-:Y:S02]  /*da80*/  UIMAD UR13, UR12, UR18, UR13 ;  /* 0x000000120c0d72a4 */ /* 0x000fe4000f8e020d */
[----:B------:R-:W-:Y:S01]  /*da90*/  UIADD3 UR20, UR17, UR20, URZ ;  /* 0x0000001411147290 */ /* 0x000fe2000fffe03f */
[----:B------:R-:W-:-:S02]  /*daa0*/  IMAD.U32 R4, RZ, RZ, UR22 ;  /* 0x00000016ff047e24 */ /* 0x000fc4000f8e00ff */
[----:B------:R-:W-:Y:S01]  /*dab0*/  IMAD.U32 R5, RZ, RZ, UR23 ;  /* 0x00000017ff057e24 */ /* 0x000fe2000f8e00ff */
[----:B------:R-:W-:Y:S01]  /*dac0*/  SHF.R.S32.HI R5, RZ, 0x1f, R7 ;  /* 0x0000001fff057819 */ /* 0x000fe20000011407 */
[----:B------:R-:W-:-:S05]  /*dad0*/  IMAD R11, R32, R11, R25 ;  /* 0x0000000b200b7224 */ /* 0x000fca00078e0219 */
[----:B------:R-:W-:Y:S02]  /*dae0*/  SHF.R.S32.HI R6, RZ, 0x1f, R11 ;  /* 0x0000001fff067819 */ /* 0x000fe4000001140b */
[----:B--2---:R-:W-:-:S13]  /*daf0*/  @P0 R2UR UR4, R33 ;  /* 0x00000000210402ca */ /* 0x004fda00000e0000 */
[----:B------:R-:W-:Y:S02]  /*db00*/  UIADD3 UR16, UP0, UP2, UR10, UR16, UR4 ;  /* 0x000000100a107290 */ /* 0x000fe4000fa1e004 */
[----:B------:R-:W-:Y:S02]  /*db10*/  UIADD3 UR10, UR23, UR9, URZ ;  /* 0x00000009170a7290 */ /* 0x000fe4000fffe03f */
[----:B------:R-:W-:Y:S02]  /*db20*/  UIADD3 UR9, UR11, UR13, URZ ;  /* 0x0000000d0b097290 */ /* 0x000fe4000fffe03f */
[----:B------:R-:W-:Y:S01]  /*db30*/  USHF.R.S32.HI UR14, URZ, 0x1f, UR4 ;  /* 0x0000001f3f0e7899 */ /* 0x000fe20008011404 */
[----:B------:R-:W-:Y:S01]  /*db40*/  IADD3 R4, P2, P3, R7, UR16, R4 ;  /* 0x0000001007047c10 */ /* 0x000fe2000fb5e004 */
[----:B------:R-:W-:Y:S01]  /*db50*/  IMAD.U32 R8, RZ, RZ, UR10 ;  /* 0x0000000aff087e24 */ /* 0x000fe2000f8e00ff */
[----:B------:R-:W-:Y:S01]  /*db60*/  ULDC.64 UR10, c[0x0][UR19+0x210] ;  /* 0x00008400130a7abb */ /* 0x000fe20008000a00 */
[----:B------:R-:W-:Y:S01]  /*db70*/  UIADD3.X UR9, UR9, UR20, UR14, UP0, UP2 ;  /* 0x0000001409097290 */ /* 0x000fe200087e440e */
[----:B------:R-:W-:Y:S01]  /*db80*/  IMAD R7, R11, UR11, RZ ;  /* 0x0000000b0b077c24 */ /* 0x000fe2000f8e02ff */
[----:B------:R-:W-:Y:S01]  /*db90*/  ULDC.64 UR12, c[0x0][0xba8] ;  /* 0x0002ea00000c7ab9 */ /* 0x000fe20000000a00 */
[----:B------:R-:W-:Y:S01]  /*dba0*/  @!UP1 ULDC UR12, c[0x0][0xb50] ;  /* 0x0002d400000c9ab9 */ /* 0x000fe20000000800 */
[----:B------:R-:W-:Y:S01]  /*dbb0*/  @!UP1 ULDC UR13, c[0x0][0xb54] ;  /* 0x0002d500000d9ab9 */ /* 0x000fe20000000800 */
[----:B------:R-:W-:Y:S01]  /*dbc0*/  IMAD R7, R6, UR10, R7 ;  /* 0x0000000a06077c24 */ /* 0x000fe2000f8e0207 */
[----:B------:R-:W-:-:S03]  /*dbd0*/  IADD3.X R5, R5, UR9, R8, P2, P3 ;  /* 0x0000000905057c10 */ /* 0x000fc600097e6408 */
[----:B------:R-:W-:-:S04]  /*dbe0*/  IMAD.WIDE.U32 R4, R11, UR10, R4 ;  /* 0x0000000a0b047c25 */ /* 0x000fc8000f8e0004 */
[----:B------:R-:W-:Y:S01]  /*dbf0*/  IMAD.IADD R5, R5, 0x1, R7 ;  /* 0x0000000105057824 */ /* 0x000fe200078e0207 */
[----:B------:R-:W-:-:S04]  /*dc00*/  LEA R8, P2, R4, UR12, 0x2 ;  /* 0x0000000c04087c11 */ /* 0x000fc8000f8410ff */
[----:B------:R-:W-:Y:S01]  /*dc10*/  LEA.HI.X R10, R4, UR13, R5, 0x2, P2 ;  /* 0x0000000d040a7c11 */ /* 0x000fe200090f1405 */
[----:B------:R-:W-:Y:S08]  /*dc20*/  @P4 BRA `(.L_x_1119) ;  /* 0x0000000000104947 */ /* 0x000ff00003800000 */
[----:B------:R-:W-:Y:S05]  /*dc30*/  @!P0 BRA `(.L_x_1119) ;  /* 0x00000000000c8947 */ /* 0x000fea0003800000 */
[----:B------:R-:W2:Y:S04]  /*dc40*/  LDG.E R4, desc[UR52][R30.64] ;  /* 0x000000341e047981 */ /* 0x000ea8000c1e1900 */
[----:B-----5:R-:W2:Y:S02]  /*dc50*/  LDG.E R9, desc[UR52][R30.64+0x4] ;  /* 0x000004341e097981 */ /* 0x020ea4000c1e1900 */
[----:B--2---:R-:W-:-:S07]  /*dc60*/  IMAD.IADD R9, R9, 0x1, -R4 ;  /* 0x0000000109097824 */ /* 0x004fce00078e0a04 */
.L_x_1119:
        /* <DEDUP_REMOVED lines=13> */
[----:B--2---:R-:W-:-:S04]  /*dd40*/  VIADD R13, R12, UR39 ;  /* 0x000000270c0d7c36 */ /* 0x004fc80008000000 */
[C---:B------:R-:W-:Y:S01]  /*dd50*/  VIADD R15, R13.reuse, 0x8 ;  /* 0x000000080d0f7836 */ /* 0x040fe20000000000 */
[----:B------:R-:W-:-:S04]  /*dd60*/  ISETP.GE.OR P2, PT, R13, R30, P0 ;  /* 0x0000001e0d00720c */ /* 0x000fc80000746670 */
[----:B------:R-:W-:-:S09]  /*dd70*/  ISETP.GE.OR P0, PT, R15, R30, P0 ;  /* 0x0000001e0f00720c */ /* 0x000fd20000706670 */
[----:B0-----:R0:W-:Y:S04]  /*dd80*/  @!P2 ST.E desc[UR52][R4.64], R21 ;  /* 0x000000150400a985 */ /* 0x0011e8000c101934 */
[----:B------:R0:W-:Y:S01]  /*dd90*/  @!P0 ST.E desc[UR52][R6.64], R20 ;  /* 0x0000001406008985 */ /* 0x0001e2000c101934 */
[----:B------:R-:W-:-:S13]  /*dda0*/  PLOP3.LUT P0, PT, PT, PT, UP1, 0x80, 0x0 ;  /* 0x000000000000781c */ /* 0x000fda0003f0f018 */
[----:B0-----:R-:W-:Y:S05]  /*ddb0*/  @P0 BRA `(.L_x_1120) ;  /* 0x0000000400b00947 */ /* 0x001fea0003800000 */
[----:B------:R-:W-:Y:S01]  /*ddc0*/  IMAD R3, R157, 0x40, R19 ;  /* 0x000000409d037824 */ /* 0x000fe200078e0213 */
[----:B------:R-:W-:-:S03]  /*ddd0*/  ULDC.64 UR12, c[0x0][0xaa0] ;  /* 0x0002a800000c7ab9 */ /* 0x000fc60000000a00 */
        /* <DEDUP_REMOVED lines=16> */
[----:B------:R-:W3:Y:S04]  /*dee0*/  LD.E.128 R8, desc[UR52][R8.64] ;  /* 0x0000003408087980 */ /* 0x000ee8000c101d00 */
[----:B------:R-:W4:Y:S01]  /*def0*/  LD.E.128 R12, desc[UR52][R12.64] ;  /* 0x000000340c0c7980 */ /* 0x000f22000c101d00 */
[----:B------:R-:W-:-:S04]  /*df00*/  IADD3 R3, P0, R28, 0x4800, RZ ;  /* 0x000048001c037810 */ /* 0x000fc80007f1e0ff */
[----:B------:R-:W-:Y:S01]  /*df10*/  LOP3.LUT R2, R3, 0x380, RZ, 0xc0, !PT ;  /* 0x0000038003027812 */ /* 0x000fe200078ec0ff */
[----:B------:R-:W-:Y:S01]  /*df20*/  IMAD.X R25, RZ, RZ, R29, P0 ;  /* 0x000000ffff197224 */ /* 0x000fe200000e061d */
[----:B------:R-:W-:Y:S01]  /*df30*/  UIMAD UR9, UR14, UR12, URZ ;  /* 0x0000000c0e0972a4 */ /* 0x000fe2000f8e023f */
[----:B------:R-:W0:Y:S01]  /*df40*/  @P1 LDC R29, c[0x0][0xbf0] ;  /* 0x0002fc00ff1d1b82 */ /* 0x000e220000000800 */
[----:B------:R-:W-:-:S04]  /*df50*/  SHF.R.U64 R2, R2, 0x3, RZ ;  /* 0x0000000302027819 */ /* 0x000fc800000012ff */
[----:B------:R-:W-:-:S03]  /*df60*/  LOP3.LUT R24, R2, R3, RZ, 0x3c, !PT ;  /* 0x0000000302187212 */ /* 0x000fc600078e3cff */
[----:B------:R-:W1:Y:S01]  /*df70*/  @P1 LDC R3, c[0x0][0xbec] ;  /* 0x0002fb00ff031b82 */ /* 0x000e620000000800 */
[----:B------:R-:W-:Y:S02]  /*df80*/  UIMAD.WIDE.U32 UR10, UR4, UR12, URZ ;  /* 0x0000000c040a72a5 */ /* 0x000fe4000f8e003f */
[----:B------:R-:W-:Y:S01]  /*df90*/  UIMAD UR9, UR4, UR13, UR9 ;  /* 0x0000000d040972a4 */ /* 0x000fe2000f8e0209 */
[----:B------:R-:W-:Y:S01]  /*dfa0*/  IMAD R2, R18, 0x30, R157 ;  /* 0x0000003012027824 */ /* 0x000fe200078e029d */
[----:B------:R-:W5:Y:S01]  /*dfb0*/  LD.E.128 R24, desc[UR52][R24.64] ;  /* 0x0000003418187980 */ /* 0x000f62000c101d00 */
[----:B------:R-:W-:Y:S01]  /*dfc0*/  ULDC.64 UR12, c[0x0][0xae8] ;  /* 0x0002ba00000c7ab9 */ /* 0x000fe20000000a00 */
[----:B------:R-:W-:Y:S01]  /*dfd0*/  UIADD3 UR11, UR11, UR9, URZ ;  /* 0x000000090b0b7290 */ /* 0x000fe2000fffe03f */
[----:B------:R-:W-:Y:S01]  /*dfe0*/  VIADD R28, R2, UR39 ;  /* 0x00000027021c7c36 */ /* 0x000fe20008000000 */
[----:B------:R-:W-:Y:S01]  /*dff0*/  USHF.R.S32.HI UR4, URZ, 0x1f, UR8 ;  /* 0x0000001f3f047899 */ /* 0x000fe20008011408 */
[----:B------:R-:W-:Y:S01]  /*e000*/  @!PT LDS RZ, [RZ] ;  /* 0x00000000fffff984 */ /* 0x000fe20000000800 */
[----:B------:R-:W-:Y:S01]  /*e010*/  @!PT LDS RZ, [RZ] ;  /* 0x00000000fffff984 */ /* 0x000fe20000000800 */
[----:B------:R-:W-:Y:S01]  /*e020*/  @!PT LDS RZ, [RZ] ;  /* 0x00000000fffff984 */ /* 0x000fe20000000800 */
[----:B------:R-:W-:Y:S01]  /*e030*/  @!PT LDS RZ, [RZ] ;  /* 0x00000000fffff984 */ /* 0x000fe20000000800 */
[----:B------:R0:W-:Y:S06]  /*e040*/  MEMBAR.ALL.CTA ;  /* 0x0000000000007992 */ /* 0x0001ec0000008000 */
[----:B0-----:R-:W0:Y:S01]  /*e050*/  FENCE.VIEW.ASYNC.S ;  /* 0x00000000000073c6 */ /* 0x001e220000000000 */
[----:B------:R-:W-:Y:S01]  /*e060*/  UIMAD.WIDE.U32 UR10, UR37, UR12, UR10 ;  /* 0x0000000c250a72a5 */ /* 0x000fe2000f8e000a */
[----:B------:R-:W-:Y:S01]  /*e070*/  IMAD.MOV.U32 R21, RZ, RZ, R28 ;  /* 0x000000ffff157224 */ /* 0x000fe200078e001c */
[----:B------:R-:W-:Y:S01]  /*e080*/  SHF.R.S32.HI R35, RZ, 0x1f, R19 ;  /* 0x0000001fff237819 */ /* 0x000fe20000011413 */
[----:B------:R-:W-:Y:S01]  /*e090*/  VIADD R0, R0, 0x16820 ;  /* 0x0001682000007836 */ /* 0x000fe20000000000 */
[----:B------:R-:W-:-:S03]  /*e0a0*/  UIMAD UR11, UR37, UR13, UR11 ;  /* 0x0000000d250b72a4 */ /* 0x000fc6000f8e020b */
[----:B------:R-:W-:Y:S01]  /*e0b0*/  ULDC.64 UR12, c[0x0][0xaf0] ;  /* 0x0002bc00000c7ab9 */ /* 0x000fe20000000a00 */
[----:B------:R-:W-:Y:S01]  /*e0c0*/  PRMT R0, RZ, 0x654, R0 ;  /* 0x00000654ff007816 */ /* 0x000fe20000000000 */
[----:B------:R-:W-:Y:S01]  /*e0d0*/  UIMAD UR4, UR4, UR12, URZ ;  /* 0x0000000c040472a4 */ /* 0x000fe2000f8e023f */
[----:B-1----:R-:W-:-:S03]  /*e0e0*/  @P1 IMAD.HI.U32 R2, R28, R3, RZ ;  /* 0x000000031c021227 */ /* 0x002fc600078e00ff */
[----:B------:R-:W-:Y:S02]  /*e0f0*/  UIMAD UR4, UR8, UR13, UR4 ;  /* 0x0000000d080472a4 */ /* 0x000fe4000f8e0204 */
[----:B------:R-:W-:Y:S01]  /*e100*/  UIMAD.WIDE.U32 UR8, UR8, UR12, UR10 ;  /* 0x0000000c080872a5 */ /* 0x000fe2000f8e000a */
[----:B------:R-:W-:Y:S02]  /*e110*/  @P1 SHF.R.U32.HI R21, RZ, R29, R2 ;  /* 0x0000001dff151219 */ /* 0x000fe40000011602 */
[----:B------:R-:W-:Y:S01]  /*e120*/  ULDC.64 UR10, c[0x0][0xae0] ;  /* 0x0002b800000a7ab9 */ /* 0x000fe20000000a00 */
[----:B------:R-:W-:Y:S01]  /*e130*/  UIADD3 UR4, UR9, UR4, URZ ;  /* 0x0000000409047290 */ /* 0x000fe2000fffe03f */
[--C-:B------:R-:W-:Y:S01]  /*e140*/  SHF.R.S32.HI R20, RZ, 0x1f, R21.reuse ;  /* 0x0000001fff147819 */ /* 0x100fe20000011415 */
[----:B------:R-:W-:Y:S01]  /*e150*/  IMAD.MOV R29, RZ, RZ, -R21 ;  /* 0x000000ffff1d7224 */ /* 0x000fe200078e0a15 */
[----:B0-----:R0:W-:Y:S01]  /*e160*/  SYNCS.ARRIVE.TRANS64.RED.A1T0 RZ, [R0+URZ], RZ ;  /* 0x000000ff00ff79a7 */ /* 0x0011e2000810043f */
[----:B------:R-:W-:-:S02]  /*e170*/  IMAD.U32 R3, RZ, RZ, UR9 ;  /* 0x00000009ff037e24 */ /* 0x000fc4000f8e00ff */
[----:B------:R-:W-:Y:S02]  /*e180*/  IMAD R20, R20, UR10, RZ ;  /* 0x0000000a14147c24 */ /* 0x000fe4000f8e02ff */
[----:B------:R-:W-:Y:S02]  /*e190*/  IMAD R29, R32, R29, R28 ;  /* 0x0000001d201d7224 */ /* 0x000fe400078e021c */
[----:B------:R-:W-:Y:S01]  /*e1a0*/  IMAD.U32 R2, RZ, RZ, UR8 ;  /* 0x00000008ff027e24 */ /* 0x000fe2000f8e00ff */
[----:B------:R-:W-:Y:S01]  /*e1b0*/  ULDC.64 UR8, c[0x0][0xad8] ;  /* 0x0002b60000087ab9 */ /* 0x000fe20000000a00 */
[----:B------:R-:W-:Y:S01]  /*e1c0*/  IMAD.U32 R3, RZ, RZ, UR4 ;  /* 0x00000004ff037e24 */ /* 0x000fe2000f8e00ff */
[----:B------:R-:W-:Y:S01]  /*e1d0*/  ULDC UR4, c[0x0][0xac8] ;  /* 0x0002b20000047ab9 */ /* 0x000fe20000000800 */
[C---:B------:R-:W-:Y:S01]  /*e1e0*/  IMAD R31, R21.reuse, UR11, R20 ;  /* 0x0000000b151f7c24 */ /* 0x040fe2000f8e0214 */
[----:B------:R-:W-:Y:S01]  /*e1f0*/  SHF.R.S32.HI R20, RZ, 0x1f, R29 ;  /* 0x0000001fff147819 */ /* 0x000fe2000001141d */
[----:B------:R-:W-:-:S04]  /*e200*/  IMAD.WIDE.U32 R2, R21, UR10, R2 ;  /* 0x0000000a15027c25 */ /* 0x000fc8000f8e0002 */
[----:B------:R-:W-:Y:S02]  /*e210*/  IMAD.IADD R3, R3, 0x1, R31 ;  /* 0x0000000103037824 */ /* 0x000fe400078e021f */
[----:B------:R-:W-:Y:S02]  /*e220*/  IMAD R20, R20, UR8, RZ ;  /* 0x0000000814147c24 */ /* 0x000fe4000f8e02ff */
[----:B------:R-:W-:-:S04]  /*e230*/  IMAD.WIDE.U32 R2, R29, UR8, R2 ;  /* 0x000000081d027c25 */ /* 0x000fc8000f8e0002 */
[----:B------:R-:W-:Y:S01]  /*e240*/  IMAD R21, R29, UR9, R20 ;  /* 0x000000091d157c24 */ /* 0x000fe2000f8e0214 */
[----:B------:R-:W-:Y:S01]  /*e250*/  ULDC.64 UR8, c[0x0][0xa80] ;  /* 0x0002a00000087ab9 */ /* 0x000fe20000000a00 */
[----:B------:R-:W-:Y:S01]  /*e260*/  VIADD R31, R157, UR39 ;  /* 0x000000279d1f7c36 */ /* 0x000fe20008000000 */
[C---:B------:R-:W-:Y:S01]  /*e270*/  LEA R32, P0, R2.reuse, UR8, 0x1 ;  /* 0x0000000802207c11 */ /* 0x040fe2000f8008ff */
[----:B------:R-:W-:Y:S02]  /*e280*/  IMAD.IADD R3, R3, 0x1, R21 ;  /* 0x0000000103037824 */ /* 0x000fe400078e0215 */
[C---:B------:R-:W-:Y:S02]  /*e290*/  VIADD R21, R31.reuse, 0x60 ;  /* 0x000000601f157836 */ /* 0x040fe40000000000 */
[----:B------:R-:W1:Y:S01]  /*e2a0*/  SHFL.IDX PT, R20, R32, 0x1, 0x181f ;  /* 0x00381f0020147f89 */ /* 0x000e6200000e0000 */
[----:B------:R-:W-:Y:S01]  /*e2b0*/  LEA.HI.X R33, R2, UR9, R3, 0x1, P0 ;  /* 0x0000000902217c11 */ /* 0x000fe200080f0c03 */
[----:B------:R-:W-:Y:S01]  /*e2c0*/  VIADD R3, R31, 0x30 ;  /* 0x000000301f037836 */ /* 0x000fe20000000000 */
[----:B------:R-:W-:Y:S01]  /*e2d0*/  ISETP.GE.AND P0, PT, R19, UR4, PT ;  /* 0x0000000413007c0c */ /* 0x000fe2000bf06270 */
[----:B------:R-:W0:Y:S03]  /*e2e0*/  SHFL.IDX PT, R2, R32, RZ, 0x181f ;  /* 0x00181fff20027589 */ /* 0x000e2600000e0000 */
[-C--:B------:R-:W-:Y:S01]  /*e2f0*/  ISETP.GE.OR P1, PT, R31, R30.reuse, P0 ;  /* 0x0000001e1f00720c */ /* 0x080fe20000726670 */
[----:B------:R-:W0:Y:S01]  /*e300*/  SHFL.IDX PT, R28, R32, 0x2, 0x181f ;  /* 0x00581f00201c7f89 */ /* 0x000e2200000e0000 */
[-C--:B------:R-:W-:Y:S01]  /*e310*/  ISETP.GE.OR P2, PT, R3, R30.reuse, P0 ;  /* 0x0000001e0300720c */ /* 0x080fe20000746670 */
[----:B------:R-:W-:Y:S01]  /*e320*/  VIADD R31, R31, 0x90 ;  /* 0x000000901f1f7836 */ /* 0x000fe20000000000 */
[-C--:B------:R-:W-:Y:S01]  /*e330*/  ISETP.GE.OR P3, PT, R21, R30.reuse, P0 ;  /* 0x0000001e1500720c */ /* 0x080fe20000766670 */
[----:B------:R-:W0:Y:S03]  /*e340*/  SHFL.IDX PT, R34, R33, RZ, 0x181f ;  /* 0x00181fff21227589 */ /* 0x000e2600000e0000 */
[----:B------:R-:W-:Y:S01]  /*e350*/  ISETP.GE.OR P0, PT, R31, R30, P0 ;  /* 0x0000001e1f00720c */ /* 0x000fe20000706670 */
[----:B------:R-:W0:Y:S04]  /*e360*/  SHFL.IDX PT, R36, R33, 0x1, 0x181f ;  /* 0x00381f0021247f89 */ /* 0x000e2800000e0000 */
[----:B------:R-:W0:Y:S02]  /*e370*/  SHFL.IDX PT, R38, R33, 0x2, 0x181f ;  /* 0x00581f0021267f89 */ /* 0x000e2400000e0000 */
[----:B-1----:R-:W-:-:S02]  /*e380*/  @!P2 LEA R20, P5, R19, R20, 0x1 ;  /* 0x000000141314a211 */ /* 0x002fc400078a08ff */
[----:B------:R-:W1:Y:S01]  /*e390*/  SHFL.IDX PT, R32, R32, 0x3, 0x181f ;  /* 0x00781f0020207f89 */ /* 0x000e6200000e0000 */
[----:B0-----:R-:W-:-:S03]  /*e3a0*/  @!P1 LEA R2, P4, R19, R2, 0x1 ;  /* 0x0000000213029211 */ /* 0x001fc600078808ff */
[----:B------:R0:W0:Y:S01]  /*e3b0*/  SHFL.IDX PT, R0, R33, 0x3, 0x181f ;  /* 0x00781f0021007f89 */ /* 0x00002200000e0000 */
[C---:B------:R-:W-:Y:S02]  /*e3c0*/  @!P3 LEA R28, P6, R19.reuse, R28, 0x1 ;  /* 0x0000001c131cb211 */ /* 0x040fe400078c08ff */
[C-C-:B------:R-:W-:Y:S02]  /*e3d0*/  @!P1 LEA.HI.X R3, R19.reuse, R34, R35.reuse, 0x1, P4 ;  /* 0x0000002213039211 */ /* 0x140fe400020f0c23 */
[C-C-:B------:R-:W-:Y:S02]  /*e3e0*/  @!P2 LEA.HI.X R21, R19.reuse, R36, R35.reuse, 0x1, P5 ;  /* 0x000000241315a211 */ /* 0x140fe400028f0c23 */
[----:B------:R-:W-:Y:S01]  /*e3f0*/  @!P3 LEA.HI.X R29, R19, R38, R35, 0x1, P6 ;  /* 0x00000026131db211 */ /* 0x000fe200030f0c23 */
[----:B--2---:R2:W-:Y:S04]  /*e400*/  @!P1 ST.E.128 desc[UR52][R2.64], R4 ;  /* 0x0000000402009985 */ /* 0x0045e8000c101d34 */
[----:B---3--:R2:W-:Y:S04]  /*e410*/  @!P2 ST.E.128 desc[UR52][R20.64], R8 ;  /* 0x000000081400a985 */ /* 0x0085e8000c101d34 */
[----:B----4-:R2:W-:Y:S01]  /*e420*/  @!P3 ST.E.128 desc[UR52][R28.64], R12 ;  /* 0x0000000c1c00b985 */ /* 0x0105e2000c101d34 */
[----:B01----:R-:W-:Y:S05]  /*e430*/  @P0 BRA `(.L_x_1121) ;  /* 0x0000001000c00947 */ /* 0x003fea0003800000 */
[----:B--2---:R-:W-:-:S04]  /*e440*/  LEA R2, P0, R19, R32, 0x1 ;  /* 0x0000002013027211 */ /* 0x004fc800078008ff */
[----:B------:R-:W-:-:S05]  /*e450*/  LEA.HI.X R3, R19, R0, R35, 0x1, P0 ;  /* 0x0000000013037211 */ /* 0x000fca00000f0c23 */
[----:B-----5:R0:W-:Y:S01]  /*e460*/  ST.E.128 desc[UR52][R2.64], R24 ;  /* 0x0000001802007985 */ /* 0x0201e2000c101d34 */
[----:B------:R-:W-:Y:S05]  /*e470*/  BRA `(.L_x_1121) ;  /* 0x0000001000b07947 */ /* 0x000fea0003800000 */
.L_x_1120:
[----:B------:R-:W-:Y:S01]  /*e480*/  ULDC.64 UR12, c[0x0][0xb08] ;  /* 0x0002c200000c7ab9 */ /* 0x000fe20000000a00 */
[----:B------:R-:W0:Y:S01]  /*e490*/  @P1 LDC R4, c[0x0][0xbec] ;  /* 0x0002fb00ff041b82 */ /* 0x000e220000000800 */
[----:B------:R-:W-:Y:S01]  /*e4a0*/  UIMAD UR9, UR14, UR12, URZ ;  /* 0x0000000c0e0972a4 */ /* 0x000fe2000f8e023f */
[----:B------:R-:W-:Y:S01]  /*e4b0*/  IMAD.MOV.U32 R7, RZ, RZ, R25 ;  /* 0x000000ffff077224 */ /* 0x000fe200078e0019 */
[----:B------:R-:W-:Y:S01]  /*e4c0*/  UIMAD.WIDE.U32 UR10, UR4, UR12, URZ ;  /* 0x0000000c040a72a5 */ /* 0x000fe2000f8e003f */
[----:B------:R-:W-:Y:S01]  /*e4d0*/  ISETP.GE.AND P0, PT, R13, R30, PT ;  /* 0x0000001e0d00720c */ /* 0x000fe20003f06270 */
[----:B------:R-:W-:Y:S01]  /*e4e0*/  UIMAD UR9, UR4, UR13, UR9 ;  /* 0x0000000d040972a4 */ /* 0x000fe2000f8e0209 */
[----:B------:R-:W-:Y:S01]  /*e4f0*/  BSSY B1, `(.L_x_1122) ;  /* 0x0000054000017945 */ /* 0x000fe20003800000 */
[----:B------:R-:W-:Y:S01]  /*e500*/  USHF.R.S32.HI UR4, URZ, 0x1f, UR8 ;  /* 0x0000001f3f047899 */ /* 0x000fe20008011408 */
[----:B------:R-:W1:Y:S01]  /*e510*/  @P1 LDC R5, c[0x0][0xbf0] ;  /* 0x0002fc00ff051b82 */ /* 0x000e620000000800 */
[----:B------:R-:W-:Y:S01]  /*e520*/  UIADD3 UR11, UR11, UR9, URZ ;  /* 0x000000090b0b7290 */ /* 0x000fe2000fffe03f */
[----:B------:R-:W-:Y:S01]  /*e530*/  SHF.R.S32.HI R20, RZ, 0x1f, R22 ;  /* 0x0000001fff147819 */ /* 0x000fe20000011416 */
[----:B------:R-:W-:Y:S01]  /*e540*/  ULDC.64 UR12, c[0x0][0xb38] ;  /* 0x0002ce00000c7ab9 */ /* 0x000fe20000000a00 */
[----:B------:R-:W-:Y:S01]  /*e550*/  SHF.R.S32.HI R24, RZ, 0x1f, R23 ;  /* 0x0000001fff187819 */ /* 0x000fe20000011417 */
[----:B------:R-:W-:Y:S01]  /*e560*/  UIMAD.WIDE.U32 UR10, UR37, UR12, UR10 ;  /* 0x0000000c250a72a5 */ /* 0x000fe2000f8e000a */
[----:B------:R-:W-:-:S02]  /*e570*/  SHF.R.S32.HI R26, RZ, 0x1f, R152 ;  /* 0x0000001fff1a7819 */ /* 0x000fc40000011498 */
[----:B------:R-:W-:Y:S01]  /*e580*/  SHF.R.S32.HI R27, RZ, 0x1f, R153 ;  /* 0x0000001fff1b7819 */ /* 0x000fe20000011499 */
[----:B------:R-:W-:Y:S01]  /*e590*/  UIMAD UR11, UR37, UR13, UR11 ;  /* 0x0000000d250b72a4 */ /* 0x000fe2000f8e020b */
[----:B------:R-:W-:Y:S02]  /*e5a0*/  SHF.R.S32.HI R28, RZ, 0x1f, R154 ;  /* 0x0000001fff1c7819 */ /* 0x000fe4000001149a */
[----:B------:R-:W-:Y:S01]  /*e5b0*/  ULDC.64 UR12, c[0x0][0xb40] ;  /* 0x0002d000000c7ab9 */ /* 0x000fe20000000a00 */
[----:B------:R-:W-:Y:S01]  /*e5c0*/  SHF.R.S32.HI R29, RZ, 0x1f, R155 ;  /* 0x0000001fff1d7819 */ /* 0x000fe2000001149b */
[----:B------:R-:W-:Y:S01]  /*e5d0*/  UIMAD UR4, UR4, UR12, URZ ;  /* 0x0000000c040472a4 */ /* 0x000fe2000f8e023f */
[----:B------:R-:W-:Y:S01]  /*e5e0*/  SHF.R.S32.HI R31, RZ, 0x1f, R156 ;  /* 0x0000001fff1f7819 */ /* 0x000fe2000001149c */
[----:B0-----:R-:W-:Y:S01]  /*e5f0*/  @P1 IMAD.HI.U32 R4, R25, R4, RZ ;  /* 0x0000000419041227 */ /* 0x001fe200078e00ff */
[----:B------:R-:W-:Y:S01]  /*e600*/  SHF.R.S32.HI R33, RZ, 0x1f, R16 ;  /* 0x0000001fff217819 */ /* 0x000fe20000011410 */
[----:B------:R-:W-:-:S02]  /*e610*/  UIMAD UR4, UR8, UR13, UR4 ;  /* 0x0000000d080472a4 */ /* 0x000fc4000f8e0204 */
[----:B------:R-:W-:-:S03]  /*e620*/  UIMAD.WIDE.U32 UR8, UR8, UR12, UR10 ;  /* 0x0000000c080872a5 */ /* 0x000fc6000f8e000a */
[----:B------:R-:W-:Y:S01]  /*e630*/  ULDC.64 UR10, c[0x0][0xb48] ;  /* 0x0002d200000a7ab9 */ /* 0x000fe20000000a00 */
[----:B------:R-:W-:Y:S01]  /*e640*/  UIADD3 UR9, UR9, UR4, URZ ;  /* 0x0000000409097290 */ /* 0x000fe2000fffe03f */
[----:B-1----:R-:W-:-:S03]  /*e650*/  @P1 SHF.R.U32.HI R7, RZ, R5, R4 ;  /* 0x00000005ff071219 */ /* 0x002fc60000011604 */
[----:B------:R-:W-:Y:S01]  /*e660*/  UIMAD.WIDE.U32 UR8, UR41, UR10, UR8 ;  /* 0x0000000a290872a5 */ /* 0x000fe2000f8e0008 */
[--C-:B------:R-:W-:Y:S01]  /*e670*/  SHF.R.S32.HI R4, RZ, 0x1f, R7.reuse ;  /* 0x0000001fff047819 */ /* 0x100fe20000011407 */
[----:B------:R-:W-:Y:S02]  /*e680*/  IMAD.MOV R9, RZ, RZ, -R7 ;  /* 0x000000ffff097224 */ /* 0x000fe400078e0a07 */
[----:B------:R-:W-:Y:S02]  /*e690*/  UIMAD UR41, UR41, UR11, UR9 ;  /* 0x0000000b292972a4 */ /* 0x000fe4000f8e0209 */
[----:B------:R-:W-:Y:S01]  /*e6a0*/  IMAD R9, R32, R9, R25 ;  /* 0x0000000920097224 */ /* 0x000fe200078e0219 */
[----:B------:R-:W-:Y:S01]  /*e6b0*/  ULDC.64 UR10, c[0x0][0xb30] ;  /* 0x0002cc00000a7ab9 */ /* 0x000fe20000000a00 */
[----:B------:R-:W-:Y:S02]  /*e6c0*/  IMAD.U32 R5, RZ, RZ, UR9 ;  /* 0x00000009ff057e24 */ /* 0x000fe4000f8e00ff */
[----:B------:R-:W-:-:S02]  /*e6d0*/  IMAD R6, R4, UR10, RZ ;  /* 0x0000000a04067c24 */ /* 0x000fc4000f8e02ff */
[----:B------:R-:W-:Y:S01]  /*e6e0*/  IMAD.U32 R4, RZ, RZ, UR8 ;  /* 0x00000008ff047e24 */ /* 0x000fe2000f8e00ff */
[----:B------:R-:W-:Y:S01]  /*e6f0*/  ULDC.64 UR8, c[0x0][0xb28] ;  /* 0x0002ca0000087ab9 */ /* 0x000fe20000000a00 */
[----:B------:R-:W-:Y:S02]  /*e700*/  IMAD.U32 R5, RZ, RZ, UR41 ;  /* 0x00000029ff057e24 */ /* 0x000fe4000f8e00ff */
[C---:B------:R-:W-:Y:S01]  /*e710*/  IMAD R11, R7.reuse, UR11, R6 ;  /* 0x0000000b070b7c24 */ /* 0x040fe2000f8e0206 */
[----:B------:R-:W-:Y:S01]  /*e720*/  SHF.R.S32.HI R6, RZ, 0x1f, R9 ;  /* 0x0000001fff067819 */ /* 0x000fe20000011409 */
[----:B------:R-:W-:-:S04]  /*e730*/  IMAD.WIDE.U32 R4, R7, UR10, R4 ;  /* 0x0000000a07047c25 */ /* 0x000fc8000f8e0004 */
[----:B------:R-:W-:Y:S02]  /*e740*/  IMAD R6, R6, UR8, RZ ;  /* 0x0000000806067c24 */ /* 0x000fe4000f8e02ff */
[----:B------:R-:W-:Y:S02]  /*e750*/  IMAD.IADD R5, R5, 0x1, R11 ;  /* 0x0000000105057824 */ /* 0x000fe400078e020b */
[C---:B------:R-:W-:Y:S02]  /*e760*/  IMAD R7, R9.reuse, UR9, R6 ;  /* 0x0000000909077c24 */ /* 0x040fe4000f8e0206 */
[----:B------:R-:W-:Y:S01]  /*e770*/  IMAD.WIDE.U32 R4, R9, UR8, R4 ;  /* 0x0000000809047c25 */ /* 0x000fe2000f8e0004 */
[----:B------:R-:W-:-:S03]  /*e780*/  ULDC.64 UR8, c[0x0][0xb00] ;  /* 0x0002c00000087ab9 */ /* 0x000fc60000000a00 */
[----:B------:R-:W-:Y:S01]  /*e790*/  VIADD R6, R0, 0x16820 ;  /* 0x0001682000067836 */ /* 0x000fe20000000000 */
[----:B------:R-:W-:Y:S01]  /*e7a0*/  LEA R0, P1, R4, UR8, 0x2 ;  /* 0x0000000804007c11 */ /* 0x000fe2000f8210ff */
[----:B------:R-:W-:-:S03]  /*e7b0*/  IMAD.IADD R5, R5, 0x1, R7 ;  /* 0x0000000105057824 */ /* 0x000fc600078e0207 */
[----:B------:R-:W-:Y:S01]  /*e7c0*/  PRMT R6, RZ, 0x654, R6 ;  /* 0x00000654ff067816 */ /* 0x000fe20000000006 */
[----:B------:R0:W1:Y:S01]  /*e7d0*/  SHFL.IDX PT, R21, R0, RZ, 0x1c1f ;  /* 0x001c1fff00157589 */ /* 0x00006200000e0000 */
[----:B------:R-:W-:Y:S02]  /*e7e0*/  LEA.HI.X R14, R4, UR9, R5, 0x2, P1 ;  /* 0x00000009040e7c11 */ /* 0x000fe400088f1405 */
[----:B------:R0:W-:Y:S03]  /*e7f0*/  SYNCS.ARRIVE.TRANS64.RED.A1T0 RZ, [R6+URZ], RZ ;  /* 0x000000ff06ff79a7 */ /* 0x0001e6000810043f */
[----:B------:R0:W2:Y:S01]  /*e800*/  SHFL.IDX PT, R13, R14, RZ, 0x1c1f ;  /* 0x001c1fff0e0d7589 */ /* 0x0000a200000e0000 */
[----:B------:R-:W-:Y:S05]  /*e810*/  @P0 BRA `(.L_x_1123) ;  /* 0x0000000000840947 */ /* 0x000fea0003800000 */
[----:B------:R-:W-:Y:S02]  /*e820*/  ULDC UR4, c[0x0][0xac8] ;  /* 0x0002b20000047ab9 */ /* 0x000fe40000000800 */
[----:B------:R-:W-:Y:S02]  /*e830*/  ISETP.GE.AND P0, PT, R16, UR4, PT ;  /* 0x0000000410007c0c */ /* 0x000fe4000bf06270 */
[----:B------:R-:W-:Y:S02]  /*e840*/  ISETP.GE.AND P1, PT, R156, UR4, PT ;  /* 0x000000049c007c0c */ /* 0x000fe4000bf26270 */
[----:B------:R-:W-:Y:S02]  /*e850*/  ISETP.GE.AND P5, PT, R155, UR4, PT ;  /* 0x000000049b007c0c */ /* 0x000fe4000bfa6270 */
[----:B------:R-:W-:-:S07]  /*e860*/  ISETP.GE.AND P3, PT, R154, UR4, PT ;  /* 0x000000049a007c0c */ /* 0x000fce000bf66270 */
[-C--:B-1----:R-:W-:Y:S02]  /*e870*/  @!P0 LEA R4, P2, R16, R21.reuse, 0x2 ;  /* 0x0000001510048211 */ /* 0x082fe400078410ff */
[----:B0-----:R-:W-:Y:S02]  /*e880*/  @!P1 LEA R6, P4, R156, R21, 0x2 ;  /* 0x000000159c069211 */ /* 0x001fe400078810ff */
[-C--:B--2---:R-:W-:Y:S02]  /*e890*/  @!P0 LEA.HI.X R5, R16, R13.reuse, R33, 0x2, P2 ;  /* 0x0000000d10058211 */ /* 0x084fe400010f1421 */
[----:B------:R-:W-:Y:S02]  /*e8a0*/  @!P1 LEA.HI.X R7, R156, R13, R31, 0x2, P4 ;  /* 0x0000000d9c079211 */ /* 0x000fe400020f141f */
[----:B------:R-:W-:Y:S01]  /*e8b0*/  ISETP.GE.AND P2, PT, R153, UR4, PT ;  /* 0x0000000499007c0c */ /* 0x000fe2000bf46270 */
[----:B------:R0:W-:Y:S01]  /*e8c0*/  @!P0 ST.E.64 desc[UR52][R4.64], R2 ;  /* 0x0000000204008985 */ /* 0x0001e2000c101b34 */
[----:B------:R-:W-:-:S02]  /*e8d0*/  @!P5 LEA R8, P4, R155, R21, 0x2 ;  /* 0x000000159b08d211 */ /* 0x000fc400078810ff */
[----:B------:R-:W-:Y:S01]  /*e8e0*/  ISETP.GE.AND P0, PT, R23, UR4, PT ;  /* 0x0000000417007c0c */ /* 0x000fe2000bf06270 */
[----:B------:R1:W-:Y:S01]  /*e8f0*/  @!P1 ST.E.64 desc[UR52][R6.64], R92 ;  /* 0x0000005c06009985 */ /* 0x0003e2000c101b34 */
[----:B------:R-:W-:Y:S02]  /*e900*/  ISETP.GE.AND P1, PT, R152, UR4, PT ;  /* 0x0000000498007c0c */ /* 0x000fe4000bf26270 */
[----:B------:R-:W-:Y:S02]  /*e910*/  @!P5 LEA.HI.X R9, R155, R13, R29, 0x2, P4 ;  /* 0x0000000d9b09d211 */ /* 0x000fe400020f141d */
[----:B------:R-:W-:Y:S02]  /*e920*/  ISETP.GE.AND P4, PT, R22, UR4, PT ;  /* 0x0000000416007c0c */ /* 0x000fe4000bf86270 */
[-C--:B------:R-:W-:Y:S01]  /*e930*/  @!P3 LEA R10, P6, R154, R21.reuse, 0x2 ;  /* 0x000000159a0ab211 */ /* 0x080fe200078c10ff */
[----:B------:R3:W-:Y:S01]  /*e940*/  @!P5 ST.E.64 desc[UR52][R8.64], R96 ;  /* 0x000000600800d985 */ /* 0x0007e2000c101b34 */
[----:B0-----:R-:W-:-:S02]  /*e950*/  @!P2 LEA R2, P5, R153, R21, 0x2 ;  /* 0x000000159902a211 */ /* 0x001fc400078a10ff */
[----:B------:R-:W-:-:S03]  /*e960*/  @!P3 LEA.HI.X R11, R154, R13, R28, 0x2, P6 ;  /* 0x0000000d9a0bb211 */ /* 0x000fc600030f141c */
[----:B------:R-:W-:Y:S02]  /*e970*/  @!P1 LEA R4, P6, R152, R21, 0x2 ;  /* 0x0000001598049211 */ /* 0x000fe400078c10ff */
[----:B------:R-:W-:Y:S01]  /*e980*/  @!P2 LEA.HI.X R3, R153, R13, R27, 0x2, P5 ;  /* 0x0000000d9903a211 */ /* 0x000fe200028f141b */
[----:B------:R3:W-:Y:S01]  /*e990*/  @!P3 ST.E.64 desc[UR52][R10.64], R100 ;  /* 0x000000640a00b985 */ /* 0x0007e2000c101b34 */
[CC--:B-1----:R-:W-:Y:S02]  /*e9a0*/  @!P0 LEA R6, P3, R23.reuse, R21.reuse, 0x2 ;  /* 0x0000001517068211 */ /* 0x0c2fe400078610ff */
        /* <DEDUP_REMOVED lines=8> */
.L_x_1123:
[----:B------:R-:W-:Y:S05]  /*ea30*/  BSYNC B1 ;  /* 0x0000000000017941 */ /* 0x000fea0003800000 */
.L_x_1122:
[----:B------:R-:W-:Y:S01]  /*ea40*/  ISETP.GE.AND P0, PT, R15, R30, PT ;  /* 0x0000001e0f00720c */ /* 0x000fe20003f06270 */
[----:B-1----:R1:W4:Y:S04]  /*ea50*/  SHFL.IDX PT, R21, R14, 0x1, 0x1c1f ;  /* 0x003c1f000e157f89 */ /* 0x00232800000e0000 */
[----:B------:R1:W0:Y:S08]  /*ea60*/  SHFL.IDX PT, R25, R0, 0x1, 0x1c1f ;  /* 0x003c1f0000197f89 */ /* 0x00023000000e0000 */
[----:B-1----:R-:W-:Y:S05]  /*ea70*/  @P0 BRA `(.L_x_1121) ;  /* 0x0000000c00300947 */ /* 0x002fea0003800000 */
[----:B------:R-:W-:Y:S02]  /*ea80*/  ULDC UR4, c[0x0][0xac8] ;  /* 0x0002b20000047ab9 */ /* 0x000fe40000000800 */
[----:B------:R-:W-:Y:S02]  /*ea90*/  ISETP.GE.AND P1, PT, R16, UR4, PT ;  /* 0x0000000410007c0c */ /* 0x000fe4000bf26270 */
[----:B------:R-:W-:Y:S02]  /*eaa0*/  ISETP.GE.AND P5, PT, R156, UR4, PT ;  /* 0x000000049c007c0c */ /* 0x000fe4000bfa6270 */
[----:B------:R-:W-:Y:S02]  /*eab0*/  ISETP.GE.AND P3, PT, R155, UR4, PT ;  /* 0x000000049b007c0c */ /* 0x000fe4000bf66270 */
[----:B------:R-:W-:-:S07]  /*eac0*/  ISETP.GE.AND P2, PT, R154, UR4, PT ;  /* 0x000000049a007c0c */ /* 0x000fce000bf46270 */
[-C--:B0--3--:R-:W-:Y:S02]  /*ead0*/  @!P1 LEA R2, P0, R16, R25.reuse, 0x2 ;  /* 0x0000001910029211 */ /* 0x089fe400078010ff */
[----:B------:R-:W-:Y:S02]  /*eae0*/  @!P5 LEA R4, P4, R156, R25, 0x2 ;  /* 0x000000199c04d211 */ /* 0x000fe400078810ff */
[-C--:B----4-:R-:W-:Y:S02]  /*eaf0*/  @!P1 LEA.HI.X R3, R16, R21.reuse, R33, 0x2, P0 ;  /* 0x0000001510039211 */ /* 0x090fe400000f1421 */
[----:B------:R-:W-:Y:S02]  /*eb00*/  ISETP.GE.AND P0, PT, R152, UR4, PT ;  /* 0x0000000498007c0c */ /* 0x000fe4000bf06270 */
[----:B------:R-:W-:Y:S01]  /*eb10*/  @!P5 LEA.HI.X R5, R156, R21, R31, 0x2, P4 ;  /* 0x000000159c05d211 */ /* 0x000fe200020f141f */
[----:B------:R0:W-:Y:S01]  /*eb20*/  @!P1 ST.E.64 desc[UR52][R2.64], R90 ;  /* 0x0000005a02009985 */ /* 0x0001e2000c101b34 */
[----:B------:R-:W-:-:S02]  /*eb30*/  ISETP.GE.AND P1, PT, R153, UR4, PT ;  /* 0x0000000499007c0c */ /* 0x000fc4000bf26270 */
[----:B------:R-:W-:Y:S01]  /*eb40*/  ISETP.GE.AND P4, PT, R23, UR4, PT ;  /* 0x0000000417007c0c */ /* 0x000fe2000bf86270 */
[----:B------:R1:W-:Y:S01]  /*eb50*/  @!P5 ST.E.64 desc[UR52][R4.64], R94 ;  /* 0x0000005e0400d985 */ /* 0x0003e2000c101b34 */
[CC--:B------:R-:W-:Y:S02]  /*eb60*/  @!P3 LEA R6, P6, R155.reuse, R25.reuse, 0x2 ;  /* 0x000000199b06b211 */ /* 0x0c0fe400078c10ff */
[C---:B------:R-:W-:Y:S02]  /*eb70*/  @!P2 LEA R8, P5, R154.reuse, R25, 0x2 ;  /* 0x000000199a08a211 */ /* 0x040fe400078a10ff */
[-C--:B------:R-:W-:Y:S02]  /*eb80*/  @!P3 LEA.HI.X R7, R155, R21.reuse, R29, 0x2, P6 ;  /* 0x000000159b07b211 */ /* 0x080fe400030f141d */
[----:B------:R-:W-:-:S03]  /*eb90*/  @!P2 LEA.HI.X R9, R154, R21, R28, 0x2, P5 ;  /* 0x000000159a09a211 */ /* 0x000fc600028f141c */
[----:B------:R1:W-:Y:S01]  /*eba0*/  @!P3 ST.E.64 desc[UR52][R6.64], R98 ;  /* 0x000000620600b985 */ /* 0x0003e2000c101b34 */
[-C--:B0-----:R-:W-:Y:S02]  /*ebb0*/  @!P1 LEA R2, P6, R153, R25.reuse, 0x2 ;  /* 0x0000001999029211 */ /* 0x081fe400078c10ff */
[CC--:B------:R-:W-:Y:S01]  /*ebc0*/  @!P0 LEA R10, P3, R152.reuse, R25.reuse, 0x2 ;  /* 0x00000019980a8211 */ /* 0x0c0fe200078610ff */
[----:B------:R1:W-:Y:S01]  /*ebd0*/  @!P2 ST.E.64 desc[UR52][R8.64], R102 ;  /* 0x000000660800a985 */ /* 0x0003e2000c101b34 */
[----:B------:R-:W-:Y:S02]  /*ebe0*/  @!P4 LEA R12, P5, R23, R25, 0x2 ;  /* 0x00000019170cc211 */ /* 0x000fe400078a10ff */
[-C--:B------:R-:W-:Y:S02]  /*ebf0*/  @!P1 LEA.HI.X R3, R153, R21.reuse, R27, 0x2, P6 ;  /* 0x0000001599039211 */ /* 0x080fe400030f141b */
[-C--:B------:R-:W-:Y:S02]  /*ec00*/  @!P0 LEA.HI.X R11, R152, R21.reuse, R26, 0x2, P3 ;  /* 0x00000015980b8211 */ /* 0x080fe400018f141a */
[----:B--2---:R-:W-:Y:S01]  /*ec10*/  @!P4 LEA.HI.X R13, R23, R21, R24, 0x2, P5 ;  /* 0x00000015170dc211 */ /* 0x004fe200028f1418 */
[----:B------:R1:W-:Y:S04]  /*ec20*/  @!P1 ST.E.64 desc[UR52][R2.64], R106 ;  /* 0x0000006a02009985 */ /* 0x0003e8000c101b34 */
[----:B------:R1:W-:Y:S01]  /*ec30*/  @!P0 ST.E.64 desc[UR52][R10.64], R110 ;  /* 0x0000006e0a008985 */ /* 0x0003e2000c101b34 */
[----:B------:R-:W-:-:S03]  /*ec40*/  ISETP.GE.AND P0, PT, R22, UR4, PT ;  /* 0x0000000416007c0c */ /* 0x000fc6000bf06270 */
[----:B------:R1:W-:Y:S10]  /*ec50*/  @!P4 ST.E.64 desc[UR52][R12.64], R114 ;  /* 0x000000720c00c985 */ /* 0x0003f4000c101b34 */
[----:B------:R-:W-:Y:S05]  /*ec60*/  @P0 BRA `(.L_x_1121) ;  /* 0x0000000800b40947 */ /* 0x000fea0003800000 */
[----:B-1----:R-:W-:-:S04]  /*ec70*/  LEA R2, P0, R22, R25, 0x2 ;  /* 0x0000001916027211 */ /* 0x002fc800078010ff */
[----:B------:R-:W-:-:S05]  /*ec80*/  LEA.HI.X R3, R22, R21, R20, 0x2, P0 ;  /* 0x0000001516037211 */ /* 0x000fca00000f1414 */
[----:B------:R0:W-:Y:S01]  /*ec90*/  ST.E.64 desc[UR52][R2.64], R118 ;  /* 0x0000007602007985 */ /* 0x0001e2000c101b34 */
[----:B------:R-:W-:Y:S05]  /*eca0*/  BRA `(.L_x_1121) ;  /* 0x0000000800a47947 */ /* 0x000fea0003800000 */
.L_x_1118:
[----:B------:R-:W-:Y:S02]  /*ecb0*/  ULDC.64 UR8, c[0x0][0xc00] ;  /* 0x0003000000087ab9 */ /* 0x000fe40000000a00 */
[----:B------:R-:W-:-:S04]  /*ecc0*/  UISETP.NE.U32.AND UP0, UPT, UR8, URZ, UPT ;  /* 0x0000003f0800728c */ /* 0x000fc8000bf05070 */
[----:B------:R-:W-:-:S03]  /*ecd0*/  UISETP.NE.AND.EX UP0, UPT, UR9, URZ, UPT, UP0 ;  /* 0x0000003f0900728c */ /* 0x000fc6000bf05300 */
[----:B------:R-:W-:Y:S02]  /*ece0*/  ULDC.64 UR8, c[0x0][0xc00] ;  /* 0x0003000000087ab9 */ /* 0x000fe40000000a00 */
[----:B------:R-:W-:Y:S01]  /*ecf0*/  UIMAD.WIDE UR8, UR38, 0x4, UR8 ;  /* 0x00000004260878a5 */ /* 0x000fe2000f8e0208 */
[----:B------:R-:W-:-:S05]  /*ed00*/  PLOP3.LUT P1, PT, PT, PT, UP0, 0x80, 0x0 ;  /* 0x000000000000781c */ /* 0x000fca0003f2f008 */
[----:B------:R-:W-:Y:S02]  /*ed10*/  IMAD.U32 R2, RZ, RZ, UR8 ;  /* 0x00000008ff027e24 */ /* 0x000fe4000f8e00ff */
[----:B------:R-:W-:Y:S01]  /*ed20*/  IMAD.U32 R3, RZ, RZ, UR9 ;  /* 0x00000009ff037e24 */ /* 0x000fe2000f8e00ff */
[----:B------:R-:W-:Y:S02]  /*ed30*/  ULDC.64 UR8, c[0x0][0xc08] ;  /* 0x0003020000087ab9 */ /* 0x000fe40000000a00 */
[----:B------:R-:W-:Y:S01]  /*ed40*/  UISETP.NE.U32.AND UP1, UPT, UR8, URZ, UPT ;  /* 0x0000003f0800728c */ /* 0x000fe2000bf25070 */
[----:B------:R-:W-:Y:S02]  /*ed50*/  ULDC UR4, c[0x0][0xa88] ;  /* 0x0002a20000047ab9 */ /* 0x000fe40000000800 */
[----:B------:R-:W2:Y:S01]  /*ed60*/  @P1 LDG.E R6, desc[UR52][R2.64] ;  /* 0x0000003402061981 */ /* 0x000ea2000c1e1900 */
[----:B------:R-:W-:Y:S01]  /*ed70*/  UISETP.NE.AND.EX UP1, UPT, UR9, URZ, UPT, UP1 ;  /* 0x0000003f0900728c */ /* 0x000fe2000bf25310 */
[----:B------:R-:W-:Y:S01]  /*ed80*/  IMAD.U32 R0, RZ, RZ, UR4 ;  /* 0x00000004ff007e24 */ /* 0x000fe2000f8e00ff */
[----:B------:R-:W0:Y:S04]  /*ed90*/  S2R R7, SR_TID.X ;  /* 0x0000000000077919 */ /* 0x000e280000002100 */
[----:B------:R-:W-:-:S05]  /*eda0*/  PLOP3.LUT P2, PT, PT, PT, UP1, 0x80, 0x0 ;  /* 0x000000000000781c */ /* 0x000fca0003f4f018 */
[----:B------:R-:W-:Y:S02]  /*edb0*/  @UP1 ULDC.64 UR8, c[0x0][0xc08] ;  /* 0x0003020000081ab9 */ /* 0x000fe40000000a00 */
[----:B------:R-:W-:-:S06]  /*edc0*/  @UP1 UIMAD.WIDE UR8, UR38, 0x4, UR8 ;  /* 0x00000004260818a5 */ /* 0x000fcc000f8e0208 */
[----:B------:R-:W-:Y:S02]  /*edd0*/  IMAD.U32 R4, RZ, RZ, UR8 ;  /* 0x00000008ff047e24 */ /* 0x000fe4000f8e00ff */
[----:B------:R-:W-:-:S05]  /*ede0*/  IMAD.U32 R5, RZ, RZ, UR9 ;  /* 0x00000009ff057e24 */ /* 0x000fca000f8e00ff */
[----:B------:R1:W5:Y:S01]  /*edf0*/  @P2 LDG.E R0, desc[UR52][R4.64] ;  /* 0x0000003404002981 */ /* 0x000362000c1e1900 */
[----:B------:R-:W-:Y:S01]  /*ee00*/  UISETP.NE.AND UP1, UPT, UR42, URZ, UPT ;  /* 0x0000003f2a00728c */ /* 0x000fe2000bf25270 */
[----:B------:R-:W-:Y:S01]  /*ee10*/  UMOV UR4, URZ ;  /* 0x0000003f00047c82 */ /* 0x000fe20008000000 */
[----:B0-----:R-:W-:-:S09]  /*ee20*/  VIADD R7, R7, 0xffffff80 ;  /* 0xffffff8007077836 */ /* 0x001fd20000000000 */
[----:B------:R-:W-:Y:S01]  /*ee30*/  @!UP1 ULDC UR42, c[0x0][0xad4] ;  /* 0x0002b500002a9ab9 */ /* 0x000fe20000000800 */
[----:B------:R-:W-:Y:S02]  /*ee40*/  ISETP.GT.AND P0, PT, R7, 0xbf, PT ;  /* 0x000000bf0700780c */ /* 0x000fe40003f04270 */
[----:B--2---:R-:W-:Y:S01]  /*ee50*/  @P1 R2UR UR4, R6 ;  /* 0x00000000060412ca */ /* 0x004fe200000e0000 */
[----:B-1----:R-:W-:-:S14]  /*ee60*/  @P2 BRA `(.L_x_1124) ;  /* 0x0000000000102947 */ /* 0x002fdc0003800000 */
[----:B------:R-:W-:Y:S05]  /*ee70*/  @!P1 BRA `(.L_x_1124) ;  /* 0x00000000000c9947 */ /* 0x000fea0003800000 */
[----:B------:R-:W2:Y:S04]  /*ee80*/  LDG.E R5, desc[UR52][R2.64] ;  /* 0x0000003402057981 */ /* 0x000ea8000c1e1900 */
[----:B-----5:R-:W2:Y:S02]  /*ee90*/  LDG.E R0, desc[UR52][R2.64+0x4] ;  /* 0x0000043402007981 */ /* 0x020ea4000c1e1900 */
[----:B--2---:R-:W-:-:S07]  /*eea0*/  IMAD.IADD R0, R0, 0x1, -R5 ;  /* 0x0000000100007824 */ /* 0x004fce00078e0a05 */
.L_x_1124:
[----:B------:R-:W-:Y:S01]  /*eeb0*/  USHF.R.S32.HI UR13, URZ, 0x1f, UR38 ;  /* 0x0000001f3f0d7899 */ /* 0x000fe20008011426 */
[----:B------:R-:W-:Y:S01]  /*eec0*/  BSSY B1, `(.L_x_1125) ;  /* 0x000003a000017945 */ /* 0x000fe20003800000 */
[----:B------:R-:W-:Y:S02]  /*eed0*/  USHF.R.S32.HI UR21, URZ, 0x1f, UR4 ;  /* 0x0000001f3f157899 */ /* 0x000fe40008011404 */
[----:B------:R-:W-:Y:S02]  /*eee0*/  USEL UR12, UR38, URZ, !UP0 ;  /* 0x0000003f260c7287 */ /* 0x000fe4000c000000 */
[----:B------:R-:W-:Y:S01]  /*eef0*/  USEL UR13, UR13, URZ, !UP0 ;  /* 0x0000003f0d0d7287 */ /* 0x000fe2000c000000 */
[----:B------:R-:W-:Y:S11]  /*ef00*/  @P0 BRA `(.L_x_1126) ;  /* 0x0000000000d40947 */ /* 0x000ff60003800000 */
[----:B------:R-:W0:Y:S01]  /*ef10*/  S2R R3, SR_TID.X ;  /* 0x0000000000037919 */ /* 0x000e220000002100 */
[----:B------:R-:W1:Y:S01]  /*ef20*/  LDC R9, c[0x0][0xbe8] ;  /* 0x0002fa00ff097b82 */ /* 0x000e620000000800 */
[----:B------:R-:W-:Y:S02]  /*ef30*/  IMAD.U32 R4, RZ, RZ, UR39 ;  /* 0x00000027ff047e24 */ /* 0x000fe4000f8e00ff */
[----:B-1---5:R-:W-:-:S03]  /*ef40*/  IMAD R2, R0, R9, RZ ;  /* 0x0000000900027224 */ /* 0x022fc600078e02ff */
[----:B0-----:R-:W-:-:S04]  /*ef50*/  IADD3 R4, R4, -0x80, R3 ;  /* 0xffffff8004047810 */ /* 0x001fc80007ffe003 */
[----:B------:R-:W-:-:S13]  /*ef60*/  ISETP.GE.AND P0, PT, R4, R2, PT ;  /* 0x000000020400720c */ /* 0x000fda0003f06270 */
[----:B------:R-:W-:Y:S05]  /*ef70*/  @P0 BRA `(.L_x_1126) ;  /* 0x0000000000b80947 */ /* 0x000fea0003800000 */
[----:B------:R-:W-:Y:S01]  /*ef80*/  ISETP.NE.AND P0, PT, R9, 0x1, PT ;  /* 0x000000010900780c */ /* 0x000fe20003f05270 */
[----:B------:R-:W-:Y:S01]  /*ef90*/  UISETP.GT.AND UP0, UPT, UR42, 0x1, UPT ;  /* 0x000000012a00788c */ /* 0x000fe2000bf04270 */
[----:B------:R-:W-:Y:S01]  /*efa0*/  IMAD.MOV.U32 R5, RZ, RZ, R4 ;  /* 0x000000ffff057224 */ /* 0x000fe200078e0004 */
[----:B------:R-:W-:Y:S02]  /*efb0*/  UMOV UR19, 0x9b8 ;  /* 0x000009b800137882 */ /* 0x000fe40000000000 */
[----:B------:R-:W-:Y:S02]  /*efc0*/  USEL UR19, UR19, 0x978, UP0 ;  /* 0x0000097813137887 */ /* 0x000fe40008000000 */
[----:B------:R-:W-:-:S06]  /*efd0*/  USEL UR18, UR41, URZ, UP0 ;  /* 0x0000003f29127287 */ /* 0x000fcc0008000000 */
[----:B------:R-:W0:Y:S04]  /*efe0*/  @P0 LDC R3, c[0x0][0xbec] ;  /* 0x0002fb00ff030b82 */ /* 0x000e280000000800 */
[----:B------:R-:W-:Y:S01]  /*eff0*/  ULDC.64 UR8, c[0x0][UR19+0x218] ;  /* 0x0000860013087abb */ /* 0x000fe20008000a00 */
[----:B------:R-:W-:Y:S01]  /*f000*/  ULDC.64 UR14, c[0x0][UR19+0x220] ;  /* 0x00008800130e7abb */ /* 0x000fe20008000a00 */
[----:B------:R-:W-:Y:S01]  /*f010*/  ULDC.64 UR16, c[0x0][UR19+0x228] ;  /* 0x00008a0013107abb */ /* 0x000fe20008000a00 */
[----:B------:R-:W-:Y:S01]  /*f020*/  UIMAD.WIDE.U32 UR10, UR8, UR37, URZ ;  /* 0x00000025080a72a5 */ /* 0x000fe2000f8e003f */
[----:B------:R-:W1:Y:S01]  /*f030*/  @P0 LDC R7, c[0x0][0xbf0] ;  /* 0x0002fc00ff070b82 */ /* 0x000e620000000800 */
[----:B------:R-:W-:Y:S02]  /*f040*/  UIMAD UR20, UR9, UR37, URZ ;  /* 0x00000025091472a4 */ /* 0x000fe4000f8e023f */
[----:B------:R-:W-:-:S02]  /*f050*/  UIMAD UR15, UR15, UR12, URZ ;  /* 0x0000000c0f0f72a4 */ /* 0x000fc4000f8e023f */
[----:B------:R-:W-:Y:S02]  /*f060*/  UIMAD.WIDE.U32 UR22, UR16, UR18, URZ ;  /* 0x00000012101672a5 */ /* 0x000fe4000f8e003f */
[----:B------:R-:W-:Y:S02]  /*f070*/  UIMAD.WIDE.U32 UR8, UR14, UR12, URZ ;  /* 0x0000000c0e0872a5 */ /* 0x000fe4000f8e003f */
[----:B------:R-:W-:Y:S02]  /*f080*/  UIMAD UR16, UR17, UR18, URZ ;  /* 0x00000012111072a4 */ /* 0x000fe4000f8e023f */
[----:B------:R-:W-:Y:S02]  /*f090*/  UIMAD UR15, UR14, UR13, UR15 ;  /* 0x0000000d0e0f72a4 */ /* 0x000fe4000f8e020f */
[----:B------:R-:W-:Y:S02]  /*f0a0*/  UIADD3 UR10, UP1, UP2, UR8, UR10, UR4 ;  /* 0x0000000a080a7290 */ /* 0x000fe4000fa3e004 */
[----:B------:R-:W-:Y:S01]  /*f0b0*/  UIADD3 UR16, UR23, UR16, URZ ;  /* 0x0000001017107290 */ /* 0x000fe2000fffe03f */
[----:B0-----:R-:W-:Y:S01]  /*f0c0*/  @P0 IMAD.HI.U32 R2, R4, R3, RZ ;  /* 0x0000000304020227 */ /* 0x001fe200078e00ff */
[----:B------:R-:W-:-:S02]  /*f0d0*/  UIADD3 UR20, UR11, UR20, URZ ;  /* 0x000000140b147290 */ /* 0x000fc4000fffe03f */
[----:B------:R-:W-:Y:S01]  /*f0e0*/  UIADD3 UR15, UR9, UR15, URZ ;  /* 0x0000000f090f7290 */ /* 0x000fe2000fffe03f */
[----:B------:R-:W-:Y:S02]  /*f0f0*/  IMAD.U32 R3, RZ, RZ, UR23 ;  /* 0x00000017ff037e24 */ /* 0x000fe4000f8e00ff */
[----:B------:R-:W-:Y:S01]  /*f100*/  IMAD.U32 R6, RZ, RZ, UR16 ;  /* 0x00000010ff067e24 */ /* 0x000fe2000f8e00ff */
[----:B------:R-:W-:Y:S01]  /*f110*/  ULDC.64 UR8, c[0x0][UR19+0x210] ;  /* 0x0000840013087abb */ /* 0x000fe20008000a00 */
[----:B-1----:R-:W-:Y:S01]  /*f120*/  @P0 SHF.R.U32.HI R5, RZ, R7, R2 ;  /* 0x00000007ff050219 */ /* 0x002fe20000011602 */
[----:B------:R-:W-:-:S04]  /*f130*/  IMAD.U32 R2, RZ, RZ, UR22 ;  /* 0x00000016ff027e24 */ /* 0x000fc8000f8e00ff */
[--C-:B------:R-:W-:Y:S01]  /*f140*/  IMAD.MOV R7, RZ, RZ, -R5.reuse ;  /* 0x000000ffff077224 */ /* 0x100fe200078e0a05 */
[----:B------:R-:W-:Y:S01]  /*f150*/  IADD3 R2, P0, P1, R5, UR10, R2 ;  /* 0x0000000a05027c10 */ /* 0x000fe2000f91e002 */
[----:B------:R-:W-:Y:S01]  /*f160*/  UIADD3.X UR10, UR15, UR20, UR21, UP1, UP2 ;  /* 0x000000140f0a7290 */ /* 0x000fe20008fe4415 */
[----:B------:R-:W-:Y:S01]  /*f170*/  SHF.R.S32.HI R5, RZ, 0x1f, R5 ;  /* 0x0000001fff057819 */ /* 0x000fe20000011405 */
[----:B------:R-:W-:-:S04]  /*f180*/  IMAD R7, R9, R7, R4 ;  /* 0x0000000709077224 */ /* 0x000fc800078e0204 */
[----:B------:R-:W-:Y:S01]  /*f190*/  IADD3.X R3, R5, UR10, R6, P0, P1 ;  /* 0x0000000a05037c10 */ /* 0x000fe200087e2406 */
[C---:B------:R-:W-:Y:S01]  /*f1a0*/  IMAD R9, R7.reuse, UR9, RZ ;  /* 0x0000000907097c24 */ /* 0x040fe2000f8e02ff */
[----:B------:R-:W-:Y:S01]  /*f1b0*/  SHF.R.S32.HI R4, RZ, 0x1f, R7 ;  /* 0x0000001fff047819 */ /* 0x000fe20000011407 */
[----:B------:R-:W-:Y:S01]  /*f1c0*/  ULDC.64 UR10, c[0x0][0xba8] ;  /* 0x0002ea00000a7ab9 */ /* 0x000fe20000000a00 */
[----:B------:R-:W-:Y:S01]  /*f1d0*/  @!UP0 ULDC UR10, c[0x0][0xb50] ;  /* 0x0002d400000a8ab9 */ /* 0x000fe20000000800 */
[----:B------:R-:W-:Y:S01]  /*f1e0*/  IMAD.WIDE.U32 R2, R7, UR8, R2 ;  /* 0x0000000807027c25 */ /* 0x000fe2000f8e0002 */
[----:B------:R-:W-:-:S03]  /*f1f0*/  @!UP0 ULDC UR11, c[0x0][0xb54] ;  /* 0x0002d500000b8ab9 */ /* 0x000fc60000000800 */
[----:B------:R-:W-:Y:S01]  /*f200*/  IMAD R9, R4, UR8, R9 ;  /* 0x0000000804097c24 */ /* 0x000fe2000f8e0209 */
[----:B------:R-:W-:-:S03]  /*f210*/  LEA R4, P0, R2, UR10, 0x2 ;  /* 0x0000000a02047c11 */ /* 0x000fc6000f8010ff */
[----:B------:R-:W-:-:S05]  /*f220*/  IMAD.IADD R3, R3, 0x1, R9 ;  /* 0x0000000103037824 */ /* 0x000fca00078e0209 */
[----:B------:R-:W-:Y:S01]  /*f230*/  LEA.HI.X R5, R2, UR11, R3, 0x2, P0 ;  /* 0x0000000b02057c11 */ /* 0x000fe200080f1403 */
[----:B------:R-:W-:-:S05]  /*f240*/  IMAD.MOV.U32 R3, RZ, RZ, -0x800000 ;  /* 0xff800000ff037424 */ /* 0x000fca00078e00ff */
[----:B------:R0:W-:Y:S02]  /*f250*/  STG.E desc[UR52][R4.64], R3 ;  /* 0x0000000304007986 */ /* 0x0001e4000c101934 */
.L_x_1126:
[----:B------:R-:W-:Y:S05]  /*f260*/  BSYNC B1 ;  /* 0x0000000000017941 */ /* 0x000fea0003800000 */
.L_x_1125:
[----:B------:R-:W-:-:S06]  /*f270*/  UISETP.GT.AND UP0, UPT, UR42, 0x1, UPT ;  /* 0x000000012a00788c */ /* 0x000fcc000bf04270 */
[----:B------:R-:W-:-:S13]  /*f280*/  PLOP3.LUT P0, PT, PT, PT, UP0, 0x80, 0x0 ;  /* 0x000000000000781c */ /* 0x000fda0003f0f008 */
[----:B------:R-:W-:Y:S05]  /*f290*/  @P0 BRA `(.L_x_1121) ;  /* 0x0000000400280947 */ /* 0x000fea0003800000 */
[----:B------:R-:W1:Y:S01]  /*f2a0*/  LDC R11, c[0x0][0xbe8] ;  /* 0x0002fa00ff0b7b82 */ /* 0x000e620000000800 */
[----:B------:R-:W-:Y:S01]  /*f2b0*/  ULDC.64 UR14, c[0x0][0xaa0] ;  /* 0x0002a800000e7ab9 */ /* 0x000fe20000000a00 */
[----:B------:R-:W-:Y:S01]  /*f2c0*/  IMAD R2, R18, 0x30, R157 ;  /* 0x0000003012027824 */ /* 0x000fe200078e029d */
[----:B------:R-:W-:Y:S01]  /*f2d0*/  UIMAD UR10, UR21, UR14, URZ ;  /* 0x0000000e150a72a4 */ /* 0x000fe2000f8e023f */
[----:B------:R-:W-:Y:S01]  /*f2e0*/  VIADD R30, R157, UR39 ;  /* 0x000000279d1e7c36 */ /* 0x000fe20008000000 */
[----:B------:R-:W-:Y:S01]  /*f2f0*/  UIMAD.WIDE.U32 UR8, UR4, UR14, URZ ;  /* 0x0000000e040872a5 */ /* 0x000fe2000f8e003f */
[----:B0-----:R-:W-:Y:S01]  /*f300*/  VIADD R4, R2, UR39 ;  /* 0x0000002702047c36 */ /* 0x001fe20008000000 */
[----:B------:R-:W-:Y:S01]  /*f310*/  UIMAD UR10, UR4, UR15, UR10 ;  /* 0x0000000f040a72a4 */ /* 0x000fe2000f8e020a */
[----:B------:R-:W-:Y:S02]  /*f320*/  SHF.R.S32.HI R13, RZ, 0x1f, R19 ;  /* 0x0000001fff0d7819 */ /* 0x000fe40000011413 */
[----:B------:R-:W-:Y:S01]  /*f330*/  IMAD.MOV.U32 R5, RZ, RZ, R4 ;  /* 0x000000ffff057224 */ /* 0x000fe200078e0004 */
[----:B------:R-:W-:-:S03]  /*f340*/  UIADD3 UR9, UR9, UR10, URZ ;  /* 0x0000000a09097290 */ /* 0x000fc6000fffe03f */
[----:B------:R-:W-:Y:S02]  /*f350*/  ULDC.64 UR10, c[0x0][0xae8] ;  /* 0x0002ba00000a7ab9 */ /* 0x000fe40000000a00 */
[----:B------:R-:W-:-:S04]  /*f360*/  UIMAD.WIDE.U32 UR8, UR37, UR10, UR8 ;  /* 0x0000000a250872a5 */ /* 0x000fc8000f8e0008 */
[----:B------:R-:W-:-:S03]  /*f370*/  UIMAD UR9, UR37, UR11, UR9 ;  /* 0x0000000b250972a4 */ /* 0x000fc6000f8e0209 */
[----:B------:R-:W-:Y:S01]  /*f380*/  ULDC.64 UR10, c[0x0][0xaf0] ;  /* 0x0002bc00000a7ab9 */ /* 0x000fe20000000a00 */
[----:B-1----:R-:W-:Y:S01]  /*f390*/  ISETP.NE.AND P0, PT, R11, 0x1, PT ;  /* 0x000000010b00780c */ /* 0x002fe20003f05270 */
[----:B------:R-:W-:-:S04]  /*f3a0*/  UIMAD UR13, UR13, UR10, URZ ;  /* 0x0000000a0d0d72a4 */ /* 0x000fc8000f8e023f */
[----:B------:R-:W-:Y:S02]  /*f3b0*/  UIMAD UR4, UR12, UR11, UR13 ;  /* 0x0000000b0c0472a4 */ /* 0x000fe4000f8e020d */
[----:B------:R-:W-:-:S03]  /*f3c0*/  UIMAD.WIDE.U32 UR12, UR12, UR10, UR8 ;  /* 0x0000000a0c0c72a5 */ /* 0x000fc6000f8e0008 */
[----:B------:R-:W-:Y:S01]  /*f3d0*/  ULDC.64 UR8, c[0x0][0xae0] ;  /* 0x0002b80000087ab9 */ /* 0x000fe20000000a00 */
[----:B------:R-:W-:Y:S02]  /*f3e0*/  UIADD3 UR4, UR13, UR4, URZ ;  /* 0x000000040d047290 */ /* 0x000fe4000fffe03f */
[----:B------:R-:W0:Y:S08]  /*f3f0*/  @P0 LDC R3, c[0x0][0xbec] ;  /* 0x0002fb00ff030b82 */ /* 0x000e300000000800 */
[----:B------:R-:W1:Y:S01]  /*f400*/  @P0 LDC R7, c[0x0][0xbf0] ;  /* 0x0002fc00ff070b82 */ /* 0x000e620000000800 */
[----:B0-----:R-:W-:-:S04]  /*f410*/  @P0 IMAD.HI.U32 R2, R4, R3, RZ ;  /* 0x0000000304020227 */ /* 0x001fc800078e00ff */
[----:B------:R-:W-:Y:S02]  /*f420*/  IMAD.U32 R3, RZ, RZ, UR13 ;  /* 0x0000000dff037e24 */ /* 0x000fe4000f8e00ff */
[----:B------:R-:W-:Y:S01]  /*f430*/  IMAD.U32 R3, RZ, RZ, UR4 ;  /* 0x00000004ff037e24 */ /* 0x000fe2000f8e00ff */
[----:B------:R-:W-:Y:S01]  /*f440*/  ULDC UR4, c[0x0][0xac8] ;  /* 0x0002b20000047ab9 */ /* 0x000fe20000000800 */
[----:B-1----:R-:W-:-:S04]  /*f450*/  @P0 SHF.R.U32.HI R5, RZ, R7, R2 ;  /* 0x00000007ff050219 */ /* 0x002fc80000011602 */
[--C-:B------:R-:W-:Y:S01]  /*f460*/  SHF.R.S32.HI R2, RZ, 0x1f, R5.reuse ;  /* 0x0000001fff027819 */ /* 0x100fe20000011405 */
[----:B------:R-:W-:-:S04]  /*f470*/  IMAD.MOV R7, RZ, RZ, -R5 ;  /* 0x000000ffff077224 */ /* 0x000fc800078e0a05 */
[----:B------:R-:W-:Y:S02]  /*f480*/  IMAD R7, R11, R7, R4 ;  /* 0x000000070b077224 */ /* 0x000fe400078e0204 */
[----:B------:R-:W-:Y:S02]  /*f490*/  IMAD R4, R2, UR8, RZ ;  /* 0x0000000802047c24 */ /* 0x000fe4000f8e02ff */
[----:B------:R-:W-:Y:S02]  /*f4a0*/  IMAD.U32 R2, RZ, RZ, UR12 ;  /* 0x0000000cff027e24 */ /* 0x000fe4000f8e00ff */
        /* <DEDUP_REMOVED lines=8> */
[----:B------:R-:W-:-:S03]  /*f530*/  ULDC.64 UR8, c[0x0][0xa80] ;  /* 0x0002a00000087ab9 */ /* 0x000fc60000000a00 */
[----:B------:R-:W-:Y:S01]  /*f540*/  IMAD.IADD R3, R3, 0x1, R5 ;  /* 0x0000000103037824 */ /* 0x000fe200078e0205 */
[----:B------:R-:W-:Y:S01]  /*f550*/  LEA R4, P0, R2, UR8, 0x1 ;  /* 0x0000000802047c11 */ /* 0x000fe2000f8008ff */
[----:B-----5:R-:W-:Y:S02]  /*f560*/  IMAD R11, R0, R11, RZ ;  /* 0x0000000b000b7224 */ /* 0x020fe400078e02ff */
[----:B------:R-:W-:Y:S01]  /*f570*/  VIADD R0, R30, 0x30 ;  /* 0x000000301e007836 */ /* 0x000fe20000000000 */
[----:B------:R-:W-:Y:S01]  /*f580*/  LEA.HI.X R8, R2, UR9, R3, 0x1, P0 ;  /* 0x0000000902087c11 */ /* 0x000fe200080f0c03 */
[----:B------:R-:W0:Y:S01]  /*f590*/  SHFL.IDX PT, R6, R4, RZ, 0x181f ;  /* 0x00181fff04067589 */ /* 0x000e2200000e0000 */
[----:B------:R-:W-:Y:S01]  /*f5a0*/  ISETP.GE.AND P0, PT, R19, UR4, PT ;  /* 0x0000000413007c0c */ /* 0x000fe2000bf06270 */
[C---:B------:R-:W-:Y:S02]  /*f5b0*/  VIADD R2, R30.reuse, 0x60 ;  /* 0x000000601e027836 */ /* 0x040fe40000000000 */
[----:B------:R-:W1:Y:S01]  /*f5c0*/  SHFL.IDX PT, R14, R4, 0x1, 0x181f ;  /* 0x00381f00040e7f89 */ /* 0x000e6200000e0000 */
[CC--:B------:R-:W-:Y:S01]  /*f5d0*/  ISETP.GE.OR P3, PT, R30.reuse, R11.reuse, P0 ;  /* 0x0000000b1e00720c */ /* 0x0c0fe20000766670 */
[----:B------:R-:W-:Y:S01]  /*f5e0*/  VIADD R3, R30, 0x90 ;  /* 0x000000901e037836 */ /* 0x000fe20000000000 */
[-C--:B------:R-:W-:Y:S01]  /*f5f0*/  ISETP.GE.OR P2, PT, R0, R11.reuse, P0 ;  /* 0x0000000b0000720c */ /* 0x080fe20000746670 */
[----:B------:R-:W2:Y:S01]  /*f600*/  SHFL.IDX PT, R24, R4, 0x2, 0x181f ;  /* 0x00581f0004187f89 */ /* 0x000ea200000e0000 */
[----:B------:R-:W-:-:S02]  /*f610*/  ISETP.GE.OR P1, PT, R2, R11, P0 ;  /* 0x0000000b0200720c */ /* 0x000fc40000726670 */
[----:B------:R-:W-:Y:S01]  /*f620*/  ISETP.GE.OR P0, PT, R3, R11, P0 ;  /* 0x0000000b0300720c */ /* 0x000fe20000706670 */
[----:B------:R-:W3:Y:S04]  /*f630*/  SHFL.IDX PT, R10, R8, RZ, 0x181f ;  /* 0x00181fff080a7589 */ /* 0x000ee800000e0000 */
[----:B------:R1:W4:Y:S04]  /*f640*/  SHFL.IDX PT, R28, R4, 0x3, 0x181f ;  /* 0x00781f00041c7f89 */ /* 0x00032800000e0000 */
[----:B------:R-:W4:Y:S04]  /*f650*/  SHFL.IDX PT, R12, R8, 0x1, 0x181f ;  /* 0x00381f00080c7f89 */ /* 0x000f2800000e0000 */
[----:B------:R-:W4:Y:S01]  /*f660*/  SHFL.IDX PT, R20, R8, 0x2, 0x181f ;  /* 0x00581f0008147f89 */ /* 0x000f2200000e0000 */
[----:B0-----:R-:W-:-:S03]  /*f670*/  @!P3 LEA R2, P6, R19, R6, 0x1 ;  /* 0x000000061302b211 */ /* 0x001fc600078c08ff */
[----:B------:R4:W0:Y:S01]  /*f680*/  SHFL.IDX PT, R26, R8, 0x3, 0x181f ;  /* 0x00781f00081a7f89 */ /* 0x00082200000e0000 */
[C---:B-1----:R-:W-:Y:S02]  /*f690*/  @!P2 LEA R4, P5, R19.reuse, R14, 0x1 ;  /* 0x0000000e1304a211 */ /* 0x042fe400078a08ff */
[C---:B--2---:R-:W-:Y:S02]  /*f6a0*/  @!P1 LEA R6, P4, R19.reuse, R24, 0x1 ;  /* 0x0000001813069211 */ /* 0x044fe400078808ff */
[C---:B---3--:R-:W-:Y:S02]  /*f6b0*/  @!P3 LEA.HI.X R3, R19.reuse, R10, R13, 0x1, P6 ;  /* 0x0000000a1303b211 */ /* 0x048fe400030f0c0d */
[----:B----4-:R-:W-:-:S03]  /*f6c0*/  @!P0 LEA R8, P6, R19, R28, 0x1 ;  /* 0x0000001c13088211 */ /* 0x010fc600078c08ff */
[----:B------:R1:W-:Y:S01]  /*f6d0*/  @!P3 ST.E.128 desc[UR52][R2.64], RZ ;  /* 0x000000ff0200b985 */ /* 0x0003e2000c101d34 */
[C-C-:B------:R-:W-:Y:S02]  /*f6e0*/  @!P2 LEA.HI.X R5, R19.reuse, R12, R13.reuse, 0x1, P5 ;  /* 0x0000000c1305a211 */ /* 0x140fe400028f0c0d */
[----:B------:R-:W-:-:S03]  /*f6f0*/  @!P1 LEA.HI.X R7, R19, R20, R13, 0x1, P4 ;  /* 0x0000001413079211 */ /* 0x000fc600020f0c0d */
[----:B------:R1:W-:Y:S01]  /*f700*/  @!P2 ST.E.128 desc[UR52][R4.64], RZ ;  /* 0x000000ff0400a985 */ /* 0x0003e2000c101d34 */
[----:B0-----:R-:W-:-:S03]  /*f710*/  @!P0 LEA.HI.X R9, R19, R26, R13, 0x1, P6 ;  /* 0x0000001a13098211 */ /* 0x001fc600030f0c0d */
[----:B------:R1:W-:Y:S04]  /*f720*/  @!P1 ST.E.128 desc[UR52][R6.64], RZ ;  /* 0x000000ff06009985 */ /* 0x0003e8000c101d34 */
[----:B------:R1:W-:Y:S02]  /*f730*/  @!P0 ST.E.128 desc[UR52][R8.64], RZ ;  /* 0x000000ff08008985 */ /* 0x0003e4000c101d34 */
.L_x_1121:
[----:B------:R-:W-:Y:S05]  /*f740*/  BSYNC B0 ;  /* 0x0000000000007941 */ /* 0x000fea0003800000 */
.L_x_1117:
[----:B------:R-:W-:Y:S02]  /*f750*/  ULDC UR4, c[0x0][0xc3c] ;  /* 0x00030f0000047ab9 */ /* 0x000fe40000000800 */
[----:B------:R-:W-:-:S06]  /*f760*/  UISETP.GE.AND UP0, UPT, UR6, UR4, UPT ;  /* 0x000000040600728c */ /* 0x000fcc000bf06270 */
[----:B------:R-:W-:-:S13]  /*f770*/  PLOP3.LUT P0, PT, PT, PT, UP0, 0x80, 0x0 ;  /* 0x000000000000781c */ /* 0x000fda0003f0f008 */
[----:B------:R-:W-:Y:S05]  /*f780*/  @!P0 BRA `(.L_x_1127) ;  /* 0xffffff1400e08947 */ /* 0x000fea000383ffff */
[----:B------:R-:W-:Y:S05]  /*f790*/  EXIT ;  /* 0x000000000000794d */ /* 0x000fea0003800000 */
.L_x_1034:
[----:B------:R-:W-:-:S08]  /*f7a0*/  NOP ;  /* 0x0000000000007918 */ /* 0x000fd00000000000 */
[----:B------:R-:W0:-:S00]  /*f7b0*/  USETMAXREG.DEALLOC.CTAPOOL 0x20 ;  /* 0x00000020000079c8 */ /* 0x000e0000080e0500 */
        /* <DEDUP_REMOVED lines=16> */
.L_x_1128:
        /* <DEDUP_REMOVED lines=44> */
.L_x_1132:
[----:B------:R-:W0:Y:S01]  /*fb80*/  LDC R2, c[0x0][0xc3c] ;  /* 0x00030f00ff027b82 */ /* 0x000e220000000800 */
[----:B------:R-:W-:Y:S01]  /*fb90*/  UIADD3 UR4, UR4, 0x1f, URZ ;  /* 0x0000001f04047890 */ /* 0x000fe2000fffe03f */
[----:B------:R-:W-:Y:S02]  /*fba0*/  ULDC UR7, c[0x0][0xc3c] ;  /* 0x00030f0000077ab9 */ /* 0x000fe40000000800 */
[----:B------:R-:W-:-:S03]  /*fbb0*/  IMAD.U32 R27, RZ, RZ, UR7 ;  /* 0x00000007ff1b7e24 */ /* 0x000fc6000f8e00ff */
[----:B0-----:R-:W-:-:S13]  /*fbc0*/  ISETP.LE.AND P6, PT, R2, UR4, PT ;  /* 0x0000000402007c0c */ /* 0x001fda000bfc3270 */
[----:B------:R-:W-:Y:S05]  /*fbd0*/  @P6 BRA `(.L_x_1131) ;  /* 0x0000000800ac6947 */ /* 0x000fea0003800000 */
[----:B------:R-:W-:Y:S02]  /*fbe0*/  VIADD R9, R0, UR4 ;  /* 0x0000000400097c36 */ /* 0x000fe40008000000 */
[----:B------:R-:W-:Y:S02]  /*fbf0*/  IMAD.MOV.U32 R25, RZ, RZ, RZ ;  /* 0x000000ffff197224 */ /* 0x000fe400078e00ff */
[----:B------:R-:W-:Y:S01]  /*fc00*/  IMAD.MOV.U32 R6, RZ, RZ, RZ ;  /* 0x000000ffff067224 */ /* 0x000fe200078e00ff */
[----:B------:R-:W-:-:S13]  /*fc10*/  ISETP.GE.OR P6, PT, R9, R2, !P0 ;  /* 0x000000020900720c */ /* 0x000fda00047c6670 */
[----:B------:R-:W0:Y:S08]  /*fc20*/  @!P6 LDC.64 R4, c[0x0][0xc80] ;  /* 0x00032000ff04eb82 */ /* 0x000e300000000a00 */
[----:B------:R-:W1:Y:S01]  /*fc30*/  @!P6 LDC.64 R2, c[0x0][0xc78] ;  /* 0x00031e00ff02eb82 */ /* 0x000e620000000a00 */
[----:B0-----:R-:W-:-:S05]  /*fc40*/  @!P6 IMAD.WIDE R4, R9, 0x4, R4 ;  /* 0x000000040904e825 */ /* 0x001fca00078e0204 */
[----:B------:R-:W2:Y:S01]  /*fc50*/  @!P6 LDG.E R25, desc[UR52][R4.64] ;  /* 0x000000340419e981 */ /* 0x000ea2000c1e1900 */
[----:B-1----:R-:W-:-:S05]  /*fc60*/  @!P6 IMAD.WIDE R2, R9, 0x4, R2 ;  /* 0x000000040902e825 */ /* 0x002fca00078e0202 */
        /* <DEDUP_REMOVED lines=22> */
.L_x_1130:
        /* <DEDUP_REMOVED lines=8> */
[----:B------:R1:W2:Y:S01]  /*fe50*/  SHFL.IDX PT, R25, R25, R27, 0x1f ;  /* 0x00001f1b19197589 */ /* 0x0002a200000e0000 */
[----:B0-----:R-:W-:-:S07]  /*fe60*/  ISETP.NE.AND P1, PT, R6, 0x1, PT ;  /* 0x000000010600780c */ /* 0x001fce0003f25270 */
[----:B-1----:R-:W-:Y:S06]  /*fe70*/  @!P0 BRA `(.L_x_1133) ;  /* 0x0000000000088947 */ /* 0x002fec0003800000 */
[----:B------:R-:W-:-:S05]  /*fe80*/  VIADD R3, R27, 0xffffffff ;  /* 0xffffffff1b037836 */ /* 0x000fca0000000000 */
[----:B------:R0:W1:Y:S02]  /*fe90*/  SHFL.IDX PT, R24, R2, R3, 0x1f ;  /* 0x00001f0302187589 */ /* 0x00006400000e0000 */
.L_x_1133:
[----:B-1----:R-:W-:Y:S02]  /*fea0*/  IMAD R24, R24, UR5, R5 ;  /* 0x0000000518187c24 */ /* 0x002fe4000f8e0205 */
[----:B------:R-:W-:-:S03]  /*feb0*/  VIADD R27, R27, UR4 ;  /* 0x000000041b1b7c36 */ /* 0x000fc60008000000 */
[----:B------:R-:W-:Y:S01]  /*fec0*/  IADD3 R4, -R24, UR6, RZ ;  /* 0x0000000618047c10 */ /* 0x000fe2000fffe1ff */
[----:B------:R-:W-:Y:S06]  /*fed0*/  @!P1 BRA `(.L_x_1134) ;  /* 0x0000000000e89947 */ /* 0x000fec0003800000 */
[----:B--2---:R-:W-:Y:S02]  /*fee0*/  IABS R7, R25 ;  /* 0x0000001900077213 */ /* 0x004fe40000000000 */
[----:B------:R-:W-:Y:S02]  /*fef0*/  IABS R5, R6 ;  /* 0x0000000600057213 */ /* 0x000fe40000000000 */
[----:B------:R-:W1:Y:S08]  /*ff00*/  I2F.RP R8, R7 ;  /* 0x0000000700087306 */ /* 0x000e700000209400 */
[----:B-1----:R-:W0:Y:S02]  /*ff10*/  MUFU.RCP R8, R8 ;  /* 0x0000000800087308 */ /* 0x002e240000001000 */
[----:B0-----:R-:W-:Y:S01]  /*ff20*/  VIADD R2, R8, 0xffffffe ;  /* 0x0ffffffe08027836 */ /* 0x001fe20000000000 */
[----:B------:R-:W-:-:S05]  /*ff30*/  IABS R8, R4 ;  /* 0x0000000400087213 */ /* 0x000fca0000000000 */
[----:B------:R0:W1:Y:S02]  /*ff40*/  F2I.FTZ.U32.TRUNC.NTZ R3, R2 ;  /* 0x0000000200037305 */ /* 0x000064000021f000 */
[----:B0-----:R-:W-:Y:S02]  /*ff50*/  IMAD.MOV.U32 R2, RZ, RZ, RZ ;  /* 0x000000ffff027224 */ /* 0x001fe400078e00ff */
[----:B-1----:R-:W-:-:S04]  /*ff60*/  IMAD.MOV R10, RZ, RZ, -R3 ;  /* 0x000000ffff0a7224 */ /* 0x002fc800078e0a03 */
[----:B------:R-:W-:Y:S01]  /*ff70*/  IMAD R9, R10, R7, RZ ;  /* 0x000000070a097224 */ /* 0x000fe200078e02ff */
[----:B------:R-:W-:-:S03]  /*ff80*/  IABS R10, R25 ;  /* 0x00000019000a7213 */ /* 0x000fc60000000000 */
[----:B------:R-:W-:Y:S02]  /*ff90*/  IMAD.HI.U32 R3, R3, R9, R2 ;  /* 0x0000000903037227 */ /* 0x000fe400078e0002 */
[----:B------:R-:W0:Y:S02]  /*ffa0*/  I2F.RP R9, R5 ;  /* 0x0000000500097306 */ /* 0x000e240000209400 */
[----:B------:R-:W-:Y:S01]  /*ffb0*/  IMAD.MOV R11, RZ, RZ, -R10 ;  /* 0x000000ffff0b7224 */ /* 0x000fe200078e0a0a */
[----:B------:R-:W-:Y:S01]  /*ffc0*/  IABS R10, R6 ;  /* 0x00000006000a7213 */ /* 0x000fe20000000000 */
[----:B------:R-:W-:-:S04]  /*ffd0*/  IMAD.HI.U32 R2, R3, R8, RZ ;  /* 0x0000000803027227 */ /* 0x000fc800078e00ff */
[----:B------:R-:W-:Y:S02]  /*ffe0*/  IMAD R8, R2, R11, R8 ;  /* 0x0000000b02087224 */ /* 0x000fe400078e0208 */
[----:B------:R-:W-:-:S03]  /*fff0*/  IMAD.MOV R10, RZ, RZ, -R10 ;  /* 0x000000ffff0a7224 */ /* 0x000fc600078e0a0a */
[----:B------:R-:W-:Y:S01]  /*10000*/  ISETP.GT.U32.AND P1, PT, R7, R8, PT ;  /* 0x000000080700720c */ /* 0x000fe20003f24070 */
[----:B0-----:R-:W0:-:S12]  /*10010*/  MUFU.RCP R9, R9 ;  /* 0x0000000900097308 */ /* 0x001e180000001000 */
[----:B------:R-:W-:Y:S02]  /*10020*/  @!P1 IMAD.IADD R8, R8, 0x1, -R7 ;  /* 0x0000000108089824 */ /* 0x000fe400078e0a07 */
[----:B------:R-:W-:Y:S01]  /*10030*/  @!P1 VIADD R2, R2, 0x1 ;  /* 0x0000000102029836 */ /* 0x000fe20000000000 */
[----:B------:R-:W-:Y:S02]  /*10040*/  ISETP.NE.AND P1, PT, R25, RZ, PT ;  /* 0x000000ff1900720c */ /* 0x000fe40003f25270 */
[----:B------:R-:W-:Y:S01]  /*10050*/  ISETP.GE.U32.AND P0, PT, R8, R7, PT ;  /* 0x000000070800720c */ /* 0x000fe20003f06070 */
[----:B0-----:R-:W-:Y:S01]  /*10060*/  VIADD R3, R9, 0xffffffe ;  /* 0x0ffffffe09037836 */ /* 0x001fe20000000000 */
[----:B------:R-:W-:-:S04]  /*10070*/  LOP3.LUT R7, R4, R25, RZ, 0x3c, !PT ;  /* 0x0000001904077212 */ /* 0x000fc800078e3cff */
[----:B------:R-:W-:Y:S01]  /*10080*/  ISETP.GE.AND P2, PT, R7, RZ, PT ;  /* 0x000000ff0700720c */ /* 0x000fe20003f46270 */
[----:B------:R-:W0:Y:S06]  /*10090*/  F2I.FTZ.U32.TRUNC.NTZ R3, R3 ;  /* 0x0000000300037305 */ /* 0x000e2c000021f000 */
[----:B------:R-:W-:-:S04]  /*100a0*/  @P0 VIADD R2, R2, 0x1 ;  /* 0x0000000102020836 */ /* 0x000fc80000000000 */
[----:B------:R-:W-:-:S04]  /*100b0*/  IMAD.MOV.U32 R9, RZ, RZ, R2 ;  /* 0x000000ffff097224 */ /* 0x000fc800078e0002 */
[----:B------:R-:W-:Y:S01]  /*100c0*/  @!P2 IMAD.MOV R9, RZ, RZ, -R9 ;  /* 0x000000ffff09a224 */ /* 0x000fe200078e0a09 */
[----:B------:R-:W-:Y:S01]  /*100d0*/  @!P1 LOP3.LUT R9, RZ, R25, RZ, 0x33, !PT ;  /* 0x00000019ff099212 */ /* 0x000fe200078e33ff */
[----:B0-----:R-:W-:-:S03]  /*100e0*/  IMAD.MOV R2, RZ, RZ, -R3 ;  /* 0x000000ffff027224 */ /* 0x001fc600078e0a03 */
[----:B------:R-:W-:Y:S01]  /*100f0*/  IABS R8, R9 ;  /* 0x0000000900087213 */ /* 0x000fe20000000000 */
[----:B------:R-:W-:Y:S02]  /*10100*/  IMAD R7, R2, R5, RZ ;  /* 0x0000000502077224 */ /* 0x000fe400078e02ff */
[----:B------:R-:W-:-:S04]  /*10110*/  IMAD.MOV.U32 R2, RZ, RZ, RZ ;  /* 0x000000ffff027224 */ /* 0x000fc800078e00ff */
[----:B------:R-:W-:-:S04]  /*10120*/  IMAD.HI.U32 R2, R3, R7, R2 ;  /* 0x0000000703027227 */ /* 0x000fc800078e0002 */
[----:B------:R-:W-:Y:S02]  /*10130*/  IMAD.MOV.U32 R3, RZ, RZ, R8 ;  /* 0x000000ffff037224 */ /* 0x000fe400078e0008 */
[----:B------:R-:W-:Y:S02]  /*10140*/  IMAD.MOV.U32 R8, RZ, RZ, R10 ;  /* 0x000000ffff087224 */ /* 0x000fe400078e000a */
[----:B------:R-:W-:-:S04]  /*10150*/  IMAD.HI.U32 R2, R2, R3, RZ ;  /* 0x0000000302027227 */ /* 0x000fc800078e00ff */
[----:B------:R-:W-:Y:S01]  /*10160*/  IMAD R8, R2, R8, R3 ;  /* 0x0000000802087224 */ /* 0x000fe200078e0203 */
[----:B------:R-:W-:-:S04]  /*10170*/  LOP3.LUT R3, R9, R6, RZ, 0x3c, !PT ;  /* 0x0000000609037212 */ /* 0x000fc800078e3cff */
[----:B------:R-:W-:Y:S02]  /*10180*/  ISETP.GT.U32.AND P1, PT, R5, R8, PT ;  /* 0x000000080500720c */ /* 0x000fe40003f24070 */
[----:B------:R-:W-:-:S11]  /*10190*/  ISETP.GE.AND P2, PT, R3, RZ, PT ;  /* 0x000000ff0300720c */ /* 0x000fd60003f46270 */
[----:B------:R-:W-:Y:S02]  /*101a0*/  @!P1 IMAD.IADD R8, R8, 0x1, -R5 ;  /* 0x0000000108089824 */ /* 0x000fe400078e0a05 */
[----:B------:R-:W-:Y:S01]  /*101b0*/  @!P1 VIADD R2, R2, 0x1 ;  /* 0x0000000102029836 */ /* 0x000fe20000000000 */
[----:B------:R-:W-:Y:S02]  /*101c0*/  ISETP.NE.AND P1, PT, R6, RZ, PT ;  /* 0x000000ff0600720c */ /* 0x000fe40003f25270 */
[----:B------:R-:W-:Y:S01]  /*101d0*/  ISETP.GE.U32.AND P0, PT, R8, R5, PT ;  /* 0x000000050800720c */ /* 0x000fe20003f06070 */
[----:B------:R-:W-:-:S12]  /*101e0*/  IMAD.MOV R5, RZ, RZ, -R9 ;  /* 0x000000ffff057224 */ /* 0x000fd800078e0a09 */
[----:B------:R-:W-:-:S04]  /*101f0*/  @P0 VIADD R2, R2, 0x1 ;  /* 0x0000000102020836 */ /* 0x000fc80000000000 */
[----:B------:R-:W-:Y:S01]  /*10200*/  @!P2 IMAD.MOV R2, RZ, RZ, -R2 ;  /* 0x000000ffff02a224 */ /* 0x000fe200078e0a02 */
[----:B------:R-:W-:-:S05]  /*10210*/  @!P1 LOP3.LUT R2, RZ, R6, RZ, 0x33, !PT ;  /* 0x00000006ff029212 */ /* 0x000fca00078e33ff */
[----:B------:R-:W-:-:S04]  /*10220*/  IMAD.MOV R3, RZ, RZ, -R2 ;  /* 0x000000ffff037224 */ /* 0x000fc800078e0a02 */
[C---:B------:R-:W-:Y:S02]  /*10230*/  IMAD R26, R6.reuse, R3, R9 ;  /* 0x00000003061a7224 */ /* 0x040fe400078e0209 */
[----:B------:R-:W-:Y:S02]  /*10240*/  IMAD R3, R6, 0x1000000, R2 ;  /* 0x0100000006037824 */ /* 0x000fe400078e0202 */
[----:B------:R-:W-:Y:S02]  /*10250*/  IMAD R2, R25, R5, R4 ;  /* 0x0000000519027224 */ /* 0x000fe400078e0204 */
[----:B------:R-:W-:Y:S01]  /*10260*/  IMAD R26, R26, 0x10000, R3 ;  /* 0x000100001a1a7824 */ /* 0x000fe200078e0203 */
[----:B------:R-:W-:Y:S06]  /*10270*/  BRA `(.L_x_1135) ;  /* 0x0000000000f87947 */ /* 0x000fec0003800000 */
.L_x_1134:
[----:B0-----:R-:W0:Y:S02]  /*10280*/  LDC.64 R2, c[0x0][0xc90] ;  /* 0x00032400ff027b82 */ /* 0x001e240000000a00 */
[----:B0-----:R-:W-:-:S05]  /*10290*/  IMAD.WIDE R2, R27, 0x4, R2 ;  /* 0x000000041b027825 */ /* 0x001fca00078e0202 */
[----:B------:R0:W2:Y:S01]  /*102a0*/  LDG.E R6, desc[UR52][R2.64] ;  /* 0x0000003402067981 */ /* 0x0000a2000c1e1900 */
[----:B------:R-:W-:Y:S01]  /*102b0*/  IABS R11, R4 ;  /* 0x00000004000b7213 */ /* 0x000fe20000000000 */
[----:B0-----:R-:W-:Y:S02]  /*102c0*/  IMAD.MOV.U32 R2, RZ, RZ, RZ ;  /* 0x000000ffff027224 */ /* 0x001fe400078e00ff */
[----:B--2---:R-:W-:-:S05]  /*102d0*/  IMAD R5, R25, R6, RZ ;  /* 0x0000000619057224 */ /* 0x004fca00078e02ff */
[-C--:B------:R-:W-:Y:S02]  /*102e0*/  IABS R10, R5.reuse ;  /* 0x00000005000a7213 */ /* 0x080fe40000000000 */
[----:B------:R-:W-:Y:S02]  /*102f0*/  IABS R12, R5 ;  /* 0x00000005000c7213 */ /* 0x000fe40000000000 */
[----:B------:R-:W0:Y:S08]  /*10300*/  I2F.RP R7, R10 ;  /* 0x0000000a00077306 */ /* 0x000e300000209400 */
[----:B0-----:R-:W0:Y:S02]  /*10310*/  MUFU.RCP R7, R7 ;  /* 0x0000000700077308 */ /* 0x001e240000001000 */
[----:B0-----:R-:W-:-:S06]  /*10320*/  VIADD R8, R7, 0xffffffe ;  /* 0x0ffffffe07087836 */ /* 0x001fcc0000000000 */
[----:B------:R-:W0:Y:S02]  /*10330*/  F2I.FTZ.U32.TRUNC.NTZ R3, R8 ;  /* 0x0000000800037305 */ /* 0x000e24000021f000 */
[----:B0-----:R-:W-:-:S04]  /*10340*/  IMAD.MOV R9, RZ, RZ, -R3 ;  /* 0x000000ffff097224 */ /* 0x001fc800078e0a03 */
[----:B------:R-:W-:-:S04]  /*10350*/  IMAD R9, R9, R10, RZ ;  /* 0x0000000a09097224 */ /* 0x000fc800078e02ff */
[----:B------:R-:W-:-:S04]  /*10360*/  IMAD.HI.U32 R2, R3, R9, R2 ;  /* 0x0000000903027227 */ /* 0x000fc800078e0002 */
[----:B------:R-:W-:Y:S02]  /*10370*/  IMAD.MOV.U32 R9, RZ, RZ, R11 ;  /* 0x000000ffff097224 */ /* 0x000fe400078e000b */
[----:B------:R-:W-:Y:S02]  /*10380*/  IMAD.MOV R3, RZ, RZ, -R12 ;  /* 0x000000ffff037224 */ /* 0x000fe400078e0a0c */
[----:B------:R-:W-:-:S04]  /*10390*/  IMAD.HI.U32 R2, R2, R9, RZ ;  /* 0x0000000902027227 */ /* 0x000fc800078e00ff */
[----:B------:R-:W-:-:S05]  /*103a0*/  IMAD R3, R2, R3, R9 ;  /* 0x0000000302037224 */ /* 0x000fca00078e0209 */
        /* <DEDUP_REMOVED lines=10> */
[----:B------:R-:W-:Y:S02]  /*10450*/  IMAD R7, R6, R2, RZ ;  /* 0x0000000206077224 */ /* 0x000fe400078e02ff */
[----:B------:R-:W-:Y:S02]  /*10460*/  IMAD.MOV R2, RZ, RZ, -R2 ;  /* 0x000000ffff027224 */ /* 0x000fe400078e0a02 */
[----:B------:R-:W-:Y:S02]  /*10470*/  IMAD.MOV R3, RZ, RZ, -R7 ;  /* 0x000000ffff037224 */ /* 0x000fe400078e0a07 */
[----:B------:R-:W-:Y:S02]  /*10480*/  IMAD R4, R5, R2, R4 ;  /* 0x0000000205047224 */ /* 0x000fe400078e0204 */
[----:B------:R-:W-:Y:S01]  /*10490*/  IMAD.MOV.U32 R2, RZ, RZ, RZ ;  /* 0x000000ffff027224 */ /* 0x000fe200078e00ff */
[----:B------:R-:W-:Y:S02]  /*104a0*/  VIADDMNMX R6, R3, UR5, R6, PT ;  /* 0x0000000503067c46 */ /* 0x000fe4000b800106 */
[----:B------:R-:W-:-:S02]  /*104b0*/  IABS R10, R4 ;  /* 0x00000004000a7213 */ /* 0x000fc40000000000 */
[----:B------:R-:W-:Y:S01]  /*104c0*/  IABS R8, R6 ;  /* 0x0000000600087213 */ /* 0x000fe20000000000 */
[----:B------:R-:W-:Y:S01]  /*104d0*/  IMAD.MOV R26, RZ, RZ, -R6 ;  /* 0x000000ffff1a7224 */ /* 0x000fe200078e0a06 */
[----:B------:R-:W-:Y:S02]  /*104e0*/  IADD3 R7, R7, 0x1000000, R4 ;  /* 0x0100000007077810 */ /* 0x000fe40007ffe004 */
[----:B------:R-:W0:Y:S08]  /*104f0*/  I2F.RP R9, R8 ;  /* 0x0000000800097306 */ /* 0x000e300000209400 */
[----:B0-----:R-:W0:Y:S02]  /*10500*/  MUFU.RCP R9, R9 ;  /* 0x0000000900097308 */ /* 0x001e240000001000 */
[----:B0-----:R-:W-:-:S06]  /*10510*/  VIADD R3, R9, 0xffffffe ;  /* 0x0ffffffe09037836 */ /* 0x001fcc0000000000 */
[----:B------:R-:W0:Y:S02]  /*10520*/  F2I.FTZ.U32.TRUNC.NTZ R3, R3 ;  /* 0x0000000300037305 */ /* 0x000e24000021f000 */
[----:B0-----:R-:W-:-:S04]  /*10530*/  IMAD.MOV R11, RZ, RZ, -R3 ;  /* 0x000000ffff0b7224 */ /* 0x001fc800078e0a03 */
[----:B------:R-:W-:Y:S01]  /*10540*/  IMAD R5, R11, R8, RZ ;  /* 0x000000080b057224 */ /* 0x000fe200078e02ff */
[----:B------:R-:W-:-:S03]  /*10550*/  IABS R11, R6 ;  /* 0x00000006000b7213 */ /* 0x000fc60000000000 */
        /* <DEDUP_REMOVED lines=15> */
[----:B------:R-:W-:-:S07]  /*10650*/  IMAD R26, R2, R26, R7 ;  /* 0x0000001a021a7224 */ /* 0x000fce00078e0207 */
.L_x_1135:
[----:B------:R-:W-:-:S05]  /*10660*/  LOP3.LUT R2, RZ, R2, RZ, 0x33, !PT ;  /* 0x00000002ff027212 */ /* 0x000fca00078e33ff */
[----:B------:R-:W-:Y:S01]  /*10670*/  IMAD.IADD R25, R25, 0x1, R2 ;  /* 0x0000000119197824 */ /* 0x000fe200078e0202 */
[----:B------:R-:W-:Y:S06]  /*10680*/  BRA `(.L_x_1136) ;  /* 0x00000000000c7947 */ /* 0x000fec0003800000 */
.L_x_1131:
[----:B------:R-:W-:Y:S02]  /*10690*/  IMAD.MOV.U32 R25, RZ, RZ, RZ ;  /* 0x000000ffff197224 */ /* 0x000fe400078e00ff */
[----:B------:R-:W-:Y:S02]  /*106a0*/  IMAD.U32 R24, RZ, RZ, UR6 ;  /* 0x00000006ff187e24 */ /* 0x000fe4000f8e00ff */
[----:B------:R-:W-:-:S07]  /*106b0*/  IMAD.MOV.U32 R26, RZ, RZ, RZ ;  /* 0x000000ffff1a7224 */ /* 0x000fce00078e00ff */
.L_x_1136:
[----:B------:R-:W-:-:S13]  /*106c0*/  ISETP.NE.AND P0, PT, R0, RZ, PT ;  /* 0x000000ff0000720c */ /* 0x000fda0003f05270 */
[----:B------:R-:W0:Y:S01]  /*106d0*/  @!P0 S2R R3, SR_CgaCtaId ;  /* 0x0000000000038919 */ /* 0x000e220000008800 */
[----:B------:R-:W-:-:S04]  /*106e0*/  @!P0 MOV R0, 0x400 ;  /* 0x0000040000008802 */ /* 0x000fc80000000f00 */
[----:B0-----:R-:W-:-:S05]  /*106f0*/  @!P0 LEA R0, R3, R0, 0x18 ;  /* 0x0000000003008211 */ /* 0x001fca00078ec0ff */
[----:B------:R2:W-:Y:S01]  /*10700*/  @!P0 STS.128 [R0+0x168d0], R24 ;  /* 0x0168d01800008388 */ /* 0x0005e20000000c00 */
[----:B------:R-:W-:Y:S06]  /*10710*/  BAR.ARV 0x5, 0x200 ;  /* 0x0148000000007b1d */ /* 0x000fec0000002000 */
.L_x_1129:
[----:B------:R3:W-:Y:S01]  /*10720*/  STL [R1+0x24], RZ ;  /* 0x000024ff01007387 */ /* 0x0007e20000100800 */
[----:B------:R-:W-:Y:S01]  /*10730*/  ULDC UR4, c[0x0][0xc3c] ;  /* 0x00030f0000047ab9 */ /* 0x000fe20000000800 */
[----:B------:R-:W-:Y:S01]  /*10740*/  IMAD.MOV.U32 R28, RZ, RZ, 0x1 ;  /* 0x00000001ff1c7424 */ /* 0x000fe200078e00ff */
[----:B-1----:R-:W-:Y:S01]  /*10750*/  ISETP.GE.AND P0, PT, R27, UR4, PT ;  /* 0x000000041b007c0c */ /* 0x002fe2000bf06270 */
[----:B------:R-:W-:-:S12]  /*10760*/  IMAD.MOV.U32 R18, RZ, RZ, RZ ;  /* 0x000000ffff127224 */ /* 0x000fd800078e00ff */
[----:B---3--:R-:W-:Y:S05]  /*10770*/  @P0 BRA `(.L_x_1137) ;  /* 0x0000005000980947 */ /* 0x008fea0003800000 */
[----:B------:R-:W1:Y:S01]  /*10780*/  S2R R5, SR_TID.X ;  /* 0x0000000000057919 */ /* 0x000e620000002100 */
[----:B------:R-:W3:Y:S01]  /*10790*/  S2UR UR5, SR_CgaCtaId ;  /* 0x00000000000579c3 */ /* 0x000ee20000008800 */
[----:B------:R-:W-:Y:S01]  /*107a0*/  UMOV UR4, 0x400 ;  /* 0x0000040000047882 */ /* 0x000fe20000000000 */
[----:B------:R-:W-:Y:S01]  /*107b0*/  BSSY B8, `(.L_x_1137) ;  /* 0x0000522000087945 */ /* 0x000fe20003800000 */
[----:B------:R4:W-:Y:S01]  /*107c0*/  STL [R1+0x24], RZ ;  /* 0x000024ff01007387 */ /* 0x0009e20000100800 */
[----:B------:R-:W-:Y:S01]  /*107d0*/  IMAD.MOV.U32 R28, RZ, RZ, 0x1 ;  /* 0x00000001ff1c7424 */ /* 0x000fe200078e00ff */
[----:B------:R-:W-:Y:S01]  /*107e0*/  ULDC UR37, c[0x0][0xc] ;  /* 0x0000030000257ab9 */ /* 0x000fe20000000800 */
[----:B------:R-:W-:Y:S01]  /*107f0*/  IMAD.MOV.U32 R18, RZ, RZ, RZ ;  /* 0x000000ffff127224 */ /* 0x000fe200078e00ff */
[----:B------:R-:W-:Y:S01]  /*10800*/  ULDC.64 UR38, c[0x0][0x198] ;  /* 0x0000660000267ab9 */ /* 0x000fe20000000a00 */
[----:B---3--:R-:W-:-:S06]  /*10810*/  ULEA UR4, UR5, UR4, 0x18 ;  /* 0x0000000405047291 */ /* 0x008fcc000f8ec03f */
[----:B------:R-:W-:Y:S01]  /*10820*/  IMAD.U32 R17, RZ, RZ, UR4 ;  /* 0x00000004ff117e24 */ /* 0x000fe2000f8e00ff */
[C---:B-1----:R-:W-:Y:S01]  /*10830*/  LOP3.LUT R4, R5.reuse, 0x7f, RZ, 0xc0, !PT ;  /* 0x0000007f05047812 */ /* 0x042fe200078ec0ff */
[----:B--2---:R-:W-:-:S04]  /*10840*/  IMAD.SHL.U32 R0, R5, 0x8, RZ ;  /* 0x0000000805007824 */ /* 0x004fc800078e00ff */
[----:B------:R-:W-:Y:S01]  /*10850*/  IMAD.SHL.U32 R3, R4, 0x8, RZ ;  /* 0x0000000804037824 */ /* 0x000fe200078e00ff */
[----:B0-----:R-:W-:Y:S02]  /*10860*/  LOP3.LUT R2, R0, 0x1f8, RZ, 0xc0, !PT ;  /* 0x000001f800027812 */ /* 0x001fe400078ec0ff */
[----:B------:R-:W-:Y:S02]  /*10870*/  SHF.R.U32.HI R4, RZ, 0x3, R4 ;  /* 0x00000003ff047819 */ /* 0x000fe40000011604 */
[----:B------:R-:W-:-:S04]  /*10880*/  LOP3.LUT R2, R2, 0x38, R5, 0x78, !PT ;  /* 0x0000003802027812 */ /* 0x000fc800078e7805 */
[----:B------:R-:W-:Y:S01]  /*10890*/  LOP3.LUT R2, R2, 0x200, R3, 0xf8, !PT ;  /* 0x0000020002027812 */ /* 0x000fe200078ef803 */
[----:B------:R-:W-:-:S04]  /*108a0*/  IMAD.SHL.U32 R3, R5, 0x10, RZ ;  /* 0x0000001005037824 */ /* 0x000fc800078e00ff */
[----:B------:R-:W-:Y:S01]  /*108b0*/  IMAD R0, R2, 0x2, R17 ;  /* 0x0000000202007824 */ /* 0x000fe200078e0211 */
[----:B------:R-:W-:-:S04]  /*108c0*/  LOP3.LUT R3, R4, 0x70, R3, 0xf8, !PT ;  /* 0x0000007004037812 */ /* 0x000fc800078ef803 */
[----:B------:R4:W-:Y:S03]  /*108d0*/  STL [R1+0x4], R0 ;  /* 0x0000040001007387 */ /* 0x0009e60000100800 */
.L_x_1237:
[----:B------:R-:W-:Y:S05]  /*108e0*/  YIELD ;  /* 0x0000000000007946 */ /* 0x000fea0003800000 */
[----:B------:R-:W-:Y:S01]  /*108f0*/  ULDC.64 UR4, c[0x0][0xa28] ;  /* 0x00028a0000047ab9 */ /* 0x000fe20000000a00 */
[----:B------:R-:W-:Y:S02]  /*10900*/  CS2R R8, SRZ ;  /* 0x0000000000087805 */ /* 0x000fe4000001ff00 */
[----:B------:R-:W-:Y:S01]  /*10910*/  ISETP.NE.U32.AND P0, PT, RZ, UR4, PT ;  /* 0x00000004ff007c0c */ /* 0x000fe2000bf05070 */
[----:B01----:R-:W0:Y:S01]  /*10920*/  LDC.64 R4, c[0x0][0xa00] ;  /* 0x00028000ff047b82 */ /* 0x003e220000000a00 */
[----:B----4-:R-:W-:Y:S01]  /*10930*/  IMAD.MOV.U32 R0, RZ, RZ, RZ ;  /* 0x000000ffff007224 */ /* 0x010fe200078e00ff */
[----:B------:R-:W-:Y:S01]  /*10940*/  ULDC.64 UR6, c[0x0][0xa08] ;  /* 0x0002820000067ab9 */ /* 0x000fe20000000a00 */
[----:B------:R-:W-:Y:S01]  /*10950*/  ISETP.NE.AND.EX P0, PT, RZ, UR5, PT, P0 ;  /* 0x00000005ff007c0c */ /* 0x000fe2000bf05300 */
[----:B------:R-:W-:-:S12]  /*10960*/  ULDC.64 UR4, c[0x0][0xa18] ;  /* 0x0002860000047ab9 */ /* 0x000fd80000000a00 */
[----:B------:R-:W1:Y:S02]  /*10970*/  @P0 LDC.64 R2, c[0x0][0xa28] ;  /* 0x00028a00ff020b82 */ /* 0x000e640000000a00 */
[----:B-1----:R-:W-:-:S05]  /*10980*/  @P0 IMAD.WIDE R2, R27, 0x4, R2 ;  /* 0x000000041b020825 */ /* 0x002fca00078e0202 */
[----:B------:R1:W5:Y:S01]  /*10990*/  @P0 LDG.E R8, desc[UR52][R2.64] ;  /* 0x0000003402080981 */ /* 0x000362000c1e1900 */
[----:B------:R-:W-:Y:S01]  /*109a0*/  ISETP.NE.U32.AND P0, PT, RZ, UR4, PT ;  /* 0x00000004ff007c0c */ /* 0x000fe2000bf05070 */
[----:B0-----:R-:W-:Y:S01]  /*109b0*/  IMAD.WIDE R4, R27, 0x4, R4 ;  /* 0x000000041b047825 */ /* 0x001fe200078e0204 */
[----:B------:R-:W-:Y:S02]  /*109c0*/  ISETP.NE.U32.AND P1, PT, RZ, UR6, PT ;  /* 0x00000006ff007c0c */ /* 0x000fe4000bf25070 */
[----:B------:R-:W-:Y:S01]  /*109d0*/  ISETP.NE.AND.EX P2, PT, RZ, UR5, PT, P0 ;  /* 0x00000005ff007c0c */ /* 0x000fe2000bf45300 */
[----:B------:R-:W-:Y:S01]  /*109e0*/  ULDC.64 UR4, c[0x0][0xa00] ;  /* 0x0002800000047ab9 */ /* 0x000fe20000000a00 */
[----:B------:R-:W-:Y:S02]  /*109f0*/  ISETP.NE.AND.EX P1, PT, RZ, UR7, PT, P1 ;  /* 0x00000007ff007c0c */ /* 0x000fe4000bf25310 */
[----:B------:R-:W-:Y:S01]  /*10a00*/  ISETP.NE.U32.AND P0, PT, RZ, UR4, PT ;  /* 0x00000004ff007c0c */ /* 0x000fe2000bf05070 */
[----:B-1----:R-:W0:Y:S03]  /*10a10*/  LDC.64 R2, c[0x0][0xa08] ;  /* 0x00028200ff027b82 */ /* 0x002e260000000a00 */
[----:B------:R-:W-:-:S05]  /*10a20*/  ISETP.NE.AND.EX P0, PT, RZ, UR5, PT, P0 ;  /* 0x00000005ff007c0c */ /* 0x000fca000bf05300 */
[----:B------:R-:W1:Y:S08]  /*10a30*/  @P2 LDC.64 R6, c[0x0][0xa18] ;  /* 0x00028600ff062b82 */ /* 0x000e700000000a00 */
[----:B--2---:R-:W2:Y:S01]  /*10a40*/  @P0 LDG.E R0, desc[UR52][R4.64] ;  /* 0x0000003404000981 */ /* 0x004ea2000c1e1900 */
[----:B------:R-:W-:Y:S01]  /*10a50*/  ULDC UR4, c[0x0][0x288] ;  /* 0x0000a20000047ab9 */ /* 0x000fe20000000800 */
[----:B0-----:R-:W-:-:S05]  /*10a60*/  IMAD.WIDE R2, R27, 0x4, R2 ;  /* 0x000000041b027825 */ /* 0x001fca00078e0202 */
[----:B------:R0:W5:Y:S01]  /*10a70*/  @P1 LDG.E R9, desc[UR52][R2.64] ;  /* 0x0000003402091981 */ /* 0x000162000c1e1900 */
[----:B-1----:R-:W-:-:S03]  /*10a80*/  @P2 IMAD.WIDE R6, R27, 0x4, R6 ;  /* 0x000000041b062825 */ /* 0x002fc600078e0206 */
[----:B--2---:R1:W-:Y:S02]  /*10a90*/  STL [R1+0x10], R0 ;  /* 0x0000100001007387 */ /* 0x0043e40000100800 */
[----:B-1----:R-:W-:Y:S01]  /*10aa0*/  IMAD.U32 R0, RZ, RZ, UR4 ;  /* 0x00000004ff007e24 */ /* 0x002fe2000f8e00ff */
[----:B------:R-:W-:-:S05]  /*10ab0*/  ULDC.64 UR4, c[0x0][0x418] ;  /* 0x0001060000047ab9 */ /* 0x000fca0000000a00 */
[----:B------:R-:W2:Y:S01]  /*10ac0*/  @P2 LDG.E R0, desc[UR52][R6.64] ;  /* 0x0000003406002981 */ /* 0x000ea2000c1e1900 */
[----:B------:R-:W-:-:S03]  /*10ad0*/  UISETP.NE.U32.AND UP0, UPT, UR4, URZ, UPT ;  /* 0x0000003f0400728c */ /* 0x000fc6000bf05070 */
[----:B------:R-:W-:Y:S01]  /*10ae0*/  ULDC UR4, c[0x0][0x424] ;  /* 0x0001090000047ab9 */ /* 0x000fe20000000800 */
[----:B------:R-:W-:-:S03]  /*10af0*/  UISETP.NE.AND.EX UP0, UPT, UR5, URZ, UPT, UP0 ;  /* 0x0000003f0500728c */ /* 0x000fc6000bf05300 */
[----:B------:R-:W-:Y:S01]  /*10b00*/  ULDC UR5, c[0x0][0x2f0] ;  /* 0x0000bc0000057ab9 */ /* 0x000fe20000000800 */
[----:B------:R-:W-:-:S04]  /*10b10*/  USEL UR4, UR4, 0x1, UP0 ;  /* 0x0000000104047887 */ /* 0x000fc80008000000 */
[----:B------:R-:W-:-:S06]  /*10b20*/  UIMAD UR4, UR4, UR5, URZ ;  /* 0x00000005040472a4 */ /* 0x000fcc000f8e023f */
[----:B------:R-:W-:Y:S01]  /*10b30*/  IMAD.U32 R11, RZ, RZ, UR4 ;  /* 0x00000004ff0b7e24 */ /* 0x000fe2000f8e00ff */
[----:B--2---:R0:W-:Y:S01]  /*10b40*/  STL [R1+0xc], R0 ;  /* 0x00000c0001007387 */ /* 0x0041e20000100800 */
[----:B------:R-:W-:Y:S01]  /*10b50*/  IMAD.MOV.U32 R10, RZ, RZ, R0 ;  /* 0x000000ffff0a7224 */ /* 0x000fe200078e0000 */
[----:B---3--:R-:W-:Y:S06]  /*10b60*/  @P2 BRA `(.L_x_1138) ;  /* 0x0000000000142947 */ /* 0x008fec0003800000 */
[----:B------:R-:W-:Y:S05]  /*10b70*/  @!P0 BRA `(.L_x_1138) ;  /* 0x0000000000108947 */ /* 0x000fea0003800000 */
[----:B------:R-:W2:Y:S04]  /*10b80*/  LDG.E R7, desc[UR52][R4.64] ;  /* 0x0000003404077981 */ /* 0x000ea8000c1e1900 */
[----:B0-----:R-:W2:Y:S02]  /*10b90*/  LDG.E R0, desc[UR52][R4.64+0x4] ;  /* 0x0000043404007981 */ /* 0x001ea4000c1e1900 */
[----:B--2---:R-:W-:-:S05]  /*10ba0*/  IMAD.IADD R10, R0, 0x1, -R7 ;  /* 0x00000001000a7824 */ /* 0x004fca00078e0a07 */
[----:B------:R1:W-:Y:S02]  /*10bb0*/  STL [R1+0xc], R10 ;  /* 0x00000c0a01007387 */ /* 0x0003e40000100800 */
.L_x_1138:
[----:B------:R-:W-:Y:S01]  /*10bc0*/  ULDC.64 UR4, c[0x0][0xa20] ;  /* 0x0002880000047ab9 */ /* 0x000fe20000000a00 */
[C---:B0-----:R-:W-:Y:S02]  /*10bd0*/  LOP3.LUT R0, R26.reuse, 0xff000000, RZ, 0xc0, !PT ;  /* 0xff0000001a007812 */ /* 0x041fe400078ec0ff */
[----:B------:R-:W-:Y:S02]  /*10be0*/  ISETP.NE.U32.AND P0, PT, RZ, UR4, PT ;  /* 0x00000004ff007c0c */ /* 0x000fe4000bf05070 */
[----:B------:R-:W-:Y:S02]  /*10bf0*/  SHF.R.U32.HI R5, RZ, 0x8, R0 ;  /* 0x00000008ff057819 */ /* 0x000fe40000011600 */
[----:B------:R-:W-:Y:S02]  /*10c00*/  ISETP.NE.AND.EX P0, PT, RZ, UR5, PT, P0 ;  /* 0x00000005ff007c0c */ /* 0x000fe4000bf05300 */
[C---:B------:R-:W-:Y:S02]  /*10c10*/  LOP3.LUT R0, R26.reuse, 0xff0000, RZ, 0xc0, !PT ;  /* 0x00ff00001a007812 */ /* 0x040fe400078ec0ff */
[----:B------:R-:W-:Y:S01]  /*10c20*/  LOP3.LUT R16, R26, 0xffff, RZ, 0xc0, !PT ;  /* 0x0000ffff1a107812 */ /* 0x000fe200078ec0ff */
[----:B-----5:R-:W-:Y:S01]  /*10c30*/  IMAD.IADD R26, R9, 0x1, R8 ;  /* 0x00000001091a7824 */ /* 0x020fe200078e0208 */
[----:B------:R-:W-:-:S07]  /*10c40*/  LEA.HI R0, R0, R5, RZ, 0x10 ;  /* 0x0000000500007211 */ /* 0x000fce00078f80ff */
[----:B------:R-:W-:Y:S05]  /*10c50*/  @!P0 BRA `(.L_x_1139) ;  /* 0x0000000000108947 */ /* 0x000fea0003800000 */
[----:B------:R-:W0:Y:S02]  /*10c60*/  LDC.64 R2, c[0x0][0xa20] ;  /* 0x00028800ff027b82 */ /* 0x000e240000000a00 */
[----:B0-----:R-:W-:-:S05]  /*10c70*/  IMAD.WIDE R2, R27, 0x4, R2 ;  /* 0x000000041b027825 */ /* 0x001fca00078e0202 */
[----:B------:R0:W5:Y:S01]  /*10c80*/  LDG.E R11, desc[UR52][R2.64] ;  /* 0x00000034020b7981 */ /* 0x000162000c1e1900 */
[----:B------:R-:W-:Y:S05]  /*10c90*/  BRA `(.L_x_1140) ;  /* 0x0000000000107947 */ /* 0x000fea0003800000 */
.L_x_1139:
[----:B------:R-:W-:Y:S05]  /*10ca0*/  @!P1 BRA `(.L_x_1140) ;  /* 0x00000000000c9947 */ /* 0x000fea0003800000 */
[----:B------:R-:W2:Y:S04]  /*10cb0*/  LDG.E R4, desc[UR52][R2.64] ;  /* 0x0000003402047981 */ /* 0x000ea8000c1e1900 */
[----:B------:R-:W2:Y:S02]  /*10cc0*/  LDG.E R11, desc[UR52][R2.64+0x4] ;  /* 0x00000434020b7981 */ /* 0x000ea4000c1e1900 */
[----:B--2---:R-:W-:-:S07]  /*10cd0*/  IMAD.IADD R11, R11, 0x1, -R4 ;  /* 0x000000010b0b7824 */ /* 0x004fce00078e0a04 */
.L_x_1140:
[----:B0-----:R-:W0:Y:S01]  /*10ce0*/  LDC R2, c[0x0][0x448] ;  /* 0x00011200ff027b82 */ /* 0x001e220000000800 */
[----:B------:R-:W-:Y:S02]  /*10cf0*/  IMAD R12, R25, 0xc0, RZ ;  /* 0x000000c0190c7824 */ /* 0x000fe400078e02ff */
[----:B-----5:R-:W-:Y:S02]  /*10d00*/  IMAD.IADD R8, R11, 0x1, -R8 ;  /* 0x000000010b087824 */ /* 0x020fe400078e0a08 */
[----:B------:R-:W-:Y:S01]  /*10d10*/  VIADD R5, R12, 0xbf ;  /* 0x000000bf0c057836 */ /* 0x000fe20000000000 */
[----:B------:R2:W-:Y:S01]  /*10d20*/  STL [R1+0x8], R12 ;  /* 0x0000080c01007387 */ /* 0x0005e20000100800 */
[----:B0-----:R-:W-:Y:S02]  /*10d30*/  ISETP.NE.AND P1, PT, R2, 0x1, PT ;  /* 0x000000010200780c */ /* 0x001fe40003f25270 */
[----:B------:R-:W0:Y:S11]  /*10d40*/  LDC.64 R2, c[0x0][0x9e0] ;  /* 0x00027800ff027b82 */ /* 0x000e360000000a00 */
[----:B------:R-:W3:Y:S08]  /*10d50*/  @P1 LDC R6, c[0x0][0x44c] ;  /* 0x00011300ff061b82 */ /* 0x000ef00000000800 */
[----:B------:R-:W4:Y:S01]  /*10d60*/  @P1 LDC R4, c[0x0][0x450] ;  /* 0x00011400ff041b82 */ /* 0x000f220000000800 */
[----:B0-----:R-:W-:Y:S01]  /*10d70*/  ISETP.GE.AND P2, PT, R3, 0x1, PT ;  /* 0x000000010300780c */ /* 0x001fe20003f46270 */
[----:B---3--:R-:W-:Y:S01]  /*10d80*/  @P1 IMAD.HI.U32 R7, R5, R6, RZ ;  /* 0x0000000605071227 */ /* 0x008fe200078e00ff */
[----:B------:R-:W-:-:S04]  /*10d90*/  IADD3 R6, R8, 0x1, -R10 ;  /* 0x0000000108067810 */ /* 0x000fc80007ffe80a */
[----:B----4-:R-:W-:Y:S01]  /*10da0*/  @P1 SHF.R.U32.HI R5, RZ, R4, R7 ;  /* 0x00000004ff051219 */ /* 0x010fe20000011607 */
[----:B------:R-:W-:-:S05]  /*10db0*/  VIADD R4, R8, 0x7f ;  /* 0x0000007f08047836 */ /* 0x000fca0000000000 */
[----:B------:R-:W-:-:S04]  /*10dc0*/  SHF.R.S32.HI R7, RZ, 0x1f, R4 ;  /* 0x0000001fff077819 */ /* 0x000fc80000011404 */
[----:B------:R-:W-:Y:S01]  /*10dd0*/  LEA.HI R4, R7, R4, RZ, 0x7 ;  /* 0x0000000407047211 */ /* 0x000fe200078f38ff */
[----:B------:R-:W-:-:S03]  /*10de0*/  IMAD.IADD R7, R6, 0x1, R5 ;  /* 0x0000000106077824 */ /* 0x000fc600078e0205 */
[----:B------:R-:W-:Y:S01]  /*10df0*/  SHF.R.S32.HI R9, RZ, 0x7, R4 ;  /* 0x00000007ff097819 */ /* 0x000fe20000011404 */
[----:B------:R-:W-:-:S04]  /*10e00*/  IMAD.IADD R2, R7, 0x1, R2 ;  /* 0x0000000107027824 */ /* 0x000fc800078e0202 */
[----:B------:R2:W-:Y:S01]  /*10e10*/  STL [R1+0x40], R9 ;  /* 0x0000400901007387 */ /* 0x0005e20000100800 */
[----:B------:R-:W-:Y:S05]  /*10e20*/  @!P2 BRA `(.L_x_1141) ;  /* 0x000000000048a947 */ /* 0x000fea0003800000 */
[C---:B------:R-:W-:Y:S01]  /*10e30*/  ISETP.GT.AND P0, PT, R7.reuse, RZ, PT ;  /* 0x000000ff0700720c */ /* 0x040fe20003f04270 */
[----:B------:R-:W-:Y:S01]  /*10e40*/  BSSY B0, `(.L_x_1142) ;  /* 0x000000e000007945 */ /* 0x000fe20003800000 */
[----:B------:R-:W-:-:S11]  /*10e50*/  VIADD R6, R7, 0xffffffff ;  /* 0xffffffff07067836 */ /* 0x000fd60000000000 */
[----:B------:R-:W-:Y:S05]  /*10e60*/  @P0 BRA `(.L_x_1143) ;  /* 0x00000000001c0947 */ /* 0x000fea0003800000 */
[----:B------:R-:W-:Y:S01]  /*10e70*/  ISETP.NE.AND P0, PT, R3, 0x1, PT ;  /* 0x000000010300780c */ /* 0x000fe20003f05270 */
[----:B------:R-:W-:-:S12]  /*10e80*/  IMAD.MOV R7, RZ, RZ, -R7 ;  /* 0x000000ffff077224 */ /* 0x000fd800078e0a07 */
[----:B------:R-:W0:Y:S02]  /*10e90*/  @P0 LDC.64 R4, c[0x0][0x9e8] ;  /* 0x00027a00ff040b82 */ /* 0x000e240000000a00 */
[----:B0-----:R-:W-:-:S05]  /*10ea0*/  @P0 IMAD.HI.U32 R4, R7, R4, RZ ;  /* 0x0000000407040227 */ /* 0x001fca00078e00ff */
[----:B------:R-:W-:-:S04]  /*10eb0*/  @P0 SHF.R.U32.HI R7, RZ, R5, R4 ;  /* 0x00000005ff070219 */ /* 0x000fc80000011604 */
[----:B------:R-:W-:Y:S01]  /*10ec0*/  LOP3.LUT R6, RZ, R7, RZ, 0x33, !PT ;  /* 0x00000007ff067212 */ /* 0x000fe200078e33ff */
[----:B------:R-:W-:Y:S06]  /*10ed0*/  BRA `(.L_x_1144) ;  /* 0x0000000000107947 */ /* 0x000fec0003800000 */
.L_x_1143:
[----:B------:R-:W-:-:S13]  /*10ee0*/  ISETP.NE.AND P0, PT, R3, 0x1, PT ;  /* 0x000000010300780c */ /* 0x000fda0003f05270 */
[----:B------:R-:W0:Y:S02]  /*10ef0*/  @P0 LDC.64 R4, c[0x0][0x9e8] ;  /* 0x00027a00ff040b82 */ /* 0x000e240000000a00 */
[----:B0-----:R-:W-:-:S05]  /*10f00*/  @P0 IMAD.HI.U32 R4, R6, R4, RZ ;  /* 0x0000000406040227 */ /* 0x001fca00078e00ff */
[----:B------:R-:W-:-:S07]  /*10f10*/  @P0 SHF.R.U32.HI R6, RZ, R5, R4 ;  /* 0x00000005ff060219 */ /* 0x000fce0000011604 */
.L_x_1144:
[----:B------:R-:W-:Y:S05]  /*10f20*/  BSYNC B0 ;  /* 0x0000000000007941 */ /* 0x000fea0003800000 */
.L_x_1142:
[----:B------:R-:W-:-:S05]  /*10f30*/  IMAD R5, R6, R3, R3 ;  /* 0x0000000306057224 */ /* 0x000fca00078e0203 */
[----:B------:R-:W-:-:S07]  /*10f40*/  VIMNMX R2, R2, R5, PT ;  /* 0x0000000502027248 */ /* 0x000fce0003fe0100 */
.L_x_1141:
[----:B------:R-:W0:Y:S01]  /*10f50*/  @P1 LDC R4, c[0x0][0x44c] ;  /* 0x00011300ff041b82 */ /* 0x000e220000000800 */
[----:B------:R-:W-:Y:S01]  /*10f60*/  VIADD R2, R2, 0x7f ;  /* 0x0000007f02027836 */ /* 0x000fe20000000000 */
[----:B------:R-:W-:Y:S01]  /*10f70*/  ULDC UR4, c[0x0][0x9dc] ;  /* 0x0002770000047ab9 */ /* 0x000fe20000000800 */
[----:B------:R-:W-:-:S05]  /*10f80*/  IMAD.MOV.U32 R5, RZ, RZ, R12 ;  /* 0x000000ffff057224 */ /* 0x000fca00078e000c */
[----:B------:R-:W3:Y:S01]  /*10f90*/  @P1 LDC R7, c[0x0][0x450] ;  /* 0x00011400ff071b82 */ /* 0x000ee20000000800 */
[----:B0-----:R-:W-:-:S05]  /*10fa0*/  @P1 IMAD.HI.U32 R4, R12, R4, RZ ;  /* 0x000000040c041227 */ /* 0x001fca00078e00ff */
[----:B---3--:R-:W-:Y:S02]  /*10fb0*/  @P1 SHF.R.U32.HI R5, RZ, R7, R4 ;  /* 0x00000007ff051219 */ /* 0x008fe40000011604 */
[----:B------:R-:W-:Y:S02]  /*10fc0*/  SHF.R.S32.HI R7, RZ, 0x1f, R2 ;  /* 0x0000001fff077819 */ /* 0x000fe40000011402 */
[----:B------:R-:W-:Y:S02]  /*10fd0*/  IADD3 R8, R5, R8, -R10 ;  /* 0x0000000805087210 */ /* 0x000fe40007ffe80a */
[----:B------:R-:W-:-:S04]  /*10fe0*/  LEA.HI R7, R7, R2, RZ, 0x7 ;  /* 0x0000000207077211 */ /* 0x000fc800078f38ff */
[----:B------:R-:W-:-:S04]  /*10ff0*/  SHF.R.S32.HI R2, RZ, 0x7, R7 ;  /* 0x00000007ff027819 */ /* 0x000fc80000011407 */
[----:B------:R-:W-:Y:S01]  /*11000*/  VIMNMX R6, R9, R2, PT ;  /* 0x0000000209067248 */ /* 0x000fe20003fe0100 */
[----:B------:R0:W-:Y:S02]  /*11010*/  STL [R1+0x3c], R2 ;  /* 0x00003c0201007387 */ /* 0x0001e40000100800 */
[----:B0-----:R-:W-:Y:S01]  /*11020*/  VIADD R2, R8, -UR4 ;  /* 0x8000000408027c36 */ /* 0x001fe20008000000 */
[----:B------:R-:W-:Y:S06]  /*11030*/  @!P2 BRA `(.L_x_1145) ;  /* 0x000000000048a947 */ /* 0x000fec0003800000 */
[----:B------:R-:W-:Y:S01]  /*11040*/  IMAD.MOV.U32 R7, RZ, RZ, R8 ;  /* 0x000000ffff077224 */ /* 0x000fe200078e0008 */
[----:B------:R-:W-:Y:S04]  /*11050*/  BSSY B0, `(.L_x_1146) ;  /* 0x000000e000007945 */ /* 0x000fe80003800000 */
[----:B------:R-:W-:-:S13]  /*11060*/  ISETP.GT.AND P0, PT, R7, -0x1, PT ;  /* 0xffffffff0700780c */ /* 0x000fda0003f04270 */
[----:B------:R-:W-:Y:S05]  /*11070*/  @P0 BRA `(.L_x_1147) ;  /* 0x00000000001c0947 */ /* 0x000fea0003800000 */
[----:B------:R-:W-:Y:S02]  /*11080*/  ISETP.NE.AND P0, PT, R3, 0x1, PT ;  /* 0x000000010300780c */ /* 0x000fe40003f05270 */
[----:B------:R-:W-:-:S11]  /*11090*/  LOP3.LUT R7, RZ, R7, RZ, 0x33, !PT ;  /* 0x00000007ff077212 */ /* 0x000fd600078e33ff */
[----:B------:R-:W0:Y:S02]  /*110a0*/  @P0 LDC.64 R4, c[0x0][0x9e8] ;  /* 0x00027a00ff040b82 */ /* 0x000e240000000a00 */
[----:B0-----:R-:W-:-:S05]  /*110b0*/  @P0 IMAD.HI.U32 R4, R7, R4, RZ ;  /* 0x0000000407040227 */ /* 0x001fca00078e00ff */
[----:B------:R-:W-:-:S04]  /*110c0*/  @P0 SHF.R.U32.HI R7, RZ, R5, R4 ;  /* 0x00000005ff070219 */ /* 0x000fc80000011604 */
[----:B------:R-:W-:Y:S01]  /*110d0*/  LOP3.LUT R7, RZ, R7, RZ, 0x33, !PT ;  /* 0x00000007ff077212 */ /* 0x000fe200078e33ff */
[----:B------:R-:W-:Y:S06]  /*110e0*/  BRA `(.L_x_1148) ;  /* 0x0000000000107947 */ /* 0x000fec0003800000 */
.L_x_1147:
[----:B------:R-:W-:-:S13]  /*110f0*/  ISETP.NE.AND P0, PT, R3, 0x1, PT ;  /* 0x000000010300780c */ /* 0x000fda0003f05270 */
[----:B------:R-:W0:Y:S02]  /*11100*/  @P0 LDC.64 R4, c[0x0][0x9e8] ;  /* 0x00027a00ff040b82 */ /* 0x000e240000000a00 */
[----:B0-----:R-:W-:-:S05]  /*11110*/  @P0 IMAD.HI.U32 R4, R7, R4, RZ ;  /* 0x0000000407040227 */ /* 0x001fca00078e00ff */
[----:B------:R-:W-:-:S07]  /*11120*/  @P0 SHF.R.U32.HI R7, RZ, R5, R4 ;  /* 0x00000005ff070219 */ /* 0x000fce0000011604 */
.L_x_1148:
[----:B------:R-:W-:Y:S05]  /*11130*/  BSYNC B0 ;  /* 0x0000000000007941 */ /* 0x000fea0003800000 */
.L_x_1146:
[----:B------:R-:W-:-:S05]  /*11140*/  IMAD R3, R7, R3, RZ ;  /* 0x0000000307037224 */ /* 0x000fca00078e02ff */
[----:B------:R-:W-:-:S07]  /*11150*/  VIMNMX R2, R2, R3, !PT ;  /* 0x0000000302027248 */ /* 0x000fce0007fe0100 */
.L_x_1145:
[----:B------:R-:W-:Y:S01]  /*11160*/  SHF.R.S32.HI R3, RZ, 0x1f, R2 ;  /* 0x0000001fff037819 */ /* 0x000fe20000011402 */
[----:B------:R-:W-:Y:S01]  /*11170*/  IMAD.MOV.U32 R5, RZ, RZ, RZ ;  /* 0x000000ffff057224 */ /* 0x000fe200078e00ff */
[----:B------:R-:W-:Y:S01]  /*11180*/  SHF.R.U32.HI R4, RZ, 0x10, R0 ;  /* 0x00000010ff047819 */ /* 0x000fe20000011600 */
[----:B------:R-:W-:Y:S01]  /*11190*/  BSSY B0, `(.L_x_1149) ;  /* 0x0000029000007945 */ /* 0x000fe20003800000 */
[----:B------:R-:W-:Y:S01]  /*111a0*/  LEA.HI R3, R3, R2, RZ, 0x7 ;  /* 0x0000000203037211 */ /* 0x000fe200078f38ff */
[----:B--2---:R-:W-:Y:S01]  /*111b0*/  IMAD.MOV.U32 R12, RZ, RZ, R5 ;  /* 0x000000ffff0c7224 */ /* 0x004fe200078e0005 */
[----:B------:R-:W-:Y:S02]  /*111c0*/  ISETP.NE.AND P0, PT, R4, RZ, PT ;  /* 0x000000ff0400720c */ /* 0x000fe40003f05270 */
[----:B------:R-:W-:Y:S02]  /*111d0*/  SHF.R.S32.HI R3, RZ, 0x7, R3 ;  /* 0x00000007ff037819 */ /* 0x000fe40000011403 */
[----:B-1----:R-:W-:-:S02]  /*111e0*/  LOP3.LUT R10, R0, 0xff, RZ, 0xc0, !PT ;  /* 0x000000ff000a7812 */ /* 0x002fc400078ec0ff */
[----:B------:R-:W-:-:S04]  /*111f0*/  VIMNMX R11, RZ, R3, !PT ;  /* 0x00000003ff0b7248 */ /* 0x000fc80007fe0100 */
[----:B------:R-:W-:Y:S01]  /*11200*/  ISETP.GT.AND P1, PT, R6, R11, PT ;  /* 0x0000000b0600720c */ /* 0x000fe20003f24270 */
[----:B------:R0:W-:Y:S02]  /*11210*/  STL [R1+0x14], R11 ;  /* 0x0000140b01007387 */ /* 0x0001e40000100800 */
[----:B------:R-:W1:Y:S02]  /*11220*/  @!P0 LDC R4, c[0x0][0x9f0] ;  /* 0x00027c00ff048b82 */ /* 0x000e640000000800 */
[----:B------:R0:W-:Y:S04]  /*11230*/  STL [R1+0x18], R5 ;  /* 0x0000180501007387 */ /* 0x0001e80000100800 */
[----:B------:R0:W-:Y:S04]  /*11240*/  STL [R1+0x34], R10 ;  /* 0x0000340a01007387 */ /* 0x0001e80000100800 */
[----:B------:R-:W-:Y:S05]  /*11250*/  @!P1 BRA `(.L_x_1150) ;  /* 0x0000000000709947 */ /* 0x000fea0003800000 */
[-C--:B-1----:R-:W-:Y:S01]  /*11260*/  IABS R0, R4.reuse ;  /* 0x0000000400007213 */ /* 0x082fe20000000000 */
[----:B------:R-:W-:Y:S01]  /*11270*/  IMAD.MOV.U32 R2, RZ, RZ, RZ ;  /* 0x000000ffff027224 */ /* 0x000fe200078e00ff */
[----:B------:R-:W-:Y:S02]  /*11280*/  IABS R7, R4 ;  /* 0x0000000400077213 */ /* 0x000fe40000000000 */
[----:B------:R-:W1:Y:S03]  /*11290*/  I2F.RP R8, R0 ;  /* 0x0000000000087306 */ /* 0x000e660000209400 */
[----:B------:R-:W-:-:S05]  /*112a0*/  IMAD.MOV R7, RZ, RZ, -R7 ;  /* 0x000000ffff077224 */ /* 0x000fca00078e0a07 */
[----:B-1----:R-:W1:Y:S02]  /*112b0*/  MUFU.RCP R8, R8 ;  /* 0x0000000800087308 */ /* 0x002e640000001000 */
[----:B-1----:R-:W-:-:S06]  /*112c0*/  VIADD R9, R8, 0xffffffe ;  /* 0x0ffffffe08097836 */ /* 0x002fcc0000000000 */
[----:B------:R-:W0:Y:S02]  /*112d0*/  F2I.FTZ.U32.TRUNC.NTZ R3, R9 ;  /* 0x0000000900037305 */ /* 0x000e24000021f000 */
[----:B0-----:R-:W-:-:S04]  /*112e0*/  IMAD.MOV R5, RZ, RZ, -R3 ;  /* 0x000000ffff057224 */ /* 0x001fc800078e0a03 */
[----:B------:R-:W-:-:S04]  /*112f0*/  IMAD R5, R5, R0, RZ ;  /* 0x0000000005057224 */ /* 0x000fc800078e02ff */
[----:B------:R-:W-:Y:S01]  /*11300*/  IMAD.HI.U32 R5, R3, R5, R2 ;  /* 0x0000000503057227 */ /* 0x000fe200078e0002 */
[----:B------:R-:W-:-:S05]  /*11310*/  IADD3 R3, R4, -0x1, R6 ;  /* 0xffffffff04037810 */ /* 0x000fca0007ffe006 */
[----:B------:R-:W-:-:S05]  /*11320*/  IMAD.IADD R3, R3, 0x1, -R11 ;  /* 0x0000000103037824 */ /* 0x000fca00078e0a0b */
        /* <DEDUP_REMOVED lines=15> */
.L_x_1150:
[----:B------:R-:W-:Y:S05]  /*11420*/  BSYNC B0 ;  /* 0x0000000000007941 */ /* 0x000fea0003800000 */
.L_x_1149:
[----:B------:R-:W-:Y:S01]  /*11430*/  IMAD.MOV.U32 R0, RZ, RZ, R12 ;  /* 0x000000ffff007224 */ /* 0x000fe200078e000c */
[----:B------:R-:W-:Y:S03]  /*11440*/  BSSY B7, `(.L_x_1151) ;  /* 0x0000354000077945 */ /* 0x000fe60003800000 */
[----:B------:R-:W-:-:S05]  /*11450*/  IMAD R29, R10, R0, R11 ;  /* 0x000000000a1d7224 */ /* 0x000fca00078e020b */
[----:B------:R-:W-:-:S04]  /*11460*/  VIADDMNMX R22, R29, R0, R6, PT ;  /* 0x000000001d167246 */ /* 0x000fc80003800106 */
[----:B------:R-:W-:Y:S01]  /*11470*/  ISETP.GT.AND P0, PT, R22, R29, PT ;  /* 0x0000001d1600720c */ /* 0x000fe20003f04270 */
[----:B------:R3:W-:-:S12]  /*11480*/  STL [R1+0x1c], R22 ;  /* 0x00001c1601007387 */ /* 0x0007d80000100800 */
[----:B---3--:R-:W-:Y:S05]  /*11490*/  @P0 BRA `(.L_x_1152) ;  /* 0x0000000000440947 */ /* 0x008fea0003800000 */
[----:B------:R-:W3:Y:S02]  /*114a0*/  S2R R0, SR_TID.X ;  /* 0x0000000000007919 */ /* 0x000ee40000002100 */
[----:B---3--:R-:W-:-:S04]  /*114b0*/  LOP3.LUT R0, R0, 0x7f, RZ, 0xc0, !PT ;  /* 0x0000007f00007812 */ /* 0x008fc800078ec0ff */
[----:B------:R-:W-:-:S13]  /*114c0*/  ISETP.NE.AND P0, PT, R0, RZ, PT ;  /* 0x000000ff0000720c */ /* 0x000fda0003f05270 */
[----:B------:R-:W-:Y:S05]  /*114d0*/  @P0 BRA `(.L_x_1153) ;  /* 0x0000003400280947 */ /* 0x000fea0003800000 */
[----:B------:R-:W3:Y:S01]  /*114e0*/  S2R R7, SR_LANEID ;  /* 0x0000000000077919 */ /* 0x000ee20000000000 */
[----:B------:R-:W-:Y:S01]  /*114f0*/  VOTEU.ANY UR4, UPT, PT ;  /* 0x0000000000047886 */ /* 0x000fe200038e0100 */
[----:B------:R-:W4:Y:S01]  /*11500*/  LDC.64 R2, c[0x0][0xc60] ;  /* 0x00031800ff027b82 */ /* 0x000f220000000a00 */
[----:B------:R-:W3:Y:S08]  /*11510*/  FLO.U32 R0, UR4 ;  /* 0x0000000400007d00 */ /* 0x000ef000080e0000 */
[----:B0-----:R-:W4:Y:S01]  /*11520*/  POPC R5, UR4 ;  /* 0x0000000400057d09 */ /* 0x001f220008000000 */
[----:B---3--:R-:W-:-:S13]  /*11530*/  ISETP.EQ.U32.AND P0, PT, R0, R7, PT ;  /* 0x000000070000720c */ /* 0x008fda0003f02070 */
[----:B----4-:R-:W3:Y:S01]  /*11540*/  @P0 ATOMG.E.ADD.STRONG.GPU PT, R3, desc[UR52][R2.64], R5 ;  /* 0x00000005020309a8 */ /* 0x010ee200081ee1f4 */
[----:B-1----:R-:W0:Y:S02]  /*11550*/  S2R R4, SR_LTMASK ;  /* 0x0000000000047919 */ /* 0x002e240000003900 */
[----:B0-----:R-:W-:-:S04]  /*11560*/  LOP3.LUT R4, R4, UR4, RZ, 0xc0, !PT ;  /* 0x0000000404047c12 */ /* 0x001fc8000f8ec0ff */
[----:B------:R-:W0:Y:S01]  /*11570*/  POPC R7, R4 ;  /* 0x0000000400077309 */ /* 0x000e220000000000 */
[----:B---3--:R-:W0:Y:S02]  /*11580*/  SHFL.IDX PT, R0, R3, R0, 0x1f ;  /* 0x00001f0003007589 */ /* 0x008e2400000e0000 */
[----:B0-----:R-:W-:Y:S01]  /*11590*/  IADD3 R24, R0, UR37, R7 ;  /* 0x0000002500187c10 */ /* 0x001fe2000fffe007 */
[----:B------:R-:W-:Y:S06]  /*115a0*/  BRA `(.L_x_1153) ;  /* 0x0000003000f47947 */ /* 0x000fec0003800000 */
.L_x_1152:
        /* <DEDUP_REMOVED lines=8> */
[----:B-1----:R-:W-:Y:S02]  /*11630*/  IMAD.U32 R4, RZ, RZ, UR6 ;  /* 0x00000006ff047e24 */ /* 0x002fe4000f8e00ff */
[----:B------:R-:W1:Y:S01]  /*11640*/  LDC.64 R2, c[0x4][R2] ;  /* 0x0100000002027b82 */ /* 0x000e620000000a00 */
[----:B0-----:R-:W-:Y:S02]  /*11650*/  IMAD.U32 R5, RZ, RZ, UR7 ;  /* 0x00000007ff057e24 */ /* 0x001fe4000f8e00ff */
[----:B------:R-:W-:Y:S02]  /*11660*/  IMAD.U32 R6, RZ, RZ, UR8 ;  /* 0x00000008ff067e24 */ /* 0x000fe4000f8e00ff */
[----:B------:R-:W-:-:S02]  /*11670*/  IMAD.U32 R7, RZ, RZ, UR9 ;  /* 0x00000009ff077e24 */ /* 0x000fc4000f8e00ff */
[----:B------:R-:W-:Y:S02]  /*11680*/  IMAD.U32 R10, RZ, RZ, UR4 ;  /* 0x00000004ff0a7e24 */ /* 0x000fe4000f8e00ff */
[----:B------:R-:W-:Y:S02]  /*11690*/  IMAD.U32 R11, RZ, RZ, UR5 ;  /* 0x00000005ff0b7e24 */ /* 0x000fe4000f8e00ff */
[----:B------:R-:W-:Y:S02]  /*116a0*/  IMAD.MOV.U32 R8, RZ, RZ, 0x70 ;  /* 0x00000070ff087424 */ /* 0x000fe400078e00ff */
[----:B--2---:R-:W-:Y:S02]  /*116b0*/  IMAD.MOV.U32 R12, RZ, RZ, 0x1 ;  /* 0x00000001ff0c7424 */ /* 0x004fe400078e00ff */
[----:B------:R-:W-:-:S07]  /*116c0*/  IMAD.MOV.U32 R13, RZ, RZ, RZ ;  /* 0x000000ffff0d7224 */ /* 0x000fce00078e00ff */
[----:B------:R-:W-:-:S07]  /*116d0*/  LEPC R20, `(.L_x_1155) ;  /* 0x000000001014794e */ /* 0x000fce0000000000 */
[----:B-1----:R-:W-:Y:S05]  /*116e0*/  CALL.ABS.NOINC R2 ;  /* 0x0000000002007343 */ /* 0x002fea0003c00000 */
.L_x_1155:
[----:B------:R-:W-:Y:S05]  /*116f0*/  BSYNC B6 ;  /* 0x0000000000067941 */ /* 0x000fea0003800000 */
.L_x_1154:
        /* <DEDUP_REMOVED lines=9> */
[----:B-1----:R-:W-:Y:S02]  /*11790*/  IMAD.U32 R4, RZ, RZ, UR6 ;  /* 0x00000006ff047e24 */ /* 0x002fe4000f8e00ff */
[----:B0-----:R-:W-:Y:S02]  /*117a0*/  IMAD.U32 R5, RZ, RZ, UR7 ;  /* 0x00000007ff057e24 */ /* 0x001fe4000f8e00ff */
[----:B------:R-:W-:Y:S02]  /*117b0*/  IMAD.U32 R6, RZ, RZ, UR8 ;  /* 0x00000008ff067e24 */ /* 0x000fe4000f8e00ff */
[----:B------:R-:W-:-:S02]  /*117c0*/  IMAD.U32 R7, RZ, RZ, UR9 ;  /* 0x00000009ff077e24 */ /* 0x000fc4000f8e00ff */
[----:B------:R-:W-:Y:S02]  /*117d0*/  IMAD.U32 R10, RZ, RZ, UR4 ;  /* 0x00000004ff0a7e24 */ /* 0x000fe4000f8e00ff */
[----:B------:R-:W-:Y:S02]  /*117e0*/  IMAD.U32 R11, RZ, RZ, UR5 ;  /* 0x00000005ff0b7e24 */ /* 0x000fe4000f8e00ff */
[----:B------:R-:W-:Y:S02]  /*117f0*/  IMAD.MOV.U32 R8, RZ, RZ, 0x70 ;  /* 0x00000070ff087424 */ /* 0x000fe400078e00ff */
[----:B--2---:R-:W-:Y:S02]  /*11800*/  IMAD.MOV.U32 R12, RZ, RZ, 0x1 ;  /* 0x00000001ff0c7424 */ /* 0x004fe400078e00ff */
[----:B---3--:R-:W-:-:S07]  /*11810*/  IMAD.MOV.U32 R13, RZ, RZ, RZ ;  /* 0x000000ffff0d7224 */ /* 0x008fce00078e00ff */
[----:B------:R-:W-:-:S07]  /*11820*/  LEPC R20, `(.L_x_1158) ;  /* 0x000000001014794e */ /* 0x000fce0000000000 */
[----:B----4-:R-:W-:Y:S05]  /*11830*/  CALL.ABS.NOINC R2 ;  /* 0x0000000002007343 */ /* 0x010fea0003c00000 */
.L_x_1158:
[----:B------:R0:W1:Y:S01]  /*11840*/  LDC.64 R2, c[0x4][R19] ;  /* 0x0100000013027b82 */ /* 0x0000620000000a00 */
[----:B------:R-:W-:Y:S01]  /*11850*/  ULDC.64 UR6, c[0x4][0xa8] ;  /* 0x01002a0000067ab9 */ /* 0x000fe20000000a00 */
[----:B------:R-:W-:Y:S01]  /*11860*/  ULDC.64 UR8, c[0x4][0xb0] ;  /* 0x01002c0000087ab9 */ /* 0x000fe20000000a00 */
[----:B------:R-:W-:Y:S01]  /*11870*/  ULDC.64 UR4, c[0x4][0x18] ;  /* 0x0100060000047ab9 */ /* 0x000fe20000000a00 */
[----:B------:R-:W-:Y:S02]  /*11880*/  IMAD.U32 R4, RZ, RZ, UR6 ;  /* 0x00000006ff047e24 */ /* 0x000fe4000f8e00ff */
[----:B------:R-:W-:Y:S02]  /*11890*/  IMAD.U32 R5, RZ, RZ, UR7 ;  /* 0x00000007ff057e24 */ /* 0x000fe4000f8e00ff */
[----:B------:R-:W-:Y:S02]  /*118a0*/  IMAD.U32 R6, RZ, RZ, UR8 ;  /* 0x00000008ff067e24 */ /* 0x000fe4000f8e00ff */
[----:B------:R-:W-:-:S02]  /*118b0*/  IMAD.U32 R7, RZ, RZ, UR9 ;  /* 0x00000009ff077e24 */ /* 0x000fc4000f8e00ff */
[----:B------:R-:W-:Y:S02]  /*118c0*/  IMAD.U32 R10, RZ, RZ, UR4 ;  /* 0x00000004ff0a7e24 */ /* 0x000fe4000f8e00ff */
[----:B------:R-:W-:Y:S02]  /*118d0*/  IMAD.U32 R11, RZ, RZ, UR5 ;  /* 0x00000005ff0b7e24 */ /* 0x000fe4000f8e00ff */
[----:B------:R-:W-:Y:S02]  /*118e0*/  IMAD.MOV.U32 R8, RZ, RZ, 0x70 ;  /* 0x00000070ff087424 */ /* 0x000fe400078e00ff */
[----:B------:R-:W-:Y:S02]  /*118f0*/  IMAD.MOV.U32 R12, RZ, RZ, 0x1 ;  /* 0x00000001ff0c7424 */ /* 0x000fe400078e00ff */
[----:B0-----:R-:W-:-:S07]  /*11900*/  IMAD.MOV.U32 R13, RZ, RZ, RZ ;  /* 0x000000ffff0d7224 */ /* 0x001fce00078e00ff */
[----:B------:R-:W-:-:S07]  /*11910*/  LEPC R20, `(.L_x_1157) ;  /* 0x000000001014794e */ /* 0x000fce0000000000 */
[----:B-1----:R-:W-:Y:S05]  /*11920*/  CALL.ABS.NOINC R2 ;  /* 0x0000000002007343 */ /* 0x002fea0003c00000 */
.L_x_1157:
[----:B------:R-:W-:Y:S05]  /*11930*/  BSYNC B6 ;  /* 0x0000000000067941 */ /* 0x000fea0003800000 */
.L_x_1156:
[----:B------:R-:W-:Y:S01]  /*11940*/  ULDC.64 UR4, c[0x0][0x9f8] ;  /* 0x00027e0000047ab9 */ /* 0x000fe20000000a00 */
[----:B------:R-:W-:Y:S01]  /*11950*/  IMAD.MOV.U32 R23, RZ, RZ, R27 ;  /* 0x000000ffff177224 */ /* 0x000fe200078e001b */
[----:B------:R-:W-:-:S04]  /*11960*/  ISETP.NE.U32.AND P0, PT, RZ, UR4, PT ;  /* 0x00000004ff007c0c */ /* 0x000fc8000bf05070 */
[----:B------:R-:W-:Y:S01]  /*11970*/  ISETP.NE.AND.EX P0, PT, RZ, UR5, PT, P0 ;  /* 0x00000005ff007c0c */ /* 0x000fe2000bf05300 */
[----:B------:R-:W-:-:S12]  /*11980*/  ULDC.64 UR4, c[0x0][0xa08] ;  /* 0x0002820000047ab9 */ /* 0x000fd80000000a00 */
[----:B------:R-:W3:Y:S02]  /*11990*/  @P0 LDC.64 R2, c[0x0][0x9f8] ;  /* 0x00027e00ff020b82 */ /* 0x000ee40000000a00 */
[----:B---3--:R-:W-:-:S05]  /*119a0*/  @P0 IMAD.WIDE R2, R27, 0x4, R2 ;  /* 0x000000041b020825 */ /* 0x008fca00078e0202 */
[----:B------:R3:W4:Y:S01]  /*119b0*/  @P0 LDG.E R23, desc[UR52][R2.64] ;  /* 0x0000003402170981 */ /* 0x000722000c1e1900 */
[----:B------:R-:W-:Y:S01]  /*119c0*/  VIADD R22, R22, 0xffffffff ;  /* 0xffffffff16167836 */ /* 0x000fe20000000000 */
[----:B---3--:R-:W3:Y:S02]  /*119d0*/  LDC.64 R2, c[0x0][0x418] ;  /* 0x00010600ff027b82 */ /* 0x008ee40000000a00 */
[----:B---3--:R-:W-:Y:S01]  /*119e0*/  LOP3.LUT P0, RZ, R2, UR4, RZ, 0xfc, !PT ;  /* 0x0000000402ff7c12 */ /* 0x008fe2000f80fcff */
[----:B------:R-:W-:-:S03]  /*119f0*/  UMOV UR4, 0xffffffff ;  /* 0xffffffff00047882 */ /* 0x000fc60000000000 */
[----:B------:R-:W-:Y:S02]  /*11a00*/  LOP3.LUT P0, RZ, R3, UR5, RZ, 0xfc, P0 ;  /* 0x0000000503ff7c12 */ /* 0x000fe4000800fcff */
[----:B----4-:R-:W-:Y:S02]  /*11a10*/  SHF.R.S32.HI R25, RZ, 0x1f, R23 ;  /* 0x0000001fff197819 */ /* 0x010fe40000011417 */
[----:B------:R-:W-:Y:S01]  /*11a20*/  SEL R19, R23, RZ, !P0 ;  /* 0x000000ff17137207 */ /* 0x000fe20004000000 */
[----:B------:R-:W-:Y:S08]  /*11a30*/  BRA.DIV UR4, `(.L_x_1159) ;  /* 0x0000004604a47947 */ /* 0x000ff0000b800000 */
[----:B------:R-:W3:Y:S02]  /*11a40*/  S2R R0, SR_TID.X ;  /* 0x0000000000007919 */ /* 0x000ee40000002100 */
[----:B---3--:R-:W-:-:S04]  /*11a50*/  SHF.R.U32.HI R0, RZ, 0x5, R0 ;  /* 0x00000005ff007819 */ /* 0x008fc80000011600 */
[----:B------:R-:W-:-:S05]  /*11a60*/  LOP3.LUT R0, R0, 0x3, RZ, 0xc0, !PT ;  /* 0x0000000300007812 */ /* 0x000fca00078ec0ff */
[----:B------:R3:W4:Y:S02]  /*11a70*/  SHFL.IDX PT, R14, R0, RZ, 0x1f ;  /* 0x00001fff000e7589 */ /* 0x00072400000e0000 */
.L_x_1253:
[----:B---3--:R-:W3:Y:S01]  /*11a80*/  LDL.LU R0, [R1] ;  /* 0x0000000001007983 */ /* 0x008ee20000300800 */
[----:B------:R-:W-:Y:S02]  /*11a90*/  PLOP3.LUT P1, PT, PT, PT, PT, 0x8, 0x0 ;  /* 0x000000000000781c */ /* 0x000fe40003f2e170 */
[----:B----4-:R-:W-:Y:S02]  /*11aa0*/  ISETP.NE.AND P0, PT, R14, RZ, PT ;  /* 0x000000ff0e00720c */ /* 0x010fe40003f05270 */
[----:B---3--:R-:W-:-:S09]  /*11ab0*/  LOP3.LUT R0, R0, 0xfffffffe, RZ, 0xc0, !PT ;  /* 0xfffffffe00007812 */ /* 0x008fd200078ec0ff */
[----:B------:R-:W-:-:S05]  /*11ac0*/  @P1 LOP3.LUT R0, R0, 0x1, RZ, 0xfc, !PT ;  /* 0x0000000100001812 */ /* 0x000fca00078efcff */
[----:B------:R3:W-:Y:S01]  /*11ad0*/  STL [R1], R0 ;  /* 0x0000000001007387 */ /* 0x0007e20000100800 */
[----:B------:R-:W-:Y:S05]  /*11ae0*/  @P0 BRA `(.L_x_1160) ;  /* 0x0000000000f40947 */ /* 0x000fea0003800000 */
[----:B------:R-:W-:-:S03]  /*11af0*/  UMOV UR4, 0xffffffff ;  /* 0xffffffff00047882 */ /* 0x000fc60000000000 */
[----:B------:R-:W-:Y:S05]  /*11b00*/  BRA.DIV UR4, `(.L_x_1161) ;  /* 0x0000004604a47947 */ /* 0x000fea000b800000 */
[----:B------:R-:W-:-:S13]  /*11b10*/  ELECT P6, URZ, PT ;  /* 0x00000000003f782f */ /* 0x000fda00038c0000 */
.L_x_1256:
[----:B------:R-:W-:Y:S05]  /*11b20*/  @!P6 BRA `(.L_x_1160) ;  /* 0x0000000000e4e947 */ /* 0x000fea0003800000 */
[----:B------:R-:W-:-:S04]  /*11b30*/  ISETP.NE.U32.AND P0, PT, R2, RZ, PT ;  /* 0x000000ff0200720c */ /* 0x000fc80003f05070 */
[----:B------:R-:W-:-:S13]  /*11b40*/  ISETP.NE.AND.EX P0, PT, R3, RZ, PT, P0 ;  /* 0x000000ff0300720c */ /* 0x000fda0003f05300 */
[----:B------:R-:W-:Y:S05]  /*11b50*/  @!P0 BRA `(.L_x_1162) ;  /* 0x0000000000448947 */ /* 0x000fea0003800000 */
[----:B------:R-:W4:Y:S01]  /*11b60*/  LDC R6, c[0x0][0x43c] ;  /* 0x00010f00ff067b82 */ /* 0x000f220000000800 */
[----:B------:R-:W-:Y:S01]  /*11b70*/  ULDC.64 UR4, c[0x0][0x428] ;  /* 0x00010a0000047ab9 */ /* 0x000fe20000000a00 */
[----:B----4-:R-:W-:-:S13]  /*11b80*/  ISETP.NE.AND P0, PT, R6, 0x1, PT ;  /* 0x000000010600780c */ /* 0x010fda0003f05270 */
[----:B01----:R-:W3:Y:S02]  /*11b90*/  @P0 LDC.64 R4, c[0x0][0x440] ;  /* 0x00011000ff040b82 */ /* 0x003ee40000000a00 */
[----:B---3--:R-:W-:-:S04]  /*11ba0*/  @P0 IMAD.HI.U32 R0, R22, R4, RZ ;  /* 0x0000000416000227 */ /* 0x008fc800078e00ff */
[----:B------:R-:W-:Y:S01]  /*11bb0*/  IMAD.MOV.U32 R4, RZ, RZ, R22 ;  /* 0x000000ffff047224 */ /* 0x000fe200078e0016 */
[----:B------:R-:W-:-:S04]  /*11bc0*/  @P0 SHF.R.U32.HI R4, RZ, R5, R0 ;  /* 0x00000005ff040219 */ /* 0x000fc80000011600 */
[--C-:B------:R-:W-:Y:S01]  /*11bd0*/  SHF.R.S32.HI R5, RZ, 0x1f, R4.reuse ;  /* 0x0000001fff057819 */ /* 0x100fe20000011404 */
[----:B------:R-:W-:-:S04]  /*11be0*/  IMAD.MOV R0, RZ, RZ, -R4 ;  /* 0x000000ffff007224 */ /* 0x000fc800078e0a04 */
[----:B------:R-:W-:Y:S02]  /*11bf0*/  IMAD R22, R6, R0, R22 ;  /* 0x0000000006167224 */ /* 0x000fe400078e0216 */
[----:B------:R-:W-:Y:S02]  /*11c00*/  IMAD R0, R25, UR4, RZ ;  /* 0x0000000419007c24 */ /* 0x000fe4000f8e02ff */
[----:B------:R-:W-:-:S04]  /*11c10*/  IMAD.WIDE.U32 R4, R23, UR4, R4 ;  /* 0x0000000417047c25 */ /* 0x000fc8000f8e0004 */
[----:B------:R-:W-:Y:S01]  /*11c20*/  IMAD R0, R23, UR5, R0 ;  /* 0x0000000517007c24 */ /* 0x000fe2000f8e0200 */
[----:B------:R-:W-:-:S03]  /*11c30*/  LEA R2, P0, R4, R2, 0x2 ;  /* 0x0000000204027211 */ /* 0x000fc600078010ff */
[----:B------:R-:W-:-:S05]  /*11c40*/  IMAD.IADD R0, R5, 0x1, R0 ;  /* 0x0000000105007824 */ /* 0x000fca00078e0200 */
[----:B------:R-:W-:-:S05]  /*11c50*/  LEA.HI.X R3, R4, R3, R0, 0x2, P0 ;  /* 0x0000000304037211 */ /* 0x000fca00000f1400 */
[----:B------:R4:W5:Y:S02]  /*11c60*/  LDG.E R19, desc[UR52][R2.64] ;  /* 0x0000003402137981 */ /* 0x000964000c1e1900 */
.L_x_1162:
[----:B---3--:R-:W-:Y:S01]  /*11c70*/  IMAD R0, R18, 0x8, R17 ;  /* 0x0000000812007824 */ /* 0x008fe200078e0211 */
[----:B----4-:R-:W-:-:S04]  /*11c80*/  SHF.L.U32 R2, R28, 0x1f, RZ ;  /* 0x0000001f1c027819 */ /* 0x010fc800000006ff */
[----:B------:R-:W3:Y:S02]  /*11c90*/  SYNCS.PHASECHK.TRANS64.TRYWAIT P0, [R0+URZ+0x16840], R2 ;  /* 0x01684002000075a7 */ /* 0x000ee4000800017f */
[----:B---3--:R-:W-:Y:S05]  /*11ca0*/  @!P0 BRA `(.L_x_1163) ;  /* 0x00000044005c8947 */ /* 0x008fea0003800000 */
.L_x_1257:
[----:B------:R-:W4:Y:S02]  /*11cb0*/  S2R R3, SR_TID.X ;  /* 0x0000000000037919 */ /* 0x000f240000002100 */
[----:B----4-:R-:W-:-:S04]  /*11cc0*/  LOP3.LUT R3, R3, 0x7f, RZ, 0xc0, !PT ;  /* 0x0000007f03037812 */ /* 0x010fc800078ec0ff */
[----:B------:R-:W-:-:S13]  /*11cd0*/  ISETP.NE.AND P0, PT, R3, RZ, PT ;  /* 0x000000ff0300720c */ /* 0x000fda0003f05270 */
[----:B------:R-:W-:Y:S05]  /*11ce0*/  @P0 BRA `(.L_x_1164) ;  /* 0x00000000001c0947 */ /* 0x000fea0003800000 */
[----:B------:R-:W4:Y:S01]  /*11cf0*/  S2R R3, SR_TID.X ;  /* 0x0000000000037919 */ /* 0x000f220000002100 */
[----:B---3--:R-:W-:-:S04]  /*11d00*/  IMAD.MOV.U32 R2, RZ, RZ, 0x4000 ;  /* 0x00004000ff027424 */ /* 0x008fc800078e00ff */
[----:B------:R3:W-:Y:S01]  /*11d10*/  SYNCS.ARRIVE.TRANS64 RZ, [R0+URZ+0x16830], R2 ;  /* 0x0168300200ff79a7 */ /* 0x0007e2000800003f */
[----:B----4-:R-:W-:-:S04]  /*11d20*/  LOP3.LUT R3, R3, 0x1f, RZ, 0xc0, !PT ;  /* 0x0000001f03037812 */ /* 0x010fc800078ec0ff */
[----:B------:R-:W-:-:S13]  /*11d30*/  ISETP.NE.AND P0, PT, R3, RZ, PT ;  /* 0x000000ff0300720c */ /* 0x000fda0003f05270 */
[----:B---3--:R-:W-:Y:S05]  /*11d40*/  @!P0 BRA `(.L_x_1164) ;  /* 0x0000000000048947 */ /* 0x008fea0003800000 */
[----:B------:R-:W-:Y:S01]  /*11d50*/  BPT.TRAP 0x1 ;  /* 0x000000040000795c */ /* 0x000fe20000300000 */
.L_x_1164:
[----:B---3--:R-:W3:Y:S01]  /*11d60*/  LDL.LU R2, [R1] ;  /* 0x0000000001027983 */ /* 0x008ee20000300800 */
        /* <DEDUP_REMOVED lines=13> */
[----:B------:R-:W-:Y:S02]  /*11e40*/  ULEA UR11, UR11, UR4, 0x7 ;  /* 0x000000040b0b7291 */ /* 0x000fe4000f8e383f */
[----:B------:R-:W-:Y:S01]  /*11e50*/  UIADD3 UR8, UR8, 0xe400, URZ ;  /* 0x0000e40008087890 */ /* 0x000fe2000fffe03f */
[----:B------:R-:W-:-:S08]  /*11e60*/  UMOV UR4, 0x0 ;  /* 0x0000000000047882 */ /* 0x000fd00000000000 */
[----:B------:R4:W-:Y:S01]  /*11e70*/  UTMALDG.4D [UR8], [UR6], desc[UR4] ;  /* 0x00000408060075b4 */ /* 0x0009e20008019000 */
[----:B---3--:R-:W-:-:S04]  /*11e80*/  LOP3.LUT R2, R2, 0xfffffffe, RZ, 0xc0, !PT ;  /* 0xfffffffe02027812 */ /* 0x008fc800078ec0ff */
[----:B------:R-:W-:-:S05]  /*11e90*/  @P0 LOP3.LUT R2, R2, 0x1, RZ, 0xfc, !PT ;  /* 0x0000000102020812 */ /* 0x000fca00078efcff */
[----:B------:R4:W-:Y:S01]  /*11ea0*/  STL [R1], R2 ;  /* 0x0000000201007387 */ /* 0x0009e20000100800 */
[----:B------:R-:W-:Y:S01]  /*11eb0*/  NOP ;  /* 0x0000000000007918 */ /* 0x000fe20000000000 */
.L_x_1160:
[----:B------:R-:W5:Y:S01]  /*11ec0*/  LDL.LU R3, [R1+0x10] ;  /* 0x0000100001037983 */ /* 0x000f620000300800 */
[----:B------:R-:W-:Y:S05]  /*11ed0*/  WARPSYNC.ALL ;  /* 0x0000000000007948 */ /* 0x000fea0003800000 */
[----:B----4-:R-:W-:Y:S01]  /*11ee0*/  ULDC.64 UR4, c[0x0][0x298] ;  /* 0x0000a60000047ab9 */ /* 0x010fe20000000a00 */
[----:B---3--:R-:W-:Y:S01]  /*11ef0*/  VIADD R0, R17, 0x8400 ;  /* 0x0000840011007836 */ /* 0x008fe20000000000 */
[----:B------:R-:W-:Y:S01]  /*11f00*/  ULDC.64 UR6, c[0x0][0xa00] ;  /* 0x0002800000067ab9 */ /* 0x000fe20000000a00 */
[----:B------:R-:W-:Y:S01]  /*11f10*/  BSSY B6, `(.L_x_1165) ;  /* 0x0000022000067945 */ /* 0x000fe20003800000 */
[----:B------:R-:W-:Y:S01]  /*11f20*/  BAR.SYNC.DEFER_BLOCKING 0x8, 0x200 ;  /* 0x0208000000007b1d */ /* 0x000fe20000010000 */
[----:B------:R-:W-:-:S02]  /*11f30*/  ISETP.NE.U32.AND P0, PT, RZ, UR6, PT ;  /* 0x00000006ff007c0c */ /* 0x000fc4000bf05070 */
[----:B------:R-:W-:Y:S02]  /*11f40*/  LOP3.LUT P1, RZ, R0, 0x3ff, RZ, 0xc0, !PT ;  /* 0x000003ff00ff7812 */ /* 0x000fe4000782c0ff */
[----:B------:R-:W-:Y:S02]  /*11f50*/  ISETP.NE.AND.EX P0, PT, RZ, UR7, PT, P0 ;  /* 0x00000007ff007c0c */ /* 0x000fe4000bf05300 */
[----:B-----5:R-:W-:Y:S01]  /*11f60*/  SHF.R.S32.HI R2, RZ, 0x1f, R3 ;  /* 0x0000001fff027819 */ /* 0x020fe20000011403 */
[----:B01----:R-:W-:-:S04]  /*11f70*/  IMAD.WIDE.U32 R4, R3, UR4, RZ ;  /* 0x0000000403047c25 */ /* 0x003fc8000f8e00ff */
[----:B------:R-:W-:Y:S01]  /*11f80*/  IMAD R2, R2, UR4, RZ ;  /* 0x0000000402027c24 */ /* 0x000fe2000f8e02ff */
[----:B------:R0:W-:Y:S03]  /*11f90*/  STL.64 [R1+0x28], R4 ;  /* 0x0000280401007387 */ /* 0x0001e60000100a00 */
[----:B------:R-:W-:Y:S01]  /*11fa0*/  IMAD R0, R3, UR5, R2 ;  /* 0x0000000503007c24 */ /* 0x000fe2000f8e0202 */
[----:B------:R-:W-:-:S03]  /*11fb0*/  SHF.R.S32.HI R2, RZ, 0x1f, R27 ;  /* 0x0000001fff027819 */ /* 0x000fc6000001141b */
[----:B------:R-:W-:Y:S01]  /*11fc0*/  IMAD.IADD R3, R5, 0x1, R0 ;  /* 0x0000000105037824 */ /* 0x000fe200078e0200 */
[----:B------:R-:W-:Y:S02]  /*11fd0*/  SEL R0, R27, RZ, !P0 ;  /* 0x000000ff1b007207 */ /* 0x000fe40004000000 */
[----:B------:R-:W-:Y:S02]  /*11fe0*/  SEL R2, R2, RZ, !P0 ;  /* 0x000000ff02027207 */ /* 0x000fe40004000000 */
        /* <DEDUP_REMOVED lines=19> */
[----:B0-----:R-:W-:Y:S05]  /*12120*/  CALL.ABS.NOINC R2 ;  /* 0x0000000002007343 */ /* 0x001fea0003c00000 */
.L_x_1166:
[----:B------:R-:W-:Y:S05]  /*12130*/  BSYNC B6 ;  /* 0x0000000000067941 */ /* 0x000fea0003800000 */
.L_x_1165:
[----:B------:R-:W3:Y:S01]  /*12140*/  LDL.LU R20, [R1+0x30] ;  /* 0x0000300001147983 */ /* 0x000ee20000300800 */
[----:B------:R-:W-:Y:S01]  /*12150*/  ULDC.64 UR6, c[0x0][0x2e0] ;  /* 0x0000b80000067ab9 */ /* 0x000fe20000000a00 */
[----:B------:R-:W1:Y:S01]  /*12160*/  LDC R9, c[0x0][0x448] ;  /* 0x00011200ff097b82 */ /* 0x000e620000000800 */
[----:B------:R-:W-:Y:S01]  /*12170*/  ULDC.64 UR4, c[0x0][0x2d8] ;  /* 0x0000b60000047ab9 */ /* 0x000fe20000000a00 */
[----:B0-----:R-:W3:Y:S01]  /*12180*/  LDL.LU.64 R2, [R1+0x28] ;  /* 0x0000280001027983 */ /* 0x001ee20000300a00 */
[----:B------:R-:W-:-:S03]  /*12190*/  ULDC.64 UR8, c[0x0][0x280] ;  /* 0x0000a00000087ab9 */ /* 0x000fc60000000a00 */
[----:B------:R-:W4:Y:S04]  /*121a0*/  LDL.LU R21, [R1+0x38] ;  /* 0x0000380001157983 */ /* 0x000f280000300800 */
[----:B------:R-:W4:Y:S04]  /*121b0*/  LDL.LU R4, [R1+0x10] ;  /* 0x0000100001047983 */ /* 0x000f280000300800 */
[----:B--2---:R-:W2:Y:S01]  /*121c0*/  LDL R12, [R1+0x8] ;  /* 0x00000800010c7983 */ /* 0x004ea20000100800 */
[----:B-1----:R-:W-:-:S13]  /*121d0*/  ISETP.NE.AND P1, PT, R9, 0x1, PT ;  /* 0x000000010900780c */ /* 0x002fda0003f25270 */
[----:B------:R-:W0:Y:S08]  /*121e0*/  @P1 LDC R5, c[0x0][0x450] ;  /* 0x00011400ff051b82 */ /* 0x000e300000000800 */
[----:B------:R-:W1:Y:S01]  /*121f0*/  @P1 LDC R8, c[0x0][0x450] ;  /* 0x00011400ff081b82 */ /* 0x000e620000000800 */
[----:B---3--:R-:W-:Y:S02]  /*12200*/  IMAD.MOV.U32 R3, RZ, RZ, R20 ;  /* 0x000000ffff037224 */ /* 0x008fe400078e0014 */
[----:B------:R-:W3:Y:S01]  /*12210*/  S2R R20, SR_TID.X ;  /* 0x0000000000147919 */ /* 0x000ee20000002100 */
[----:B----4-:R-:W-:-:S02]  /*12220*/  IMAD R0, R21, UR6, RZ ;  /* 0x0000000615007c24 */ /* 0x010fc4000f8e02ff */
[----:B------:R-:W-:-:S04]  /*12230*/  IMAD.WIDE.U32 R2, R16, UR4, R2 ;  /* 0x0000000410027c25 */ /* 0x000fc8000f8e0002 */
[----:B------:R-:W-:Y:S01]  /*12240*/  IMAD R3, R16, UR5, R3 ;  /* 0x0000000510037c24 */ /* 0x000fe2000f8e0203 */
[----:B------:R-:W-:Y:S01]  /*12250*/  ULDC.64 UR4, c[0x0][0x2d0] ;  /* 0x0000b40000047ab9 */ /* 0x000fe20000000a00 */
[C---:B------:R-:W-:Y:S02]  /*12260*/  IMAD R0, R4.reuse, UR7, R0 ;  /* 0x0000000704007c24 */ /* 0x040fe4000f8e0200 */
[----:B------:R-:W-:Y:S01]  /*12270*/  IMAD.WIDE.U32 R2, R4, UR6, R2 ;  /* 0x0000000604027c25 */ /* 0x000fe2000f8e0002 */
[----:B------:R-:W-:Y:S01]  /*12280*/  ULDC.64 UR6, c[0x0][0x2c8] ;  /* 0x0000b20000067ab9 */ /* 0x000fe20000000a00 */
[----:B------:R-:W4:Y:S02]  /*12290*/  @P1 LDC R4, c[0x0][0x44c] ;  /* 0x00011300ff041b82 */ /* 0x000f240000000800 */
[----:B------:R-:W-:Y:S01]  /*122a0*/  IMAD.IADD R3, R3, 0x1, R0 ;  /* 0x0000000103037824 */ /* 0x000fe200078e0200 */
[C---:B---3--:R-:W-:Y:S01]  /*122b0*/  LOP3.LUT R21, R20.reuse, 0x7f, RZ, 0xc0, !PT ;  /* 0x0000007f14157812 */ /* 0x048fe200078ec0ff */
[----:B------:R-:W-:-:S03]  /*122c0*/  IMAD.SHL.U32 R20, R20, 0x10, RZ ;  /* 0x0000001014147824 */ /* 0x000fc600078e00ff */
[----:B------:R-:W-:-:S04]  /*122d0*/  SHF.R.U32.HI R21, RZ, 0x3, R21 ;  /* 0x00000003ff157819 */ /* 0x000fc80000011615 */
[----:B------:R-:W-:-:S05]  /*122e0*/  LOP3.LUT R20, R21, 0x70, R20, 0xf8, !PT ;  /* 0x0000007015147812 */ /* 0x000fca00078ef814 */
[----:B--2---:R-:W-:Y:S02]  /*122f0*/  IMAD.IADD R6, R20, 0x1, R12 ;  /* 0x0000000114067824 */ /* 0x004fe400078e020c */
[----:B------:R2:W5:Y:S02]  /*12300*/  LDL R20, [R1+0x4] ;  /* 0x0000040001147983 */ /* 0x0005640000100800 */
[----:B----4-:R-:W-:Y:S01]  /*12310*/  @P1 IMAD.HI.U32 R0, R6, R4, RZ ;  /* 0x0000000406001227 */ /* 0x010fe200078e00ff */
[----:B------:R-:W3:Y:S03]  /*12320*/  S2R R10, SR_TID.X ;  /* 0x00000000000a7919 */ /* 0x000ee60000002100 */
[----:B------:R-:W-:Y:S01]  /*12330*/  IMAD.MOV.U32 R4, RZ, RZ, R6 ;  /* 0x000000ffff047224 */ /* 0x000fe200078e0006 */
[----:B0-----:R-:W-:-:S04]  /*12340*/  @P1 SHF.R.U32.HI R4, RZ, R5, R0 ;  /* 0x00000005ff041219 */ /* 0x001fc80000011600 */
[----:B------:R-:W-:-:S05]  /*12350*/  SHF.R.S32.HI R0, RZ, 0x1f, R4 ;  /* 0x0000001fff007819 */ /* 0x000fca0000011404 */
[----:B------:R-:W-:-:S04]  /*12360*/  IMAD R0, R0, UR4, RZ ;  /* 0x0000000400007c24 */ /* 0x000fc8000f8e02ff */
[C---:B------:R-:W-:Y:S02]  /*12370*/  IMAD R7, R4.reuse, UR5, R0 ;  /* 0x0000000504077c24 */ /* 0x040fe4000f8e0200 */
[----:B------:R-:W-:Y:S02]  /*12380*/  IMAD.MOV R0, RZ, RZ, -R4 ;  /* 0x000000ffff007224 */ /* 0x000fe400078e0a04 */
[----:B------:R-:W-:-:S04]  /*12390*/  IMAD.WIDE.U32 R4, R4, UR4, R2 ;  /* 0x0000000404047c25 */ /* 0x000fc8000f8e0002 */
[----:B------:R-:W-:Y:S02]  /*123a0*/  IMAD R0, R9, R0, R6 ;  /* 0x0000000009007224 */ /* 0x000fe400078e0206 */
[----:B------:R-:W-:-:S03]  /*123b0*/  IMAD.IADD R5, R5, 0x1, R7 ;  /* 0x0000000105057824 */ /* 0x000fc600078e0207 */
[----:B------:R-:W-:Y:S01]  /*123c0*/  SHF.R.S32.HI R7, RZ, 0x1f, R0 ;  /* 0x0000001fff077819 */ /* 0x000fe20000011400 */
[----:B------:R-:W-:-:S04]  /*123d0*/  IMAD.WIDE.U32 R4, R0, UR6, R4 ;  /* 0x0000000600047c25 */ /* 0x000fc8000f8e0004 */
[----:B------:R-:W-:Y:S02]  /*123e0*/  IMAD R7, R7, UR6, RZ ;  /* 0x0000000607077c24 */ /* 0x000fe4000f8e02ff */
[----:B---3--:R-:W-:Y:S02]  /*123f0*/  IMAD.SHL.U32 R21, R10, 0x8, RZ ;  /* 0x000000080a157824 */ /* 0x008fe400078e00ff */
[----:B------:R-:W-:Y:S01]  /*12400*/  IMAD R7, R0, UR7, R7 ;  /* 0x0000000700077c24 */ /* 0x000fe2000f8e0207 */
[C---:B------:R-:W-:Y:S02]  /*12410*/  LEA R0, P0, R4.reuse, UR8, 0x1 ;  /* 0x0000000804007c11 */ /* 0x040fe4000f8008ff */
[----:B------:R-:W-:Y:S01]  /*12420*/  LOP3.LUT R21, R21, 0x38, RZ, 0xc0, !PT ;  /* 0x0000003815157812 */ /* 0x000fe200078ec0ff */
[----:B------:R-:W-:Y:S02]  /*12430*/  IMAD.IADD R5, R5, 0x1, R7 ;  /* 0x0000000105057824 */ /* 0x000fe400078e0207 */
[----:B------:R-:W0:Y:S03]  /*12440*/  @P1 LDC R7, c[0x0][0x44c] ;  /* 0x00011300ff071b82 */ /* 0x000e260000000800 */
[----:B------:R-:W-:Y:S01]  /*12450*/  LEA.HI.X R4, R4, UR9, R5, 0x1, P0 ;  /* 0x0000000904047c11 */ /* 0x000fe200080f0c05 */
[----:B------:R-:W-:-:S04]  /*12460*/  VIADD R5, R6, 0x80 ;  /* 0x0000008006057836 */ /* 0x000fc80000000000 */
[----:B------:R-:W-:Y:S02]  /*12470*/  IMAD.MOV.U32 R6, RZ, RZ, R5 ;  /* 0x000000ffff067224 */ /* 0x000fe400078e0005 */
[----:B0-----:R-:W-:-:S05]  /*12480*/  @P1 IMAD.HI.U32 R7, R5, R7, RZ ;  /* 0x0000000705071227 */ /* 0x001fca00078e00ff */
[----:B-1----:R-:W-:-:S05]  /*12490*/  @P1 SHF.R.U32.HI R6, RZ, R8, R7 ;  /* 0x00000008ff061219 */ /* 0x002fca0000011607 */
[----:B------:R-:W-:Y:S02]  /*124a0*/  IMAD.MOV R7, RZ, RZ, -R6 ;  /* 0x000000ffff077224 */ /* 0x000fe400078e0a06 */
[----:B------:R-:W-:-:S04]  /*124b0*/  IMAD.WIDE.U32 R2, R6, UR4, R2 ;  /* 0x0000000406027c25 */ /* 0x000fc8000f8e0002 */
[----:B------:R-:W-:Y:S01]  /*124c0*/  IMAD R5, R9, R7, R5 ;  /* 0x0000000709057224 */ /* 0x000fe200078e0205 */
[----:B------:R-:W-:-:S05]  /*124d0*/  SHF.R.S32.HI R7, RZ, 0x1f, R6 ;  /* 0x0000001fff077819 */ /* 0x000fca0000011406 */
[----:B------:R-:W-:Y:S01]  /*124e0*/  IMAD R7, R7, UR4, RZ ;  /* 0x0000000407077c24 */ /* 0x000fe2000f8e02ff */
[----:B------:R-:W-:Y:S02]  /*124f0*/  ULDC UR4, c[0x0][0x2b8] ;  /* 0x0000ae0000047ab9 */ /* 0x000fe40000000800 */
[----:B------:R-:W-:Y:S01]  /*12500*/  ISETP.GE.AND P0, PT, R21, UR4, PT ;  /* 0x0000000415007c0c */ /* 0x000fe2000bf06270 */
[----:B------:R-:W-:Y:S01]  /*12510*/  IMAD R7, R6, UR5, R7 ;  /* 0x0000000506077c24 */ /* 0x000fe2000f8e0207 */
[----:B------:R-:W-:Y:S01]  /*12520*/  SHF.R.S32.HI R6, RZ, 0x1f, R5 ;  /* 0x0000001fff067819 */ /* 0x000fe20000011405 */
[----:B------:R-:W-:Y:S02]  /*12530*/  UMOV UR4, 0xffffffff ;  /* 0xffffffff00047882 */ /* 0x000fe40000000000 */
[----:B------:R-:W-:Y:S02]  /*12540*/  IMAD.IADD R3, R3, 0x1, R7 ;  /* 0x0000000103037824 */ /* 0x000fe400078e0207 */
[----:B------:R-:W-:-:S02]  /*12550*/  IMAD R6, R6, UR6, RZ ;  /* 0x0000000606067c24 */ /* 0x000fc4000f8e02ff */
[----:B------:R-:W-:-:S04]  /*12560*/  IMAD.WIDE.U32 R2, R5, UR6, R2 ;  /* 0x0000000605027c25 */ /* 0x000fc8000f8e0002 */
[----:B------:R-:W-:Y:S01]  /*12570*/  IMAD R6, R5, UR7, R6 ;  /* 0x0000000705067c24 */ /* 0x000fe2000f8e0206 */
[----:B------:R-:W-:-:S03]  /*12580*/  LEA R5, P1, R2, UR8, 0x1 ;  /* 0x0000000802057c11 */ /* 0x000fc6000f8208ff */
[----:B------:R-:W-:-:S05]  /*12590*/  IMAD.IADD R6, R3, 0x1, R6 ;  /* 0x0000000103067824 */ /* 0x000fca00078e0206 */
[----:B------:R-:W-:Y:S01]  /*125a0*/  LEA.HI.X R2, R2, UR9, R6, 0x1, P1 ;  /* 0x0000000902027c11 */ /* 0x000fe200088f0c06 */
[----:B--2---:R-:W-:Y:S06]  /*125b0*/  BRA.DIV UR4, `(.L_x_1167) ;  /* 0x0000003e042c7947 */ /* 0x004fec000b800000 */
[----:B------:R-:W0:Y:S02]  /*125c0*/  S2R R7, SR_TID.X ;  /* 0x0000000000077919 */ /* 0x000e240000002100 */
[----:B0-----:R-:W-:Y:S02]  /*125d0*/  LOP3.LUT R8, R7, 0x7f, RZ, 0xc0, !PT ;  /* 0x0000007f07087812 */ /* 0x001fe400078ec0ff */
[----:B------:R-:W2:Y:S04]  /*125e0*/  LDL.LU R7, [R1+0xc] ;  /* 0x00000c0001077983 */ /* 0x000ea80000300800 */
[----:B------:R-:W3:Y:S01]  /*125f0*/  LDL.LU R11, [R1+0x8] ;  /* 0x00000800010b7983 */ /* 0x000ee20000300800 */
[----:B------:R-:W-:-:S03]  /*12600*/  SHF.R.U32.HI R10, RZ, 0x3, R8 ;  /* 0x00000003ff0a7819 */ /* 0x000fc60000011608 */
[----:B------:R-:W0:Y:S01]  /*12610*/  SHFL.IDX PT, R8, R0, RZ, 0x181f ;  /* 0x00181fff00087589 */ /* 0x000e2200000e0000 */
[----:B--2---:R-:W-:-:S03]  /*12620*/  IMAD R3, R7, R9, RZ ;  /* 0x0000000907037224 */ /* 0x004fc600078e02ff */
[----:B------:R-:W1:Y:S01]  /*12630*/  SHFL.IDX PT, R7, R4, RZ, 0x181f ;  /* 0x00181fff04077589 */ /* 0x000e6200000e0000 */
[----:B---3--:R-:W-:-:S05]  /*12640*/  IMAD.IADD R6, R10, 0x1, R11 ;  /* 0x000000010a067824 */ /* 0x008fca00078e020b */
[----:B------:R-:W-:-:S13]  /*12650*/  ISETP.GE.AND P1, PT, R6, R3, PT ;  /* 0x000000030600720c */ /* 0x000fda0003f26270 */
[----:B0-----:R-:W-:-:S05]  /*12660*/  @!P1 LEA R8, P2, R21, R8, 0x1 ;  /* 0x0000000815089211 */ /* 0x001fca00078408ff */
[----:B-1----:R-:W-:-:S04]  /*12670*/  @!P1 IMAD.X R7, RZ, RZ, R7, P2 ;  /* 0x000000ffff079224 */ /* 0x002fc800010e0607 */
[----:B------:R-:W-:Y:S02]  /*12680*/  @!P1 IMAD.MOV.U32 R9, RZ, RZ, R7 ;  /* 0x000000ffff099224 */ /* 0x000fe400078e0007 */
[----:B------:R-:W-:-:S03]  /*12690*/  VIADD R7, R6, 0x10 ;  /* 0x0000001006077836 */ /* 0x000fc60000000000 */
[----:B------:R-:W-:Y:S01]  /*126a0*/  @!PT LDS RZ, [RZ] ;  /* 0x00000000fffff984 */ /* 0x000fe20000000800 */
[----:B-----5:R0:W-:Y:S02]  /*126b0*/  @!P1 LDGSTS.E.BYPASS.LTC128B.128 [R20+0x8400], desc[UR52][R8.64], !P0 ;  /* 0x0840000008149fae */ /* 0x0201e4000c101d74 */
        /* <DEDUP_REMOVED lines=42> */
[----:B------:R-:W-:Y:S04]  /*12960*/  SHFL.IDX PT, R4, R4, 0x7, 0x181f ;  /* 0x00f81f0004047f89 */ /* 0x000fe800000e0000 */
[----:B0-----:R-:W0:Y:S03]  /*12970*/  SHFL.IDX PT, R8, R0, 0x6, 0x181f ;  /* 0x00d81f0000087f89 */ /* 0x001e2600000e0000 */
[----:B0-----:R-:W-:-:S05]  /*12980*/  @!P1 LEA R8, P2, R21, R8, 0x1 ;  /* 0x0000000815089211 */ /* 0x001fca00078408ff */
[----:B------:R-:W-:-:S04]  /*12990*/  @!P1 IMAD.X R7, RZ, RZ, R7, P2 ;  /* 0x000000ffff079224 */ /* 0x000fc800010e0607 */
[----:B------:R-:W-:Y:S02]  /*129a0*/  @!P1 IMAD.MOV.U32 R9, RZ, RZ, R7 ;  /* 0x000000ffff099224 */ /* 0x000fe400078e0007 */
[----:B------:R-:W-:Y:S04]  /*129b0*/  SHFL.IDX PT, R7, R5, RZ, 0x181f ;  /* 0x00181fff05077589 */ /* 0x000fe800000e0000 */
        /* <DEDUP_REMOVED lines=11> */
[----:B------:R-:W-:-:S05]  /*12a70*/  @!P2 LEA R7, P1, R21, R7, 0x1 ;  /* 0x000000071507a211 */ /* 0x000fca00078208ff */
[----:B0-----:R-:W-:Y:S02]  /*12a80*/  @!P2 IMAD.X R0, RZ, RZ, R0, P1 ;  /* 0x000000ffff00a224 */ /* 0x001fe400008e0600 */
[----:B-1----:R-:W-:Y:S02]  /*12a90*/  @!P2 IMAD.MOV.U32 R8, RZ, RZ, R7 ;  /* 0x000000ffff08a224 */ /* 0x002fe400078e0007 */
        /* <DEDUP_REMOVED lines=20> */
.L_x_1282:
[----:B------:R-:W-:Y:S02]  /*12be0*/  VIADD R6, R6, 0xb0 ;  /* 0x000000b006067836 */ /* 0x000fe40000000000 */
[----:B0-----:R-:W-:-:S03]  /*12bf0*/  VIADD R8, R17, 0x16800 ;  /* 0x0001680011087836 */ /* 0x001fc60000000000 */
[----:B------:R-:W-:-:S13]  /*12c00*/  ISETP.GE.AND P1, PT, R6, R3, PT ;  /* 0x000000030600720c */ /* 0x000fda0003f26270 */
[----:B--2---:R-:W-:-:S05]  /*12c10*/  @!P1 LEA R2, P2, R21, R2, 0x1 ;  /* 0x0000000215029211 */ /* 0x004fca00078408ff */
[----:B-1----:R-:W-:-:S05]  /*12c20*/  @!P1 IMAD.X R3, RZ, RZ, R0, P2 ;  /* 0x000000ffff039224 */ /* 0x002fca00010e0600 */
[----:B------:R-:W-:Y:S01]  /*12c30*/  @!PT LDS RZ, [RZ] ;  /* 0x00000000fffff984 */ /* 0x000fe20000000800 */
[----:B------:R-:W-:Y:S01]  /*12c40*/  @!PT LDS RZ, [RZ] ;  /* 0x00000000fffff984 */ /* 0x000fe20000000800 */
[----:B------:R-:W-:Y:S01]  /*12c50*/  @!PT LDS RZ, [RZ] ;  /* 0x00000000fffff984 */ /* 0x000fe20000000800 */
[----:B------:R0:W-:Y:S01]  /*12c60*/  @!P1 LDGSTS.E.BYPASS.LTC128B.128 [R20+0xdc00], desc[UR52][R2.64], !P0 ;  /* 0x0dc0000002149fae */ /* 0x0001e2000c101d74 */
[----:B------:R-:W-:Y:S01]  /*12c70*/  PLOP3.LUT P0, PT, PT, PT, PT, 0x80, 0x0 ;  /* 0x000000000000781c */ /* 0x000fe20003f0f070 */
[----:B------:R-:W-:-:S12]  /*12c80*/  NOP ;  /* 0x0000000000007918 */ /* 0x000fd80000000000 */
.L_x_1168:
        /* <DEDUP_REMOVED lines=18> */
.L_x_1283:
[----:B------:R-:W-:Y:S05]  /*12db0*/  BSYNC B0 ;  /* 0x0000000000007941 */ /* 0x000fea0003800000 */
.L_x_1169:
[----:B------:R-:W0:Y:S01]  /*12dc0*/  LDL R2, [R1+0x1c] ;  /* 0x00001c0001027983 */ /* 0x000e220000100800 */
[----:B------:R-:W-:Y:S01]  /*12dd0*/  BSSY B0, `(.L_x_1171) ;  /* 0x0000179000007945 */ /* 0x000fe20003800000 */
[----:B0-----:R-:W-:-:S05]  /*12de0*/  VIADD R0, R2, 0xfffffffe ;  /* 0xfffffffe02007836 */ /* 0x001fca0000000000 */
[----:B------:R-:W-:-:S13]  /*12df0*/  ISETP.GE.AND P0, PT, R0, R29, PT ;  /* 0x0000001d0000720c */ /* 0x000fda0003f06270 */
[----:B------:R-:W-:Y:S05]  /*12e00*/  @!P0 BRA `(.L_x_1172) ;  /* 0x0000001400d48947 */ /* 0x000fea0003800000 */
[----:B------:R-:W2:Y:S04]  /*12e10*/  LDL.LU R2, [R1+0x34] ;  /* 0x0000340001027983 */ /* 0x000ea80000300800 */
[----:B------:R-:W3:Y:S04]  /*12e20*/  LDL.LU R6, [R1+0x18] ;  /* 0x0000180001067983 */ /* 0x000ee80000300800 */
[----:B------:R-:W4:Y:S04]  /*12e30*/  LDL.LU R3, [R1+0x3c] ;  /* 0x00003c0001037983 */ /* 0x000f280000300800 */
[----:B------:R-:W5:Y:S04]  /*12e40*/  LDL.LU R5, [R1+0x14] ;  /* 0x0000140001057983 */ /* 0x000f680000300800 */
[----:B------:R-:W5:Y:S01]  /*12e50*/  LDL.LU R4, [R1+0x40] ;  /* 0x0000400001047983 */ /* 0x000f620000300800 */
[----:B------:R-:W-:Y:S01]  /*12e60*/  BSSY B2, `(.L_x_1173) ;  /* 0x0000085000027945 */ /* 0x000fe20003800000 */
[----:B--2---:R-:W-:-:S04]  /*12e70*/  VIADD R2, R2, 0x1 ;  /* 0x0000000102027836 */ /* 0x004fc80000000000 */
[----:B---3--:R-:W-:Y:S01]  /*12e80*/  IMAD R2, R2, R6, RZ ;  /* 0x0000000602027224 */ /* 0x008fe200078e02ff */
[----:B----4-:R-:W-:-:S04]  /*12e90*/  LOP3.LUT R3, RZ, R3, RZ, 0x33, !PT ;  /* 0x00000003ff037212 */ /* 0x010fc800078e33ff */
[----:B------:R-:W-:-:S04]  /*12ea0*/  LOP3.LUT R2, RZ, R2, RZ, 0x33, !PT ;  /* 0x00000002ff027212 */ /* 0x000fc800078e33ff */
[----:B-----5:R-:W-:Y:S02]  /*12eb0*/  VIADDMNMX R2, R2, -R5, R3, !PT ;  /* 0x8000000502027246 */ /* 0x020fe40007800103 */
[----:B------:R-:W-:-:S04]  /*12ec0*/  LOP3.LUT R3, RZ, R4, RZ, 0x33, !PT ;  /* 0x00000004ff037212 */ /* 0x000fc800078e33ff */
[----:B------:R-:W-:Y:S02]  /*12ed0*/  VIMNMX R6, R2, R3, !PT ;  /* 0x0000000302067248 */ /* 0x000fe40007fe0100 */
[----:B------:R-:W-:-:S04]  /*12ee0*/  LOP3.LUT R3, RZ, R29, RZ, 0x33, !PT ;  /* 0x0000001dff037212 */ /* 0x000fc800078e33ff */
[----:B------:R-:W-:Y:S02]  /*12ef0*/  VIADDMNMX R10, R6, 0x2, R3, !PT ;  /* 0x00000002060a7846 */ /* 0x000fe40007800103 */
[----:B------:R-:W-:-:S05]  /*12f00*/  LOP3.LUT R3, RZ, R6, RZ, 0x33, !PT ;  /* 0x00000006ff037212 */ /* 0x000fca00078e33ff */
        /* <DEDUP_REMOVED lines=18> */
[----:B------:R-:W0:Y:S01]  /*13030*/  LDC R5, c[0x0][0x43c] ;  /* 0x00010f00ff057b82 */ /* 0x000e220000000800 */
[----:B------:R-:W-:Y:S01]  /*13040*/  ULDC.64 UR6, c[0x0][0x428] ;  /* 0x00010a0000067ab9 */ /* 0x000fe20000000a00 */
[----:B0-----:R-:W-:-:S13]  /*13050*/  ISETP.NE.AND P0, PT, R5, 0x1, PT ;  /* 0x000000010500780c */ /* 0x001fda0003f05270 */
[----:B------:R-:W0:Y:S02]  /*13060*/  @P0 LDC.64 R2, c[0x0][0x440] ;  /* 0x00011000ff020b82 */ /* 0x000e240000000a00 */
[----:B0-----:R-:W-:-:S04]  /*13070*/  @P0 IMAD.HI.U32 R4, R0, R2, RZ ;  /* 0x0000000200040227 */ /* 0x001fc800078e00ff */
[----:B------:R-:W-:Y:S01]  /*13080*/  IMAD.MOV.U32 R2, RZ, RZ, R0 ;  /* 0x000000ffff027224 */ /* 0x000fe200078e0000 */
[----:B------:R-:W-:Y:S01]  /*13090*/  @P0 SHF.R.U32.HI R2, RZ, R3, R4 ;  /* 0x00000003ff020219 */ /* 0x000fe20000011604 */
[----:B------:R-:W-:-:S04]  /*130a0*/  IMAD R4, R25, UR6, RZ ;  /* 0x0000000619047c24 */ /* 0x000fc8000f8e02ff */
[----:B------:R-:W-:Y:S02]  /*130b0*/  IMAD.MOV R3, RZ, RZ, -R2 ;  /* 0x000000ffff037224 */ /* 0x000fe400078e0a02 */
[----:B------:R-:W-:Y:S02]  /*130c0*/  IMAD R4, R23, UR7, R4 ;  /* 0x0000000717047c24 */ /* 0x000fe4000f8e0204 */
[----:B------:R-:W-:Y:S01]  /*130d0*/  IMAD R0, R5, R3, R0 ;  /* 0x0000000305007224 */ /* 0x000fe200078e0200 */
[----:B------:R-:W-:-:S03]  /*130e0*/  SHF.R.S32.HI R3, RZ, 0x1f, R2 ;  /* 0x0000001fff037819 */ /* 0x000fc60000011402 */
[----:B------:R-:W-:-:S04]  /*130f0*/  IMAD.WIDE.U32 R2, R23, UR6, R2 ;  /* 0x0000000617027c25 */ /* 0x000fc8000f8e0002 */
[----:B------:R-:W-:Y:S01]  /*13100*/  IMAD.IADD R3, R4, 0x1, R3 ;  /* 0x0000000104037824 */ /* 0x000fe200078e0203 */
[----:B------:R-:W-:-:S04]  /*13110*/  LEA R4, P0, R2, UR4, 0x2 ;  /* 0x0000000402047c11 */ /* 0x000fc8000f8010ff */
[----:B------:R-:W-:-:S05]  /*13120*/  LEA.HI.X R5, R2, UR5, R3, 0x2, P0 ;  /* 0x0000000502057c11 */ /* 0x000fca00080f1403 */
[----:B------:R0:W5:Y:S04]  /*13130*/  LDG.E R4, desc[UR52][R4.64] ;  /* 0x0000003404047981 */ /* 0x000168000c1e1900 */
.L_x_1177:
[----:B------:R-:W-:Y:S01]  /*13140*/  IMAD R2, R7, 0x8, R17 ;  /* 0x0000000807027824 */ /* 0x000fe200078e0211 */
[----:B------:R-:W-:Y:S01]  /*13150*/  SHF.L.U32 R3, R9, 0x1f, RZ ;  /* 0x0000001f09037819 */ /* 0x000fe200000006ff */
[----:B------:R-:W-:Y:S03]  /*13160*/  BSSY B3, `(.L_x_1178) ;  /* 0x0000003000037945 */ /* 0x000fe60003800000 */
[----:B------:R-:W1:Y:S02]  /*13170*/  SYNCS.PHASECHK.TRANS64.TRYWAIT P0, [R2+URZ+0x16840], R3 ;  /* 0x01684003020075a7 */ /* 0x000e64000800017f */
[----:B-1----:R-:W-:Y:S05]  /*13180*/  @!P0 BRA `(.L_x_1179) ;  /* 0x00000040000c8947 */ /* 0x002fea0003800000 */
.L_x_1284:
[----:B------:R-:W-:Y:S05]  /*13190*/  BSYNC B3 ;  /* 0x0000000000037941 */ /* 0x000fea0003800000 */
.L_x_1178:
        /* <DEDUP_REMOVED lines=12> */
.L_x_1181:
[----:B------:R-:W-:Y:S05]  /*13260*/  BSYNC B3 ;  /* 0x0000000000037941 */ /* 0x000fea0003800000 */
.L_x_1180:
        /* <DEDUP_REMOVED lines=11> */
.L_x_1182:
        /* <DEDUP_REMOVED lines=15> */
.L_x_1285:
[----:B------:R-:W-:Y:S05]  /*13410*/  BSYNC B3 ;  /* 0x0000000000037941 */ /* 0x000fea0003800000 */
.L_x_1183:
        /* <DEDUP_REMOVED lines=12> */
.L_x_1186:
[----:B------:R-:W-:Y:S05]  /*134e0*/  BSYNC B3 ;  /* 0x0000000000037941 */ /* 0x000fea0003800000 */
.L_x_1185:
        /* <DEDUP_REMOVED lines=11> */
.L_x_1187:
        /* <DEDUP_REMOVED lines=12> */
.L_x_1176:
[----:B------:R-:W-:Y:S05]  /*13660*/  BSYNC B1 ;  /* 0x0000000000017941 */ /* 0x000fea0003800000 */
.L_x_1175:
[----:B------:R-:W2:Y:S01]  /*13670*/  LDL.LU R0, [R1+0x1c] ;  /* 0x00001c0001007983 */ /* 0x000ea20000300800 */
[----:B------:R-:W-:Y:S02]  /*13680*/  IMAD.MOV.U32 R18, RZ, RZ, R7 ;  /* 0x000000ffff127224 */ /* 0x000fe400078e0007 */
[----:B------:R-:W-:Y:S02]  /*13690*/  IMAD.MOV.U32 R28, RZ, RZ, R9 ;  /* 0x000000ffff1c7224 */ /* 0x000fe400078e0009 */
[----:B--2---:R-:W-:-:S07]  /*136a0*/  VIADD R0, R0, 0xfffffffd ;  /* 0xfffffffd00007836 */ /* 0x004fce0000000000 */
.L_x_1174:
[----:B------:R-:W-:Y:S05]  /*136b0*/  BSYNC B2 ;  /* 0x0000000000027941 */ /* 0x000fea0003800000 */
.L_x_1173:
[----:B------:R-:W-:-:S05]  /*136c0*/  VIADD R3, R10, 0xfffffffe ;  /* 0xfffffffe0a037836 */ /* 0x000fca0000000000 */
[----:B------:R-:W-:-:S13]  /*136d0*/  ISETP.NE.AND P0, PT, R3, R6, PT ;  /* 0x000000060300720c */ /* 0x000fda0003f05270 */
[----:B------:R-:W-:Y:S05]  /*136e0*/  @!P0 BRA `(.L_x_1172) ;  /* 0x0000000c009c8947 */ /* 0x000fea0003800000 */
[----:B------:R-:W-:-:S07]  /*136f0*/  IMAD.MOV.U32 R4, RZ, RZ, R19 ;  /* 0x000000ffff047224 */ /* 0x000fce00078e0013 */
.L_x_1214:
        /* <DEDUP_REMOVED lines=32> */
.L_x_1190:
[----:B------:R-:W-:Y:S01]  /*13900*/  IMAD R2, R6, 0x8, R17 ;  /* 0x0000000806027824 */ /* 0x000fe200078e0211 */
[----:B------:R-:W-:Y:S01]  /*13910*/  SHF.L.U32 R3, R7, 0x1f, RZ ;  /* 0x0000001f07037819 */ /* 0x000fe200000006ff */
[----:B------:R-:W-:Y:S03]  /*13920*/  BSSY B2, `(.L_x_1191) ;  /* 0x0000003000027945 */ /* 0x000fe60003800000 */
[----:B------:R-:W1:Y:S02]  /*13930*/  SYNCS.PHASECHK.TRANS64.TRYWAIT P0, [R2+URZ+0x16840], R3 ;  /* 0x01684003020075a7 */ /* 0x000e64000800017f */
[----:B-1----:R-:W-:Y:S05]  /*13940*/  @!P0 BRA `(.L_x_1192) ;  /* 0x0000003800448947 */ /* 0x002fea0003800000 */
.L_x_1286:
[----:B------:R-:W-:Y:S05]  /*13950*/  BSYNC B2 ;  /* 0x0000000000027941 */ /* 0x000fea0003800000 */
.L_x_1191:
        /* <DEDUP_REMOVED lines=12> */
.L_x_1194:
[----:B------:R-:W-:Y:S05]  /*13a20*/  BSYNC B2 ;  /* 0x0000000000027941 */ /* 0x000fea0003800000 */
.L_x_1193:
        /* <DEDUP_REMOVED lines=11> */
.L_x_1195:
        /* <DEDUP_REMOVED lines=15> */
.L_x_1287:
[----:B------:R-:W-:Y:S05]  /*13bd0*/  BSYNC B2 ;  /* 0x0000000000027941 */ /* 0x000fea0003800000 */
.L_x_1196:
[----:B------:R-:W-:Y:S01]  /*13be0*/  BSSY B2, `(.L_x_1198) ;  /* 0x000000b000027945 */ /* 0x000fe20003800000 */
[----:B------:R-:W-:Y:S02]  /*13bf0*/  IMAD.MOV.U32 R2, RZ, RZ, 0x0 ;  /* 0x00000000ff027424 */ /* 0x000fe400078e00ff */
[----:B0-----:R-:W-:Y:S01]  /*13c00*/  IMAD.MOV.U32 R3, RZ, RZ, 0x14f00000 ;  /* 0x14f00000ff037424 */ /* 0x001fe200078e00ff */
        /* <DEDUP_REMOVED lines=8> */
.L_x_1199:
[----:B------:R-:W-:Y:S05]  /*13c90*/  BSYNC B2 ;  /* 0x0000000000027941 */ /* 0x000fea0003800000 */
.L_x_1198:
        /* <DEDUP_REMOVED lines=10> */
.L_x_1200:
        /* <DEDUP_REMOVED lines=12> */
.L_x_1189:
[----:B------:R-:W-:Y:S05]  /*13e00*/  BSYNC B1 ;  /* 0x0000000000017941 */ /* 0x000fea0003800000 */
.L_x_1188:
        /* <DEDUP_REMOVED lines=32> */
.L_x_1203:
[----:B------:R-:W-:Y:S01]  /*14010*/  IMAD R2, R18, 0x8, R17 ;  /* 0x0000000812027824 */ /* 0x000fe200078e0211 */
[----:B------:R-:W-:Y:S01]  /*14020*/  SHF.L.U32 R3, R28, 0x1f, RZ ;  /* 0x0000001f1c037819 */ /* 0x000fe200000006ff */
[----:B------:R-:W-:Y:S03]  /*14030*/  BSSY B2, `(.L_x_1204) ;  /* 0x0000003000027945 */ /* 0x000fe60003800000 */
[----:B------:R-:W1:Y:S02]  /*14040*/  SYNCS.PHASECHK.TRANS64.TRYWAIT P0, [R2+URZ+0x16840], R3 ;  /* 0x01684003020075a7 */ /* 0x000e64000800017f */
[----:B-1----:R-:W-:Y:S05]  /*14050*/  @!P0 BRA `(.L_x_1205) ;  /* 0x0000003000a88947 */ /* 0x002fea0003800000 */
.L_x_1288:
[----:B------:R-:W-:Y:S05]  /*14060*/  BSYNC B2 ;  /* 0x0000000000027941 */ /* 0x000fea0003800000 */
.L_x_1204:
        /* <DEDUP_REMOVED lines=12> */
.L_x_1207:
[----:B------:R-:W-:Y:S05]  /*14130*/  BSYNC B2 ;  /* 0x0000000000027941 */ /* 0x000fea0003800000 */
.L_x_1206:
        /* <DEDUP_REMOVED lines=12> */
.L_x_1208:
        /* <DEDUP_REMOVED lines=15> */
.L_x_1289:
[----:B------:R-:W-:Y:S05]  /*142f0*/  BSYNC B2 ;  /* 0x0000000000027941 */ /* 0x000fea0003800000 */
.L_x_1209:
        /* <DEDUP_REMOVED lines=11> */
.L_x_1212:
[----:B------:R-:W-:Y:S05]  /*143b0*/  BSYNC B2 ;  /* 0x0000000000027941 */ /* 0x000fea0003800000 */
.L_x_1211:
        /* <DEDUP_REMOVED lines=10> */
.L_x_1213:
        /* <DEDUP_REMOVED lines=12> */
.L_x_1202:
[----:B------:R-:W-:Y:S05]  /*14520*/  BSYNC B1 ;  /* 0x0000000000017941 */ /* 0x000fea0003800000 */
.L_x_1201:
[----:B------:R-:W-:Y:S01]  /*14530*/  ISETP.GT.AND P0, PT, R9, R29, PT ;  /* 0x0000001d0900720c */ /* 0x000fe20003f04270 */
[----:B------:R-:W-:-:S12]  /*14540*/  VIADD R0, R0, 0xfffffffe ;  /* 0xfffffffe00007836 */ /* 0x000fd80000000000 */
[----:B------:R-:W-:Y:S05]  /*14550*/  @P0 BRA `(.L_x_1214) ;  /* 0xfffffff000680947 */ /* 0x000fea000383ffff */
.L_x_1172:
[----:B------:R-:W-:Y:S05]  /*14560*/  BSYNC B0 ;  /* 0x0000000000007941 */ /* 0x000fea0003800000 */
.L_x_1171:
        /* <DEDUP_REMOVED lines=17> */
.L_x_1216:
[----:B------:R-:W-:Y:S05]  /*14680*/  BSYNC B0 ;  /* 0x0000000000007941 */ /* 0x000fea0003800000 */
.L_x_1215:
        /* <DEDUP_REMOVED lines=10> */
.L_x_1290:
[----:B------:R-:W-:Y:S05]  /*14730*/  BSYNC B1 ;  /* 0x0000000000017941 */ /* 0x000fea0003800000 */
.L_x_1219:
        /* <DEDUP_REMOVED lines=9> */
.L_x_1222:
[----:B------:R-:W-:Y:S05]  /*147d0*/  BSYNC B1 ;  /* 0x0000000000017941 */ /* 0x000fea0003800000 */
.L_x_1221:
        /* <DEDUP_REMOVED lines=10> */
.L_x_1223:
        /* <DEDUP_REMOVED lines=10> */
.L_x_1218:
[----:B------:R-:W-:Y:S05]  /*14920*/  BSYNC B0 ;  /* 0x0000000000007941 */ /* 0x000fea0003800000 */
.L_x_1217:
[----:B------:R-:W-:-:S05]  /*14930*/  VIADD R18, R18, 0x1 ;  /* 0x0000000112127836 */ /* 0x000fca0000000000 */
[----:B------:R-:W-:-:S04]  /*14940*/  ISETP.NE.AND P0, PT, R18, 0x2, PT ;  /* 0x000000021200780c */ /* 0x000fc80003f05270 */
[----:B------:R-:W-:Y:S02]  /*14950*/  SEL R3, RZ, 0x1, P0 ;  /* 0x00000001ff037807 */ /* 0x000fe40000000000 */
[----:B------:R-:W-:Y:S02]  /*14960*/  SEL R18, R18, RZ, P0 ;  /* 0x000000ff12127207 */ /* 0x000fe40000000000 */
[----:B------:R-:W-:-:S07]  /*14970*/  LOP3.LUT R28, R28, R3, RZ, 0x3c, !PT ;  /* 0x000000031c1c7212 */ /* 0x000fce00078e3cff */
.L_x_1153:
[----:B------:R-:W-:Y:S05]  /*14980*/  BSYNC B7 ;  /* 0x0000000000077941 */ /* 0x000fea0003800000 */
.L_x_1151:
        /* <DEDUP_REMOVED lines=12> */
.L_x_1224:
[----:B------:R-:W3:Y:S01]  /*14a50*/  S2R R0, SR_TID.X ;  /* 0x0000000000007919 */ /* 0x000ee20000002100 */
[----:B------:R-:W-:Y:S01]  /*14a60*/  UMOV UR4, 0xffffffff ;  /* 0xffffffff00047882 */ /* 0x000fe20000000000 */
[----:B---3--:R-:W-:-:S04]  /*14a70*/  LOP3.LUT R9, R0, 0x1f, RZ, 0xc0, !PT ;  /* 0x0000001f00097812 */ /* 0x008fc800078ec0ff */
[----:B------:R-:W-:Y:S01]  /*14a80*/  ISETP.NE.AND P0, PT, R9, 0x1f, PT ;  /* 0x0000001f0900780c */ /* 0x000fe20003f05270 */
[----:B------:R-:W-:-:S12]  /*14a90*/  BRA.DIV UR4, `(.L_x_1226) ;  /* 0x0000002a04547947 */ /* 0x000fd8000b800000 */
[----:B------:R-:W-:Y:S01]  /*14aa0*/  IMAD.IADD R7, R27, 0x1, R9 ;  /* 0x000000011b077824 */ /* 0x000fe200078e0209 */
[----:B------:R-:W-:-:S04]  /*14ab0*/  ULDC UR4, c[0x0][0xc3c] ;  /* 0x00030f0000047ab9 */ /* 0x000fc80000000800 */
[----:B------:R-:W-:-:S13]  /*14ac0*/  ISETP.GE.OR P1, PT, R7, UR4, !P0 ;  /* 0x0000000407007c0c */ /* 0x000fda000c726670 */
[----:B01----:R-:W0:Y:S08]  /*14ad0*/  @!P1 LDC.64 R4, c[0x0][0xc80] ;  /* 0x00032000ff049b82 */ /* 0x003e300000000a00 */
[----:B------:R-:W1:Y:S01]  /*14ae0*/  @!P1 LDC.64 R2, c[0x0][0xc78] ;  /* 0x00031e00ff029b82 */ /* 0x000e620000000a00 */
[----:B0-----:R-:W-:-:S06]  /*14af0*/  @!P1 IMAD.WIDE R4, R7, 0x4, R4 ;  /* 0x0000000407049825 */ /* 0x001fcc00078e0204 */
[----:B------:R-:W3:Y:S01]  /*14b00*/  @!P1 LDG.E R4, desc[UR52][R4.64] ;  /* 0x0000003404049981 */ /* 0x000ee2000c1e1900 */
[----:B-1----:R-:W-:-:S06]  /*14b10*/  @!P1 IMAD.WIDE R2, R7, 0x4, R2 ;  /* 0x0000000407029825 */ /* 0x002fcc00078e0202 */
[----:B------:R-:W4:Y:S01]  /*14b20*/  @!P1 LDG.E R2, desc[UR52][R2.64] ;  /* 0x0000003402029981 */ /* 0x000f22000c1e1900 */
[----:B------:R-:W-:Y:S02]  /*14b30*/  IMAD.MOV.U32 R25, RZ, RZ, RZ ;  /* 0x000000ffff197224 */ /* 0x000fe400078e00ff */
[----:B------:R-:W-:Y:S01]  /*14b40*/  IMAD.MOV.U32 R8, RZ, RZ, RZ ;  /* 0x000000ffff087224 */ /* 0x000fe200078e00ff */
[C---:B------:R-:W-:Y:S02]  /*14b50*/  ISETP.GE.U32.AND P2, PT, R9.reuse, 0x2, PT ;  /* 0x000000020900780c */ /* 0x040fe40003f46070 */
[C---:B------:R-:W-:Y:S02]  /*14b60*/  ISETP.GE.U32.AND P3, PT, R9.reuse, 0x4, PT ;  /* 0x000000040900780c */ /* 0x040fe40003f66070 */
[C---:B------:R-:W-:Y:S02]  /*14b70*/  ISETP.GE.U32.AND P4, PT, R9.reuse, 0x8, PT ;  /* 0x000000080900780c */ /* 0x040fe40003f86070 */
[----:B------:R-:W-:Y:S01]  /*14b80*/  ISETP.GE.U32.AND P5, PT, R9, 0x10, PT ;  /* 0x000000100900780c */ /* 0x000fe20003fa6070 */
[----:B------:R-:W-:Y:S04]  /*14b90*/  SHFL.IDX PT, R0, R24, RZ, 0x1f ;  /* 0x00001fff18007589 */ /* 0x000fe800000e0000 */
[----:B------:R0:W-:Y:S02]  /*14ba0*/  SHFL.IDX PT, R6, R24, 0x1, 0x1f ;  /* 0x00201f0018067f89 */ /* 0x0001e400000e0000 */
[----:B0-----:R-:W-:-:S02]  /*14bb0*/  IMAD.MOV.U32 R24, RZ, RZ, RZ ;  /* 0x000000ffff187224 */ /* 0x001fc400078e00ff */
[----:B---3--:R-:W-:Y:S02]  /*14bc0*/  @!P1 IMAD.MOV.U32 R25, RZ, RZ, R4 ;  /* 0x000000ffff199224 */ /* 0x008fe400078e0004 */
[----:B----4-:R-:W-:-:S04]  /*14bd0*/  @!P1 IMAD.MOV.U32 R8, RZ, RZ, R2 ;  /* 0x000000ffff089224 */ /* 0x010fc800078e0002 */
[----:B------:R-:W-:-:S05]  /*14be0*/  IMAD R13, R8, R25, RZ ;  /* 0x00000019080d7224 */ /* 0x000fca00078e02ff */
[----:B------:R-:W0:Y:S01]  /*14bf0*/  SHFL.UP PT, R14, R13, 0x1, RZ ;  /* 0x042000000d0e7989 */ /* 0x000e2200000e00ff */
[----:B------:R-:W-:-:S04]  /*14c00*/  ISETP.NE.AND P1, PT, R9, RZ, PT ;  /* 0x000000ff0900720c */ /* 0x000fc80003f25270 */
        /* <DEDUP_REMOVED lines=15> */
.L_x_1300:
[----:B------:R-:W-:Y:S02]  /*14d00*/  ULDC UR4, c[0x0][0xc38] ;  /* 0x00030e0000047ab9 */ /* 0x000fe40000000800 */
[----:B------:R-:W-:-:S04]  /*14d10*/  IMAD.U32 R4, RZ, RZ, UR4 ;  /* 0x00000004ff047e24 */ /* 0x000fc8000f8e00ff */
[----:B-1----:R-:W-:-:S04]  /*14d20*/  IMAD R5, R14, R4, RZ ;  /* 0x000000040e057224 */ /* 0x002fc800078e02ff */
[----:B------:R-:W-:-:S05]  /*14d30*/  IMAD.IADD R6, R6, 0x1, R5 ;  /* 0x0000000106067824 */ /* 0x000fca00078e0205 */
[----:B------:R-:W-:-:S13]  /*14d40*/  ISETP.GT.AND P6, PT, R6, R0, PT ;  /* 0x000000000600720c */ /* 0x000fda0003fc4270 */
[----:B------:R-:W-:Y:S05]  /*14d50*/  @P6 BRA `(.L_x_1227) ;  /* 0x0000000000a46947 */ /* 0x000fea0003800000 */
.L_x_1230:
        /* <DEDUP_REMOVED lines=11> */
[----:B------:R-:W-:Y:S02]  /*14e10*/  IMAD.MOV.U32 R8, RZ, RZ, RZ ;  /* 0x000000ffff087224 */ /* 0x000fe400078e00ff */
[----:B0-----:R-:W-:-:S05]  /*14e20*/  @!P6 IMAD.WIDE R2, R7, 0x4, R2 ;  /* 0x000000040702e825 */ /* 0x001fca00078e0202 */
[----:B------:R1:W3:Y:S02]  /*14e30*/  @!P6 LDG.E R25, desc[UR52][R2.64] ;  /* 0x000000340219e981 */ /* 0x0002e4000c1e1900 */
[----:B-1----:R-:W-:-:S05]  /*14e40*/  @!P6 IMAD.WIDE R2, R7, 0x4, R4 ;  /* 0x000000040702e825 */ /* 0x002fca00078e0204 */
[----:B------:R-:W3:Y:S01]  /*14e50*/  @!P6 LDG.E R8, desc[UR52][R2.64] ;  /* 0x000000340208e981 */ /* 0x000ee2000c1e1900 */
[----:B------:R-:W-:Y:S01]  /*14e60*/  UMOV UR4, 0xffffffff ;  /* 0xffffffff00047882 */ /* 0x000fe20000000000 */
[----:B---3--:R-:W-:Y:S02]  /*14e70*/  IMAD R13, R8, R25, RZ ;  /* 0x00000019080d7224 */ /* 0x008fe400078e02ff */
        /* <DEDUP_REMOVED lines=17> */
.L_x_1308:
[----:B------:R-:W-:Y:S02]  /*14f90*/  ULDC UR4, c[0x0][0xc38] ;  /* 0x00030e0000047ab9 */ /* 0x000fe40000000800 */
[----:B------:R-:W-:-:S04]  /*14fa0*/  IMAD.U32 R4, RZ, RZ, UR4 ;  /* 0x00000004ff047e24 */ /* 0x000fc8000f8e00ff */
[----:B-1----:R-:W-:-:S04]  /*14fb0*/  IMAD R5, R14, R4, RZ ;  /* 0x000000040e057224 */ /* 0x002fc800078e02ff */
[----:B------:R-:W-:-:S05]  /*14fc0*/  IMAD.IADD R6, R5, 0x1, R6 ;  /* 0x0000000105067824 */ /* 0x000fca00078e0206 */
[----:B------:R-:W-:-:S13]  /*14fd0*/  ISETP.GT.AND P6, PT, R6, R0, PT ;  /* 0x000000000600720c */ /* 0x000fda0003fc4270 */
[----:B------:R-:W-:Y:S05]  /*14fe0*/  @!P6 BRA `(.L_x_1230) ;  /* 0xfffffffc005ce947 */ /* 0x000fea000383ffff */
.L_x_1227:
[----:B------:R-:W-:Y:S01]  /*14ff0*/  IMAD.IADD R5, R6, 0x1, -R5 ;  /* 0x0000000106057824 */ /* 0x000fe200078e0a05 */
[----:B------:R-:W-:-:S03]  /*15000*/  UMOV UR4, 0xffffffff ;  /* 0xffffffff00047882 */ /* 0x000fc60000000000 */
[----:B------:R-:W-:-:S05]  /*15010*/  IMAD R7, R3, R4, R5 ;  /* 0x0000000403077224 */ /* 0x000fca00078e0205 */
[----:B------:R-:W-:Y:S01]  /*15020*/  ISETP.GT.AND P6, PT, R7, R0, PT ;  /* 0x000000000700720c */ /* 0x000fe20003fc4270 */
[----:B------:R-:W-:-:S12]  /*15030*/  BRA.DIV UR4, `(.L_x_1231) ;  /* 0x0000002a04dc7947 */ /* 0x000fd8000b800000 */
[----:B------:R-:W-:-:S04]  /*15040*/  VOTE.ANY R2, PT, !P6 ;  /* 0x0000000000027806 */ /* 0x000fc800070e0100 */
[----:B--2---:R-:W1:Y:S02]  /*15050*/  POPC R12, R2 ;  /* 0x00000002000c7309 */ /* 0x004e640000000000 */
[----:B-1----:R1:W2:Y:S01]  /*15060*/  SHFL.IDX PT, R25, R25, R12, 0x1f ;  /* 0x00001f0c19197589 */ /* 0x0022a200000e0000 */
[----:B------:R-:W-:-:S03]  /*15070*/  IMAD.IADD R27, R12, 0x1, R27 ;  /* 0x000000010c1b7824 */ /* 0x000fc600078e021b */
[----:B------:R1:W3:Y:S04]  /*15080*/  SHFL.IDX PT, R8, R8, R12, 0x1f ;  /* 0x00001f0c08087589 */ /* 0x0002e800000e0000 */
.L_x_1313:
[----:B------:R-:W-:-:S13]  /*15090*/  ISETP.NE.AND P0, PT, R2, RZ, PT ;  /* 0x000000ff0200720c */ /* 0x000fda0003f05270 */
[----:B------:R-:W-:Y:S05]  /*150a0*/  @!P0 BRA `(.L_x_1232) ;  /* 0x0000000000108947 */ /* 0x000fea0003800000 */
[----:B------:R-:W-:Y:S01]  /*150b0*/  UMOV UR4, 0xffffffff ;  /* 0xffffffff00047882 */ /* 0x000fe20000000000 */
[----:B-1----:R-:W-:Y:S02]  /*150c0*/  VIADD R12, R12, 0xffffffff ;  /* 0xffffffff0c0c7836 */ /* 0x002fe40000000000 */
[----:B------:R-:W-:Y:S05]  /*150d0*/  BRA.DIV UR4, `(.L_x_1233) ;  /* 0x0000002e04107947 */ /* 0x000fea000b800000 */
[----:B------:R4:W1:Y:S02]  /*150e0*/  SHFL.IDX PT, R24, R3, R12, 0x1f ;  /* 0x00001f0c03187589 */ /* 0x00086400000e0000 */
.L_x_1232:
[----:B---3--:R-:W-:Y:S01]  /*150f0*/  ISETP.NE.AND P0, PT, R8, 0x1, PT ;  /* 0x000000010800780c */ /* 0x008fe20003f05270 */
[----:B-1----:R-:W-:-:S04]  /*15100*/  IMAD R24, R24, R4, R5 ;  /* 0x0000000418187224 */ /* 0x002fc800078e0205 */
[----:B------:R-:W-:-:S08]  /*15110*/  IMAD.IADD R0, R0, 0x1, -R24 ;  /* 0x0000000100007824 */ /* 0x000fd000078e0a18 */
[----:B------:R-:W-:Y:S05]  /*15120*/  @!P0 BRA `(.L_x_1234) ;  /* 0x0000000000dc8947 */ /* 0x000fea0003800000 */
[----:B--2---:R-:W-:Y:S02]  /*15130*/  IABS R4, R25 ;  /* 0x0000001900047213 */ /* 0x004fe40000000000 */
[----:B------:R-:W-:Y:S02]  /*15140*/  IABS R5, R8 ;  /* 0x0000000800057213 */ /* 0x000fe40000000000 */
[----:B------:R-:W1:Y:S08]  /*15150*/  I2F.RP R6, R4 ;  /* 0x0000000400067306 */ /* 0x000e700000209400 */
[----:B------:R-:W2:Y:S08]  /*15160*/  I2F.RP R9, R5 ;  /* 0x0000000500097306 */ /* 0x000eb00000209400 */
[----:B-1----:R-:W1:Y:S08]  /*15170*/  MUFU.RCP R6, R6 ;  /* 0x0000000600067308 */ /* 0x002e700000001000 */
[----:B--2---:R-:W-:Y:S01]  /*15180*/  MUFU.RCP R9, R9 ;  /* 0x0000000900097308 */ /* 0x004fe20000001000 */
[----:B-1----:R-:W-:-:S07]  /*15190*/  VIADD R2, R6, 0xffffffe ;  /* 0x0ffffffe06027836 */ /* 0x002fce0000000000 */
[----:B0---4-:R0:W1:Y:S02]  /*151a0*/  F2I.FTZ.U32.TRUNC.NTZ R3, R2 ;  /* 0x0000000200037305 */ /* 0x011064000021f000 */
[----:B0-----:R-:W-:Y:S02]  /*151b0*/  IMAD.MOV.U32 R2, RZ, RZ, RZ ;  /* 0x000000ffff027224 */ /* 0x001fe400078e00ff */
[----:B-1----:R-:W-:-:S04]  /*151c0*/  IMAD.MOV R7, RZ, RZ, -R3 ;  /* 0x000000ffff077224 */ /* 0x002fc800078e0a03 */
[----:B------:R-:W-:-:S04]  /*151d0*/  IMAD R7, R7, R4, RZ ;  /* 0x0000000407077224 */ /* 0x000fc800078e02ff */
[----:B------:R-:W-:Y:S01]  /*151e0*/  IMAD.HI.U32 R3, R3, R7, R2 ;  /* 0x0000000703037227 */ /* 0x000fe200078e0002 */
[----:B------:R-:W-:Y:S02]  /*151f0*/  IABS R7, R0 ;  /* 0x0000000000077213 */ /* 0x000fe40000000000 */
[----:B------:R-:W-:-:S03]  /*15200*/  IABS R2, R25 ;  /* 0x0000001900027213 */ /* 0x000fc60000000000 */
[----:B------:R-:W-:-:S04]  /*15210*/  IMAD.HI.U32 R6, R3, R7, RZ ;  /* 0x0000000703067227 */ /* 0x000fc800078e00ff */
[----:B------:R-:W-:Y:S02]  /*15220*/  IMAD.MOV R2, RZ, RZ, -R2 ;  /* 0x000000ffff027224 */ /* 0x000fe400078e0a02 */
[----:B------:R-:W-:Y:S02]  /*15230*/  VIADD R3, R9, 0xffffffe ;  /* 0x0ffffffe09037836 */ /* 0x000fe40000000000 */
[----:B------:R-:W-:-:S04]  /*15240*/  IMAD R7, R6, R2, R7 ;  /* 0x0000000206077224 */ /* 0x000fc800078e0207 */
[----:B------:R-:W0:Y:S01]  /*15250*/  F2I.FTZ.U32.TRUNC.NTZ R3, R3 ;  /* 0x0000000300037305 */ /* 0x000e22000021f000 */
[----:B------:R-:W-:-:S13]  /*15260*/  ISETP.GT.U32.AND P1, PT, R4, R7, PT ;  /* 0x000000070400720c */ /* 0x000fda0003f24070 */
[----:B------:R-:W-:Y:S02]  /*15270*/  @!P1 IMAD.IADD R7, R7, 0x1, -R4 ;  /* 0x0000000107079824 */ /* 0x000fe400078e0a04 */
[----:B0-----:R-:W-:Y:S02]  /*15280*/  IMAD.MOV R2, RZ, RZ, -R3 ;  /* 0x000000ffff027224 */ /* 0x001fe400078e0a03 */
[----:B------:R-:W-:Y:S01]  /*15290*/  @!P1 VIADD R6, R6, 0x1 ;  /* 0x0000000106069836 */ /* 0x000fe20000000000 */
[----:B------:R-:W-:Y:S01]  /*152a0*/  ISETP.GE.U32.AND P0, PT, R7, R4, PT ;  /* 0x000000040700720c */ /* 0x000fe20003f06070 */
[----:B------:R-:W-:Y:S01]  /*152b0*/  IMAD R7, R2, R5, RZ ;  /* 0x0000000502077224 */ /* 0x000fe200078e02ff */
[----:B------:R-:W-:Y:S01]  /*152c0*/  ISETP.NE.AND P1, PT, R25, RZ, PT ;  /* 0x000000ff1900720c */ /* 0x000fe20003f25270 */
[----:B------:R-:W-:-:S04]  /*152d0*/  IMAD.MOV.U32 R2, RZ, RZ, RZ ;  /* 0x000000ffff027224 */ /* 0x000fc800078e00ff */
[----:B------:R-:W-:Y:S01]  /*152e0*/  IMAD.HI.U32 R4, R3, R7, R2 ;  /* 0x0000000703047227 */ /* 0x000fe200078e0002 */
[----:B------:R-:W-:-:S04]  /*152f0*/  LOP3.LUT R2, R0, R25, RZ, 0x3c, !PT ;  /* 0x0000001900027212 */ /* 0x000fc800078e3cff */
[----:B------:R-:W-:Y:S01]  /*15300*/  ISETP.GE.AND P2, PT, R2, RZ, PT ;  /* 0x000000ff0200720c */ /* 0x000fe20003f46270 */
[----:B------:R-:W-:Y:S01]  /*15310*/  @P0 VIADD R6, R6, 0x1 ;  /* 0x0000000106060836 */ /* 0x000fe20000000000 */
[----:B------:R-:W-:-:S05]  /*15320*/  IABS R2, R8 ;  /* 0x0000000800027213 */ /* 0x000fca0000000000 */
[----:B------:R-:W-:-:S06]  /*15330*/  IMAD.MOV R2, RZ, RZ, -R2 ;  /* 0x000000ffff027224 */ /* 0x000fcc00078e0a02 */
[----:B------:R-:W-:Y:S01]  /*15340*/  @!P2 IMAD.MOV R6, RZ, RZ, -R6 ;  /* 0x000000ffff06a224 */ /* 0x000fe200078e0a06 */
[----:B------:R-:W-:-:S04]  /*15350*/  @!P1 LOP3.LUT R6, RZ, R25, RZ, 0x33, !PT ;  /* 0x00000019ff069212 */ /* 0x000fc800078e33ff */
[----:B------:R-:W-:-:S05]  /*15360*/  IABS R3, R6 ;  /* 0x0000000600037213 */ /* 0x000fca0000000000 */
        /* <DEDUP_REMOVED lines=14> */
[--C-:B------:R-:W-:Y:S02]  /*15450*/  IMAD R8, R8, R3, R6.reuse ;  /* 0x0000000308087224 */ /* 0x100fe400078e0206 */
[----:B------:R-:W-:Y:S02]  /*15460*/  IMAD.MOV R3, RZ, RZ, -R6 ;  /* 0x000000ffff037224 */ /* 0x000fe400078e0a06 */
[----:B------:R-:W-:Y:S02]  /*15470*/  IMAD R26, R8, 0x10000, R5 ;  /* 0x00010000081a7824 */ /* 0x000fe400078e0205 */
[----:B------:R-:W-:Y:S01]  /*15480*/  IMAD R3, R25, R3, R0 ;  /* 0x0000000319037224 */ /* 0x000fe200078e0200 */
[----:B------:R-:W-:Y:S06]  /*15490*/  BRA `(.L_x_1235) ;  /* 0x0000000000f07947 */ /* 0x000fec0003800000 */
.L_x_1234:
[----:B0---4-:R-:W0:Y:S02]  /*154a0*/  LDC.64 R2, c[0x0][0xc90] ;  /* 0x00032400ff027b82 */ /* 0x011e240000000a00 */
[----:B0-----:R-:W-:-:S05]  /*154b0*/  IMAD.WIDE R2, R27, 0x4, R2 ;  /* 0x000000041b027825 */ /* 0x001fca00078e0202 */
[----:B------:R0:W2:Y:S02]  /*154c0*/  LDG.E R6, desc[UR52][R2.64] ;  /* 0x0000003402067981 */ /* 0x0000a4000c1e1900 */
[----:B0-----:R-:W-:Y:S02]  /*154d0*/  IMAD.MOV.U32 R2, RZ, RZ, RZ ;  /* 0x000000ffff027224 */ /* 0x001fe400078e00ff */
[----:B--2---:R-:W-:-:S05]  /*154e0*/  IMAD R5, R25, R6, RZ ;  /* 0x0000000619057224 */ /* 0x004fca00078e02ff */
[----:B------:R-:W-:-:S04]  /*154f0*/  IABS R7, R5 ;  /* 0x0000000500077213 */ /* 0x000fc80000000000 */
[----:B------:R-:W0:Y:S08]  /*15500*/  I2F.RP R8, R7 ;  /* 0x0000000700087306 */ /* 0x000e300000209400 */
[----:B0-----:R-:W0:Y:S02]  /*15510*/  MUFU.RCP R8, R8 ;  /* 0x0000000800087308 */ /* 0x001e240000001000 */
[----:B0-----:R-:W-:-:S06]  /*15520*/  VIADD R9, R8, 0xffffffe ;  /* 0x0ffffffe08097836 */ /* 0x001fcc0000000000 */
[----:B------:R-:W0:Y:S02]  /*15530*/  F2I.FTZ.U32.TRUNC.NTZ R3, R9 ;  /* 0x0000000900037305 */ /* 0x000e24000021f000 */
[----:B0-----:R-:W-:-:S04]  /*15540*/  IMAD.MOV R10, RZ, RZ, -R3 ;  /* 0x000000ffff0a7224 */ /* 0x001fc800078e0a03 */
[----:B------:R-:W-:Y:S01]  /*15550*/  IMAD R11, R10, R7, RZ ;  /* 0x000000070a0b7224 */ /* 0x000fe200078e02ff */
[----:B------:R-:W-:-:S03]  /*15560*/  IABS R10, R5 ;  /* 0x00000005000a7213 */ /* 0x000fc60000000000 */
[----:B------:R-:W-:Y:S01]  /*15570*/  IMAD.HI.U32 R2, R3, R11, R2 ;  /* 0x0000000b03027227 */ /* 0x000fe200078e0002 */
[----:B------:R-:W-:-:S03]  /*15580*/  IABS R3, R0 ;  /* 0x0000000000037213 */ /* 0x000fc60000000000 */
        /* <DEDUP_REMOVED lines=16> */
[----:B------:R-:W-:-:S03]  /*15690*/  IMAD R0, R5, R9, R0 ;  /* 0x0000000905007224 */ /* 0x000fc600078e0200 */
[----:B------:R-:W-:-:S04]  /*156a0*/  VIADDMNMX R4, R3, R4, R6, PT ;  /* 0x0000000403047246 */ /* 0x000fc80003800106 */
[----:B------:R-:W-:-:S04]  /*156b0*/  IABS R6, R4 ;  /* 0x0000000400067213 */ /* 0x000fc80000000000 */
[----:B------:R-:W0:Y:S08]  /*156c0*/  I2F.RP R8, R6 ;  /* 0x0000000600087306 */ /* 0x000e300000209400 */
[----:B0-----:R-:W0:Y:S02]  /*156d0*/  MUFU.RCP R8, R8 ;  /* 0x0000000800087308 */ /* 0x001e240000001000 */
[----:B0-----:R-:W-:Y:S01]  /*156e0*/  VIADD R2, R8, 0xffffffe ;  /* 0x0ffffffe08027836 */ /* 0x001fe20000000000 */
[----:B------:R-:W-:-:S05]  /*156f0*/  IABS R8, R0 ;  /* 0x0000000000087213 */ /* 0x000fca0000000000 */
[----:B------:R0:W1:Y:S02]  /*15700*/  F2I.FTZ.U32.TRUNC.NTZ R3, R2 ;  /* 0x0000000200037305 */ /* 0x000064000021f000 */
[----:B0-----:R-:W-:Y:S02]  /*15710*/  IMAD.MOV.U32 R2, RZ, RZ, RZ ;  /* 0x000000ffff027224 */ /* 0x001fe400078e00ff */
[----:B-1----:R-:W-:-:S04]  /*15720*/  IMAD.MOV R5, RZ, RZ, -R3 ;  /* 0x000000ffff057224 */ /* 0x002fc800078e0a03 */
[----:B------:R-:W-:-:S04]  /*15730*/  IMAD R5, R5, R6, RZ ;  /* 0x0000000605057224 */ /* 0x000fc800078e02ff */
[----:B------:R-:W-:Y:S01]  /*15740*/  IMAD.HI.U32 R3, R3, R5, R2 ;  /* 0x0000000503037227 */ /* 0x000fe200078e0002 */
[-C--:B------:R-:W-:Y:S02]  /*15750*/  IABS R5, R4.reuse ;  /* 0x0000000400057213 */ /* 0x080fe40000000000 */
[----:B------:R-:W-:Y:S02]  /*15760*/  LOP3.LUT R2, R0, R4, RZ, 0x3c, !PT ;  /* 0x0000000400027212 */ /* 0x000fe400078e3cff */
[----:B------:R-:W-:Y:S01]  /*15770*/  IADD3 R0, R7, 0x1000000, R0 ;  /* 0x0100000007007810 */ /* 0x000fe20007ffe000 */
[----:B------:R-:W-:Y:S01]  /*15780*/  IMAD.MOV R5, RZ, RZ, -R5 ;  /* 0x000000ffff057224 */ /* 0x000fe200078e0a05 */
[----:B------:R-:W-:Y:S01]  /*15790*/  ISETP.GE.AND P2, PT, R2, RZ, PT ;  /* 0x000000ff0200720c */ /* 0x000fe20003f46270 */
        /* <DEDUP_REMOVED lines=9> */
[----:B------:R-:W-:Y:S01]  /*15830*/  @!P1 LOP3.LUT R3, RZ, R4, RZ, 0x33, !PT ;  /* 0x00000004ff039212 */ /* 0x000fe200078e33ff */
[----:B------:R-:W-:-:S04]  /*15840*/  IMAD.MOV R4, RZ, RZ, -R4 ;  /* 0x000000ffff047224 */ /* 0x000fc800078e0a04 */
[----:B------:R-:W-:-:S07]  /*15850*/  IMAD R26, R3, R4, R0 ;  /* 0x00000004031a7224 */ /* 0x000fce00078e0200 */
.L_x_1235:
[----:B------:R-:W-:-:S05]  /*15860*/  LOP3.LUT R0, RZ, R3, RZ, 0x33, !PT ;  /* 0x00000003ff007212 */ /* 0x000fca00078e33ff */
[----:B------:R-:W-:Y:S01]  /*15870*/  IMAD.IADD R25, R25, 0x1, R0 ;  /* 0x0000000119197824 */ /* 0x000fe200078e0200 */
[----:B------:R-:W-:Y:S06]  /*15880*/  BRA `(.L_x_1236) ;  /* 0x00000000001c7947 */ /* 0x000fec0003800000 */
.L_x_1228:
[----:B------:R-:W-:Y:S01]  /*15890*/  UMOV UR4, URZ ;  /* 0x0000003f00047c82 */ /* 0x000fe20008000000 */
[----:B------:R-:W-:Y:S01]  /*158a0*/  UMOV UR5, URZ ;  /* 0x0000003f00057c82 */ /* 0x000fe20008000000 */
[----:B------:R-:W-:Y:S01]  /*158b0*/  ULDC UR6, c[0x0][0xc3c] ;  /* 0x00030f0000067ab9 */ /* 0x000fe20000000800 */
[----:B------:R-:W-:Y:S02]  /*158c0*/  IMAD.MOV.U32 R24, RZ, RZ, R0 ;  /* 0x000000ffff187224 */ /* 0x000fe400078e0000 */
[----:B------:R-:W-:Y:S02]  /*158d0*/  IMAD.U32 R25, RZ, RZ, UR4 ;  /* 0x00000004ff197e24 */ /* 0x000fe4000f8e00ff */
[----:B------:R-:W-:Y:S02]  /*158e0*/  IMAD.U32 R26, RZ, RZ, UR5 ;  /* 0x00000005ff1a7e24 */ /* 0x000fe4000f8e00ff */
[----:B------:R-:W-:-:S07]  /*158f0*/  IMAD.U32 R27, RZ, RZ, UR6 ;  /* 0x00000006ff1b7e24 */ /* 0x000fce000f8e00ff */
.L_x_1236:
[----:B------:R-:W1:Y:S01]  /*15900*/  S2R R0, SR_TID.X ;  /* 0x0000000000007919 */ /* 0x000e620000002100 */
[----:B------:R-:W-:Y:S05]  /*15910*/  WARPSYNC.ALL ;  /* 0x0000000000007948 */ /* 0x000fea0003800000 */
[----:B------:R-:W-:Y:S01]  /*15920*/  BAR.SYNC.DEFER_BLOCKING 0x4, 0x200 ;  /* 0x0108000000007b1d */ /* 0x000fe20000010000 */
[----:B-1----:R-:W-:-:S04]  /*15930*/  LOP3.LUT R0, R0, 0x1f, RZ, 0xc0, !PT ;  /* 0x0000001f00007812 */ /* 0x002fc800078ec0ff */
[----:B------:R-:W-:-:S13]  /*15940*/  ISETP.NE.AND P0, PT, R0, RZ, PT ;  /* 0x000000ff0000720c */ /* 0x000fda0003f05270 */
[----:B0-----:R-:W0:Y:S01]  /*15950*/  @!P0 S2R R3, SR_CgaCtaId ;  /* 0x0000000000038919 */ /* 0x001e220000008800 */
[----:B------:R-:W-:-:S04]  /*15960*/  @!P0 MOV R0, 0x400 ;  /* 0x0000040000008802 */ /* 0x000fc80000000f00 */
[----:B0-----:R-:W-:-:S05]  /*15970*/  @!P0 LEA R17, R3, R0, 0x18 ;  /* 0x0000000003118211 */ /* 0x001fca00078ec0ff */
[----:B------:R0:W-:Y:S01]  /*15980*/  @!P0 STS.128 [R17+0x168d0], R24 ;  /* 0x0168d01811008388 */ /* 0x0001e20000000c00 */
[----:B------:R-:W-:Y:S06]  /*15990*/  BAR.ARV 0x5, 0x200 ;  /* 0x0148000000007b1d */ /* 0x000fec0000002000 */
.L_x_1225:
[----:B------:R-:W-:Y:S02]  /*159a0*/  ULDC UR4, c[0x0][0xc3c] ;  /* 0x00030f0000047ab9 */ /* 0x000fe40000000800 */
[----:B----4-:R-:W-:-:S13]  /*159b0*/  ISETP.GE.AND P0, PT, R27, UR4, PT ;  /* 0x000000041b007c0c */ /* 0x010fda000bf06270 */
[----:B------:R-:W-:Y:S05]  /*159c0*/  @!P0 BRA `(.L_x_1237) ;  /* 0xffffffac00c48947 */ /* 0x000fea000383ffff */
[----:B------:R-:W-:Y:S05]  /*159d0*/  BSYNC B8 ;  /* 0x0000000000087941 */ /* 0x000fea0003800000 */
.L_x_1137:
[----:B--2---:R-:W2:Y:S01]  /*159e0*/  LDL.LU R0, [R1+0x24] ;  /* 0x0000240001007983 */ /* 0x004ea20000300800 */
[----:B------:R-:W-:Y:S01]  /*159f0*/  BSSY B0, `(.L_x_1238) ;  /* 0x000000b000007945 */ /* 0x000fe20003800000 */
[----:B0-----:R-:W0:Y:S01]  /*15a00*/  S2R R5, SR_CgaCtaId ;  /* 0x0000000000057919 */ /* 0x001e220000008800 */
[----:B--2---:R-:W-:-:S05]  /*15a10*/  VIADD R0, R0, 0x1 ;  /* 0x0000000100007836 */ /* 0x004fca0000000000 */
        /* <DEDUP_REMOVED lines=8> */
.L_x_1316:
[----:B------:R-:W-:Y:S05]  /*15aa0*/  BSYNC B0 ;  /* 0x0000000000007941 */ /* 0x000fea0003800000 */
.L_x_1238:
[----:B------:R-:W-:-:S03]  /*15ab0*/  UMOV UR4, 0xffffffff ;  /* 0xffffffff00047882 */ /* 0x000fc60000000000 */
[----:B------:R-:W-:Y:S05]  /*15ac0*/  BRA.DIV UR4, `(.L_x_1240) ;  /* 0x0000002204d07947 */ /* 0x000fea000b800000 */
[----:B0-----:R-:W0:Y:S02]  /*15ad0*/  S2R R0, SR_TID.X ;  /* 0x0000000000007919 */ /* 0x001e240000002100 */
[----:B0-----:R-:W-:-:S04]  /*15ae0*/  SHF.R.U32.HI R0, RZ, 0x5, R0 ;  /* 0x00000005ff007819 */ /* 0x001fc80000011600 */
[----:B------:R-:W-:-:S05]  /*15af0*/  LOP3.LUT R0, R0, 0x3, RZ, 0xc0, !PT ;  /* 0x0000000300007812 */ /* 0x000fca00078ec0ff */
[----:B------:R0:W2:Y:S02]  /*15b00*/  SHFL.IDX PT, R14, R0, RZ, 0x1f ;  /* 0x00001fff000e7589 */ /* 0x0000a400000e0000 */
.L_x_1319:
[----:B--2---:R-:W-:Y:S01]  /*15b10*/  ISETP.NE.AND P0, PT, R14, RZ, PT ;  /* 0x000000ff0e00720c */ /* 0x004fe20003f05270 */
[----:B------:R-:W-:-:S12]  /*15b20*/  BSSY B0, `(.L_x_1241) ;  /* 0x0000024000007945 */ /* 0x000fd80003800000 */
[----:B------:R-:W-:Y:S05]  /*15b30*/  @P0 BRA `(.L_x_1242) ;  /* 0x0000000000880947 */ /* 0x000fea0003800000 */
[----:B------:R-:W-:-:S03]  /*15b40*/  UMOV UR4, 0xffffffff ;  /* 0xffffffff00047882 */ /* 0x000fc60000000000 */
[----:B------:R-:W-:Y:S05]  /*15b50*/  BRA.DIV UR4, `(.L_x_1243) ;  /* 0x0000002204e07947 */ /* 0x000fea000b800000 */
[----:B------:R-:W-:-:S13]  /*15b60*/  ELECT P6, URZ, PT ;  /* 0x00000000003f782f */ /* 0x000fda00038c0000 */
.L_x_1322:
[----:B------:R-:W-:Y:S05]  /*15b70*/  @!P6 BRA `(.L_x_1242) ;  /* 0x000000000078e947 */ /* 0x000fea0003800000 */
[----:B------:R-:W-:-:S06]  /*15b80*/  ULOP3.LUT UR4, UR36, 0x2, URZ, 0xfc, !UPT ;  /* 0x0000000224047892 */ /* 0x000fcc000f8efc3f */
[----:B0-----:R-:W-:-:S05]  /*15b90*/  IMAD.U32 R0, RZ, RZ, UR4 ;  /* 0x00000004ff007e24 */ /* 0x001fca000f8e00ff */
[----:B------:R-:W-:-:S13]  /*15ba0*/  ISETP.NE.AND P2, PT, R0, 0x3, PT ;  /* 0x000000030000780c */ /* 0x000fda0003f45270 */
[----:B------:R-:W-:Y:S05]  /*15bb0*/  @!P2 BRA `(.L_x_1244) ;  /* 0x000000000004a947 */ /* 0x000fea0003800000 */
[----:B------:R-:W-:Y:S01]  /*15bc0*/  BPT.TRAP 0x1 ;  /* 0x000000040000795c */ /* 0x000fe20000300000 */
.L_x_1244:
[----:B------:R-:W-:Y:S01]  /*15bd0*/  VIADD R3, R9, 0x16840 ;  /* 0x0001684009037836 */ /* 0x000fe20000000000 */
[----:B------:R-:W-:Y:S01]  /*15be0*/  SHF.L.U32 R2, R28, 0x1f, RZ ;  /* 0x0000001f1c027819 */ /* 0x000fe200000006ff */
[C---:B------:R-:W-:Y:S02]  /*15bf0*/  VIADD R0, R18.reuse, 0x1 ;  /* 0x0000000112007836 */ /* 0x040fe40000000000 */
[----:B------:R-:W-:-:S03]  /*15c00*/  IMAD R7, R18, 0x8, R3 ;  /* 0x0000000812077824 */ /* 0x000fc600078e0203 */
[C---:B------:R-:W-:Y:S01]  /*15c10*/  ISETP.NE.AND P1, PT, R0.reuse, 0x2, PT ;  /* 0x000000020000780c */ /* 0x040fe20003f25270 */
[----:B------:R-:W0:Y:S03]  /*15c20*/  SYNCS.PHASECHK.TRANS64.TRYWAIT P0, [R7+URZ], R2 ;  /* 0x00000002070075a7 */ /* 0x000e26000800017f */
[----:B------:R-:W-:Y:S02]  /*15c30*/  SEL R5, RZ, 0x1, P1 ;  /* 0x00000001ff057807 */ /* 0x000fe40000800000 */
[----:B-1----:R-:W-:Y:S02]  /*15c40*/  SEL R4, R0, RZ, P1 ;  /* 0x000000ff00047207 */ /* 0x002fe40000800000 */
[----:B------:R-:W-:-:S03]  /*15c50*/  LOP3.LUT R0, R28, R5, RZ, 0x3c, !PT ;  /* 0x000000051c007212 */ /* 0x000fc600078e3cff */
[----:B------:R-:W-:Y:S01]  /*15c60*/  IMAD R3, R4, 0x8, R3 ;  /* 0x0000000804037824 */ /* 0x000fe200078e0203 */
[----:B------:R-:W-:Y:S01]  /*15c70*/  SHF.L.U32 R0, R0, 0x1f, RZ ;  /* 0x0000001f00007819 */ /* 0x000fe200000006ff */
[----:B0-----:R-:W-:Y:S06]  /*15c80*/  @!P0 BRA `(.L_x_1245) ;  /* 0x0000002000b48947 */ /* 0x001fec0003800000 */
.L_x_1323:
[----:B------:R-:W1:Y:S02]  /*15c90*/  SYNCS.PHASECHK.TRANS64.TRYWAIT P0, [R3+URZ], R0 ;  /* 0x00000000030075a7 */ /* 0x000e64000800017f */
[----:B-1----:R-:W-:Y:S05]  /*15ca0*/  @!P0 BRA `(.L_x_1246) ;  /* 0x0000002000c08947 */ /* 0x002fea0003800000 */
.L_x_1324:
[----:B------:R-:W-:Y:S05]  /*15cb0*/  @!P2 BRA `(.L_x_1247) ;  /* 0x000000000004a947 */ /* 0x000fea0003800000 */
[----:B------:R-:W-:Y:S01]  /*15cc0*/  BPT.TRAP 0x1 ;  /* 0x000000040000795c */ /* 0x000fe20000300000 */
.L_x_1247:
[----:B-1----:R-:W-:-:S04]  /*15cd0*/  VIADD R3, R9, 0x16860 ;  /* 0x0001686009037836 */ /* 0x002fc80000000000 */
[----:B------:R-:W-:-:S04]  /*15ce0*/  IMAD R5, R18, 0x8, R3 ;  /* 0x0000000812057824 */ /* 0x000fc800078e0203 */
[----:B------:R-:W1:Y:S02]  /*15cf0*/  SYNCS.PHASECHK.TRANS64.TRYWAIT P0, [R5+URZ], R2 ;  /* 0x00000002050075a7 */ /* 0x000e64000800017f */
[----:B-1----:R-:W-:Y:S05]  /*15d00*/  @!P0 BRA `(.L_x_1248) ;  /* 0x0000002000bc8947 */ /* 0x002fea0003800000 */
.L_x_1325:
[----:B------:R-:W-:-:S07]  /*15d10*/  IMAD R3, R4, 0x8, R3 ;  /* 0x0000000804037824 */ /* 0x000fce00078e0203 */
.L_x_1249:
[----:B--2---:R2:W4:Y:S02]  /*15d20*/  SYNCS.PHASECHK.TRANS64.TRYWAIT P0, [R3+URZ], R0 ;  /* 0x00000000030075a7 */ /* 0x004524000800017f */
[----:B----4-:R-:W-:Y:S05]  /*15d30*/  @!P0 NANOSLEEP.SYNCS 0x989680 ;  /* 0x009896800000895d */ /* 0x010fea0003900000 */
[----:B------:R-:W4:Y:S02]  /*15d40*/  @!P0 SYNCS.PHASECHK.TRANS64 P0, [R3+URZ], R0 ;  /* 0x00000000030085a7 */ /* 0x000f24000800007f */
[----:B----4-:R-:W-:Y:S05]  /*15d50*/  @!P0 BRA `(.L_x_1249) ;  /* 0xfffffffc00f08947 */ /* 0x010fea000383ffff */
.L_x_1242:
[----:B------:R-:W-:Y:S05]  /*15d60*/  BSYNC B0 ;  /* 0x0000000000007941 */ /* 0x000fea0003800000 */
.L_x_1241:
[----:B------:R-:W-:Y:S05]  /*15d70*/  EXIT ;  /* 0x000000000000794d */ /* 0x000fea0003800000 */
.L_x_1048:
[----:B0-----:R-:W-:-:S04]  /*15d80*/  IMAD.U32 R3, RZ, RZ, UR45 ;  /* 0x0000002dff037e24 */ /* 0x001fc8000f8e00ff */
[----:B------:R0:W1:Y:S03]  /*15d90*/  SYNCS.PHASECHK.TRANS64.TRYWAIT P1, [R3+URZ+0x16800], R0 ;  /* 0x01680000030075a7 */ /* 0x000066000802017f */
[----:B-1----:R-:W-:Y:S05]  /*15da0*/  @!P1 NANOSLEEP.SYNCS 0x989680 ;  /* 0x009896800000995d */ /* 0x002fea0003900000 */
[----:B------:R-:W1:Y:S02]  /*15db0*/  @!P1 SYNCS.PHASECHK.TRANS64 P1, [R3+URZ+0x16800], R0 ;  /* 0x01680000030095a7 */ /* 0x000e64000802007f */
[----:B-1----:R-:W-:Y:S05]  /*15dc0*/  @!P1 BRA `(.L_x_1048) ;  /* 0xfffffffc00ec9947 */ /* 0x002fea000383ffff */
[----:B------:R-:W-:Y:S05]  /*15dd0*/  BRA `(.L_x_1250) ;  /* 0xfffffec0005c7947 */ /* 0x000fea000383ffff */
.L_x_1052:
[----:B-1----:R1:W2:Y:S02]  /*15de0*/  SYNCS.PHASECHK.TRANS64.TRYWAIT P2, [R3+URZ+0x16830], R0 ;  /* 0x01683000030075a7 */ /* 0x0022a4000804017f */
[----:B--2---:R-:W-:Y:S05]  /*15df0*/  @!P2 NANOSLEEP.SYNCS 0x989680 ;  /* 0x009896800000a95d */ /* 0x004fea0003900000 */
[----:B------:R-:W2:Y:S02]  /*15e00*/  @!P2 SYNCS.PHASECHK.TRANS64 P2, [R3+URZ+0x16830], R0 ;  /* 0x016830000300a5a7 */ /* 0x000ea4000804007f */
[----:B--2---:R-:W-:Y:S05]  /*15e10*/  @!P2 BRA `(.L_x_1052) ;  /* 0xfffffffc00f0a947 */ /* 0x004fea000383ffff */
[----:B------:R-:W-:Y:S05]  /*15e20*/  BRA `(.L_x_1051) ;  /* 0xfffffec000807947 */ /* 0x000fea000383ffff */
.L_x_1068:
[----:B-1----:R-:W-:-:S04]  /*15e30*/  IMAD.U32 R7, RZ, RZ, UR6 ;  /* 0x00000006ff077e24 */ /* 0x002fc8000f8e00ff */
[----:B------:R1:W2:Y:S03]  /*15e40*/  SYNCS.PHASECHK.TRANS64.TRYWAIT P2, [R7+URZ+0x16830], R6 ;  /* 0x01683006070075a7 */ /* 0x0002a6000804017f */
[----:B--2---:R-:W-:Y:S05]  /*15e50*/  @!P2 NANOSLEEP.SYNCS 0x989680 ;  /* 0x009896800000a95d */ /* 0x004fea0003900000 */
[----:B------:R-:W2:Y:S02]  /*15e60*/  @!P2 SYNCS.PHASECHK.TRANS64 P2, [R7+URZ+0x16830], R6 ;  /* 0x016830060700a5a7 */ /* 0x000ea4000804007f */
[----:B--2---:R-:W-:Y:S05]  /*15e70*/  @!P2 BRA `(.L_x_1068) ;  /* 0xfffffffc00eca947 */ /* 0x004fea000383ffff */
[----:B------:R-:W-:Y:S05]  /*15e80*/  BRA `(.L_x_1065) ;  /* 0xfffffef000e47947 */ /* 0x000fea000383ffff */
.L_x_1072:
[----:B-1----:R-:W-:-:S04]  /*15e90*/  IMAD.U32 R7, RZ, RZ, UR6 ;  /* 0x00000006ff077e24 */ /* 0x002fc8000f8e00ff */
[----:B------:R1:W2:Y:S03]  /*15ea0*/  SYNCS.PHASECHK.TRANS64.TRYWAIT P2, [R7+URZ+0x16850], R6 ;  /* 0x01685006070075a7 */ /* 0x0002a6000804017f */
[----:B--2---:R-:W-:Y:S05]  /*15eb0*/  @!P2 NANOSLEEP.SYNCS 0x989680 ;  /* 0x009896800000a95d */ /* 0x004fea0003900000 */
[----:B------:R-:W2:Y:S02]  /*15ec0*/  @!P2 SYNCS.PHASECHK.TRANS64 P2, [R7+URZ+0x16850], R6 ;  /* 0x016850060700a5a7 */ /* 0x000ea4000804007f */
[----:B--2---:R-:W-:Y:S05]  /*15ed0*/  @!P2 BRA `(.L_x_1072) ;  /* 0xfffffffc00eca947 */ /* 0x004fea000383ffff */
[----:B------:R-:W-:Y:S05]  /*15ee0*/  BRA `(.L_x_1069) ;  /* 0xfffffef4005c7947 */ /* 0x000fea000383ffff */
.L_x_1089:
[----:B-1----:R-:W-:-:S04]  /*15ef0*/  IMAD.U32 R9, RZ, RZ, UR6 ;  /* 0x00000006ff097e24 */ /* 0x002fc8000f8e00ff */
[----:B------:R1:W2:Y:S03]  /*15f00*/  SYNCS.PHASECHK.TRANS64.TRYWAIT P2, [R9+URZ+0x16830], R0 ;  /* 0x01683000090075a7 */ /* 0x0002a6000804017f */
[----:B--2---:R-:W-:Y:S05]  /*15f10*/  @!P2 NANOSLEEP.SYNCS 0x989680 ;  /* 0x009896800000a95d */ /* 0x004fea0003900000 */
[----:B------:R-:W2:Y:S02]  /*15f20*/  @!P2 SYNCS.PHASECHK.TRANS64 P2, [R9+URZ+0x16830], R0 ;  /* 0x016830000900a5a7 */ /* 0x000ea4000804007f */
[----:B--2---:R-:W-:Y:S05]  /*15f30*/  @!P2 BRA `(.L_x_1089) ;  /* 0xfffffffc00eca947 */ /* 0x004fea000383ffff */
[----:B------:R-:W-:Y:S05]  /*15f40*/  BRA `(.L_x_1086) ;  /* 0xffffff2000cc7947 */ /* 0x000fea000383ffff */
.L_x_1093:
[----:B-1----:R-:W-:-:S04]  /*15f50*/  IMAD.U32 R2, RZ, RZ, UR6 ;  /* 0x00000006ff027e24 */ /* 0x002fc8000f8e00ff */
[----:B------:R1:W2:Y:S03]  /*15f60*/  SYNCS.PHASECHK.TRANS64.TRYWAIT P2, [R2+URZ+0x16850], R0 ;  /* 0x01685000020075a7 */ /* 0x0002a6000804017f */
[----:B--2---:R-:W-:Y:S05]  /*15f70*/  @!P2 NANOSLEEP.SYNCS 0x989680 ;  /* 0x009896800000a95d */ /* 0x004fea0003900000 */
[----:B------:R-:W2:Y:S02]  /*15f80*/  @!P2 SYNCS.PHASECHK.TRANS64 P2, [R2+URZ+0x16850], R0 ;  /* 0x016850000200a5a7 */ /* 0x000ea4000804007f */
[----:B--2---:R-:W-:Y:S05]  /*15f90*/  @!P2 BRA `(.L_x_1093) ;  /* 0xfffffffc00eca947 */ /* 0x004fea000383ffff */
[----:B------:R-:W-:Y:S05]  /*15fa0*/  BRA `(.L_x_1090) ;  /* 0xffffff2400447947 */ /* 0x000fea000383ffff */
.L_x_1099:
[----:B-1----:R-:W-:-:S04]  /*15fb0*/  IMAD.U32 R9, RZ, RZ, UR6 ;  /* 0x00000006ff097e24 */ /* 0x002fc8000f8e00ff */
[----:B------:R1:W2:Y:S03]  /*15fc0*/  SYNCS.PHASECHK.TRANS64.TRYWAIT P2, [R9+URZ+0x16830], R0 ;  /* 0x01683000090075a7 */ /* 0x0002a6000804017f */
[----:B--2---:R-:W-:Y:S05]  /*15fd0*/  @!P2 NANOSLEEP.SYNCS 0x989680 ;  /* 0x009896800000a95d */ /* 0x004fea0003900000 */
[----:B------:R-:W2:Y:S02]  /*15fe0*/  @!P2 SYNCS.PHASECHK.TRANS64 P2, [R9+URZ+0x16830], R0 ;  /* 0x016830000900a5a7 */ /* 0x000ea4000804007f */
[----:B--2---:R-:W-:Y:S05]  /*15ff0*/  @!P2 BRA `(.L_x_1099) ;  /* 0xfffffffc00eca947 */ /* 0x004fea000383ffff */
[----:B------:R-:W-:Y:S05]  /*16000*/  BRA `(.L_x_1096) ;  /* 0xffffff3c00e87947 */ /* 0x000fea000383ffff */
.L_x_1103:
[----:B-1----:R-:W-:-:S04]  /*16010*/  IMAD.U32 R2, RZ, RZ, UR6 ;  /* 0x00000006ff027e24 */ /* 0x002fc8000f8e00ff */
[----:B------:R1:W2:Y:S03]  /*16020*/  SYNCS.PHASECHK.TRANS64.TRYWAIT P2, [R2+URZ+0x16850], R0 ;  /* 0x01685000020075a7 */ /* 0x0002a6000804017f */
[----:B--2---:R-:W-:Y:S05]  /*16030*/  @!P2 NANOSLEEP.SYNCS 0x989680 ;  /* 0x009896800000a95d */ /* 0x004fea0003900000 */
[----:B------:R-:W2:Y:S02]  /*16040*/  @!P2 SYNCS.PHASECHK.TRANS64 P2, [R2+URZ+0x16850], R0 ;  /* 0x016850000200a5a7 */ /* 0x000ea4000804007f */
[----:B--2---:R-:W-:Y:S05]  /*16050*/  @!P2 BRA `(.L_x_1103) ;  /* 0xfffffffc00eca947 */ /* 0x004fea000383ffff */
[----:B------:R-:W-:Y:S05]  /*16060*/  BRA `(.L_x_1100) ;  /* 0xffffff4000607947 */ /* 0x000fea000383ffff */
.L_x_1116:
[----:B-1----:R-:W-:-:S04]  /*16070*/  IMAD.U32 R6, RZ, RZ, UR5 ;  /* 0x00000005ff067e24 */ /* 0x002fc8000f8e00ff */
[----:B------:R1:W2:Y:S03]  /*16080*/  SYNCS.PHASECHK.TRANS64.TRYWAIT P0, [R6+URZ+0x16850], R3 ;  /* 0x01685003060075a7 */ /* 0x0002a6000800017f */
[----:B--2---:R-:W-:Y:S05]  /*16090*/  @!P0 NANOSLEEP.SYNCS 0x989680 ;  /* 0x009896800000895d */ /* 0x004fea0003900000 */
[----:B------:R-:W2:Y:S02]  /*160a0*/  @!P0 SYNCS.PHASECHK.TRANS64 P0, [R6+URZ+0x16850], R3 ;  /* 0x01685003060085a7 */ /* 0x000ea4000800007f */
[----:B--2---:R-:W-:Y:S05]  /*160b0*/  @!P0 BRA `(.L_x_1116) ;  /* 0xfffffffc00ec8947 */ /* 0x004fea000383ffff */
[----:B------:R-:W-:Y:S05]  /*160c0*/  BRA `(.L_x_1115) ;  /* 0xffffff6800ec7947 */ /* 0x000fea000383ffff */
.L_x_1159:
[----:B------:R-:W3:Y:S01]  /*160d0*/  S2R R20, SR_TID.X ;  /* 0x0000000000147919 */ /* 0x000ee20000002100 */
[----:B------:R-:W-:Y:S01]  /*160e0*/  BSSY B0, `(.L_x_1251) ;  /* 0x000000a000007945 */ /* 0x000fe20003800000 */
[----:B--2---:R-:W-:Y:S02]  /*160f0*/  IMAD.MOV.U32 R12, RZ, RZ, RZ ;  /* 0x000000ffff0c7224 */ /* 0x004fe400078e00ff */
[----:B0-----:R-:W-:Y:S02]  /*16100*/  IMAD.MOV.U32 R11, RZ, RZ, 0x1f ;  /* 0x0000001fff0b7424 */ /* 0x001fe400078e00ff */
[----:B------:R-:W-:Y:S01]  /*16110*/  IMAD.MOV.U32 R15, RZ, RZ, -0x1 ;  /* 0xffffffffff0f7424 */ /* 0x000fe200078e00ff */
[----:B---3--:R-:W-:-:S04]  /*16120*/  SHF.R.U32.HI R20, RZ, 0x5, R20 ;  /* 0x00000005ff147819 */ /* 0x008fc80000011614 */
[----:B------:R-:W-:-:S05]  /*16130*/  LOP3.LUT R20, R20, 0x3, RZ, 0xc0, !PT ;  /* 0x0000000314147812 */ /* 0x000fca00078ec0ff */
[----:B------:R-:W-:-:S07]  /*16140*/  IMAD.MOV.U32 R13, RZ, RZ, R20 ;  /* 0x000000ffff0d7224 */ /* 0x000fce00078e0014 */
[----:B-1----:R-:W-:Y:S05]  /*16150*/  WARPSYNC.COLLECTIVE R15, `(.L_x_1252) ;  /* 0x000000000f087348 */ /* 0x002fea0003c00000 */
[----:B------:R0:W2:Y:S02]  /*16160*/  SHFL.IDX P6, R14, R13, R12, R11 ;  /* 0x0000000c0d0e7389 */ /* 0x0000a400000c000b */
[----:B012---:R-:W-:Y:S01]  /*16170*/  ENDCOLLECTIVE ;  /* 0x000000000000791b */ /* 0x007fe20003800000 */
.L_x_1252:
[----:B------:R-:W-:Y:S05]  /*16180*/  BSYNC B0 ;  /* 0x0000000000007941 */ /* 0x000fea0003800000 */
.L_x_1251:
[----:B------:R-:W-:Y:S05]  /*16190*/  BRA `(.L_x_1253) ;  /* 0xffffffb800387947 */ /* 0x000fea000383ffff */
.L_x_1161:
[----:B------:R-:W-:Y:S01]  /*161a0*/  BSSY B0, `(.L_x_1254) ;  /* 0x0000006000007945 */ /* 0x000fe20003800000 */
[----:B------:R-:W-:-:S07]  /*161b0*/  IMAD.MOV.U32 R15, RZ, RZ, -0x1 ;  /* 0xffffffffff0f7424 */ /* 0x000fce00078e00ff */
[----:B0123--:R-:W-:Y:S05]  /*161c0*/  WARPSYNC.COLLECTIVE R15, `(.L_x_1255) ;  /* 0x000000000f0c7348 */ /* 0x00ffea0003c00000 */
[----:B------:R-:W-:Y:S02]  /*161d0*/  ELECT P6, UR62, PT ;  /* 0x00000000003e782f */ /* 0x000fe400038c0000 */
[----:B------:R-:W-:Y:S01]  /*161e0*/  MOV R14, UR62 ;  /* 0x0000003e000e7c02 */ /* 0x000fe20008000f00 */
[----:B0123--:R-:W-:Y:S10]  /*161f0*/  ENDCOLLECTIVE ;  /* 0x000000000000791b */ /* 0x00fff40003800000 */
.L_x_1255:
[----:B------:R-:W-:Y:S05]  /*16200*/  BSYNC B0 ;  /* 0x0000000000007941 */ /* 0x000fea0003800000 */
.L_x_1254:
[----:B------:R-:W-:Y:S05]  /*16210*/  BRA `(.L_x_1256) ;  /* 0xffffffb800407947 */ /* 0x000fea000383ffff */
.L_x_1163:
[----:B---3--:R3:W4:Y:S02]  /*16220*/  SYNCS.PHASECHK.TRANS64.TRYWAIT P0, [R0+URZ+0x16840], R2 ;  /* 0x01684002000075a7 */ /* 0x008724000800017f */
[----:B----4-:R-:W-:Y:S05]  /*16230*/  @!P0 NANOSLEEP.SYNCS 0x989680 ;  /* 0x009896800000895d */ /* 0x010fea0003900000 */
[----:B------:R-:W4:Y:S02]  /*16240*/  @!P0 SYNCS.PHASECHK.TRANS64 P0, [R0+URZ+0x16840], R2 ;  /* 0x01684002000085a7 */ /* 0x000f24000800007f */
[----:B----4-:R-:W-:Y:S05]  /*16250*/  @!P0 BRA `(.L_x_1163) ;  /* 0xfffffffc00f08947 */ /* 0x010fea000383ffff */
[----:B------:R-:W-:Y:S05]  /*16260*/  BRA `(.L_x_1257) ;  /* 0xffffffb800907947 */ /* 0x000fea000383ffff */
.L_x_1167:
[----:B------:R-:W2:Y:S01]  /*16270*/  LDL.LU R11, [R1+0xc] ;  /* 0x00000c00010b7983 */ /* 0x000ea20000300800 */
[----:B------:R-:W-:Y:S01]  /*16280*/  IMAD.MOV.U32 R6, RZ, RZ, R12 ;  /* 0x000000ffff067224 */ /* 0x000fe200078e000c */
[----:B------:R-:W-:Y:S01]  /*16290*/  LOP3.LUT R10, R10, 0x7f, RZ, 0xc0, !PT ;  /* 0x0000007f0a0a7812 */ /* 0x000fe200078ec0ff */
[----:B------:R-:W-:Y:S02]  /*162a0*/  IMAD.MOV.U32 R13, RZ, RZ, R4 ;  /* 0x000000ffff0d7224 */ /* 0x000fe400078e0004 */
[----:B------:R-:W-:Y:S01]  /*162b0*/  IMAD.MOV.U32 R12, RZ, RZ, RZ ;  /* 0x000000ffff0c7224 */ /* 0x000fe200078e00ff */
[----:B------:R-:W-:Y:S01]  /*162c0*/  SHF.R.U32.HI R10, RZ, 0x3, R10 ;  /* 0x00000003ff0a7819 */ /* 0x000fe2000001160a */
[----:B------:R-:W-:-:S04]  /*162d0*/  IMAD.MOV.U32 R15, RZ, RZ, -0x1 ;  /* 0xffffffffff0f7424 */ /* 0x000fc800078e00ff */
[----:B------:R-:W-:-:S04]  /*162e0*/  IMAD.IADD R6, R10, 0x1, R6 ;  /* 0x000000010a067824 */ /* 0x000fc800078e0206 */
[----:B------:R-:W-:Y:S02]  /*162f0*/  VIADD R10, R6, 0x10 ;  /* 0x00000010060a7836 */ /* 0x000fe40000000000 */
[----:B--2---:R-:W-:Y:S02]  /*16300*/  IMAD R3, R11, R9, RZ ;  /* 0x000000090b037224 */ /* 0x004fe400078e02ff */
[----:B------:R-:W-:-:S03]  /*16310*/  IMAD.MOV.U32 R11, RZ, RZ, 0x181f ;  /* 0x0000181fff0b7424 */ /* 0x000fc600078e00ff */
[----:B------:R-:W-:-:S13]  /*16320*/  ISETP.GE.AND P1, PT, R6, R3, PT ;  /* 0x000000030600720c */ /* 0x000fda0003f26270 */
[----:B-----5:R-:W-:Y:S05]  /*16330*/  WARPSYNC.COLLECTIVE R15, `(.L_x_1258) ;  /* 0x000000000f087348 */ /* 0x020fea0003c00000 */
[----:B------:R0:W1:Y:S02]  /*16340*/  SHFL.IDX P6, R14, R13, R12, R11 ;  /* 0x0000000c0d0e7389 */ /* 0x00006400000c000b */
[----:B01---5:R-:W-:Y:S01]  /*16350*/  ENDCOLLECTIVE ;  /* 0x000000000000791b */ /* 0x023fe20003800000 */
.L_x_1258:
[----:B------:R-:W-:Y:S02]  /*16360*/  IMAD.MOV.U32 R13, RZ, RZ, R0 ;  /* 0x000000ffff0d7224 */ /* 0x000fe400078e0000 */
[----:B------:R-:W-:-:S07]  /*16370*/  IMAD.MOV.U32 R7, RZ, RZ, R14 ;  /* 0x000000ffff077224 */ /* 0x000fce00078e000e */
[----:B------:R-:W-:Y:S05]  /*16380*/  WARPSYNC.COLLECTIVE R15, `(.L_x_1259) ;  /* 0x000000000f087348 */ /* 0x000fea0003c00000 */
[----:B------:R0:W1:Y:S02]  /*16390*/  SHFL.IDX P6, R14, R13, R12, R11 ;  /* 0x0000000c0d0e7389 */ /* 0x00006400000c000b */
[----:B01----:R-:W-:Y:S01]  /*163a0*/  ENDCOLLECTIVE ;  /* 0x000000000000791b */ /* 0x003fe20003800000 */
.L_x_1259:
[----:B------:R-:W-:Y:S02]  /*163b0*/  IMAD.MOV.U32 R13, RZ, RZ, R4 ;  /* 0x000000ffff0d7224 */ /* 0x000fe400078e0004 */
[----:B------:R-:W-:Y:S02]  /*163c0*/  IMAD.MOV.U32 R12, RZ, RZ, 0x1 ;  /* 0x00000001ff0c7424 */ /* 0x000fe400078e00ff */
[----:B------:R-:W-:-:S07]  /*163d0*/  IMAD.MOV.U32 R8, RZ, RZ, R14 ;  /* 0x000000ffff087224 */ /* 0x000fce00078e000e */
[----:B------:R-:W-:Y:S05]  /*163e0*/  WARPSYNC.COLLECTIVE R15, `(.L_x_1260) ;  /* 0x000000000f087348 */ /* 0x000fea0003c00000 */
[----:B------:R0:W1:Y:S02]  /*163f0*/  SHFL.IDX P6, R14, R13, R12, R11 ;  /* 0x0000000c0d0e7389 */ /* 0x00006400000c000b */
[----:B01----:R-:W-:Y:S01]  /*16400*/  ENDCOLLECTIVE ;  /* 0x000000000000791b */ /* 0x003fe20003800000 */
.L_x_1260:
        /* <DEDUP_REMOVED lines=13> */
.L_x_1261:
[----:B------:R-:W-:Y:S02]  /*164e0*/  IMAD.MOV.U32 R13, RZ, RZ, R4 ;  /* 0x000000ffff0d7224 */ /* 0x000fe400078e0004 */
[----:B------:R-:W-:Y:S02]  /*164f0*/  IMAD.MOV.U32 R12, RZ, RZ, 0x2 ;  /* 0x00000002ff0c7424 */ /* 0x000fe400078e00ff */
[----:B------:R-:W-:-:S07]  /*16500*/  IMAD.MOV.U32 R8, RZ, RZ, R14 ;  /* 0x000000ffff087224 */ /* 0x000fce00078e000e */
[----:B------:R-:W-:Y:S05]  /*16510*/  WARPSYNC.COLLECTIVE R15, `(.L_x_1262) ;  /* 0x000000000f087348 */ /* 0x000fea0003c00000 */
[----:B------:R0:W1:Y:S02]  /*16520*/  SHFL.IDX P6, R14, R13, R12, R11 ;  /* 0x0000000c0d0e7389 */ /* 0x00006400000c000b */
[----:B01----:R-:W-:Y:S01]  /*16530*/  ENDCOLLECTIVE ;  /* 0x000000000000791b */ /* 0x003fe20003800000 */
.L_x_1262:
        /* <DEDUP_REMOVED lines=14> */
.L_x_1263:
[----:B------:R-:W-:Y:S02]  /*16620*/  IMAD.MOV.U32 R13, RZ, RZ, R4 ;  /* 0x000000ffff0d7224 */ /* 0x000fe400078e0004 */
[----:B------:R-:W-:Y:S02]  /*16630*/  IMAD.MOV.U32 R12, RZ, RZ, 0x3 ;  /* 0x00000003ff0c7424 */ /* 0x000fe400078e00ff */
[----:B------:R-:W-:-:S07]  /*16640*/  IMAD.MOV.U32 R8, RZ, RZ, R14 ;  /* 0x000000ffff087224 */ /* 0x000fce00078e000e */
[----:B------:R-:W-:Y:S05]  /*16650*/  WARPSYNC.COLLECTIVE R15, `(.L_x_1264) ;  /* 0x000000000f087348 */ /* 0x000fea0003c00000 */
[----:B------:R0:W1:Y:S02]  /*16660*/  SHFL.IDX P6, R14, R13, R12, R11 ;  /* 0x0000000c0d0e7389 */ /* 0x00006400000c000b */
[----:B01----:R-:W-:Y:S01]  /*16670*/  ENDCOLLECTIVE ;  /* 0x000000000000791b */ /* 0x003fe20003800000 */
.L_x_1264:
        /* <DEDUP_REMOVED lines=14> */
.L_x_1265:
[----:B------:R-:W-:Y:S02]  /*16760*/  IMAD.MOV.U32 R13, RZ, RZ, R4 ;  /* 0x000000ffff0d7224 */ /* 0x000fe400078e0004 */
[----:B------:R-:W-:Y:S02]  /*16770*/  IMAD.MOV.U32 R12, RZ, RZ, 0x4 ;  /* 0x00000004ff0c7424 */ /* 0x000fe400078e00ff */
[----:B------:R-:W-:-:S07]  /*16780*/  IMAD.MOV.U32 R8, RZ, RZ, R14 ;  /* 0x000000ffff087224 */ /* 0x000fce00078e000e */
[----:B------:R-:W-:Y:S05]  /*16790*/  WARPSYNC.COLLECTIVE R15, `(.L_x_1266) ;  /* 0x000000000f087348 */ /* 0x000fea0003c00000 */
[----:B------:R0:W1:Y:S02]  /*167a0*/  SHFL.IDX P6, R14, R13, R12, R11 ;  /* 0x0000000c0d0e7389 */ /* 0x00006400000c000b */
[----:B01----:R-:W-:Y:S01]  /*167b0*/  ENDCOLLECTIVE ;  /* 0x000000000000791b */ /* 0x003fe20003800000 */
.L_x_1266:
        /* <DEDUP_REMOVED lines=14> */
.L_x_1267:
[----:B------:R-:W-:Y:S02]  /*168a0*/  IMAD.MOV.U32 R13, RZ, RZ, R4 ;  /* 0x000000ffff0d7224 */ /* 0x000fe400078e0004 */
[----:B------:R-:W-:Y:S02]  /*168b0*/  IMAD.MOV.U32 R12, RZ, RZ, 0x5 ;  /* 0x00000005ff0c7424 */ /* 0x000fe400078e00ff */
[----:B------:R-:W-:-:S07]  /*168c0*/  IMAD.MOV.U32 R8, RZ, RZ, R14 ;  /* 0x000000ffff087224 */ /* 0x000fce00078e000e */
[----:B------:R-:W-:Y:S05]  /*168d0*/  WARPSYNC.COLLECTIVE R15, `(.L_x_1268) ;  /* 0x000000000f087348 */ /* 0x000fea0003c00000 */
[----:B------:R0:W1:Y:S02]  /*168e0*/  SHFL.IDX P6, R14, R13, R12, R11 ;  /* 0x0000000c0d0e7389 */ /* 0x00006400000c000b */
[----:B01----:R-:W-:Y:S01]  /*168f0*/  ENDCOLLECTIVE ;  /* 0x000000000000791b */ /* 0x003fe20003800000 */
.L_x_1268:
        /* <DEDUP_REMOVED lines=14> */
.L_x_1269:
[----:B------:R-:W-:Y:S02]  /*169e0*/  IMAD.MOV.U32 R13, RZ, RZ, R4 ;  /* 0x000000ffff0d7224 */ /* 0x000fe400078e0004 */
[----:B------:R-:W-:Y:S02]  /*169f0*/  IMAD.MOV.U32 R12, RZ, RZ, 0x6 ;  /* 0x00000006ff0c7424 */ /* 0x000fe400078e00ff */
[----:B------:R-:W-:-:S07]  /*16a00*/  IMAD.MOV.U32 R8, RZ, RZ, R14 ;  /* 0x000000ffff087224 */ /* 0x000fce00078e000e */
[----:B------:R-:W-:Y:S05]  /*16a10*/  WARPSYNC.COLLECTIVE R15, `(.L_x_1270) ;  /* 0x000000000f087348 */ /* 0x000fea0003c00000 */
[----:B------:R0:W1:Y:S02]  /*16a20*/  SHFL.IDX P6, R14, R13, R12, R11 ;  /* 0x0000000c0d0e7389 */ /* 0x00006400000c000b */
[----:B01----:R-:W-:Y:S01]  /*16a30*/  ENDCOLLECTIVE ;  /* 0x000000000000791b */ /* 0x003fe20003800000 */
.L_x_1270:
        /* <DEDUP_REMOVED lines=14> */
.L_x_1271:
[----:B------:R-:W-:Y:S02]  /*16b20*/  IMAD.MOV.U32 R13, RZ, RZ, R4 ;  /* 0x000000ffff0d7224 */ /* 0x000fe400078e0004 */
[----:B------:R-:W-:Y:S02]  /*16b30*/  IMAD.MOV.U32 R12, RZ, RZ, 0x7 ;  /* 0x00000007ff0c7424 */ /* 0x000fe400078e00ff */
[----:B------:R-:W-:-:S07]  /*16b40*/  IMAD.MOV.U32 R8, RZ, RZ, R14 ;  /* 0x000000ffff087224 */ /* 0x000fce00078e000e */
[----:B------:R-:W-:Y:S05]  /*16b50*/  WARPSYNC.COLLECTIVE R15, `(.L_x_1272) ;  /* 0x000000000f087348 */ /* 0x000fea0003c00000 */
[----:B------:R0:W1:Y:S02]  /*16b60*/  SHFL.IDX P6, R14, R13, R12, R11 ;  /* 0x0000000c0d0e7389 */ /* 0x00006400000c000b */
[----:B01----:R-:W-:Y:S01]  /*16b70*/  ENDCOLLECTIVE ;  /* 0x000000000000791b */ /* 0x003fe20003800000 */
.L_x_1272:
        /* <DEDUP_REMOVED lines=8> */
[----:B------:R0:W-:Y:S04]  /*16c00*/  @!P1 LDGSTS.E.BYPASS.LTC128B.128 [R20+0xb400], desc[UR52][R8.64], !P0 ;  /* 0x0b40000008149fae */ /* 0x0001e8000c101d74 */
[----:B------:R-:W-:Y:S01]  /*16c10*/  ISETP.GE.AND P1, PT, R0, R3, PT ;  /* 0x000000030000720c */ /* 0x000fe20003f26270 */
[----:B------:R-:W-:-:S02]  /*16c20*/  VIADD R0, R6, 0x80 ;  /* 0x0000008006007836 */ /* 0x000fc40000000000 */
[----:B------:R-:W-:-:S10]  /*16c30*/  IMAD.MOV.U32 R4, RZ, RZ, R14 ;  /* 0x000000ffff047224 */ /* 0x000fd400078e000e */
[----:B0-----:R-:W-:Y:S05]  /*16c40*/  WARPSYNC.COLLECTIVE R15, `(.L_x_1273) ;  /* 0x000000000f087348 */ /* 0x001fea0003c00000 */
[----:B------:R1:W2:Y:S02]  /*16c50*/  SHFL.IDX P6, R14, R13, R12, R11 ;  /* 0x0000000c0d0e7389 */ /* 0x0002a400000c000b */
[----:B012---:R-:W-:Y:S01]  /*16c60*/  ENDCOLLECTIVE ;  /* 0x000000000000791b */ /* 0x007fe20003800000 */
.L_x_1273:
[----:B------:R-:W-:Y:S01]  /*16c70*/  ISETP.GE.AND P2, PT, R0, R3, PT ;  /* 0x000000030000720c */ /* 0x000fe20003f46270 */
[----:B------:R-:W-:Y:S02]  /*16c80*/  IMAD.MOV.U32 R13, RZ, RZ, R2 ;  /* 0x000000ffff0d7224 */ /* 0x000fe400078e0002 */
[----:B------:R-:W-:Y:S02]  /*16c90*/  IMAD.MOV.U32 R12, RZ, RZ, RZ ;  /* 0x000000ffff0c7224 */ /* 0x000fe400078e00ff */
[----:B------:R-:W-:-:S08]  /*16ca0*/  IMAD.MOV.U32 R8, RZ, RZ, R14 ;  /* 0x000000ffff087224 */ /* 0x000fd000078e000e */
[----:B------:R-:W-:Y:S05]  /*16cb0*/  WARPSYNC.COLLECTIVE R15, `(.L_x_1274) ;  /* 0x000000000f087348 */ /* 0x000fea0003c00000 */
[----:B------:R0:W1:Y:S02]  /*16cc0*/  SHFL.IDX P6, R14, R13, R12, R11 ;  /* 0x0000000c0d0e7389 */ /* 0x00006400000c000b */
[----:B01----:R-:W-:Y:S01]  /*16cd0*/  ENDCOLLECTIVE ;  /* 0x000000000000791b */ /* 0x003fe20003800000 */
.L_x_1274:
        /* <DEDUP_REMOVED lines=13> */
.L_x_1275:
[----:B------:R-:W-:Y:S02]  /*16db0*/  IMAD.MOV.U32 R13, RZ, RZ, R2 ;  /* 0x000000ffff0d7224 */ /* 0x000fe400078e0002 */
[----:B------:R-:W-:Y:S02]  /*16dc0*/  IMAD.MOV.U32 R12, RZ, RZ, 0x1 ;  /* 0x00000001ff0c7424 */ /* 0x000fe400078e00ff */
[----:B------:R-:W-:-:S07]  /*16dd0*/  IMAD.MOV.U32 R7, RZ, RZ, R14 ;  /* 0x000000ffff077224 */ /* 0x000fce00078e000e */
[----:B------:R-:W-:Y:S05]  /*16de0*/  WARPSYNC.COLLECTIVE R15, `(.L_x_1276) ;  /* 0x000000000f087348 */ /* 0x000fea0003c00000 */
[----:B------:R0:W1:Y:S02]  /*16df0*/  SHFL.IDX P6, R14, R13, R12, R11 ;  /* 0x0000000c0d0e7389 */ /* 0x00006400000c000b */
[----:B01----:R-:W-:Y:S01]  /*16e00*/  ENDCOLLECTIVE ;  /* 0x000000000000791b */ /* 0x003fe20003800000 */
.L_x_1276:
[----:B------:R-:W-:-:S05]  /*16e10*/  @!P2 LEA R7, P1, R21, R7, 0x1 ;  /* 0x000000071507a211 */ /* 0x000fca00078208ff */
[----:B------:R-:W-:Y:S02]  /*16e20*/  @!P2 IMAD.X R0, RZ, RZ, R0, P1 ;  /* 0x000000ffff00a224 */ /* 0x000fe400008e0600 */
        /* <DEDUP_REMOVED lines=13> */
.L_x_1277:
[----:B------:R-:W-:Y:S02]  /*16f00*/  IMAD.MOV.U32 R13, RZ, RZ, R2 ;  /* 0x000000ffff0d7224 */ /* 0x000fe400078e0002 */
[----:B------:R-:W-:Y:S02]  /*16f10*/  IMAD.MOV.U32 R12, RZ, RZ, 0x2 ;  /* 0x00000002ff0c7424 */ /* 0x000fe400078e00ff */
[----:B------:R-:W-:-:S07]  /*16f20*/  IMAD.MOV.U32 R8, RZ, RZ, R14 ;  /* 0x000000ffff087224 */ /* 0x000fce00078e000e */
[----:B------:R-:W-:Y:S05]  /*16f30*/  WARPSYNC.COLLECTIVE R15, `(.L_x_1278) ;  /* 0x000000000f087348 */ /* 0x000fea0003c00000 */
[----:B------:R0:W1:Y:S02]  /*16f40*/  SHFL.IDX P6, R14, R13, R12, R11 ;  /* 0x0000000c0d0e7389 */ /* 0x00006400000c000b */
[----:B01----:R-:W-:Y:S01]  /*16f50*/  ENDCOLLECTIVE ;  /* 0x000000000000791b */ /* 0x003fe20003800000 */
.L_x_1278:
        /* <DEDUP_REMOVED lines=13> */
.L_x_1279:
[----:B------:R-:W-:Y:S02]  /*17030*/  IMAD.MOV.U32 R13, RZ, RZ, R2 ;  /* 0x000000ffff0d7224 */ /* 0x000fe400078e0002 */
[----:B------:R-:W-:Y:S02]  /*17040*/  IMAD.MOV.U32 R12, RZ, RZ, 0x3 ;  /* 0x00000003ff0c7424 */ /* 0x000fe400078e00ff */
[----:B------:R-:W-:-:S07]  /*17050*/  IMAD.MOV.U32 R8, RZ, RZ, R14 ;  /* 0x000000ffff087224 */ /* 0x000fce00078e000e */
[----:B------:R-:W-:Y:S05]  /*17060*/  WARPSYNC.COLLECTIVE R15, `(.L_x_1280) ;  /* 0x000000000f087348 */ /* 0x000fea0003c00000 */
[----:B------:R0:W1:Y:S02]  /*17070*/  SHFL.IDX P6, R14, R13, R12, R11 ;  /* 0x0000000c0d0e7389 */ /* 0x00006400000c000b */
[----:B01----:R-:W-:Y:S01]  /*17080*/  ENDCOLLECTIVE ;  /* 0x000000000000791b */ /* 0x003fe20003800000 */
.L_x_1280:
        /* <DEDUP_REMOVED lines=12> */
.L_x_1281:
[----:B------:R-:W-:Y:S01]  /*17150*/  IMAD.MOV.U32 R2, RZ, RZ, R14 ;  /* 0x000000ffff027224 */ /* 0x000fe200078e000e */
[----:B------:R-:W-:Y:S06]  /*17160*/  BRA `(.L_x_1282) ;  /* 0xffffffb8009c7947 */ /* 0x000fec000383ffff */
.L_x_1170:
[----:B0-----:R0:W1:Y:S02]  /*17170*/  SYNCS.PHASECHK.TRANS64.TRYWAIT P0, [R17+URZ+0x16820], R0 ;  /* 0x01682000110075a7 */ /* 0x001064000800017f */
[----:B-1----:R-:W-:Y:S05]  /*17180*/  @!P0 NANOSLEEP.SYNCS 0x989680 ;  /* 0x009896800000895d */ /* 0x002fea0003900000 */
[----:B------:R-:W1:Y:S02]  /*17190*/  @!P0 SYNCS.PHASECHK.TRANS64 P0, [R17+URZ+0x16820], R0 ;  /* 0x01682000110085a7 */ /* 0x000e64000800007f */
[----:B-1----:R-:W-:Y:S05]  /*171a0*/  @!P0 BRA `(.L_x_1170) ;  /* 0xfffffffc00f08947 */ /* 0x002fea000383ffff */
[----:B------:R-:W-:Y:S05]  /*171b0*/  BRA `(.L_x_1283) ;  /* 0xffffffb800fc7947 */ /* 0x000fea000383ffff */
.L_x_1179:
[----:B-1----:R1:W2:Y:S02]  /*171c0*/  SYNCS.PHASECHK.TRANS64.TRYWAIT P0, [R2+URZ+0x16840], R3 ;  /* 0x01684003020075a7 */ /* 0x0022a4000800017f */
[----:B--2---:R-:W-:Y:S05]  /*171d0*/  @!P0 NANOSLEEP.SYNCS 0x989680 ;  /* 0x009896800000895d */ /* 0x004fea0003900000 */
[----:B------:R-:W2:Y:S02]  /*171e0*/  @!P0 SYNCS.PHASECHK.TRANS64 P0, [R2+URZ+0x16840], R3 ;  /* 0x01684003020085a7 */ /* 0x000ea4000800007f */
[----:B--2---:R-:W-:Y:S05]  /*171f0*/  @!P0 BRA `(.L_x_1179) ;  /* 0xfffffffc00f08947 */ /* 0x004fea000383ffff */
[----:B------:R-:W-:Y:S05]  /*17200*/  BRA `(.L_x_1284) ;  /* 0xffffffbc00e07947 */ /* 0x000fea000383ffff */
.L_x_1184:
[----:B0-----:R0:W1:Y:S02]  /*17210*/  SYNCS.PHASECHK.TRANS64.TRYWAIT P0, [R3+URZ+0x60], R2 ;  /* 0x00006002030075a7 */ /* 0x001064000800017f */
[----:B-1----:R-:W-:Y:S05]  /*17220*/  @!P0 NANOSLEEP.SYNCS 0x989680 ;  /* 0x009896800000895d */ /* 0x002fea0003900000 */
[----:B------:R-:W1:Y:S02]  /*17230*/  @!P0 SYNCS.PHASECHK.TRANS64 P0, [R3+URZ+0x60], R2 ;  /* 0x00006002030085a7 */ /* 0x000e64000800007f */
[----:B-1----:R-:W-:Y:S05]  /*17240*/  @!P0 BRA `(.L_x_1184) ;  /* 0xfffffffc00f08947 */ /* 0x002fea000383ffff */
[----:B------:R-:W-:Y:S05]  /*17250*/  BRA `(.L_x_1285) ;  /* 0xffffffc0006c7947 */ /* 0x000fea000383ffff */
.L_x_1192:
[----:B-1----:R1:W2:Y:S02]  /*17260*/  SYNCS.PHASECHK.TRANS64.TRYWAIT P0, [R2+URZ+0x16840], R3 ;  /* 0x01684003020075a7 */ /* 0x0022a4000800017f */
[----:B--2---:R-:W-:Y:S05]  /*17270*/  @!P0 NANOSLEEP.SYNCS 0x989680 ;  /* 0x009896800000895d */ /* 0x004fea0003900000 */
[----:B------:R-:W2:Y:S02]  /*17280*/  @!P0 SYNCS.PHASECHK.TRANS64 P0, [R2+URZ+0x16840], R3 ;  /* 0x01684003020085a7 */ /* 0x000ea4000800007f */
[----:B--2---:R-:W-:Y:S05]  /*17290*/  @!P0 BRA `(.L_x_1192) ;  /* 0xfffffffc00f08947 */ /* 0x004fea000383ffff */
[----:B------:R-:W-:Y:S05]  /*172a0*/  BRA `(.L_x_1286) ;  /* 0xffffffc400a87947 */ /* 0x000fea000383ffff */
.L_x_1197:
[----:B0-----:R0:W1:Y:S02]  /*172b0*/  SYNCS.PHASECHK.TRANS64.TRYWAIT P0, [R10+URZ+0x60], R3 ;  /* 0x000060030a0075a7 */ /* 0x001064000800017f */
[----:B-1----:R-:W-:Y:S05]  /*172c0*/  @!P0 NANOSLEEP.SYNCS 0x989680 ;  /* 0x009896800000895d */ /* 0x002fea0003900000 */
[----:B------:R-:W1:Y:S02]  /*172d0*/  @!P0 SYNCS.PHASECHK.TRANS64 P0, [R10+URZ+0x60], R3 ;  /* 0x000060030a0085a7 */ /* 0x000e64000800007f */
[----:B-1----:R-:W-:Y:S05]  /*172e0*/  @!P0 BRA `(.L_x_1197) ;  /* 0xfffffffc00f08947 */ /* 0x002fea000383ffff */
[----:B------:R-:W-:Y:S05]  /*172f0*/  BRA `(.L_x_1287) ;  /* 0xffffffc800347947 */ /* 0x000fea000383ffff */
.L_x_1205:
[----:B-1----:R1:W2:Y:S02]  /*17300*/  SYNCS.PHASECHK.TRANS64.TRYWAIT P0, [R2+URZ+0x16840], R3 ;  /* 0x01684003020075a7 */ /* 0x0022a4000800017f */
[----:B--2---:R-:W-:Y:S05]  /*17310*/  @!P0 NANOSLEEP.SYNCS 0x989680 ;  /* 0x009896800000895d */ /* 0x004fea0003900000 */
[----:B------:R-:W2:Y:S02]  /*17320*/  @!P0 SYNCS.PHASECHK.TRANS64 P0, [R2+URZ+0x16840], R3 ;  /* 0x01684003020085a7 */ /* 0x000ea4000800007f */
[----:B--2---:R-:W-:Y:S05]  /*17330*/  @!P0 BRA `(.L_x_1205) ;  /* 0xfffffffc00f08947 */ /* 0x004fea000383ffff */
[----:B------:R-:W-:Y:S05]  /*17340*/  BRA `(.L_x_1288) ;  /* 0xffffffcc00447947 */ /* 0x000fea000383ffff */
.L_x_1210:
[----:B0-----:R0:W1:Y:S02]  /*17350*/  SYNCS.PHASECHK.TRANS64.TRYWAIT P0, [R7+URZ+0x60], R2 ;  /* 0x00006002070075a7 */ /* 0x001064000800017f */
[----:B-1----:R-:W-:Y:S05]  /*17360*/  @!P0 NANOSLEEP.SYNCS 0x989680 ;  /* 0x009896800000895d */ /* 0x002fea0003900000 */
[----:B------:R-:W1:Y:S02]  /*17370*/  @!P0 SYNCS.PHASECHK.TRANS64 P0, [R7+URZ+0x60], R2 ;  /* 0x00006002070085a7 */ /* 0x000e64000800007f */
[----:B-1----:R-:W-:Y:S05]  /*17380*/  @!P0 BRA `(.L_x_1210) ;  /* 0xfffffffc00f08947 */ /* 0x002fea000383ffff */
[----:B------:R-:W-:Y:S05]  /*17390*/  BRA `(.L_x_1289) ;  /* 0xffffffcc00d47947 */ /* 0x000fea000383ffff */
.L_x_1220:
[----:B0-----:R0:W1:Y:S02]  /*173a0*/  SYNCS.PHASECHK.TRANS64.TRYWAIT P0, [R3+URZ+0x16860], R0 ;  /* 0x01686000030075a7 */ /* 0x001064000800017f */
[----:B-1----:R-:W-:Y:S05]  /*173b0*/  @!P0 NANOSLEEP.SYNCS 0x989680 ;  /* 0x009896800000895d */ /* 0x002fea0003900000 */
[----:B------:R-:W1:Y:S02]  /*173c0*/  @!P0 SYNCS.PHASECHK.TRANS64 P0, [R3+URZ+0x16860], R0 ;  /* 0x01686000030085a7 */ /* 0x000e64000800007f */
[----:B-1----:R-:W-:Y:S05]  /*173d0*/  @!P0 BRA `(.L_x_1220) ;  /* 0xfffffffc00f08947 */ /* 0x002fea000383ffff */
[----:B------:R-:W-:Y:S05]  /*173e0*/  BRA `(.L_x_1290) ;  /* 0xffffffd000d07947 */ /* 0x000fea000383ffff */
.L_x_1226:
[----:B------:R-:W-:Y:S01]  /*173f0*/  BSSY B0, `(.L_x_1291) ;  /* 0x0000008000007945 */ /* 0x000fe20003800000 */
[----:B------:R-:W-:Y:S02]  /*17400*/  IMAD.MOV.U32 R13, RZ, RZ, R24 ;  /* 0x000000ffff0d7224 */ /* 0x000fe400078e0018 */
[----:B--2---:R-:W-:Y:S02]  /*17410*/  IMAD.MOV.U32 R12, RZ, RZ, RZ ;  /* 0x000000ffff0c7224 */ /* 0x004fe400078e00ff */
[----:B0-----:R-:W-:Y:S02]  /*17420*/  IMAD.MOV.U32 R11, RZ, RZ, 0x1f ;  /* 0x0000001fff0b7424 */ /* 0x001fe400078e00ff */
[----:B------:R-:W-:-:S07]  /*17430*/  IMAD.MOV.U32 R15, RZ, RZ, -0x1 ;  /* 0xffffffffff0f7424 */ /* 0x000fce00078e00ff */
[----:B-1----:R-:W-:Y:S05]  /*17440*/  WARPSYNC.COLLECTIVE R15, `(.L_x_1292) ;  /* 0x000000000f087348 */ /* 0x002fea0003c00000 */
[----:B------:R0:W2:Y:S02]  /*17450*/  SHFL.IDX P6, R14, R13, R12, R11 ;  /* 0x0000000c0d0e7389 */ /* 0x0000a400000c000b */
[----:B012---:R-:W-:Y:S01]  /*17460*/  ENDCOLLECTIVE ;  /* 0x000000000000791b */ /* 0x007fe20003800000 */
.L_x_1292:
[----:B------:R-:W-:Y:S05]  /*17470*/  BSYNC B0 ;  /* 0x0000000000007941 */ /* 0x000fea0003800000 */
.L_x_1291:
        /* <DEDUP_REMOVED lines=9> */
.L_x_1293:
[----:B------:R-:W-:Y:S02]  /*17510*/  ULDC UR4, c[0x0][0xc3c] ;  /* 0x00030f0000047ab9 */ /* 0x000fe40000000800 */
[----:B------:R-:W-:-:S13]  /*17520*/  ISETP.GE.OR P1, PT, R7, UR4, !P0 ;  /* 0x0000000407007c0c */ /* 0x000fda000c726670 */
[----:B------:R-:W0:Y:S08]  /*17530*/  @!P1 LDC.64 R4, c[0x0][0xc80] ;  /* 0x00032000ff049b82 */ /* 0x000e300000000a00 */
[----:B------:R-:W1:Y:S01]  /*17540*/  @!P1 LDC.64 R2, c[0x0][0xc78] ;  /* 0x00031e00ff029b82 */ /* 0x000e620000000a00 */
[----:B------:R-:W-:Y:S01]  /*17550*/  CS2R R24, SRZ ;  /* 0x0000000000187805 */ /* 0x000fe2000001ff00 */
[----:B------:R-:W-:-:S02]  /*17560*/  IMAD.MOV.U32 R8, RZ, RZ, RZ ;  /* 0x000000ffff087224 */ /* 0x000fc400078e00ff */
[----:B------:R-:W-:Y:S02]  /*17570*/  IMAD.MOV.U32 R11, RZ, RZ, RZ ;  /* 0x000000ffff0b7224 */ /* 0x000fe400078e00ff */
[----:B------:R-:W-:Y:S02]  /*17580*/  IMAD.MOV.U32 R6, RZ, RZ, R14 ;  /* 0x000000ffff067224 */ /* 0x000fe400078e000e */
[----:B0-----:R-:W-:-:S06]  /*17590*/  @!P1 IMAD.WIDE R4, R7, 0x4, R4 ;  /* 0x0000000407049825 */ /* 0x001fcc00078e0204 */
[----:B------:R-:W2:Y:S01]  /*175a0*/  @!P1 LDG.E R4, desc[UR52][R4.64] ;  /* 0x0000003404049981 */ /* 0x000ea2000c1e1900 */
[----:B-1----:R-:W-:-:S06]  /*175b0*/  @!P1 IMAD.WIDE R2, R7, 0x4, R2 ;  /* 0x0000000407029825 */ /* 0x002fcc00078e0202 */
[----:B------:R-:W3:Y:S01]  /*175c0*/  @!P1 LDG.E R2, desc[UR52][R2.64] ;  /* 0x0000003402029981 */ /* 0x000ee2000c1e1900 */
[C---:B------:R-:W-:Y:S02]  /*175d0*/  ISETP.GE.U32.AND P2, PT, R9.reuse, 0x2, PT ;  /* 0x000000020900780c */ /* 0x040fe40003f46070 */
[C---:B------:R-:W-:Y:S02]  /*175e0*/  ISETP.GE.U32.AND P3, PT, R9.reuse, 0x4, PT ;  /* 0x000000040900780c */ /* 0x040fe40003f66070 */
        /* <DEDUP_REMOVED lines=9> */
.L_x_1294:
[----:B------:R-:W-:Y:S01]  /*17680*/  IMAD.MOV.U32 R12, RZ, RZ, 0x2 ;  /* 0x00000002ff0c7424 */ /* 0x000fe200078e00ff */
[----:B------:R-:W-:-:S05]  /*17690*/  SEL R14, R14, RZ, P1 ;  /* 0x000000ff0e0e7207 */ /* 0x000fca0000800000 */
[----:B------:R-:W-:-:S04]  /*176a0*/  IMAD.IADD R7, R13, 0x1, R14 ;  /* 0x000000010d077824 */ /* 0x000fc800078e020e */
[----:B------:R-:W-:-:S07]  /*176b0*/  IMAD.MOV.U32 R13, RZ, RZ, R7 ;  /* 0x000000ffff0d7224 */ /* 0x000fce00078e0007 */
[----:B------:R-:W-:Y:S05]  /*176c0*/  WARPSYNC.COLLECTIVE R15, `(.L_x_1295) ;  /* 0x000000000f087348 */ /* 0x000fea0003c00000 */
[----:B------:R0:W1:Y:S02]  /*176d0*/  SHFL.UP P6, R14, R13, R12, R11 ;  /* 0x0400000c0d0e7389 */ /* 0x00006400000c000b */
[----:B01----:R-:W-:Y:S01]  /*176e0*/  ENDCOLLECTIVE ;  /* 0x000000000000791b */ /* 0x003fe20003800000 */
.L_x_1295:
[----:B------:R-:W-:Y:S01]  /*176f0*/  IMAD.MOV.U32 R12, RZ, RZ, 0x4 ;  /* 0x00000004ff0c7424 */ /* 0x000fe200078e00ff */
[----:B------:R-:W-:-:S05]  /*17700*/  SEL R2, R14, RZ, P2 ;  /* 0x000000ff0e027207 */ /* 0x000fca0001000000 */
[----:B------:R-:W-:-:S04]  /*17710*/  IMAD.IADD R2, R7, 0x1, R2 ;  /* 0x0000000107027824 */ /* 0x000fc800078e0202 */
[----:B------:R-:W-:-:S07]  /*17720*/  IMAD.MOV.U32 R13, RZ, RZ, R2 ;  /* 0x000000ffff0d7224 */ /* 0x000fce00078e0002 */
[----:B------:R-:W-:Y:S05]  /*17730*/  WARPSYNC.COLLECTIVE R15, `(.L_x_1296) ;  /* 0x000000000f087348 */ /* 0x000fea0003c00000 */
[----:B------:R0:W1:Y:S02]  /*17740*/  SHFL.UP P6, R14, R13, R12, R11 ;  /* 0x0400000c0d0e7389 */ /* 0x00006400000c000b */
[----:B01----:R-:W-:Y:S01]  /*17750*/  ENDCOLLECTIVE ;  /* 0x000000000000791b */ /* 0x003fe20003800000 */
.L_x_1296:
[----:B------:R-:W-:Y:S01]  /*17760*/  IMAD.MOV.U32 R12, RZ, RZ, 0x8 ;  /* 0x00000008ff0c7424 */ /* 0x000fe200078e00ff */
[----:B------:R-:W-:-:S05]  /*17770*/  SEL R3, R14, RZ, P3 ;  /* 0x000000ff0e037207 */ /* 0x000fca0001800000 */
[----:B------:R-:W-:-:S04]  /*17780*/  IMAD.IADD R3, R2, 0x1, R3 ;  /* 0x0000000102037824 */ /* 0x000fc800078e0203 */
[----:B------:R-:W-:-:S07]  /*17790*/  IMAD.MOV.U32 R13, RZ, RZ, R3 ;  /* 0x000000ffff0d7224 */ /* 0x000fce00078e0003 */
[----:B------:R-:W-:Y:S05]  /*177a0*/  WARPSYNC.COLLECTIVE R15, `(.L_x_1297) ;  /* 0x000000000f087348 */ /* 0x000fea0003c00000 */
[----:B------:R0:W1:Y:S02]  /*177b0*/  SHFL.UP P6, R14, R13, R12, R11 ;  /* 0x0400000c0d0e7389 */ /* 0x00006400000c000b */
[----:B01----:R-:W-:Y:S01]  /*177c0*/  ENDCOLLECTIVE ;  /* 0x000000000000791b */ /* 0x003fe20003800000 */
.L_x_1297:
[----:B------:R-:W-:Y:S01]  /*177d0*/  IMAD.MOV.U32 R12, RZ, RZ, 0x10 ;  /* 0x00000010ff0c7424 */ /* 0x000fe200078e00ff */
[----:B------:R-:W-:-:S05]  /*177e0*/  SEL R4, R14, RZ, P4 ;  /* 0x000000ff0e047207 */ /* 0x000fca0002000000 */
[----:B------:R-:W-:-:S04]  /*177f0*/  IMAD.IADD R4, R3, 0x1, R4 ;  /* 0x0000000103047824 */ /* 0x000fc800078e0204 */
[----:B------:R-:W-:-:S07]  /*17800*/  IMAD.MOV.U32 R13, RZ, RZ, R4 ;  /* 0x000000ffff0d7224 */ /* 0x000fce00078e0004 */
[----:B------:R-:W-:Y:S05]  /*17810*/  WARPSYNC.COLLECTIVE R15, `(.L_x_1298) ;  /* 0x000000000f087348 */ /* 0x000fea0003c00000 */
[----:B------:R0:W1:Y:S02]  /*17820*/  SHFL.UP P6, R14, R13, R12, R11 ;  /* 0x0400000c0d0e7389 */ /* 0x00006400000c000b */
[----:B01----:R-:W-:Y:S01]  /*17830*/  ENDCOLLECTIVE ;  /* 0x000000000000791b */ /* 0x003fe20003800000 */
.L_x_1298:
        /* <DEDUP_REMOVED lines=8> */
.L_x_1299:
[----:B------:R-:W-:Y:S05]  /*178c0*/  BRA `(.L_x_1300) ;  /* 0xffffffd4000c7947 */ /* 0x000fea000383ffff */
.L_x_1229:
[----:B------:R-:W-:Y:S01]  /*178d0*/  BSSY B0, `(.L_x_1301) ;  /* 0x0000007000007945 */ /* 0x000fe20003800000 */
[----:B--2---:R-:W-:Y:S02]  /*178e0*/  IMAD.MOV.U32 R12, RZ, RZ, 0x1 ;  /* 0x00000001ff0c7424 */ /* 0x004fe400078e00ff */
[----:B------:R-:W-:Y:S02]  /*178f0*/  IMAD.MOV.U32 R11, RZ, RZ, RZ ;  /* 0x000000ffff0b7224 */ /* 0x000fe400078e00ff */
[----:B------:R-:W-:-:S07]  /*17900*/  IMAD.MOV.U32 R15, RZ, RZ, -0x1 ;  /* 0xffffffffff0f7424 */ /* 0x000fce00078e00ff */
[----:B------:R-:W-:Y:S05]  /*17910*/  WARPSYNC.COLLECTIVE R15, `(.L_x_1302) ;  /* 0x000000000f087348 */ /* 0x000fea0003c00000 */
[----:B------:R0:W1:Y:S02]  /*17920*/  SHFL.UP P6, R14, R13, R12, R11 ;  /* 0x0400000c0d0e7389 */ /* 0x00006400000c000b */
[----:B01----:R-:W-:Y:S01]  /*17930*/  ENDCOLLECTIVE ;  /* 0x000000000000791b */ /* 0x003fe20003800000 */
.L_x_1302:
[----:B------:R-:W-:Y:S05]  /*17940*/  BSYNC B0 ;  /* 0x0000000000007941 */ /* 0x000fea0003800000 */
.L_x_1301:
        /* <DEDUP_REMOVED lines=8> */
.L_x_1303:
[----:B------:R-:W-:Y:S01]  /*179d0*/  IMAD.MOV.U32 R12, RZ, RZ, 0x4 ;  /* 0x00000004ff0c7424 */ /* 0x000fe200078e00ff */
[----:B------:R-:W-:-:S05]  /*179e0*/  SEL R2, R14, RZ, P2 ;  /* 0x000000ff0e027207 */ /* 0x000fca0001000000 */
[----:B------:R-:W-:-:S04]  /*179f0*/  IMAD.IADD R2, R13, 0x1, R2 ;  /* 0x000000010d027824 */ /* 0x000fc800078e0202 */
[----:B------:R-:W-:-:S07]  /*17a00*/  IMAD.MOV.U32 R13, RZ, RZ, R2 ;  /* 0x000000ffff0d7224 */ /* 0x000fce00078e0002 */
[----:B------:R-:W-:Y:S05]  /*17a10*/  WARPSYNC.COLLECTIVE R15, `(.L_x_1304) ;  /* 0x000000000f087348 */ /* 0x000fea0003c00000 */
[----:B------:R0:W1:Y:S02]  /*17a20*/  SHFL.UP P6, R14, R13, R12, R11 ;  /* 0x0400000c0d0e7389 */ /* 0x00006400000c000b */
[----:B01----:R-:W-:Y:S01]  /*17a30*/  ENDCOLLECTIVE ;  /* 0x000000000000791b */ /* 0x003fe20003800000 */
.L_x_1304:
[----:B------:R-:W-:Y:S01]  /*17a40*/  IMAD.MOV.U32 R12, RZ, RZ, 0x8 ;  /* 0x00000008ff0c7424 */ /* 0x000fe200078e00ff */
[----:B------:R-:W-:-:S05]  /*17a50*/  SEL R3, R14, RZ, P3 ;  /* 0x000000ff0e037207 */ /* 0x000fca0001800000 */
[----:B------:R-:W-:-:S04]  /*17a60*/  IMAD.IADD R3, R2, 0x1, R3 ;  /* 0x0000000102037824 */ /* 0x000fc800078e0203 */
[----:B------:R-:W-:-:S07]  /*17a70*/  IMAD.MOV.U32 R13, RZ, RZ, R3 ;  /* 0x000000ffff0d7224 */ /* 0x000fce00078e0003 */
[----:B------:R-:W-:Y:S05]  /*17a80*/  WARPSYNC.COLLECTIVE R15, `(.L_x_1305) ;  /* 0x000000000f087348 */ /* 0x000fea0003c00000 */
[----:B------:R0:W1:Y:S02]  /*17a90*/  SHFL.UP P6, R14, R13, R12, R11 ;  /* 0x0400000c0d0e7389 */ /* 0x00006400000c000b */
[----:B01----:R-:W-:Y:S01]  /*17aa0*/  ENDCOLLECTIVE ;  /* 0x000000000000791b */ /* 0x003fe20003800000 */
.L_x_1305:
[----:B------:R-:W-:Y:S01]  /*17ab0*/  IMAD.MOV.U32 R12, RZ, RZ, 0x10 ;  /* 0x00000010ff0c7424 */ /* 0x000fe200078e00ff */
[----:B------:R-:W-:-:S05]  /*17ac0*/  SEL R4, R14, RZ, P4 ;  /* 0x000000ff0e047207 */ /* 0x000fca0002000000 */
[----:B------:R-:W-:-:S04]  /*17ad0*/  IMAD.IADD R4, R3, 0x1, R4 ;  /* 0x0000000103047824 */ /* 0x000fc800078e0204 */
[----:B------:R-:W-:-:S07]  /*17ae0*/  IMAD.MOV.U32 R13, RZ, RZ, R4 ;  /* 0x000000ffff0d7224 */ /* 0x000fce00078e0004 */
[----:B------:R-:W-:Y:S05]  /*17af0*/  WARPSYNC.COLLECTIVE R15, `(.L_x_1306) ;  /* 0x000000000f087348 */ /* 0x000fea0003c00000 */
[----:B------:R0:W1:Y:S02]  /*17b00*/  SHFL.UP P6, R14, R13, R12, R11 ;  /* 0x0400000c0d0e7389 */ /* 0x00006400000c000b */
[----:B01----:R-:W-:Y:S01]  /*17b10*/  ENDCOLLECTIVE ;  /* 0x000000000000791b */ /* 0x003fe20003800000 */
.L_x_1306:
        /* <DEDUP_REMOVED lines=8> */
.L_x_1307:
[----:B------:R-:W-:Y:S05]  /*17ba0*/  BRA `(.L_x_1308) ;  /* 0xffffffd000f87947 */ /* 0x000fea000383ffff */
.L_x_1231:
[----:B------:R-:W-:Y:S01]  /*17bb0*/  BSSY B0, `(.L_x_1309) ;  /* 0x0000006000007945 */ /* 0x000fe20003800000 */
[----:B------:R-:W-:Y:S01]  /*17bc0*/  PLOP3.LUT P6, PT, P6, PT, PT, 0x8, 0x0 ;  /* 0x000000000000781c */ /* 0x000fe200037ce170 */
[----:B------:R-:W-:-:S12]  /*17bd0*/  IMAD.MOV.U32 R15, RZ, RZ, -0x1 ;  /* 0xffffffffff0f7424 */ /* 0x000fd800078e00ff */
[----:B0-2---:R-:W-:Y:S05]  /*17be0*/  WARPSYNC.COLLECTIVE R15, `(.L_x_1310) ;  /* 0x000000000f087348 */ /* 0x005fea0003c00000 */
[----:B------:R-:W-:Y:S01]  /*17bf0*/  VOTE.ANY R14, PT, P6 ;  /* 0x00000000000e7806 */ /* 0x000fe200030e0100 */
[----:B0-2---:R-:W-:Y:S06]  /*17c00*/  ENDCOLLECTIVE ;  /* 0x000000000000791b */ /* 0x005fec0003800000 */
.L_x_1310:
[----:B------:R-:W-:Y:S05]  /*17c10*/  BSYNC B0 ;  /* 0x0000000000007941 */ /* 0x000fea0003800000 */
.L_x_1309:
[----:B------:R-:W-:Y:S02]  /*17c20*/  IMAD.MOV.U32 R2, RZ, RZ, R14 ;  /* 0x000000ffff027224 */ /* 0x000fe400078e000e */
[----:B------:R-:W-:Y:S02]  /*17c30*/  IMAD.MOV.U32 R13, RZ, RZ, R25 ;  /* 0x000000ffff0d7224 */ /* 0x000fe400078e0019 */
[----:B------:R0:W1:Y:S01]  /*17c40*/  POPC R12, R2 ;  /* 0x00000002000c7309 */ /* 0x0000620000000000 */
[----:B------:R-:W-:Y:S02]  /*17c50*/  IMAD.MOV.U32 R11, RZ, RZ, 0x1f ;  /* 0x0000001fff0b7424 */ /* 0x000fe400078e00ff */
[----:B------:R-:W-:-:S07]  /*17c60*/  IMAD.MOV.U32 R15, RZ, RZ, -0x1 ;  /* 0xffffffffff0f7424 */ /* 0x000fce00078e00ff */
[----:B01----:R-:W-:Y:S05]  /*17c70*/  WARPSYNC.COLLECTIVE R15, `(.L_x_1311) ;  /* 0x000000000f087348 */ /* 0x003fea0003c00000 */
[----:B-1----:R1:W2:Y:S02]  /*17c80*/  SHFL.IDX P6, R14, R13, R12, R11 ;  /* 0x0000000c0d0e7389 */ /* 0x0022a400000c000b */
[----:B012---:R-:W-:Y:S01]  /*17c90*/  ENDCOLLECTIVE ;  /* 0x000000000000791b */ /* 0x007fe20003800000 */
.L_x_1311:
[----:B------:R-:W-:Y:S02]  /*17ca0*/  IMAD.IADD R27, R12, 0x1, R27 ;  /* 0x000000010c1b7824 */ /* 0x000fe400078e021b */
[----:B------:R-:W-:Y:S02]  /*17cb0*/  IMAD.MOV.U32 R13, RZ, RZ, R8 ;  /* 0x000000ffff0d7224 */ /* 0x000fe400078e0008 */
[----:B------:R-:W-:-:S07]  /*17cc0*/  IMAD.MOV.U32 R25, RZ, RZ, R14 ;  /* 0x000000ffff197224 */ /* 0x000fce00078e000e */
[----:B------:R-:W-:Y:S05]  /*17cd0*/  WARPSYNC.COLLECTIVE R15, `(.L_x_1312) ;  /* 0x000000000f087348 */ /* 0x000fea0003c00000 */
[----:B------:R0:W1:Y:S02]  /*17ce0*/  SHFL.IDX P6, R14, R13, R12, R11 ;  /* 0x0000000c0d0e7389 */ /* 0x00006400000c000b */
[----:B01----:R-:W-:Y:S01]  /*17cf0*/  ENDCOLLECTIVE ;  /* 0x000000000000791b */ /* 0x003fe20003800000 */
.L_x_1312:
[----:B------:R-:W-:Y:S01]  /*17d00*/  IMAD.MOV.U32 R8, RZ, RZ, R14 ;  /* 0x000000ffff087224 */ /* 0x000fe200078e000e */
[----:B------:R-:W-:Y:S06]  /*17d10*/  BRA `(.L_x_1313) ;  /* 0xffffffd000dc7947 */ /* 0x000fec000383ffff */
.L_x_1233:
[----:B------:R-:W-:Y:S01]  /*17d20*/  BSSY B0, `(.L_x_1314) ;  /* 0x0000007000007945 */ /* 0x000fe20003800000 */
[----:B------:R-:W-:Y:S02]  /*17d30*/  IMAD.MOV.U32 R13, RZ, RZ, R3 ;  /* 0x000000ffff0d7224 */ /* 0x000fe400078e0003 */
[----:B------:R-:W-:Y:S02]  /*17d40*/  IMAD.MOV.U32 R11, RZ, RZ, 0x1f ;  /* 0x0000001fff0b7424 */ /* 0x000fe400078e00ff */
[----:B------:R-:W-:-:S07]  /*17d50*/  IMAD.MOV.U32 R15, RZ, RZ, -0x1 ;  /* 0xffffffffff0f7424 */ /* 0x000fce00078e00ff */
[----:B0-23--:R-:W-:Y:S05]  /*17d60*/  WARPSYNC.COLLECTIVE R15, `(.L_x_1315) ;  /* 0x000000000f087348 */ /* 0x00dfea0003c00000 */
[----:B------:R1:W4:Y:S02]  /*17d70*/  SHFL.IDX P6, R14, R13, R12, R11 ;  /* 0x0000000c0d0e7389 */ /* 0x00032400000c000b */
[----:B01234-:R-:W-:Y:S01]  /*17d80*/  ENDCOLLECTIVE ;  /* 0x000000000000791b */ /* 0x01ffe20003800000 */
.L_x_1315:
[----:B------:R-:W-:Y:S05]  /*17d90*/  BSYNC B0 ;  /* 0x0000000000007941 */ /* 0x000fea0003800000 */
.L_x_1314:
[----:B------:R-:W-:Y:S01]  /*17da0*/  IMAD.MOV.U32 R24, RZ, RZ, R14 ;  /* 0x000000ffff187224 */ /* 0x000fe200078e000e */
[----:B------:R-:W-:Y:S06]  /*17db0*/  BRA `(.L_x_1232) ;  /* 0xffffffd000cc7947 */ /* 0x000fec000383ffff */
.L_x_1239:
[----:B0-----:R0:W2:Y:S02]  /*17dc0*/  SYNCS.PHASECHK.TRANS64.TRYWAIT P0, [R9+URZ+0x16820], R0 ;  /* 0x01682000090075a7 */ /* 0x0010a4000800017f */
[----:B--2---:R-:W-:Y:S05]  /*17dd0*/  @!P0 NANOSLEEP.SYNCS 0x989680 ;  /* 0x009896800000895d */ /* 0x004fea0003900000 */
[----:B------:R-:W2:Y:S02]  /*17de0*/  @!P0 SYNCS.PHASECHK.TRANS64 P0, [R9+URZ+0x16820], R0 ;  /* 0x01682000090085a7 */ /* 0x000ea4000800007f */
[----:B--2---:R-:W-:Y:S05]  /*17df0*/  @!P0 BRA `(.L_x_1239) ;  /* 0xfffffffc00f08947 */ /* 0x004fea000383ffff */
[----:B------:R-:W-:Y:S05]  /*17e00*/  BRA `(.L_x_1316) ;  /* 0xffffffdc00247947 */ /* 0x000fea000383ffff */
.L_x_1240:
[----:B------:R-:W2:Y:S01]  /*17e10*/  S2R R2, SR_TID.X ;  /* 0x0000000000027919 */ /* 0x000ea20000002100 */
[----:B------:R-:W-:Y:S01]  /*17e20*/  BSSY B0, `(.L_x_1317) ;  /* 0x000000a000007945 */ /* 0x000fe20003800000 */
[----:B------:R-:W-:Y:S02]  /*17e30*/  IMAD.MOV.U32 R12, RZ, RZ, RZ ;  /* 0x000000ffff0c7224 */ /* 0x000fe400078e00ff */
[----:B------:R-:W-:Y:S02]  /*17e40*/  IMAD.MOV.U32 R11, RZ, RZ, 0x1f ;  /* 0x0000001fff0b7424 */ /* 0x000fe400078e00ff */
[----:B------:R-:W-:Y:S01]  /*17e50*/  IMAD.MOV.U32 R15, RZ, RZ, -0x1 ;  /* 0xffffffffff0f7424 */ /* 0x000fe200078e00ff */
[----:B--2---:R-:W-:-:S04]  /*17e60*/  SHF.R.U32.HI R2, RZ, 0x5, R2 ;  /* 0x00000005ff027819 */ /* 0x004fc80000011602 */
[----:B------:R-:W-:-:S05]  /*17e70*/  LOP3.LUT R2, R2, 0x3, RZ, 0xc0, !PT ;  /* 0x0000000302027812 */ /* 0x000fca00078ec0ff */
[----:B------:R-:W-:-:S07]  /*17e80*/  IMAD.MOV.U32 R13, RZ, RZ, R2 ;  /* 0x000000ffff0d7224 */ /* 0x000fce00078e0002 */
[----:B01-3--:R-:W-:Y:S05]  /*17e90*/  WARPSYNC.COLLECTIVE R15, `(.L_x_1318) ;  /* 0x000000000f087348 */ /* 0x00bfea0003c00000 */
[----:B------:R2:W4:Y:S02]  /*17ea0*/  SHFL.IDX P6, R14, R13, R12, R11 ;  /* 0x0000000c0d0e7389 */ /* 0x00052400000c000b */
[----:B01234-:R-:W-:Y:S01]  /*17eb0*/  ENDCOLLECTIVE ;  /* 0x000000000000791b */ /* 0x01ffe20003800000 */
.L_x_1318:
[----:B------:R-:W-:Y:S05]  /*17ec0*/  BSYNC B0 ;  /* 0x0000000000007941 */ /* 0x000fea0003800000 */
.L_x_1317:
[----:B------:R-:W-:Y:S05]  /*17ed0*/  BRA `(.L_x_1319) ;  /* 0xffffffdc000c7947 */ /* 0x000fea000383ffff */
.L_x_1243:
[----:B------:R-:W-:Y:S01]  /*17ee0*/  BSSY B1, `(.L_x_1320) ;  /* 0x0000006000017945 */ /* 0x000fe20003800000 */
[----:B------:R-:W-:-:S07]  /*17ef0*/  IMAD.MOV.U32 R15, RZ, RZ, -0x1 ;  /* 0xffffffffff0f7424 */ /* 0x000fce00078e00ff */
[----:B01-3--:R-:W-:Y:S05]  /*17f00*/  WARPSYNC.COLLECTIVE R15, `(.L_x_1321) ;  /* 0x000000000f0c7348 */ /* 0x00bfea0003c00000 */
[----:B------:R-:W-:Y:S02]  /*17f10*/  ELECT P6, UR62, PT ;  /* 0x00000000003e782f */ /* 0x000fe400038c0000 */
[----:B------:R-:W-:Y:S01]  /*17f20*/  MOV R14, UR62 ;  /* 0x0000003e000e7c02 */ /* 0x000fe20008000f00 */
[----:B01-3--:R-:W-:Y:S10]  /*17f30*/  ENDCOLLECTIVE ;  /* 0x000000000000791b */ /* 0x00bff40003800000 */
.L_x_1321:
[----:B------:R-:W-:Y:S05]  /*17f40*/  BSYNC B1 ;  /* 0x0000000000017941 */ /* 0x000fea0003800000 */
.L_x_1320:
[----:B------:R-:W-:Y:S05]  /*17f50*/  BRA `(.L_x_1322) ;  /* 0xffffffdc00047947 */ /* 0x000fea000383ffff */
.L_x_1245:
[----:B0-----:R0:W1:Y:S02]  /*17f60*/  SYNCS.PHASECHK.TRANS64.TRYWAIT P0, [R7+URZ], R2 ;  /* 0x00000002070075a7 */ /* 0x001064000800017f */
[----:B-1----:R-:W-:Y:S05]  /*17f70*/  @!P0 NANOSLEEP.SYNCS 0x989680 ;  /* 0x009896800000895d */ /* 0x002fea0003900000 */
[----:B------:R-:W1:Y:S02]  /*17f80*/  @!P0 SYNCS.PHASECHK.TRANS64 P0, [R7+URZ], R2 ;  /* 0x00000002070085a7 */ /* 0x000e64000800007f */
[----:B-1----:R-:W-:Y:S05]  /*17f90*/  @!P0 BRA `(.L_x_1245) ;  /* 0xfffffffc00f08947 */ /* 0x002fea000383ffff */
[----:B------:R-:W-:Y:S05]  /*17fa0*/  BRA `(.L_x_1323) ;  /* 0xffffffdc00387947 */ /* 0x000fea000383ffff */
.L_x_1246:
[----:B-1----:R1:W2:Y:S02]  /*17fb0*/  SYNCS.PHASECHK.TRANS64.TRYWAIT P0, [R3+URZ], R0 ;  /* 0x00000000030075a7 */ /* 0x0022a4000800017f */
[----:B--2---:R-:W-:Y:S05]  /*17fc0*/  @!P0 NANOSLEEP.SYNCS 0x989680 ;  /* 0x009896800000895d */ /* 0x004fea0003900000 */
[----:B------:R-:W2:Y:S02]  /*17fd0*/  @!P0 SYNCS.PHASECHK.TRANS64 P0, [R3+URZ], R0 ;  /* 0x00000000030085a7 */ /* 0x000ea4000800007f */
[----:B--2---:R-:W-:Y:S05]  /*17fe0*/  @!P0 BRA `(.L_x_1246) ;  /* 0xfffffffc00f08947 */ /* 0x004fea000383ffff */
[----:B------:R-:W-:Y:S05]  /*17ff0*/  BRA `(.L_x_1324) ;  /* 0xffffffdc002c7947 */ /* 0x000fea000383ffff */
.L_x_1248:
[----:B-1----:R1:W2:Y:S02]  /*18000*/  SYNCS.PHASECHK.TRANS64.TRYWAIT P0, [R5+URZ], R2 ;  /* 0x00000002050075a7 */ /* 0x0022a4000800017f */
[----:B--2---:R-:W-:Y:S05]  /*18010*/  @!P0 NANOSLEEP.SYNCS 0x989680 ;  /* 0x009896800000895d */ /* 0x004fea0003900000 */
[----:B------:R-:W2:Y:S02]  /*18020*/  @!P0 SYNCS.PHASECHK.TRANS64 P0, [R5+URZ], R2 ;  /* 0x00000002050085a7 */ /* 0x000ea4000800007f */
[----:B--2---:R-:W-:Y:S05]  /*18030*/  @!P0 BRA `(.L_x_1248) ;  /* 0xfffffffc00f08947 */ /* 0x004fea000383ffff */
[----:B------:R-:W-:Y:S05]  /*18040*/  BRA `(.L_x_1325) ;  /* 0xffffffdc00307947 */ /* 0x000fea000383ffff */
.L_x_1326:
        /* <DEDUP_REMOVED lines=11> */
.L_x_2706:


//--------------------- .text._ZN7cutlass13device_kernelIN5flash11enable_sm90INS1_16FlashAttnFwdSm90INS1_25CollectiveMainloopFwdSm90ILi2EN4cute5tupleIJNS5_1CILi1EEES8_S8_EEENS6_IJNS7_ILi192EEENS7_ILi128EEENS7_ILi64EEEEEELi64ENS_10bfloat16_tEfNS_4arch4Sm90ELb0ELb1ELb0ELb1ELb0ELb1ELb0ELb1ELb1ELb1ELb1ELb0EEENS1_21CollectiveEpilogueFwdINS6_IJSA_SC_SB_EEES9_SE_SG_Li384ELb1ELb1ELb1ELb0EEENS1_36VarlenDynamicPersistentTileSchedulerILi192ELi128ELi384ELi128ELb1ELb1ELb1ELb1ELb0ELb1EEEEEEEEEvNT_6ParamsE --------------------------
	.section	.text._ZN7cutlass13device_kernelIN5flash11enable_sm90INS1_16FlashAttnFwdSm90INS1_25CollectiveMainloopFwdSm90ILi2EN4cute5tupleIJNS5_1CILi1EEES8_S8_EEENS6_IJNS7_ILi192EEENS7_ILi128EEENS7_ILi64EEEEEELi64ENS_10bfloat16_tEfNS_4arch4Sm90ELb0ELb1ELb0ELb1ELb0ELb1ELb0ELb1ELb1ELb1ELb1ELb0EEENS1_21CollectiveEpilogueFwdINS6_IJSA_SC_SB_EEES9_SE_SG_Li384ELb1ELb1ELb1ELb0EEENS1_36VarlenDynamicPersistentTileSchedulerILi192ELi128ELi384ELi128ELb1ELb1ELb1ELb1ELb0ELb1EEEEEEEEEvNT_6ParamsE,"ax",@progbits
	.align	128
.text._ZN7cutlass13device_kernelIN5flash11enable_sm90INS1_16FlashAttnFwdSm90INS1_25CollectiveMainloopFwdSm90ILi2EN4cute5tupleIJNS5_1CILi1EEES8_S8_EEENS6_IJNS7_ILi192EEENS7_ILi128EEENS7_ILi64EEEEEELi64ENS_10bfloat16_tEfNS_4arch4Sm90ELb0ELb1ELb0ELb1ELb0ELb1ELb0ELb1ELb1ELb1ELb1ELb0EEENS1_21CollectiveEpilogueFwdINS6_IJSA_SC_SB_EEES9_SE_SG_Li384ELb1ELb1ELb1ELb0EEENS1_36VarlenDynamicPersistentTileSchedulerILi192ELi128ELi384ELi128ELb1ELb1ELb1ELb1ELb0ELb1EEEEEEEEEvNT_6ParamsE:
        .type           _ZN7cutlass13device_kernelIN5flash11enable_sm90INS1_16FlashAttnFwdSm90INS1_25CollectiveMainloopFwdSm90ILi2EN4cute5tupleIJNS5_1CILi1EEES8_S8_EEENS6_IJNS7_ILi192EEENS7_ILi128EEENS7_ILi64EEEEEELi64ENS_10bfloat16_tEfNS_4arch4Sm90ELb0ELb1ELb0ELb1ELb0ELb1ELb0ELb1ELb1ELb1ELb1ELb0EEENS1_21CollectiveEpilogueFwdINS6_IJSA_SC_SB_EEES9_SE_SG_Li384ELb1ELb1ELb1ELb0EEENS1_36VarlenDynamicPersistentTileSchedulerILi192ELi128ELi384ELi128ELb1ELb1ELb1ELb1ELb0ELb1EEEEEEEEEvNT_6ParamsE,@function
        .size           _ZN7cutlass13device_kernelIN5flash11enable_sm90INS1_16FlashAttnFwdSm90INS1_25CollectiveMainloopFwdSm90ILi2EN4cute5tupleIJNS5_1CILi1EEES8_S8_EEENS6_IJNS7_ILi192EEENS7_ILi128EEENS7_ILi64EEEEEELi64ENS_10bfloat16_tEfNS_4arch4Sm90ELb0ELb1ELb0ELb1ELb0ELb1ELb0ELb1ELb1ELb1ELb1ELb0EEENS1_21CollectiveEpilogueFwdINS6_IJSA_SC_SB_EEES9_SE_SG_Li384ELb1ELb1ELb1ELb0EEENS1_36VarlenDynamicPersistentTileSchedulerILi192ELi128ELi384ELi128ELb1ELb1ELb1ELb1ELb0ELb1EEEEEEEEEvNT_6ParamsE,(.L_x_2707 - _ZN7cutlass13device_kernelIN5flash11enable_sm90INS1_16FlashAttnFwdSm90INS1_25CollectiveMainloopFwdSm90ILi2EN4cute5tupleIJNS5_1CILi1EEES8_S8_EEENS6_IJNS7_ILi192EEENS7_ILi128EEENS7_ILi64EEEEEELi64ENS_10bfloat16_tEfNS_4arch4Sm90ELb0ELb1ELb0ELb1ELb0ELb1ELb0ELb1ELb1ELb1ELb1ELb0EEENS1_21CollectiveEpilogueFwdINS6_IJSA_SC_SB_EEES9_SE_SG_Li384ELb1ELb1ELb1ELb0EEENS1_36VarlenDynamicPersistentTileSchedulerILi192ELi128ELi384ELi128ELb1ELb1ELb1ELb1ELb0ELb1EEEEEEEEEvNT_6ParamsE)
        .other          _ZN7cutlass13device_kernelIN5flash11enable_sm90INS1_16FlashAttnFwdSm90INS1_25CollectiveMainloopFwdSm90ILi2EN4cute5tupleIJNS5_1CILi1EEES8_S8_EEENS6_IJNS7_ILi192EEENS7_ILi128EEENS7_ILi64EEEEEELi64ENS_10bfloat16_tEfNS_4arch4Sm90ELb0ELb1ELb0ELb1ELb0ELb1ELb0ELb1ELb1ELb1ELb1ELb0EEENS1_21CollectiveEpilogueFwdINS6_IJSA_SC_SB_EEES9_SE_SG_Li384ELb1ELb1ELb1ELb0EEENS1_36VarlenDynamicPersistentTileSchedulerILi192ELi128ELi384ELi128ELb1ELb1ELb1ELb1ELb0ELb1EEEEEEEEEvNT_6ParamsE,@"STO_CUDA_ENTRY STV_DEFAULT"
_ZN7cutlass13device_kernelIN5flash11enable_sm90INS1_16FlashAttnFwdSm90INS1_25CollectiveMainloopFwdSm90ILi2EN4cute5tupleIJNS5_1CILi1EEES8_S8_EEENS6_IJNS7_ILi192EEENS7_ILi128EEENS7_ILi64EEEEEELi64ENS_10bfloat16_tEfNS_4arch4Sm90ELb0ELb1ELb0ELb1ELb0ELb1ELb0ELb1ELb1ELb1ELb1ELb0EEENS1_21CollectiveEpilogueFwdINS6_IJSA_SC_SB_EEES9_SE_SG_Li384ELb1ELb1ELb1ELb0EEENS1_36VarlenDynamicPersistentTileSchedulerILi192ELi128ELi384ELi128ELb1ELb1ELb1ELb1ELb0ELb1EEEEEEEEEvNT_6ParamsE:
        /* <DEDUP_REMOVED lines=23> */
.L_x_1328:
[----:B------:R-:W-:Y:S05]  /*0170*/  BSYNC B0 ;  /* 0x0000000000007941 */ /* 0x000fea0003800000 */
.L_x_1327:
        /* <DEDUP_REMOVED lines=40> */
.L_x_1329:
        /* <DEDUP_REMOVED lines=22> */
.L_x_1330:
        /* <DEDUP_REMOVED lines=18> */
.L_x_1331:
        /* <DEDUP_REMOVED lines=22> */
.L_x_1332:
        /* <DEDUP_REMOVED lines=22> */
.L_x_1333:
        /* <DEDUP_REMOVED lines=9> */
.L_x_1336:
[----:B------:R-:W-:-:S08]  /*09d0*/  NOP ;  /* 0x0000000000007918 */ /* 0x000fd00000000000 */
[----:B------:R-:W0:Y:S02]  /*09e0*/  USETMAXREG.TRY_ALLOC.CTAPOOL UP0, 0xa0 ;  /* 0x000000a0000079c8 */ /* 0x000e240008000600 */
[----:B0-----:R-:W-:-:S13]  /*09f0*/  PLOP3.LUT P0, PT, PT, PT, UP0, 0x80, 0x0 ;  /* 0x000000000000781c */ /* 0x001fda0003f0f008 */
[----:B------:R-:W-:Y:S05]  /*0a00*/  @!P0 BRA `(.L_x_1336) ;  /* 0xfffffffc00f08947 */ /* 0x000fea000383ffff */
[----:B------:R-:W0:Y:S01]  /*0a10*/  S2R R0, SR_TID.X ;  /* 0x0000000000007919 */ /* 0x000e220000002100 */
[----:B------:R-:W1:Y:S01]  /*0a20*/  S2UR UR5, SR_CgaCtaId ;  /* 0x00000000000579c3 */ /* 0x000e620000008800 */
[----:B------:R-:W-:Y:S01]  /*0a30*/  UMOV UR4, 0x400 ;  /* 0x0000040000047882 */ /* 0x000fe20000000000 */
[----:B------:R-:W-:-:S06]  /*0a40*/  LOP3.LUT R22, R22, 0xbfffffff, RZ, 0xc0, !PT ;  /* 0xbfffffff16167812 */ /* 0x000fcc00078ec0ff */
[----:B------:R-:W-:Y:S06]  /*0a50*/  BAR.ARV 0x8, 0x200 ;  /* 0x0208000000007b1d */ /* 0x000fec0000002000 */
[----:B-1----:R-:W-:-:S06]  /*0a60*/  ULEA UR4, UR5, UR4, 0x18 ;  /* 0x0000000405047291 */ /* 0x002fcc000f8ec03f */
[----:B------:R-:W-:Y:S01]  /*0a70*/  IMAD.U32 R16, RZ, RZ, UR4 ;  /* 0x00000004ff107e24 */ /* 0x000fe2000f8e00ff */
[----:B0-----:R-:W-:Y:S01]  /*0a80*/  SHF.R.U32.HI R0, RZ, 0x7, R0 ;  /* 0x00000007ff007819 */ /* 0x001fe20000011600 */
[----:B------:R-:W-:-:S03]  /*0a90*/  ULDC UR4, c[0x0][0xc3c] ;  /* 0x00030f0000047ab9 */ /* 0x000fc60000000800 */
[----:B------:R-:W-:-:S13]  /*0aa0*/  ISETP.NE.AND P0, PT, R0, 0x1, PT ;  /* 0x000000010000780c */ /* 0x000fda0003f05270 */
[----:B------:R-:W-:Y:S01]  /*0ab0*/  @P0 LOP3.LUT R22, R22, 0x40000000, RZ, 0xfc, !PT ;  /* 0x4000000016160812 */ /* 0x000fe200078efcff */
[----:B------:R-:W-:Y:S08]  /*0ac0*/  @!P0 BAR.ARV 0x9, 0x100 ;  /* 0x0244000000008b1d */ /* 0x000ff00000002000 */
[----:B------:R-:W-:Y:S06]  /*0ad0*/  BAR.SYNC.DEFER_BLOCKING 0x5, 0x200 ;  /* 0x0148000000007b1d */ /* 0x000fec0000010000 */
[----:B------:R-:W0:Y:S02]  /*0ae0*/  LDS.128 R28, [R16+0x168d0] ;  /* 0x0168d000101c7984 */ /* 0x000e240000000c00 */
[----:B------:R-:W-:Y:S06]  /*0af0*/  BAR.ARV 0x4, 0x200 ;  /* 0x0108000000007b1d */ /* 0x000fec0000002000 */
[----:B0-----:R-:W-:-:S13]  /*0b00*/  ISETP.GE.AND P0, PT, R31, UR4, PT ;  /* 0x000000041f007c0c */ /* 0x001fda000bf06270 */
[----:B------:R-:W-:Y:S05]  /*0b10*/  @P0 BRA `(.L_x_1337) ;  /* 0x000001e800cc0947 */ /* 0x000fea0003800000 */
[----:B------:R-:W3:Y:S01]  /*0b20*/  LDL R12, [R1+0x54] ;  /* 0x00005400010c7983 */ /* 0x000ee20000100800 */
[----:B------:R-:W0:Y:S02]  /*0b30*/  S2R R0, SR_TID.X ;  /* 0x0000000000007919 */ /* 0x000e240000002100 */
[----:B0-----:R-:W-:-:S05]  /*0b40*/  VIADD R11, R0, 0xffffff80 ;  /* 0xffffff80000b7836 */ /* 0x001fca0000000000 */
[----:B------:R-:W-:-:S04]  /*0b50*/  SHF.R.S32.HI R0, RZ, 0x1f, R11 ;  /* 0x0000001fff007819 */ /* 0x000fc8000001140b */
[----:B--2---:R-:W-:-:S04]  /*0b60*/  LEA.HI R2, R0, R11, RZ, 0x7 ;  /* 0x0000000b00027211 */ /* 0x004fc800078f38ff */
[----:B------:R-:W-:-:S05]  /*0b70*/  LOP3.LUT R3, R2, 0xffffff80, RZ, 0xc0, !PT ;  /* 0xffffff8002037812 */ /* 0x000fca00078ec0ff */
[----:B------:R-:W-:-:S05]  /*0b80*/  IMAD.IADD R10, R11, 0x1, -R3 ;  /* 0x000000010b0a7824 */ /* 0x000fca00078e0a03 */
[----:B------:R-:W-:-:S04]  /*0b90*/  SHF.R.S32.HI R6, RZ, 0x1f, R10 ;  /* 0x0000001fff067819 */ /* 0x000fc8000001140a */
[----:B------:R-:W-:Y:S02]  /*0ba0*/  LEA.HI R7, R6, R10, RZ, 0x2 ;  /* 0x0000000a06077211 */ /* 0x000fe400078f10ff */
[CC--:B------:R-:W-:Y:S02]  /*0bb0*/  LEA.HI R3, R0.reuse, R11.reuse, RZ, 0x5 ;  /* 0x0000000b00037211 */ /* 0x0c0fe400078f28ff */
[--C-:B------:R-:W-:Y:S02]  /*0bc0*/  SHF.R.S32.HI R8, RZ, 0x2, R7.reuse ;  /* 0x00000002ff087819 */ /* 0x100fe40000011407 */
[----:B------:R-:W-:Y:S02]  /*0bd0*/  SHF.R.S32.HI R9, RZ, 0x1f, R7 ;  /* 0x0000001fff097819 */ /* 0x000fe40000011407 */
[----:B------:R-:W-:Y:S02]  /*0be0*/  SHF.R.S32.HI R13, RZ, 0x7, R2 ;  /* 0x00000007ff0d7819 */ /* 0x000fe40000011402 */
[----:B------:R-:W-:-:S02]  /*0bf0*/  LEA.HI R4, R0, R11, RZ, 0x4 ;  /* 0x0000000b00047211 */ /* 0x000fc400078f20ff */
[----:B------:R-:W-:Y:S02]  /*0c00*/  LEA.HI R9, R9, R8, RZ, 0x3 ;  /* 0x0000000809097211 */ /* 0x000fe400078f18ff */
[----:B------:R-:W-:Y:S01]  /*0c10*/  SHF.R.S32.HI R14, RZ, 0x5, R3 ;  /* 0x00000005ff0e7819 */ /* 0x000fe20000011403 */
[----:B------:R-:W-:Y:S01]  /*0c20*/  IMAD.HI R3, R13, 0x55555556, RZ ;  /* 0x555555560d037827 */ /* 0x000fe200078e02ff */
[----:B------:R-:W-:Y:S02]  /*0c30*/  SHF.R.S32.HI R5, RZ, 0x4, R4 ;  /* 0x00000004ff057819 */ /* 0x000fe40000011404 */
[----:B------:R-:W-:Y:S02]  /*0c40*/  LOP3.LUT R9, R9, 0xfffffff8, RZ, 0xc0, !PT ;  /* 0xfffffff809097812 */ /* 0x000fe400078ec0ff */
[----:B------:R-:W-:Y:S02]  /*0c50*/  LEA.HI R6, R6, R10, RZ, 0x5 ;  /* 0x0000000a06067211 */ /* 0x000fe400078f28ff */
[----:B------:R-:W-:-:S02]  /*0c60*/  LOP3.LUT R2, R4, 0x3fffff0, RZ, 0xc0, !PT ;  /* 0x03fffff004027812 */ /* 0x000fc400078ec0ff */
[----:B------:R-:W-:Y:S01]  /*0c70*/  LEA.HI R4, R4, R5, RZ, 0x1 ;  /* 0x0000000504047211 */ /* 0x000fe200078f08ff */
[----:B------:R-:W-:Y:S01]  /*0c80*/  IMAD.IADD R9, R8, 0x1, -R9 ;  /* 0x0000000108097824 */ /* 0x000fe200078e0a09 */
[----:B------:R-:W-:Y:S02]  /*0c90*/  LEA.HI R3, R3, R3, RZ, 0x1 ;  /* 0x0000000303037211 */ /* 0x000fe400078f08ff */
[----:B------:R-:W-:Y:S02]  /*0ca0*/  SHF.R.S32.HI R6, RZ, 0x5, R6 ;  /* 0x00000005ff067819 */ /* 0x000fe40000011406 */
[----:B------:R-:W-:Y:S01]  /*0cb0*/  LOP3.LUT R4, R4, 0x1ffffffe, RZ, 0xc0, !PT ;  /* 0x1ffffffe04047812 */ /* 0x000fe200078ec0ff */
[----:B------:R-:W-:Y:S02]  /*0cc0*/  IMAD.IADD R2, R11, 0x1, -R2 ;  /* 0x000000010b027824 */ /* 0x000fe400078e0a02 */
[----:B------:R-:W-:Y:S02]  /*0cd0*/  IMAD R3, R3, -0x3, R13 ;  /* 0xfffffffd03037824 */ /* 0x000fe400078e020d */
[----:B------:R-:W-:-:S02]  /*0ce0*/  IMAD R6, R6, 0x10, R9 ;  /* 0x0000001006067824 */ /* 0x000fc400078e0209 */
[----:B------:R-:W-:Y:S02]  /*0cf0*/  IMAD.IADD R4, R5, 0x1, -R4 ;  /* 0x0000000105047824 */ /* 0x000fe400078e0a04 */
[----:B------:R-:W-:Y:S02]  /*0d00*/  IMAD R5, R14, 0x10, R2 ;  /* 0x000000100e057824 */ /* 0x000fe400078e0202 */
[----:B------:R-:W-:-:S05]  /*0d10*/  IMAD R8, R3, 0x40, R6 ;  /* 0x0000004003087824 */ /* 0x000fca00078e0206 */
[----:B------:R-:W-:Y:S01]  /*0d20*/  STL [R1+0x64], R8 ;  /* 0x0000640801007387 */ /* 0x000fe20000100800 */
[----:B------:R-:W-:Y:S01]  /*0d30*/  LEA.HI R3, R0, R11, RZ, 0x3 ;  /* 0x0000000b00037211 */ /* 0x000fe200078f18ff */
[----:B------:R-:W-:-:S03]  /*0d40*/  IMAD R5, R5, 0x8, R4 ;  /* 0x0000000805057824 */ /* 0x000fc600078e0204 */
[----:B------:R-:W-:Y:S02]  /*0d50*/  SHF.R.S32.HI R4, RZ, 0x3, R3 ;  /* 0x00000003ff047819 */ /* 0x000fe40000011403 */
[----:B------:R-:W-:-:S05]  /*0d60*/  LOP3.LUT R3, R3, 0xfffffff8, RZ, 0xc0, !PT ;  /* 0xfffffff803037812 */ /* 0x000fca00078ec0ff */
[----:B------:R-:W-:Y:S01]  /*0d70*/  IMAD.IADD R3, R11, 0x1, -R3 ;  /* 0x000000010b037824 */ /* 0x000fe200078e0a03 */
[----:B------:R-:W-:Y:S02]  /*0d80*/  LOP3.LUT R7, R7, 0x7ffffffc, RZ, 0xc0, !PT ;  /* 0x7ffffffc07077812 */ /* 0x000fe400078ec0ff */
[----:B------:R-:W-:-:S03]  /*0d90*/  CS2R R152, SRZ ;  /* 0x0000000000987805 */ /* 0x000fc6000001ff00 */
[----:B------:R-:W-:Y:S02]  /*0da0*/  IMAD.IADD R7, R10, 0x1, -R7 ;  /* 0x000000010a077824 */ /* 0x000fe400078e0a07 */
[----:B------:R-:W-:Y:S02]  /*0db0*/  IMAD.MOV.U32 R17, RZ, RZ, RZ ;  /* 0x000000ffff117224 */ /* 0x000fe400078e00ff */
[----:B------:R-:W-:Y:S01]  /*0dc0*/  IMAD.SHL.U32 R156, R7, 0x2, RZ ;  /* 0x00000002079c7824 */ /* 0x000fe200078e00ff */
[----:B---3--:R-:W-:-:S05]  /*0dd0*/  LOP3.LUT R2, R12, 0x1, RZ, 0xfc, !PT ;  /* 0x000000010c027812 */ /* 0x008fca00078efcff */
[----:B------:R0:W-:Y:S02]  /*0de0*/  STL [R1+0x14], R2 ;  /* 0x0000140201007387 */ /* 0x0001e40000100800 */
[----:B0-----:R-:W-:-:S04]  /*0df0*/  LEA.HI R2, R0, R11, RZ, 0x2 ;  /* 0x0000000b00027211 */ /* 0x001fc800078f10ff */
[--C-:B------:R-:W-:Y:S02]  /*0e00*/  SHF.R.S32.HI R23, RZ, 0x2, R2.reuse ;  /* 0x00000002ff177819 */ /* 0x100fe40000011402 */
[----:B------:R-:W-:Y:S02]  /*0e10*/  LOP3.LUT R0, R2, 0xfffffffc, RZ, 0xc0, !PT ;  /* 0xfffffffc02007812 */ /* 0x000fe400078ec0ff */
[----:B------:R-:W-:Y:S01]  /*0e20*/  SHF.R.S32.HI R2, RZ, 0x1f, R2 ;  /* 0x0000001fff027819 */ /* 0x000fe20000011402 */
[----:B------:R-:W-:-:S03]  /*0e30*/  VIADD R9, R23, 0x60 ;  /* 0x0000006017097836 */ /* 0x000fc60000000000 */
[----:B------:R-:W-:Y:S02]  /*0e40*/  LEA.HI R2, R2, R23, RZ, 0x3 ;  /* 0x0000001702027211 */ /* 0x000fe400078f18ff */
[----:B------:R-:W-:Y:S02]  /*0e50*/  SHF.R.S32.HI R4, RZ, 0x1f, R9 ;  /* 0x0000001fff047819 */ /* 0x000fe40000011409 */
[----:B------:R-:W-:Y:S01]  /*0e60*/  LOP3.LUT R2, R2, 0xfffffff8, RZ, 0xc0, !PT ;  /* 0xfffffff802027812 */ /* 0x000fe200078ec0ff */
[----:B------:R-:W-:Y:S01]  /*0e70*/  IMAD.IADD R6, R11, 0x1, -R0 ;  /* 0x000000010b067824 */ /* 0x000fe200078e0a00 */
[----:B------:R-:W-:Y:S01]  /*0e80*/  LEA.HI R4, R4, R9, RZ, 0x3 ;  /* 0x0000000904047211 */ /* 0x000fe200078f18ff */
[----:B------:R-:W-:Y:S02]  /*0e90*/  IMAD.SHL.U32 R3, R9, 0x40, RZ ;  /* 0x0000004009037824 */ /* 0x000fe400078e00ff */
[----:B------:R-:W-:Y:S02]  /*0ea0*/  IMAD.IADD R2, R23, 0x1, -R2 ;  /* 0x0000000117027824 */ /* 0x000fe400078e0a02 */
[----:B------:R-:W-:Y:S01]  /*0eb0*/  IMAD.SHL.U32 R18, R6, 0x8, RZ ;  /* 0x0000000806127824 */ /* 0x000fe200078e00ff */
[----:B------:R-:W-:Y:S01]  /*0ec0*/  LOP3.LUT R3, R3, 0x1c0, RZ, 0xc0, !PT ;  /* 0x000001c003037812 */ /* 0x000fe200078ec0ff */
[----:B------:R-:W-:Y:S01]  /*0ed0*/  IMAD.SHL.U32 R4, R4, 0x40, RZ ;  /* 0x0000004004047824 */ /* 0x000fe200078e00ff */
[----:B------:R-:W-:Y:S01]  /*0ee0*/  STL [R1+0x58], RZ ;  /* 0x000058ff01007387 */ /* 0x000fe20000100800 */
[----:B------:R-:W-:-:S02]  /*0ef0*/  SHF.R.S32.HI R0, RZ, 0x1f, R23 ;  /* 0x0000001fff007819 */ /* 0x000fc40000011417 */
[C---:B------:R-:W-:Y:S01]  /*0f00*/  LEA.HI R0, R6.reuse, R6, RZ, 0x1 ;  /* 0x0000000606007211 */ /* 0x040fe200078f08ff */
[----:B------:R-:W-:Y:S01]  /*0f10*/  STL [R1+0x18], RZ ;  /* 0x000018ff01007387 */ /* 0x000fe20000100800 */
[----:B------:R-:W-:Y:S01]  /*0f20*/  IMAD.SHL.U32 R154, R6, 0x4, RZ ;  /* 0x00000004069a7824 */ /* 0x000fe200078e00ff */
[----:B------:R-:W-:Y:S02]  /*0f30*/  SHF.R.U32.HI R9, RZ, 0x3, R3 ;  /* 0x00000003ff097819 */ /* 0x000fe40000011603 */
[----:B------:R0:W-:Y:S01]  /*0f40*/  STL [R1+0x40], R2 ;  /* 0x0000400201007387 */ /* 0x0001e20000100800 */
[----:B------:R-:W-:Y:S02]  /*0f50*/  LOP3.LUT R0, R0, 0x1ffffffe, RZ, 0xc0, !PT ;  /* 0x1ffffffe00007812 */ /* 0x000fe400078ec0ff */
[----:B0-----:R-:W-:Y:S02]  /*0f60*/  LOP3.LUT R2, R3, 0x38, R18, 0xf8, !PT ;  /* 0x0000003803027812 */ /* 0x001fe400078ef812 */
[----:B------:R-:W-:Y:S01]  /*0f70*/  LOP3.LUT R3, R4, 0xfffffe00, RZ, 0xc0, !PT ;  /* 0xfffffe0004037812 */ /* 0x000fe200078ec0ff */
[----:B------:R-:W-:-:S02]  /*0f80*/  VIADD R4, R154, 0x10 ;  /* 0x000000109a047836 */ /* 0x000fc40000000000 */
[----:B------:R-:W-:Y:S02]  /*0f90*/  IMAD.IADD R0, R6, 0x1, -R0 ;  /* 0x0000000106007824 */ /* 0x000fe400078e0a00 */
[----:B------:R0:W-:Y:S02]  /*0fa0*/  STL [R1+0x44], R3 ;  /* 0x0000440301007387 */ /* 0x0001e40000100800 */
[----:B------:R-:W-:Y:S02]  /*0fb0*/  IMAD R0, R0, 0x8, R8 ;  /* 0x0000000800007824 */ /* 0x000fe400078e0208 */
[----:B------:R1:W-:Y:S01]  /*0fc0*/  STL [R1+0x1c], R4 ;  /* 0x00001c0401007387 */ /* 0x0003e20000100800 */
[----:B0-----:R-:W-:Y:S01]  /*0fd0*/  LOP3.LUT R3, R3, R2, R9, 0xf6, !PT ;  /* 0x0000000203037212 */ /* 0x001fe200078ef609 */
[----:B-1----:R-:W-:-:S04]  /*0fe0*/  IMAD.SHL.U32 R4, R5, 0x8, RZ ;  /* 0x0000000805047824 */ /* 0x002fc800078e00ff */
[----:B------:R-:W-:Y:S01]  /*0ff0*/  IMAD R2, R3, 0x2, R16 ;  /* 0x0000000203027824 */ /* 0x000fe200078e0210 */
[----:B------:R0:W-:Y:S04]  /*1000*/  STL [R1+0x68], R4 ;  /* 0x0000680401007387 */ /* 0x0001e80000100800 */
[----:B------:R0:W-:Y:S04]  /*1010*/  STL [R1+0x30], R0 ;  /* 0x0000300001007387 */ /* 0x0001e80000100800 */
[----:B------:R0:W-:Y:S02]  /*1020*/  STL [R1+0x60], R2 ;  /* 0x0000600201007387 */ /* 0x0001e40000100800 */
.L_x_1539:
[----:B------:R-:W-:Y:S05]  /*1030*/  YIELD ;  /* 0x0000000000007946 */ /* 0x000fea0003800000 */
[----:B------:R-:W-:Y:S01]  /*1040*/  ULDC.64 UR4, c[0x0][0xa28] ;  /* 0x00028a0000047ab9 */ /* 0x000fe20000000a00 */
[----:B0-23--:R-:W0:Y:S01]  /*1050*/  LDC.64 R4, c[0x0][0xa08] ;  /* 0x00028200ff047b82 */ /* 0x00de220000000a00 */
[----:B------:R-:W-:Y:S01]  /*1060*/  ISETP.NE.U32.AND P1, PT, RZ, UR4, PT ;  /* 0x00000004ff007c0c */ /* 0x000fe2000bf25070 */
[----:B------:R-:W-:Y:S02]  /*1070*/  IMAD.MOV.U32 R10, RZ, RZ, RZ ;  /* 0x000000ffff0a7224 */ /* 0x000fe400078e00ff */
[----:B------:R-:W-:Y:S01]  /*1080*/  IMAD.MOV.U32 R28, RZ, RZ, RZ ;  /* 0x000000ffff1c7224 */ /* 0x000fe200078e00ff */
[----:B------:R-:W-:Y:S01]  /*1090*/  ISETP.NE.AND.EX P1, PT, RZ, UR5, PT, P1 ;  /* 0x00000005ff007c0c */ /* 0x000fe2000bf25310 */
[----:B------:R-:W-:-:S02]  /*10a0*/  ULDC.64 UR4, c[0x0][0xa18] ;  /* 0x0002860000047ab9 */ /* 0x000fc40000000a00 */
[----:B------:R-:W-:-:S04]  /*10b0*/  ISETP.NE.U32.AND P2, PT, RZ, UR4, PT ;  /* 0x00000004ff007c0c */ /* 0x000fc8000bf45070 */
[----:B------:R-:W-:Y:S01]  /*10c0*/  ISETP.NE.AND.EX P2, PT, RZ, UR5, PT, P2 ;  /* 0x00000005ff007c0c */ /* 0x000fe2000bf45320 */
[----:B------:R-:W-:Y:S02]  /*10d0*/  ULDC.64 UR4, c[0x0][0xa08] ;  /* 0x0002820000047ab9 */ /* 0x000fe40000000a00 */
[----:B------:R-:W-:-:S03]  /*10e0*/  ISETP.NE.U32.AND P0, PT, RZ, UR4, PT ;  /* 0x00000004ff007c0c */ /* 0x000fc6000bf05070 */
[----:B----4-:R-:W1:Y:S01]  /*10f0*/  @P1 LDC.64 R2, c[0x0][0xa28] ;  /* 0x00028a00ff021b82 */ /* 0x010e620000000a00 */
[----:B------:R-:W-:Y:S01]  /*1100*/  ISETP.NE.AND.EX P0, PT, RZ, UR5, PT, P0 ;  /* 0x00000005ff007c0c */ /* 0x000fe2000bf05300 */
[----:B0-----:R-:W-:-:S06]  /*1110*/  IMAD.WIDE R8, R31, 0x4, R4 ;  /* 0x000000041f087825 */ /* 0x001fcc00078e0204 */
[----:B------:R-:W0:Y:S01]  /*1120*/  @P2 LDC.64 R6, c[0x0][0xa18] ;  /* 0x00028600ff062b82 */ /* 0x000e220000000a00 */
[----:B------:R-:W-:Y:S02]  /*1130*/  ULDC UR4, c[0x0][0x288] ;  /* 0x0000a20000047ab9 */ /* 0x000fe40000000800 */
[----:B------:R-:W-:Y:S01]  /*1140*/  IMAD.U32 R157, RZ, RZ, UR4 ;  /* 0x00000004ff9d7e24 */ /* 0x000fe2000f8e00ff */
[----:B------:R-:W-:Y:S02]  /*1150*/  ULDC.64 UR4, c[0x0][0x418] ;  /* 0x0001060000047ab9 */ /* 0x000fe40000000a00 */
[----:B------:R2:W5:Y:S01]  /*1160*/  @P0 LDG.E R28, desc[UR40][R8.64] ;  /* 0x00000028081c0981 */ /* 0x000562000c1e1900 */
[----:B-1----:R-:W-:-:S05]  /*1170*/  @P1 IMAD.WIDE R2, R31, 0x4, R2 ;  /* 0x000000041f021825 */ /* 0x002fca00078e0202 */
[----:B------:R2:W5:Y:S01]  /*1180*/  @P1 LDG.E R10, desc[UR40][R2.64] ;  /* 0x00000028020a1981 */ /* 0x000562000c1e1900 */
[----:B0-----:R-:W-:-:S05]  /*1190*/  @P2 IMAD.WIDE R4, R31, 0x4, R6 ;  /* 0x000000041f042825 */ /* 0x001fca00078e0206 */
        /* <DEDUP_REMOVED lines=10> */
[----:B--2---:R-:W-:Y:S06]  /*1240*/  @P2 BRA `(.L_x_1338) ;  /* 0x0000000000242947 */ /* 0x004fec0003800000 */
        /* <DEDUP_REMOVED lines=9> */
.L_x_1338:
        /* <DEDUP_REMOVED lines=11> */
[----:B------:R-:W0:Y:S02]  /*1390*/  LDC.64 R2, c[0x0][0xa20] ;  /* 0x00028800ff027b82 */ /* 0x000e240000000a00 */
[----:B0-----:R-:W-:-:S05]  /*13a0*/  IMAD.WIDE R2, R31, 0x4, R2 ;  /* 0x000000041f027825 */ /* 0x001fca00078e0202 */
[----:B------:R0:W5:Y:S01]  /*13b0*/  LDG.E R33, desc[UR40][R2.64] ;  /* 0x0000002802217981 */ /* 0x000162000c1e1900 */
[----:B------:R-:W-:Y:S05]  /*13c0*/  BRA `(.L_x_1340) ;  /* 0x0000000000107947 */ /* 0x000fea0003800000 */
.L_x_1339:
[----:B------:R-:W-:Y:S05]  /*13d0*/  @!P0 BRA `(.L_x_1340) ;  /* 0x00000000000c8947 */ /* 0x000fea0003800000 */
[----:B------:R-:W2:Y:S04]  /*13e0*/  LDG.E R0, desc[UR40][R8.64] ;  /* 0x0000002808007981 */ /* 0x000ea8000c1e1900 */
[----:B------:R-:W2:Y:S02]  /*13f0*/  LDG.E R33, desc[UR40][R8.64+0x4] ;  /* 0x0000042808217981 */ /* 0x000ea4000c1e1900 */
[----:B--2---:R-:W-:-:S07]  /*1400*/  IMAD.IADD R33, R33, 0x1, -R0 ;  /* 0x0000000121217824 */ /* 0x004fce00078e0a00 */
.L_x_1340:
[----:B------:R-:W-:Y:S01]  /*1410*/  ULDC.64 UR4, c[0x0][0xa10] ;  /* 0x0002840000047ab9 */ /* 0x000fe20000000a00 */
[----:B------:R-:W1:Y:S01]  /*1420*/  LDC R4, c[0x0][0x448] ;  /* 0x00011200ff047b82 */ /* 0x000e620000000800 */
[----:B------:R-:W-:-:S04]  /*1430*/  ISETP.NE.U32.AND P0, PT, RZ, UR4, PT ;  /* 0x00000004ff007c0c */ /* 0x000fc8000bf05070 */
[----:B------:R-:W-:Y:S01]  /*1440*/  ISETP.NE.AND.EX P0, PT, RZ, UR5, PT, P0 ;  /* 0x00000005ff007c0c */ /* 0x000fe2000bf05300 */
[----:B------:R-:W-:Y:S02]  /*1450*/  ULDC.64 UR4, c[0x0][0xa30] ;  /* 0x00028c0000047ab9 */ /* 0x000fe40000000a00 */
[----:B------:R-:W-:-:S04]  /*1460*/  ISETP.NE.U32.AND P1, PT, RZ, UR4, PT ;  /* 0x00000004ff007c0c */ /* 0x000fc8000bf25070 */
[----:B------:R-:W-:-:S06]  /*1470*/  ISETP.NE.AND.EX P1, PT, RZ, UR5, PT, P1 ;  /* 0x00000005ff007c0c */ /* 0x000fcc000bf25310 */
[----:B------:R-:W2:Y:S08]  /*1480*/  @P0 LDC.64 R6, c[0x0][0xa10] ;  /* 0x00028400ff060b82 */ /* 0x000eb00000000a00 */
[----:B------:R-:W3:Y:S01]  /*1490*/  @P1 LDC.64 R8, c[0x0][0xa30] ;  /* 0x00028c00ff081b82 */ /* 0x000ee20000000a00 */
[----:B--2---:R-:W-:-:S05]  /*14a0*/  @P0 IMAD.WIDE R6, R31, 0x4, R6 ;  /* 0x000000041f060825 */ /* 0x004fca00078e0206 */
[----:B------:R-:W2:Y:S04]  /*14b0*/  @P0 LDG.E R0, desc[UR40][R6.64] ;  /* 0x0000002806000981 */ /* 0x000ea8000c1e1900 */
[----:B0-----:R-:W2:Y:S01]  /*14c0*/  @P0 LDG.E R3, desc[UR40][R6.64+0x4] ;  /* 0x0000042806030981 */ /* 0x001ea2000c1e1900 */
[----:B-----5:R-:W-:Y:S02]  /*14d0*/  IMAD.MOV.U32 R2, RZ, RZ, R33 ;  /* 0x000000ffff027224 */ /* 0x020fe400078e0021 */
[----:B---3--:R-:W-:-:S05]  /*14e0*/  @P1 IMAD.WIDE R8, R31, 0x4, R8 ;  /* 0x000000041f081825 */ /* 0x008fca00078e0208 */
[----:B------:R0:W5:Y:S01]  /*14f0*/  @P1 LDG.E R2, desc[UR40][R8.64] ;  /* 0x0000002808021981 */ /* 0x000162000c1e1900 */
[----:B-1----:R-:W-:Y:S01]  /*1500*/  ISETP.NE.AND P1, PT, R4, 0x1, PT ;  /* 0x000000010400780c */ /* 0x002fe20003f25270 */
[----:B------:R-:W-:Y:S01]  /*1510*/  IMAD.IADD R15, R33, 0x1, -R10 ;  /* 0x00000001210f7824 */ /* 0x000fe200078e0a0a */
[----:B------:R-:W1:Y:S01]  /*1520*/  LDC.64 R4, c[0x0][0x9e0] ;  /* 0x00027800ff047b82 */ /* 0x000e620000000a00 */
[----:B------:R-:W-:-:S05]  /*1530*/  IMAD R20, R29, 0xc0, RZ ;  /* 0x000000c01d147824 */ /* 0x000fca00078e02ff */
[----:B------:R3:W-:Y:S05]  /*1540*/  STL [R1+0x20], R20 ;  /* 0x0000201401007387 */ /* 0x0007ea0000100800 */
[----:B------:R-:W4:Y:S08]  /*1550*/  @P1 LDC R11, c[0x0][0x44c] ;  /* 0x00011300ff0b1b82 */ /* 0x000f300000000800 */
[----:B------:R-:W0:Y:S01]  /*1560*/  @P1 LDC R12, c[0x0][0x450] ;  /* 0x00011400ff0c1b82 */ /* 0x000e220000000800 */
[----:B-1----:R-:W-:Y:S01]  /*1570*/  ISETP.GE.AND P2, PT, R5, 0x1, PT ;  /* 0x000000010500780c */ /* 0x002fe20003f46270 */
[----:B--2---:R-:W-:-:S02]  /*1580*/  @P0 IMAD.IADD R24, R3, 0x1, -R0 ;  /* 0x0000000103180824 */ /* 0x004fc400078e0a00 */
[----:B------:R-:W-:Y:S02]  /*1590*/  VIADD R0, R20, 0xbf ;  /* 0x000000bf14007836 */ /* 0x000fe40000000000 */
[----:B------:R-:W-:Y:S02]  /*15a0*/  IMAD.IADD R14, R15, 0x1, R24 ;  /* 0x000000010f0e7824 */ /* 0x000fe400078e0218 */
[----:B----4-:R-:W-:-:S03]  /*15b0*/  @P1 IMAD.HI.U32 R3, R0, R11, RZ ;  /* 0x0000000b00031227 */ /* 0x010fc600078e00ff */
[----:B------:R3:W-:Y:S01]  /*15c0*/  STL [R1+0x10], R14 ;  /* 0x0000100e01007387 */ /* 0x0007e20000100800 */
[----:B------:R-:W-:Y:S01]  /*15d0*/  IMAD.MOV.U32 R7, RZ, RZ, R0 ;  /* 0x000000ffff077224 */ /* 0x000fe200078e0000 */
[----:B0-----:R-:W-:Y:S01]  /*15e0*/  @P1 SHF.R.U32.HI R7, RZ, R12, R3 ;  /* 0x0000000cff071219 */ /* 0x001fe20000011603 */
[C---:B------:R-:W-:Y:S01]  /*15f0*/  VIADD R0, R14.reuse, 0x7f ;  /* 0x0000007f0e007836 */ /* 0x040fe20000000000 */
[----:B------:R-:W-:-:S04]  /*1600*/  IADD3 R90, R14, 0x1, -R157 ;  /* 0x000000010e5a7810 */ /* 0x000fc80007ffe89d */
[----:B------:R-:W-:Y:S01]  /*1610*/  SHF.R.S32.HI R3, RZ, 0x1f, R0 ;  /* 0x0000001fff037819 */ /* 0x000fe20000011400 */
[----:B------:R-:W-:-:S03]  /*1620*/  IMAD.IADD R9, R90, 0x1, R7 ;  /* 0x000000015a097824 */ /* 0x000fc600078e0207 */
[----:B------:R-:W-:Y:S01]  /*1630*/  LEA.HI R3, R3, R0, RZ, 0x7 ;  /* 0x0000000003037211 */ /* 0x000fe200078f38ff */
[----:B------:R-:W-:-:S03]  /*1640*/  IMAD.IADD R4, R9, 0x1, R4 ;  /* 0x0000000109047824 */ /* 0x000fc600078e0204 */
[----:B------:R-:W-:Y:S01]  /*1650*/  SHF.R.S32.HI R91, RZ, 0x7, R3 ;  /* 0x00000007ff5b7819 */ /* 0x000fe20000011403 */
[----:B---3--:R-:W-:Y:S06]  /*1660*/  @!P2 BRA `(.L_x_1341) ;  /* 0x000000000048a947 */ /* 0x008fec0003800000 */
        /* <DEDUP_REMOVED lines=11> */
.L_x_1343:
[----:B------:R-:W-:-:S13]  /*1720*/  ISETP.NE.AND P0, PT, R5, 0x1, PT ;  /* 0x000000010500780c */ /* 0x000fda0003f05270 */
[----:B------:R-:W0:Y:S02]  /*1730*/  @P0 LDC.64 R6, c[0x0][0x9e8] ;  /* 0x00027a00ff060b82 */ /* 0x000e240000000a00 */
[----:B0-----:R-:W-:-:S05]  /*1740*/  @P0 IMAD.HI.U32 R6, R0, R6, RZ ;  /* 0x0000000600060227 */ /* 0x001fca00078e00ff */
[----:B------:R-:W-:-:S07]  /*1750*/  @P0 SHF.R.U32.HI R0, RZ, R7, R6 ;  /* 0x00000007ff000219 */ /* 0x000fce0000011606 */
.L_x_1344:
[----:B------:R-:W-:Y:S05]  /*1760*/  BSYNC B0 ;  /* 0x0000000000007941 */ /* 0x000fea0003800000 */
.L_x_1342:
[----:B------:R-:W-:-:S05]  /*1770*/  IMAD R3, R0, R5, R5 ;  /* 0x0000000500037224 */ /* 0x000fca00078e0205 */
[----:B------:R-:W-:-:S07]  /*1780*/  VIMNMX R4, R4, R3, PT ;  /* 0x0000000304047248 */ /* 0x000fce0003fe0100 */
.L_x_1341:
[----:B------:R-:W0:Y:S01]  /*1790*/  @P1 LDC R0, c[0x0][0x44c] ;  /* 0x00011300ff001b82 */ /* 0x000e220000000800 */
[----:B------:R-:W-:Y:S01]  /*17a0*/  VIADD R4, R4, 0x7f ;  /* 0x0000007f04047836 */ /* 0x000fe20000000000 */
[----:B------:R-:W-:Y:S01]  /*17b0*/  ULDC UR4, c[0x0][0x9dc] ;  /* 0x0002770000047ab9 */ /* 0x000fe20000000800 */
[----:B------:R-:W-:Y:S02]  /*17c0*/  IMAD.MOV.U32 R7, RZ, RZ, R20 ;  /* 0x000000ffff077224 */ /* 0x000fe400078e0014 */
[----:B------:R-:W-:Y:S01]  /*17d0*/  IMAD.IADD R92, R14, 0x1, -R157 ;  /* 0x000000010e5c7824 */ /* 0x000fe200078e0a9d */
[----:B------:R-:W-:Y:S02]  /*17e0*/  SHF.R.S32.HI R3, RZ, 0x1f, R4 ;  /* 0x0000001fff037819 */ /* 0x000fe40000011404 */
[----:B------:R-:W1:Y:S02]  /*17f0*/  @P1 LDC R9, c[0x0][0x450] ;  /* 0x00011400ff091b82 */ /* 0x000e640000000800 */
[----:B------:R-:W-:Y:S01]  /*1800*/  LEA.HI R3, R3, R4, RZ, 0x7 ;  /* 0x0000000403037211 */ /* 0x000fe200078f38ff */
[----:B0-----:R-:W-:-:S05]  /*1810*/  @P1 IMAD.HI.U32 R0, R20, R0, RZ ;  /* 0x0000000014001227 */ /* 0x001fca00078e00ff */
[----:B-1----:R-:W-:Y:S02]  /*1820*/  @P1 SHF.R.U32.HI R7, RZ, R9, R0 ;  /* 0x00000009ff071219 */ /* 0x002fe40000011600 */
[----:B------:R-:W-:-:S03]  /*1830*/  SHF.R.S32.HI R0, RZ, 0x7, R3 ;  /* 0x00000007ff007819 */ /* 0x000fc60000011403 */
[----:B------:R-:W-:Y:S01]  /*1840*/  IMAD.IADD R3, R92, 0x1, R7 ;  /* 0x000000015c037824 */ /* 0x000fe200078e0207 */
[----:B------:R-:W-:-:S03]  /*1850*/  VIMNMX R8, R91, R0, PT ;  /* 0x000000005b087248 */ /* 0x000fc60003fe0100 */
[----:B------:R-:W-:Y:S01]  /*1860*/  VIADD R0, R3, -UR4 ;  /* 0x8000000403007c36 */ /* 0x000fe20008000000 */
[----:B------:R-:W-:Y:S06]  /*1870*/  @!P2 BRA `(.L_x_1345) ;  /* 0x000000000044a947 */ /* 0x000fec0003800000 */
[----:B------:R-:W-:Y:S01]  /*1880*/  ISETP.GT.AND P0, PT, R3, -0x1, PT ;  /* 0xffffffff0300780c */ /* 0x000fe20003f04270 */
[----:B------:R-:W-:-:S12]  /*1890*/  BSSY B0, `(.L_x_1346) ;  /* 0x000000d000007945 */ /* 0x000fd80003800000 */
        /* <DEDUP_REMOVED lines=8> */
.L_x_1347:
[----:B------:R-:W-:-:S13]  /*1920*/  ISETP.NE.AND P0, PT, R5, 0x1, PT ;  /* 0x000000010500780c */ /* 0x000fda0003f05270 */
[----:B------:R-:W0:Y:S02]  /*1930*/  @P0 LDC.64 R6, c[0x0][0x9e8] ;  /* 0x00027a00ff060b82 */ /* 0x000e240000000a00 */
[----:B0-----:R-:W-:-:S05]  /*1940*/  @P0 IMAD.HI.U32 R4, R3, R6, RZ ;  /* 0x0000000603040227 */ /* 0x001fca00078e00ff */
[----:B------:R-:W-:-:S07]  /*1950*/  @P0 SHF.R.U32.HI R3, RZ, R7, R4 ;  /* 0x00000007ff030219 */ /* 0x000fce0000011604 */
.L_x_1348:
[----:B------:R-:W-:Y:S05]  /*1960*/  BSYNC B0 ;  /* 0x0000000000007941 */ /* 0x000fea0003800000 */
.L_x_1346:
[----:B------:R-:W-:-:S05]  /*1970*/  IMAD R3, R3, R5, RZ ;  /* 0x0000000503037224 */ /* 0x000fca00078e02ff */
[----:B------:R-:W-:-:S07]  /*1980*/  VIMNMX R0, R0, R3, !PT ;  /* 0x0000000300007248 */ /* 0x000fce0007fe0100 */
.L_x_1345:
[----:B------:R-:W-:Y:S01]  /*1990*/  SHF.R.S32.HI R3, RZ, 0x1f, R0 ;  /* 0x0000001fff037819 */ /* 0x000fe20000011400 */
[----:B------:R-:W-:Y:S01]  /*19a0*/  BSSY B0, `(.L_x_1349) ;  /* 0x000002a000007945 */ /* 0x000fe20003800000 */
[----:B------:R-:W-:Y:S02]  /*19b0*/  LOP3.LUT R14, R13, 0xff, RZ, 0xc0, !PT ;  /* 0x000000ff0d0e7812 */ /* 0x000fe400078ec0ff */
[----:B------:R-:W-:Y:S01]  /*19c0*/  LEA.HI R3, R3, R0, RZ, 0x7 ;  /* 0x0000000003037211 */ /* 0x000fe200078f38ff */
[----:B------:R-:W-:Y:S01]  /*19d0*/  IMAD.MOV.U32 R0, RZ, RZ, RZ ;  /* 0x000000ffff007224 */ /* 0x000fe200078e00ff */
[----:B------:R-:W-:Y:S01]  /*19e0*/  SHF.R.U32.HI R4, RZ, 0x10, R13 ;  /* 0x00000010ff047819 */ /* 0x000fe2000001160d */
[----:B------:R0:W-:Y:S01]  /*19f0*/  STL [R1+0x5c], R14 ;  /* 0x00005c0e01007387 */ /* 0x0001e20000100800 */
[----:B------:R-:W-:-:S03]  /*1a00*/  SHF.R.S32.HI R3, RZ, 0x7, R3 ;  /* 0x00000007ff037819 */ /* 0x000fc60000011403 */
[----:B------:R0:W-:Y:S01]  /*1a10*/  STL [R1+0x4c], R4 ;  /* 0x00004c0401007387 */ /* 0x0001e20000100800 */
[----:B------:R-:W-:-:S04]  /*1a20*/  VIMNMX R9, RZ, R3, !PT ;  /* 0x00000003ff097248 */ /* 0x000fc80007fe0100 */
[----:B------:R-:W-:-:S13]  /*1a30*/  ISETP.GT.AND P0, PT, R8, R9, PT ;  /* 0x000000090800720c */ /* 0x000fda0003f04270 */
[----:B0-----:R-:W-:Y:S05]  /*1a40*/  @!P0 BRA `(.L_x_1350) ;  /* 0x00000000007c8947 */ /* 0x001fea0003800000 */
[----:B------:R-:W-:Y:S01]  /*1a50*/  ISETP.NE.AND P0, PT, R4, RZ, PT ;  /* 0x000000ff0400720c */ /* 0x000fe20003f05270 */
[----:B------:R-:W-:-:S03]  /*1a60*/  ULDC UR4, c[0x0][0x9f0] ;  /* 0x00027c0000047ab9 */ /* 0x000fc60000000800 */
[----:B------:R-:W-:-:S04]  /*1a70*/  SEL R11, R4, UR4, P0 ;  /* 0x00000004040b7c07 */ /* 0x000fc80008000000 */
[-C--:B------:R-:W-:Y:S02]  /*1a80*/  IABS R6, R11.reuse ;  /* 0x0000000b00067213 */ /* 0x080fe40000000000 */
[----:B------:R-:W-:Y:S02]  /*1a90*/  IADD3 R0, R11, -0x1, R8 ;  /* 0xffffffff0b007810 */ /* 0x000fe40007ffe008 */
[----:B------:R-:W0:Y:S01]  /*1aa0*/  I2F.RP R3, R6 ;  /* 0x0000000600037306 */ /* 0x000e220000209400 */
[----:B------:R-:W-:Y:S02]  /*1ab0*/  IABS R12, R11 ;  /* 0x0000000b000c7213 */ /* 0x000fe40000000000 */
[----:B------:R-:W-:-:S05]  /*1ac0*/  IMAD.IADD R0, R0, 0x1, -R9 ;  /* 0x0000000100007824 */ /* 0x000fca00078e0a09 */
        /* <DEDUP_REMOVED lines=10> */
[----:B------:R-:W-:-:S04]  /*1b70*/  IMAD.HI.U32 R5, R5, R7, R4 ;  /* 0x0000000705057227 */ /* 0x000fc800078e0004 */
[----:B------:R-:W-:-:S04]  /*1b80*/  IMAD.MOV.U32 R4, RZ, RZ, R10 ;  /* 0x000000ffff047224 */ /* 0x000fc800078e000a */
        /* <DEDUP_REMOVED lines=11> */
.L_x_1350:
[----:B------:R-:W-:Y:S05]  /*1c40*/  BSYNC B0 ;  /* 0x0000000000007941 */ /* 0x000fea0003800000 */
.L_x_1349:
[----:B------:R-:W-:-:S05]  /*1c50*/  IMAD R3, R14, R0, R9 ;  /* 0x000000000e037224 */ /* 0x000fca00078e0209 */
[C---:B------:R-:W-:Y:S01]  /*1c60*/  VIADDMNMX R0, R3.reuse, R0, R8, PT ;  /* 0x0000000003007246 */ /* 0x040fe20003800108 */
[----:B------:R-:W-:-:S04]  /*1c70*/  IMAD R3, R3, 0x80, -R15 ;  /* 0x0000008003037824 */ /* 0x000fc800078e0a0f */
[----:B------:R-:W-:Y:S01]  /*1c80*/  IMAD R5, R0, 0x80, -R15 ;  /* 0x0000008000057824 */ /* 0x000fe200078e0a0f */
[----:B------:R-:W-:-:S04]  /*1c90*/  VIMNMX R3, RZ, R3, !PT ;  /* 0x00000003ff037248 */ /* 0x000fc80007fe0100 */
[----:B------:R-:W-:Y:S02]  /*1ca0*/  VIMNMX R0, R5, R24, PT ;  /* 0x0000001805007248 */ /* 0x000fe40003fe0100 */
[----:B------:R-:W-:Y:S02]  /*1cb0*/  SHF.R.U32.HI R27, RZ, 0x7, R3 ;  /* 0x00000007ff1b7819 */ /* 0x000fe40000011603 */
[----:B------:R-:W-:-:S03]  /*1cc0*/  ISETP.GT.AND P0, PT, R0, R3, PT ;  /* 0x000000030000720c */ /* 0x000fc60003f04270 */
[----:B------:R-:W-:-:S10]  /*1cd0*/  IMAD.MOV.U32 R26, RZ, RZ, R27 ;  /* 0x000000ffff1a7224 */ /* 0x000fd400078e001b */
[----:B------:R-:W-:-:S05]  /*1ce0*/  @P0 VIADD R0, R0, 0x7f ;  /* 0x0000007f00000836 */ /* 0x000fca0000000000 */
[----:B------:R-:W-:-:S04]  /*1cf0*/  @P0 SHF.R.S32.HI R3, RZ, 0x1f, R0 ;  /* 0x0000001fff030819 */ /* 0x000fc80000011400 */
[----:B------:R-:W-:-:S04]  /*1d00*/  @P0 LEA.HI R3, R3, R0, RZ, 0x7 ;  /* 0x0000000003030211 */ /* 0x000fc800078f38ff */
[----:B------:R-:W-:Y:S02]  /*1d10*/  @P0 SHF.R.S32.HI R26, RZ, 0x7, R3 ;  /* 0x00000007ff1a0819 */ /* 0x000fe40000011403 */
        /* <DEDUP_REMOVED lines=22> */
[----:B-1---5:R-:W-:Y:S05]  /*1e80*/  CALL.ABS.NOINC R14 ;  /* 0x000000000e007343 */ /* 0x022fea0003c00000 */
.L_x_1353:
[----:B------:R-:W-:Y:S05]  /*1e90*/  BSYNC B6 ;  /* 0x0000000000067941 */ /* 0x000fea0003800000 */
.L_x_1352:
        /* <DEDUP_REMOVED lines=20> */
.L_x_1355:
[----:B------:R-:W-:Y:S05]  /*1fe0*/  BSYNC B6 ;  /* 0x0000000000067941 */ /* 0x000fea0003800000 */
.L_x_1354:
[----:B------:R-:W-:Y:S01]  /*1ff0*/  ULDC.64 UR4, c[0x0][0x9f8] ;  /* 0x00027e0000047ab9 */ /* 0x000fe20000000a00 */
[----:B------:R-:W2:Y:S01]  /*2000*/  LDL R12, [R1+0x40] ;  /* 0x00004000010c7983 */ /* 0x000ea20000100800 */
[----:B------:R-:W-:Y:S01]  /*2010*/  ISETP.NE.U32.AND P0, PT, RZ, UR4, PT ;  /* 0x00000004ff007c0c */ /* 0x000fe2000bf05070 */
[----:B------:R-:W0:Y:S02]  /*2020*/  LDC.64 R72, c[0x0][0x300] ;  /* 0x0000c000ff487b82 */ /* 0x000e240000000a00 */
[----:B------:R-:W3:Y:S01]  /*2030*/  LDL R14, [R1+0x44] ;  /* 0x00004400010e7983 */ /* 0x000ee20000100800 */
[----:B------:R-:W-:Y:S01]  /*2040*/  ISETP.NE.AND.EX P0, PT, RZ, UR5, PT, P0 ;  /* 0x00000005ff007c0c */ /* 0x000fe2000bf05300 */
[----:B------:R-:W-:Y:S01]  /*2050*/  IMAD.IADD R28, R28, 0x1, R33 ;  /* 0x000000011c1c7824 */ /* 0x000fe200078e0221 */
[----:B------:R-:W-:Y:S01]  /*2060*/  ULDC.64 UR4, c[0x0][0xa08] ;  /* 0x0002820000047ab9 */ /* 0x000fe20000000a00 */
[----:B------:R-:W1:Y:S01]  /*2070*/  S2R R20, SR_TID.X ;  /* 0x0000000000147919 */ /* 0x000e620000002100 */
[----:B------:R-:W-:Y:S01]  /*2080*/  SHF.R.S32.HI R19, RZ, 0x1f, R18 ;  /* 0x0000001fff137819 */ /* 0x000fe20000011412 */
[----:B------:R-:W4:Y:S08]  /*2090*/  LDC R15, c[0x0][0x3f4] ;  /* 0x0000fd00ff0f7b82 */ /* 0x000f300000000800 */
[----:B------:R-:W1:Y:S08]  /*20a0*/  @P0 LDC.64 R4, c[0x0][0x9f8] ;  /* 0x00027e00ff040b82 */ /* 0x000e700000000a00 */
[----:B------:R-:W4:Y:S01]  /*20b0*/  LDC.64 R70, c[0x0][0x3f8] ;  /* 0x0000fe00ff467b82 */ /* 0x000f220000000a00 */
[----:B-1----:R-:W-:-:S05]  /*20c0*/  @P0 IMAD.WIDE R4, R31, 0x4, R4 ;  /* 0x000000041f040825 */ /* 0x002fca00078e0204 */
[----:B------:R1:W3:Y:S01]  /*20d0*/  @P0 LDG.E R31, desc[UR40][R4.64] ;  /* 0x00000028041f0981 */ /* 0x0002e2000c1e1900 */
[----:B------:R-:W-:Y:S01]  /*20e0*/  SHF.R.S32.HI R33, RZ, 0x1f, R28 ;  /* 0x0000001fff217819 */ /* 0x000fe2000001141c */
[CC--:B0-----:R-:W-:Y:S01]  /*20f0*/  IMAD.WIDE.U32 R6, R28.reuse, R72.reuse, RZ ;  /* 0x000000481c067225 */ /* 0x0c1fe200078e00ff */
[----:B------:R-:W-:Y:S02]  /*2100*/  ISETP.NE.U32.AND P0, PT, RZ, UR4, PT ;  /* 0x00000004ff007c0c */ /* 0x000fe4000bf05070 */
[----:B------:R-:W-:Y:S01]  /*2110*/  SHF.R.U32.HI R35, RZ, 0x7, R20 ;  /* 0x00000007ff237819 */ /* 0x000fe20000011614 */
[----:B------:R-:W-:Y:S01]  /*2120*/  IMAD R0, R33, R72, RZ ;  /* 0x0000004821007224 */ /* 0x000fe200078e02ff */
[----:B------:R-:W-:Y:S01]  /*2130*/  ISETP.NE.AND.EX P0, PT, RZ, UR5, PT, P0 ;  /* 0x00000005ff007c0c */ /* 0x000fe2000bf05300 */
[----:B------:R-:W-:Y:S01]  /*2140*/  ULDC.64 UR4, c[0x0][0x308] ;  /* 0x0000c20000047ab9 */ /* 0x000fe20000000a00 */
[----:B------:R-:W-:Y:S01]  /*2150*/  ISETP.NE.AND P6, PT, R35, 0x1, PT ;  /* 0x000000012300780c */ /* 0x000fe20003fc5270 */
[----:B------:R-:W-:Y:S01]  /*2160*/  IMAD R3, R28, R73, R0 ;  /* 0x000000491c037224 */ /* 0x000fe200078e0200 */
[----:B------:R-:W-:-:S03]  /*2170*/  SHF.R.S32.HI R34, RZ, 0x1f, R23 ;  /* 0x0000001fff227819 */ /* 0x000fc60000011417 */
[----:B------:R-:W-:Y:S02]  /*2180*/  IMAD.IADD R7, R7, 0x1, R3 ;  /* 0x0000000107077824 */ /* 0x000fe400078e0203 */
[----:B-1----:R-:W-:-:S04]  /*2190*/  IMAD.WIDE.U32 R4, R32, UR4, R6 ;  /* 0x0000000420047c25 */ /* 0x002fc8000f8e0006 */
[----:B------:R-:W-:Y:S01]  /*21a0*/  IMAD R5, R32, UR5, R5 ;  /* 0x0000000520057c24 */ /* 0x000fe2000f8e0205 */
[----:B------:R-:W-:Y:S01]  /*21b0*/  ULDC.64 UR4, c[0x0][0x310] ;  /* 0x0000c40000047ab9 */ /* 0x000fe20000000a00 */
[----:B------:R-:W-:Y:S01]  /*21c0*/  IMAD.WIDE.U32 R6, R23, R72, R18 ;  /* 0x0000004817067225 */ /* 0x000fe200078e0012 */
[----:B------:R-:W-:-:S03]  /*21d0*/  SHF.R.S32.HI R155, RZ, 0x1f, R154 ;  /* 0x0000001fff9b7819 */ /* 0x000fc6000001149a */
[----:B----4-:R-:W-:Y:S01]  /*21e0*/  IMAD.WIDE.U32 R52, R23, R70, R154 ;  /* 0x0000004617347225 */ /* 0x010fe200078e009a */
[----:B------:R-:W-:-:S03]  /*21f0*/  LOP3.LUT R22, R22, 0xfffffffb, RZ, 0xc0, !PT ;  /* 0xfffffffb16167812 */ /* 0x000fc600078ec0ff */
[----:B------:R-:W-:Y:S02]  /*2200*/  VIADD R65, R18, 0x20 ;  /* 0x0000002012417836 */ /* 0x000fe40000000000 */
[----:B------:R-:W-:Y:S02]  /*2210*/  VIADD R63, R35, 0x8 ;  /* 0x00000008233f7836 */ /* 0x000fe40000000000 */
[----:B------:R-:W-:Y:S02]  /*2220*/  IMAD.SHL.U32 R62, R15, 0x2, RZ ;  /* 0x000000020f3e7824 */ /* 0x000fe400078e00ff */
[C---:B--2---:R-:W-:Y:S01]  /*2230*/  IMAD.SHL.U32 R69, R12.reuse, 0x40, RZ ;  /* 0x000000400c457824 */ /* 0x044fe200078e00ff */
[----:B------:R-:W-:Y:S01]  /*2240*/  LOP3.LUT P1, RZ, R12, 0x4, RZ, 0xc0, !PT ;  /* 0x000000040cff7812 */ /* 0x000fe2000782c0ff */
[----:B------:R-:W-:Y:S01]  /*2250*/  VIADD R12, R23, 0x60 ;  /* 0x00000060170c7836 */ /* 0x000fe20000000000 */
[----:B---3--:R-:W-:Y:S02]  /*2260*/  SHF.R.S32.HI R0, RZ, 0x1f, R31 ;  /* 0x0000001fff007819 */ /* 0x008fe4000001141f */
[----:B------:R-:W-:-:S02]  /*2270*/  SEL R31, R31, RZ, !P0 ;  /* 0x000000ff1f1f7207 */ /* 0x000fc40004000000 */
[----:B------:R-:W-:-:S03]  /*2280*/  SEL R10, R0, RZ, !P0 ;  /* 0x000000ff000a7207 */ /* 0x000fc60004000000 */
[----:B------:R-:W-:Y:S02]  /*2290*/  IMAD.WIDE.U32 R56, R31, UR4, R4 ;  /* 0x000000041f387c25 */ /* 0x000fe4000f8e0004 */
[----:B------:R-:W0:Y:S02]  /*22a0*/  LDC.64 R4, c[0x0][0x408] ;  /* 0x00010200ff047b82 */ /* 0x000e240000000a00 */
[----:B------:R-:W-:Y:S01]  /*22b0*/  IMAD R0, R10, UR4, RZ ;  /* 0x000000040a007c24 */ /* 0x000fe2000f8e02ff */
[----:B------:R-:W-:-:S03]  /*22c0*/  IADD3 R75, P0, R56, R6, RZ ;  /* 0x00000006384b7210 */ /* 0x000fc60007f1e0ff */
[----:B------:R-:W-:Y:S01]  /*22d0*/  IMAD R3, R31, UR5, R0 ;  /* 0x000000051f037c24 */ /* 0x000fe2000f8e0200 */
[----:B------:R-:W-:Y:S05]  /*22e0*/  @!P6 WARPSYNC.ALL ;  /* 0x000000000000e948 */ /* 0x000fea0003800000 */
[----:B------:R-:W-:Y:S01]  /*22f0*/  ULDC.64 UR4, c[0x0][0x330] ;  /* 0x0000cc0000047ab9 */ /* 0x000fe20000000a00 */
[----:B------:R-:W-:Y:S02]  /*2300*/  IMAD R0, R34, R72, RZ ;  /* 0x0000004822007224 */ /* 0x000fe400078e02ff */
[----:B------:R-:W-:-:S04]  /*2310*/  IMAD.WIDE.U32 R8, R32, UR4, R18 ;  /* 0x0000000420087c25 */ /* 0x000fc8000f8e0012 */
[----:B------:R-:W-:Y:S01]  /*2320*/  IMAD R9, R32, UR5, R9 ;  /* 0x0000000520097c24 */ /* 0x000fe2000f8e0209 */
[----:B------:R-:W-:Y:S01]  /*2330*/  ULDC.64 UR4, c[0x0][0x338] ;  /* 0x0000ce0000047ab9 */ /* 0x000fe20000000a00 */
[----:B------:R-:W1:Y:S01]  /*2340*/  S2R R32, SR_TID.X ;  /* 0x0000000000207919 */ /* 0x000e620000002100 */
[----:B------:R-:W-:Y:S02]  /*2350*/  IMAD R11, R23, R73, R0 ;  /* 0x00000049170b7224 */ /* 0x000fe400078e0200 */
[----:B------:R-:W-:Y:S02]  /*2360*/  IMAD.IADD R76, R57, 0x1, R3 ;  /* 0x00000001394c7824 */ /* 0x000fe400078e0203 */
[----:B------:R-:W-:-:S03]  /*2370*/  IMAD R3, R10, UR4, RZ ;  /* 0x000000040a037c24 */ /* 0x000fc6000f8e02ff */
[----:B------:R-:W-:Y:S02]  /*2380*/  IADD3.X R74, R76, R7, R11, P0, !PT ;  /* 0x000000074c4a7210 */ /* 0x000fe400007fe40b */
[----:B------:R-:W-:Y:S01]  /*2390*/  ISETP.GE.AND P0, PT, R18, R15, PT ;  /* 0x0000000f1200720c */ /* 0x000fe20003f06270 */
[----:B------:R-:W-:Y:S02]  /*23a0*/  IMAD R13, R31, UR5, R3 ;  /* 0x000000051f0d7c24 */ /* 0x000fe4000f8e0203 */
[----:B------:R-:W-:Y:S01]  /*23b0*/  IMAD R0, R34, R70, RZ ;  /* 0x0000004622007224 */ /* 0x000fe200078e02ff */
[----:B------:R-:W-:Y:S01]  /*23c0*/  SEL R3, R15, RZ, P0 ;  /* 0x000000ff0f037207 */ /* 0x000fe20000000000 */
[----:B------:R-:W-:Y:S01]  /*23d0*/  IMAD.WIDE.U32 R54, R31, UR4, R8 ;  /* 0x000000041f367c25 */ /* 0x000fe2000f8e0008 */
[----:B------:R-:W-:Y:S01]  /*23e0*/  SHF.R.S32.HI R64, RZ, 0x1f, R12 ;  /* 0x0000001fff407819 */ /* 0x000fe2000001140c */
[----:B------:R-:W-:Y:S02]  /*23f0*/  ULDC UR4, c[0x0][0x2f4] ;  /* 0x0000bd0000047ab9 */ /* 0x000fe40000000800 */
[----:B------:R-:W-:-:S02]  /*2400*/  IMAD R7, R23, R71, R0 ;  /* 0x0000004717077224 */ /* 0x000fc400078e0200 */
[----:B0-----:R-:W-:Y:S02]  /*2410*/  IMAD R0, R34, R4, RZ ;  /* 0x0000000422007224 */ /* 0x001fe400078e02ff */
[----:B------:R-:W-:Y:S02]  /*2420*/  IMAD.IADD R3, R18, 0x1, R3 ;  /* 0x0000000112037824 */ /* 0x000fe400078e0203 */
[----:B------:R-:W-:-:S04]  /*2430*/  IMAD.WIDE.U32 R30, R23, R70, R18 ;  /* 0x00000046171e7225 */ /* 0x000fc800078e0012 */
[----:B------:R-:W-:-:S04]  /*2440*/  IMAD.WIDE.U32 R20, R23, R4, R154 ;  /* 0x0000000417147225 */ /* 0x000fc800078e009a */
[C---:B------:R-:W-:Y:S01]  /*2450*/  IMAD R9, R23.reuse, R5, R0 ;  /* 0x0000000517097224 */ /* 0x040fe200078e0200 */
[----:B------:R-:W-:Y:S01]  /*2460*/  SHF.R.S32.HI R0, RZ, 0x1f, R3 ;  /* 0x0000001fff007819 */ /* 0x000fe20000011403 */
[----:B------:R-:W-:-:S04]  /*2470*/  IMAD.WIDE.U32 R10, R23, R4, R18 ;  /* 0x00000004170a7225 */ /* 0x000fc800078e0012 */
[----:B------:R-:W-:Y:S02]  /*2480*/  IMAD.SHL.U32 R12, R12, 0x40, RZ ;  /* 0x000000400c0c7824 */ /* 0x000fe400078e00ff */
[----:B------:R-:W-:Y:S02]  /*2490*/  IMAD.IADD R53, R53, 0x1, R7 ;  /* 0x0000000135357824 */ /* 0x000fe400078e0207 */
[----:B------:R-:W-:Y:S01]  /*24a0*/  IMAD.IADD R31, R7, 0x1, R31 ;  /* 0x00000001071f7824 */ /* 0x000fe200078e021f */
[----:B-----5:R-:W-:Y:S01]  /*24b0*/  SHF.R.S32.HI R7, RZ, 0x1f, R2 ;  /* 0x0000001fff077819 */ /* 0x020fe20000011402 */
[----:B-1----:R-:W-:Y:S01]  /*24c0*/  VIADD R36, R32, 0xffffff80 ;  /* 0xffffff8020247836 */ /* 0x002fe20000000000 */
[----:B------:R-:W-:Y:S01]  /*24d0*/  LEA.HI R0, R0, R3, RZ, 0x3 ;  /* 0x0000000300007211 */ /* 0x000fe200078f18ff */
[----:B------:R-:W-:Y:S01]  /*24e0*/  IMAD.IADD R21, R21, 0x1, R9 ;  /* 0x0000000115157824 */ /* 0x000fe200078e0209 */
[----:B------:R-:W-:Y:S01]  /*24f0*/  LOP3.LUT R12, R12, 0x1c0, RZ, 0xc0, !PT ;  /* 0x000001c00c0c7812 */ /* 0x000fe200078ec0ff */
[----:B------:R-:W-:Y:S01]  /*2500*/  IMAD.IADD R11, R9, 0x1, R11 ;  /* 0x00000001090b7824 */ /* 0x000fe200078e020b */
[----:B------:R-:W-:Y:S01]  /*2510*/  LOP3.LUT R69, R69, 0x1c0, RZ, 0xc0, !PT ;  /* 0x000001c045457812 */ /* 0x000fe200078ec0ff */
[C---:B------:R-:W-:Y:S01]  /*2520*/  IMAD R3, R7.reuse, R70, RZ ;  /* 0x0000004607037224 */ /* 0x040fe200078e02ff */
[----:B------:R-:W-:Y:S01]  /*2530*/  SHF.L.U64.HI R68, R4, 0x7, R5 ;  /* 0x0000000704447819 */ /* 0x000fe20000010205 */
[-C--:B------:R-:W-:Y:S01]  /*2540*/  IMAD R7, R7, R4.reuse, RZ ;  /* 0x0000000407077224 */ /* 0x080fe200078e02ff */
[----:B------:R-:W-:Y:S01]  /*2550*/  SHF.R.S32.HI R32, RZ, 0x1f, R36 ;  /* 0x0000001fff207819 */ /* 0x000fe20000011424 */
[----:B------:R-:W-:-:S04]  /*2560*/  IMAD.WIDE.U32 R20, R2, R4, R20 ;  /* 0x0000000402147225 */ /* 0x000fc800078e0014 */
[----:B------:R-:W-:-:S04]  /*2570*/  IMAD.WIDE.U32 R10, R2, R4, R10 ;  /* 0x00000004020a7225 */ /* 0x000fc800078e000a */
[----:B------:R-:W-:Y:S01]  /*2580*/  IMAD.SHL.U32 R67, R4, 0x80, RZ ;  /* 0x0000008004437824 */ /* 0x000fe200078e00ff */
[----:B------:R-:W-:Y:S01]  /*2590*/  LOP3.LUT R4, R12, 0x38, R0, 0xf8, !PT ;  /* 0x000000380c047812 */ /* 0x000fe200078ef800 */
[----:B------:R-:W-:Y:S01]  /*25a0*/  VIADD R12, R23, 0x60 ;  /* 0x00000060170c7836 */ /* 0x000fe20000000000 */
[----:B------:R-:W-:Y:S01]  /*25b0*/  SHF.R.U32.HI R66, RZ, 0x3, R69 ;  /* 0x00000003ff427819 */ /* 0x000fe20000011645 */
[----:B------:R-:W-:Y:S01]  /*25c0*/  IMAD R59, R2, R71, R3 ;  /* 0x00000047023b7224 */ /* 0x000fe200078e0203 */
[----:B------:R-:W-:Y:S02]  /*25d0*/  LOP3.LUT R3, R69, 0x18, R18, 0xf8, !PT ;  /* 0x0000001845037812 */ /* 0x000fe400078ef812 */
[----:B------:R-:W-:Y:S01]  /*25e0*/  LEA.HI R32, R32, R36, RZ, 0x5 ;  /* 0x0000002420207211 */ /* 0x000fe200078f28ff */
[----:B------:R-:W-:Y:S01]  /*25f0*/  IMAD.SHL.U32 R12, R12, 0x40, RZ ;  /* 0x000000400c0c7824 */ /* 0x000fe200078e00ff */
[----:B------:R-:W-:Y:S02]  /*2600*/  LOP3.LUT R3, R3, R66, RZ, 0x3c, !PT ;  /* 0x0000004203037212 */ /* 0x000fe400078e3cff */
[----:B------:R-:W-:-:S02]  /*2610*/  SHF.R.S32.HI R32, RZ, 0x5, R32 ;  /* 0x00000005ff207819 */ /* 0x000fc40000011420 */
[----:B------:R-:W-:Y:S01]  /*2620*/  LOP3.LUT R12, R12, 0x1c0, RZ, 0xc0, !PT ;  /* 0x000001c00c0c7812 */ /* 0x000fe200078ec0ff */
[----:B------:R-:W-:Y:S02]  /*2630*/  IMAD R7, R2, R5, R7 ;  /* 0x0000000502077224 */ /* 0x000fe400078e0207 */
[----:B------:R-:W-:Y:S01]  /*2640*/  IMAD R61, R32, 0x200, R3 ;  /* 0x00000200203d7824 */ /* 0x000fe200078e0203 */
[----:B------:R-:W-:Y:S02]  /*2650*/  LOP3.LUT R3, R69, 0x38, R0, 0xf8, !PT ;  /* 0x0000003845037812 */ /* 0x000fe400078ef800 */
[----:B------:R-:W-:Y:S02]  /*2660*/  SHF.R.U32.HI R12, RZ, 0x3, R12 ;  /* 0x00000003ff0c7819 */ /* 0x000fe4000001160c */
[----:B------:R-:W-:Y:S01]  /*2670*/  @P1 LOP3.LUT R22, R22, 0x4, RZ, 0xfc, !PT ;  /* 0x0000000416161812 */ /* 0x000fe200078efcff */
[----:B------:R-:W-:Y:S01]  /*2680*/  IMAD.WIDE.U32 R52, R2, R70, R52 ;  /* 0x0000004602347225 */ /* 0x000fe200078e0034 */
[----:B------:R-:W-:-:S02]  /*2690*/  IADD3 R8, P1, R23, R28, RZ ;  /* 0x0000001c17087210 */ /* 0x000fc40007f3e0ff */
[----:B------:R-:W-:Y:S01]  /*26a0*/  LOP3.LUT R3, R3, R66, RZ, 0x3c, !PT ;  /* 0x0000004203037212 */ /* 0x000fe200078e3cff */
[----:B------:R-:W-:Y:S01]  /*26b0*/  IMAD.IADD R58, R21, 0x1, R7 ;  /* 0x00000001153a7824 */ /* 0x000fe200078e0207 */
[----:B------:R-:W-:Y:S01]  /*26c0*/  LOP3.LUT R12, R4, R12, RZ, 0x3c, !PT ;  /* 0x0000000c040c7212 */ /* 0x000fe200078e3cff */
[----:B------:R-:W-:Y:S01]  /*26d0*/  IMAD.IADD R28, R7, 0x1, R11 ;  /* 0x00000001071c7824 */ /* 0x000fe200078e020b */
[----:B------:R-:W-:Y:S01]  /*26e0*/  LOP3.LUT R7, R0, 0xfffffff8, RZ, 0xc0, !PT ;  /* 0xfffffff800077812 */ /* 0x000fe200078ec0ff */
[----:B------:R-:W-:Y:S01]  /*26f0*/  IMAD.WIDE.U32 R30, R2, R70, R30 ;  /* 0x00000046021e7225 */ /* 0x000fe200078e001e */
[----:B------:R-:W-:Y:S02]  /*2700*/  SHF.L.U64.HI R73, R72, 0x7, R73 ;  /* 0x0000000748497819 */ /* 0x000fe40000010249 */
[----:B------:R-:W-:Y:S01]  /*2710*/  SHF.L.U64.HI R71, R70, 0x7, R71 ;  /* 0x0000000746477819 */ /* 0x000fe20000010247 */
[----:B------:R-:W-:Y:S01]  /*2720*/  IMAD.X R9, R34, 0x1, R33, P1 ;  /* 0x0000000122097824 */ /* 0x000fe200008e0621 */
[----:B------:R-:W-:Y:S01]  /*2730*/  SHF.R.S32.HI R6, RZ, 0x3, R0 ;  /* 0x00000003ff067819 */ /* 0x000fe20000011400 */
[----:B------:R-:W-:Y:S01]  /*2740*/  IMAD.IADD R60, R53, 0x1, R59 ;  /* 0x00000001353c7824 */ /* 0x000fe200078e023b */
[----:B------:R-:W-:Y:S01]  /*2750*/  ISETP.GE.AND P1, PT, R18, UR4, PT ;  /* 0x0000000412007c0c */ /* 0x000fe2000bf26270 */
[----:B------:R-:W-:Y:S01]  /*2760*/  IMAD R4, R32, 0x200, R3 ;  /* 0x0000020020047824 */ /* 0x000fe200078e0203 */
[----:B------:R-:W-:Y:S01]  /*2770*/  @!P6 BAR.SYNC.DEFER_BLOCKING 0x9, 0x100 ;  /* 0x024400000000eb1d */ /* 0x000fe20000010000 */
[----:B------:R-:W-:Y:S01]  /*2780*/  IMAD.SHL.U32 R72, R72, 0x80, RZ ;  /* 0x0000008048487824 */ /* 0x000fe200078e00ff */
[----:B------:R-:W-:Y:S01]  /*2790*/  ISETP.GE.AND P2, PT, R65, UR4, PT ;  /* 0x0000000441007c0c */ /* 0x000fe2000bf46270 */
[----:B------:R-:W-:Y:S01]  /*27a0*/  IMAD.SHL.U32 R70, R70, 0x80, RZ ;  /* 0x0000008046467824 */ /* 0x000fe200078e00ff */
[----:B------:R-:W-:Y:S01]  /*27b0*/  SHF.R.S32.HI R5, RZ, 0x1f, R7 ;  /* 0x0000001fff057819 */ /* 0x000fe20000011407 */
[----:B------:R-:W-:-:S02]  /*27c0*/  IMAD.IADD R59, R59, 0x1, R31 ;  /* 0x000000013b3b7824 */ /* 0x000fc400078e021f */
[----:B------:R-:W-:Y:S02]  /*27d0*/  IMAD.IADD R3, R14, 0x1, R12 ;  /* 0x000000010e037824 */ /* 0x000fe400078e020c */
[----:B------:R-:W-:-:S07]  /*27e0*/  IMAD.IADD R0, R55, 0x1, R13 ;  /* 0x0000000137007824 */ /* 0x000fce00078e020d */
.L_x_1405:
[----:B------:R-:W2:Y:S01]  /*27f0*/  LDL R34, [R1+0x40] ;  /* 0x0000400001227983 */ /* 0x000ea20000100800 */
[----:B0-----:R-:W0:Y:S01]  /*2800*/  LDC.64 R84, c[0x0][0x300] ;  /* 0x0000c000ff547b82 */ /* 0x001e220000000a00 */
[----:B------:R-:W-:Y:S01]  /*2810*/  VIADD R32, R26, 0xffffffff ;  /* 0xffffffff1a207836 */ /* 0x000fe20000000000 */
[----:B------:R-:W-:Y:S01]  /*2820*/  LOP3.LUT R22, R22, 0xfffffffd, RZ, 0xc0, !PT ;  /* 0xfffffffd16167812 */ /* 0x000fe200078ec0ff */
[----:B------:R-:W-:Y:S05]  /*2830*/  YIELD ;  /* 0x0000000000007946 */ /* 0x000fea0003800000 */
[----:B------:R-:W-:Y:S01]  /*2840*/  SHF.R.S32.HI R77, RZ, 0x1f, R32 ;  /* 0x0000001fff4d7819 */ /* 0x000fe20000011420 */
[----:B------:R-:W1:Y:S01]  /*2850*/  LDC.64 R78, c[0x0][0x2e8] ;  /* 0x0000ba00ff4e7b82 */ /* 0x000e620000000a00 */
[-C--:B------:R-:W-:Y:S01]  /*2860*/  IMAD R13, R73, R32.reuse, RZ ;  /* 0x00000020490d7224 */ /* 0x080fe200078e02ff */
[----:B------:R-:W-:Y:S01]  /*2870*/  BSSY B0, `(.L_x_1356) ;  /* 0x00002fc000007945 */ /* 0x000fe20003800000 */
[----:B------:R-:W-:-:S04]  /*2880*/  IMAD.WIDE.U32 R14, R72, R32, RZ ;  /* 0x00000020480e7225 */ /* 0x000fc800078e00ff */
[----:B------:R-:W-:Y:S01]  /*2890*/  IMAD R13, R77, R72, R13 ;  /* 0x000000484d0d7224 */ /* 0x000fe200078e020d */
[----:B------:R-:W3:Y:S01]  /*28a0*/  LDC R86, c[0x0][0x3f4] ;  /* 0x0000fd00ff567b82 */ /* 0x000ee20000000800 */
[----:B------:R-:W-:Y:S01]  /*28b0*/  IMAD.MOV.U32 R82, RZ, RZ, R14 ;  /* 0x000000ffff527224 */ /* 0x000fe200078e000e */
[----:B------:R-:W-:Y:S01]  /*28c0*/  IADD3 R26, P3, R75, R14, RZ ;  /* 0x0000000e4b1a7210 */ /* 0x000fe20007f7e0ff */
[----:B------:R-:W-:Y:S02]  /*28d0*/  IMAD.IADD R83, R15, 0x1, R13 ;  /* 0x000000010f537824 */ /* 0x000fe400078e020d */
[----:B0-----:R-:W-:-:S04]  /*28e0*/  IMAD.WIDE.U32 R12, R84, 0x60, R82 ;  /* 0x00000060540c7825 */ /* 0x001fc800078e0052 */
[----:B------:R-:W-:Y:S01]  /*28f0*/  IMAD R33, R85, 0x60, RZ ;  /* 0x0000006055217824 */ /* 0x000fe200078e02ff */
[----:B------:R-:W-:Y:S01]  /*2900*/  IADD3 R15, P4, R75, R12, RZ ;  /* 0x0000000c4b0f7210 */ /* 0x000fe20007f9e0ff */
[----:B------:R-:W-:-:S03]  /*2910*/  IMAD R12, R152, 0x2000, R61 ;  /* 0x00002000980c7824 */ /* 0x000fc600078e023d */
[----:B------:R-:W-:Y:S01]  /*2920*/  IADD3.X R14, R74, R13, R33, P4, !PT ;  /* 0x0000000d4a0e7210 */ /* 0x000fe200027fe421 */
[----:B------:R-:W-:Y:S01]  /*2930*/  IMAD.X R13, R83, 0x1, R74, P3 ;  /* 0x00000001530d7824 */ /* 0x000fe200018e064a */
[-C--:B-1----:R-:W-:Y:S01]  /*2940*/  LEA R38, P3, R26, R78.reuse, 0x1 ;  /* 0x0000004e1a267211 */ /* 0x082fe200078608ff */
[C---:B------:R-:W-:Y:S01]  /*2950*/  VIADD R80, R12.reuse, 0x20 ;  /* 0x000000200c507836 */ /* 0x040fe20000000000 */
[C---:B------:R-:W-:Y:S01]  /*2960*/  LEA R36, P4, R15.reuse, R78, 0x1 ;  /* 0x0000004e0f247211 */ /* 0x040fe200078808ff */
[----:B------:R-:W-:Y:S01]  /*2970*/  IMAD R81, R12, 0x2, R25 ;  /* 0x000000020c517824 */ /* 0x000fe200078e0219 */
[-C--:B------:R-:W-:Y:S01]  /*2980*/  LEA.HI.X R39, R26, R79.reuse, R13, 0x1, P3 ;  /* 0x0000004f1a277211 */ /* 0x080fe200018f0c0d */
[----:B------:R-:W-:Y:S01]  /*2990*/  IMAD.MOV.U32 R26, RZ, RZ, R32 ;  /* 0x000000ffff1a7224 */ /* 0x000fe200078e0020 */
[----:B---3--:R-:W-:Y:S02]  /*29a0*/  ISETP.GE.AND P3, PT, R86, 0x1, PT ;  /* 0x000000015600780c */ /* 0x008fe40003f66270 */
[----:B------:R-:W-:-:S02]  /*29b0*/  LEA.HI.X R37, R15, R79, R14, 0x1, P4 ;  /* 0x0000004f0f257211 */ /* 0x000fc400020f0c0e */
[----:B------:R-:W-:-:S13]  /*29c0*/  ISETP.GT.AND P4, PT, R32, R27, PT ;  /* 0x0000001b2000720c */ /* 0x000fda0003f84270 */
[----:B------:R-:W-:Y:S02]  /*29d0*/  @P4 LOP3.LUT R22, R22, 0x2, RZ, 0xfc, !PT ;  /* 0x0000000216164812 */ /* 0x000fe400078efcff */
[----:B--2---:R-:W-:-:S13]  /*29e0*/  LOP3.LUT P5, RZ, R34, 0x4, RZ, 0xc0, !PT ;  /* 0x0000000422ff7812 */ /* 0x004fda00078ac0ff */
[----:B------:R-:W-:-:S04]  /*29f0*/  @P5 VIADD R80, R12, 0xffffffe0 ;  /* 0xffffffe00c505836 */ /* 0x000fc80000000000 */
[----:B------:R-:W-:Y:S01]  /*2a00*/  IMAD R80, R80, 0x2, R25 ;  /* 0x0000000250507824 */ /* 0x000fe200078e0219 */
[----:B------:R-:W-:Y:S06]  /*2a10*/  @!P3 BRA `(.L_x_1357) ;  /* 0x0000002c0014b947 */ /* 0x000fec0003800000 */
[----:B------:R-:W-:Y:S01]  /*2a20*/  ULDC.U8 UR4, c[0x0][0x410] ;  /* 0x0001040000047ab9 */ /* 0x000fe20000000000 */
[-C--:B------:R-:W-:Y:S01]  /*2a30*/  IMAD R13, R71, R32.reuse, RZ ;  /* 0x00000020470d7224 */ /* 0x080fe200078e02ff */
[----:B------:R-:W-:Y:S01]  /*2a40*/  ISETP.NE.AND P3, PT, RZ, UR4, PT ;  /* 0x00000004ff007c0c */ /* 0x000fe2000bf65270 */
[----:B------:R-:W-:Y:S02]  /*2a50*/  IMAD R12, R68, R32, RZ ;  /* 0x00000020440c7224 */ /* 0x000fe400078e02ff */
[C---:B------:R-:W-:Y:S02]  /*2a60*/  IMAD R13, R77.reuse, R70, R13 ;  /* 0x000000464d0d7224 */ /* 0x040fe400078e020d */
[----:B------:R-:W-:Y:S02]  /*2a70*/  IMAD R88, R26, -0x80, R24 ;  /* 0xffffff801a587824 */ /* 0x000fe400078e0218 */
[----:B------:R-:W-:Y:S02]  /*2a80*/  IMAD R77, R77, R67, R12 ;  /* 0x000000434d4d7224 */ /* 0x000fe400078e020c */
[----:B------:R-:W-:Y:S01]  /*2a90*/  IMAD.WIDE.U32 R46, R70, R32, RZ ;  /* 0x00000020462e7225 */ /* 0x000fe200078e00ff */
[----:B------:R-:W-:-:S03]  /*2aa0*/  VIMNMX R88, R88, 0x80, PT ;  /* 0x0000008058587848 */ /* 0x000fc60003fe0100 */
[----:B------:R-:W-:-:S04]  /*2ab0*/  IMAD.WIDE.U32 R44, R67, R32, RZ ;  /* 0x00000020432c7225 */ /* 0x000fc800078e00ff */
[----:B------:R-:W-:Y:S02]  /*2ac0*/  IMAD.IADD R87, R47, 0x1, R13 ;  /* 0x000000012f577824 */ /* 0x000fe400078e020d */
[----:B------:R-:W-:Y:S01]  /*2ad0*/  IMAD.IADD R77, R45, 0x1, R77 ;  /* 0x000000012d4d7824 */ /* 0x000fe200078e024d */
[----:B------:R-:W-:Y:S06]  /*2ae0*/  @!P3 BRA `(.L_x_1358) ;  /* 0x000000140024b947 */ /* 0x000fec0003800000 */
[----:B------:R0:W5:Y:S01]  /*2af0*/  LDL R89, [R1+0x1c] ;  /* 0x00001c0001597983 */ /* 0x0001620000100800 */
        /* <DEDUP_REMOVED lines=10> */
[----:B0-----:R-:W-:Y:S06]  /*2ba0*/  @P4 BRA `(.L_x_1360) ;  /* 0x0000000000504947 */ /* 0x001fec0003800000 */
        /* <DEDUP_REMOVED lines=16> */
[----:B------:R0:W5:Y:S02]  /*2cb0*/  @!P3 LDG.E.64 R82, desc[UR40][R14.64] ;  /* 0x000000280e52b981 */ /* 0x000164000c1e1b00 */
[----:B-----5:R-:W-:-:S13]  /*2cc0*/  ISETP.GE.AND P3, PT, R89, R86, PT ;  /* 0x000000565900720c */ /* 0x020fda0003f66270 */
[----:B------:R0:W5:Y:S04]  /*2cd0*/  @!P3 LDG.E.64 R48, desc[UR40][R12.64+0x20] ;  /* 0x000020280c30b981 */ /* 0x000168000c1e1b00 */
[----:B------:R0:W5:Y:S02]  /*2ce0*/  @!P3 LDG.E.64 R50, desc[UR40][R14.64+0x20] ;  /* 0x000020280e32b981 */ /* 0x000164000c1e1b00 */
.L_x_1360:
[----:B------:R-:W-:Y:S05]  /*2cf0*/  BSYNC B1 ;  /* 0x0000000000017941 */ /* 0x000fea0003800000 */
.L_x_1359:
        /* <DEDUP_REMOVED lines=34> */
.L_x_1362:
[----:B------:R-:W-:Y:S05]  /*2f20*/  BSYNC B1 ;  /* 0x0000000000017941 */ /* 0x000fea0003800000 */
.L_x_1361:
[----:B------:R-:W2:Y:S01]  /*2f30*/  LDL R44, [R1+0x14] ;  /* 0x00001400012c7983 */ /* 0x000ea20000100800 */
[----:B0-----:R-:W-:Y:S01]  /*2f40*/  IMAD.MOV.U32 R12, RZ, RZ, R78 ;  /* 0x000000ffff0c7224 */ /* 0x001fe200078e004e */
        /* <DEDUP_REMOVED lines=29> */
[----:B--2---:R-:W-:-:S13]  /*3120*/  ISETP.NE.AND P3, PT, R44, 0x3, PT ;  /* 0x000000032c00780c */ /* 0x004fda0003f65270 */
[----:B------:R-:W-:Y:S05]  /*3130*/  @!P3 BRA `(.L_x_1363) ;  /* 0x000000000004b947 */ /* 0x000fea0003800000 */
[----:B------:R-:W-:Y:S01]  /*3140*/  BPT.TRAP 0x1 ;  /* 0x000000040000795c */ /* 0x000fe20000300000 */
.L_x_1363:
[----:B------:R-:W2:Y:S01]  /*3150*/  LDL R12, [R1+0x18] ;  /* 0x00001800010c7983 */ /* 0x000ea20000100800 */
[----:B------:R-:W-:Y:S01]  /*3160*/  IMAD R77, R152, 0x8, R16 ;  /* 0x00000008984d7824 */ /* 0x000fe200078e0210 */
[----:B------:R-:W-:Y:S01]  /*3170*/  BSSY B1, `(.L_x_1364) ;  /* 0x0000004000017945 */ /* 0x000fe20003800000 */
[----:B--2---:R-:W-:-:S04]  /*3180*/  SHF.L.U32 R89, R12, 0x1f, RZ ;  /* 0x0000001f0c597819 */ /* 0x004fc800000006ff */
[----:B------:R-:W0:Y:S02]  /*3190*/  SYNCS.PHASECHK.TRANS64.TRYWAIT P6, [R77+URZ+0x16890], R89 ;  /* 0x016890594d0075a7 */ /* 0x000e2400080c017f */
[----:B0-----:R-:W-:Y:S05]  /*31a0*/  @!P6 BRA `(.L_x_1365) ;  /* 0x000001c40030e947 */ /* 0x001fea0003800000 */
.L_x_1702:
[----:B------:R-:W-:Y:S05]  /*31b0*/  BSYNC B1 ;  /* 0x0000000000017941 */ /* 0x000fea0003800000 */
.L_x_1364:
        /* <DEDUP_REMOVED lines=8> */
[----:B------:R-:W-:Y:S02]  /*3240*/  SHF.R.U64 R102, R82, 0x10, R83 ;  /* 0x0000001052667819 */ /* 0x000fe40000001253 */
[--C-:B------:R-:W-:Y:S01]  /*3250*/  SHF.R.U64 R99, R78, 0x10, R79.reuse ;  /* 0x000000104e637819 */ /* 0x100fe2000000124f */
[C---:B--2---:R-:W-:Y:S01]  /*3260*/  IMAD.U32 R78, R14.reuse, 0x10000, RZ ;  /* 0x000100000e4e7824 */ /* 0x044fe200078e00ff */
[----:B------:R-:W-:Y:S02]  /*3270*/  SHF.R.U32.HI R100, RZ, 0x10, R79 ;  /* 0x00000010ff647819 */ /* 0x000fe4000001164f */
[----:B------:R-:W-:Y:S01]  /*3280*/  LOP3.LUT R79, R14, 0xffff0000, RZ, 0xc0, !PT ;  /* 0xffff00000e4f7812 */ /* 0x000fe200078ec0ff */
[C---:B------:R-:W-:Y:S01]  /*3290*/  IMAD.U32 R14, R15.reuse, 0x10000, RZ ;  /* 0x000100000f0e7824 */ /* 0x040fe200078e00ff */
[----:B------:R-:W-:Y:S02]  /*32a0*/  LOP3.LUT R44, R15, 0xffff0000, RZ, 0xc0, !PT ;  /* 0xffff00000f2c7812 */ /* 0x000fe400078ec0ff */
[----:B------:R-:W-:-:S02]  /*32b0*/  PRMT R102, R46, 0x5432, R102 ;  /* 0x000054322e667816 */ /* 0x000fc40000000066 */
[----:B------:R-:W-:Y:S01]  /*32c0*/  SHF.R.U32.HI R104, RZ, 0x10, R83 ;  /* 0x00000010ff687819 */ /* 0x000fe20000011653 */
[----:B------:R-:W-:Y:S01]  /*32d0*/  IMAD.U32 R83, R13, 0x10000, RZ ;  /* 0x000100000d537824 */ /* 0x000fe200078e00ff */
[----:B------:R-:W-:Y:S02]  /*32e0*/  PRMT R15, R101, 0x5410, R99 ;  /* 0x00005410650f7816 */ /* 0x000fe40000000063 */
[----:B------:R-:W-:Y:S01]  /*32f0*/  LOP3.LUT R82, R13, 0xffff0000, RZ, 0xc0, !PT ;  /* 0xffff00000d527812 */ /* 0x000fe200078ec0ff */
[----:B------:R-:W-:Y:S01]  /*3300*/  IMAD.U32 R13, R12, 0x10000, RZ ;  /* 0x000100000c0d7824 */ /* 0x000fe200078e00ff */
[C---:B------:R-:W-:Y:S01]  /*3310*/  LOP3.LUT R103, R102.reuse, 0xffff0000, RZ, 0xc0, !PT ;  /* 0xffff000066677812 */ /* 0x040fe200078ec0ff */
[----:B------:R-:W-:Y:S01]  /*3320*/  IMAD.U32 R102, R102, 0x10000, RZ ;  /* 0x0001000066667824 */ /* 0x000fe200078e00ff */
[----:B------:R-:W-:Y:S02]  /*3330*/  PRMT R100, R45, 0x5432, R100 ;  /* 0x000054322d647816 */ /* 0x000fe40000000064 */
[----:B------:R-:W-:Y:S01]  /*3340*/  PRMT R104, R47, 0x5432, R104 ;  /* 0x000054322f687816 */ /* 0x000fe20000000068 */
[----:B------:R-:W-:Y:S01]  /*3350*/  FMUL.FTZ R106, R82, R103 ;  /* 0x00000067526a7220 */ /* 0x000fe20000410000 */
[----:B------:R-:W-:Y:S01]  /*3360*/  LOP3.LUT R99, R15, 0xffff0000, RZ, 0xc0, !PT ;  /* 0xffff00000f637812 */ /* 0x000fe200078ec0ff */
[----:B------:R-:W-:-:S02]  /*3370*/  IMAD.U32 R101, R100, 0x10000, RZ ;  /* 0x0001000064657824 */ /* 0x000fc400078e00ff */
[----:B------:R-:W-:Y:S02]  /*3380*/  IMAD.U32 R105, R104, 0x10000, RZ ;  /* 0x0001000068697824 */ /* 0x000fe400078e00ff */
[-C--:B------:R-:W-:Y:S01]  /*3390*/  FMUL.FTZ R108, R82, R99.reuse ;  /* 0x00000063526c7220 */ /* 0x080fe20000410000 */
[----:B------:R-:W-:Y:S01]  /*33a0*/  LOP3.LUT R82, R12, 0xffff0000, RZ, 0xc0, !PT ;  /* 0xffff00000c527812 */ /* 0x000fe200078ec0ff */
[----:B------:R-:W-:Y:S01]  /*33b0*/  FFMA.FTZ R12, R83, R99, -R106 ;  /* 0x00000063530c7223 */ /* 0x000fe2000001086a */
[----:B------:R-:W-:Y:S01]  /*33c0*/  FMUL.FTZ R107, R79, R105 ;  /* 0x000000694f6b7220 */ /* 0x000fe20000410000 */
[----:B------:R-:W-:Y:S01]  /*33d0*/  FFMA.FTZ R103, R83, R103, R108 ;  /* 0x0000006753677223 */ /* 0x000fe2000001006c */
[-C--:B------:R-:W-:Y:S01]  /*33e0*/  FMUL.FTZ R99, R79, R101.reuse ;  /* 0x000000654f637220 */ /* 0x080fe20000410000 */
[----:B------:R-:W-:Y:S01]  /*33f0*/  LOP3.LUT R83, R104, 0xffff0000, RZ, 0xc0, !PT ;  /* 0xffff000068537812 */ /* 0x000fe200078ec0ff */
[----:B------:R-:W-:Y:S01]  /*3400*/  IMAD.U32 R15, R15, 0x10000, RZ ;  /* 0x000100000f0f7824 */ /* 0x000fe200078e00ff */
[----:B------:R-:W-:Y:S01]  /*3410*/  LOP3.LUT R79, R100, 0xffff0000, RZ, 0xc0, !PT ;  /* 0xffff0000644f7812 */ /* 0x000fe200078ec0ff */
[C---:B------:R-:W-:Y:S01]  /*3420*/  FFMA.FTZ R107, R78.reuse, R101, -R107 ;  /* 0x000000654e6b7223 */ /* 0x040fe2000001086b */
[----:B------:R-:W-:Y:S01]  /*3430*/  FFMA.FTZ R78, R78, R105, R99 ;  /* 0x000000694e4e7223 */ /* 0x000fe20000010063 */
[----:B------:R-:W-:Y:S01]  /*3440*/  FMUL.FTZ R101, R44, R83 ;  /* 0x000000532c657220 */ /* 0x000fe20000410000 */
[----:B------:R-:W-:Y:S01]  /*3450*/  FMUL.FTZ R99, R82, R15 ;  /* 0x0000000f52637220 */ /* 0x000fe20000410000 */
[-C--:B------:R-:W-:Y:S01]  /*3460*/  FMUL.FTZ R100, R44, R79.reuse ;  /* 0x0000004f2c647220 */ /* 0x080fe20000410000 */
[-C--:B------:R-:W-:Y:S01]  /*3470*/  FMUL.FTZ R44, R82, R102.reuse ;  /* 0x00000066522c7220 */ /* 0x080fe20000410000 */
[C---:B------:R-:W-:Y:S01]  /*3480*/  FFMA.FTZ R101, R14.reuse, R79, -R101 ;  /* 0x0000004f0e657223 */ /* 0x040fe20000010865 */
[C---:B------:R-:W-:Y:S01]  /*3490*/  FFMA.FTZ R99, R13.reuse, R102, R99 ;  /* 0x000000660d637223 */ /* 0x040fe20000010063 */
[----:B------:R-:W-:Y:S01]  /*34a0*/  FFMA.FTZ R100, R14, R83, R100 ;  /* 0x000000530e647223 */ /* 0x000fe20000010064 */
[----:B------:R-:W-:Y:S01]  /*34b0*/  FFMA.FTZ R44, R13, R15, -R44 ;  /* 0x0000000f0d2c7223 */ /* 0x000fe2000001082c */
[----:B------:R-:W-:-:S02]  /*34c0*/  F2FP.BF16.F32.PACK_AB R13, R103, R12 ;  /* 0x0000000c670d723e */ /* 0x000fc400000010ff */
[----:B------:R-:W-:Y:S02]  /*34d0*/  F2FP.BF16.F32.PACK_AB R14, R78, R107 ;  /* 0x0000006b4e0e723e */ /* 0x000fe400000010ff */
[----:B------:R-:W-:Y:S02]  /*34e0*/  F2FP.BF16.F32.PACK_AB R15, R100, R101 ;  /* 0x00000065640f723e */ /* 0x000fe400000010ff */
[----:B------:R-:W-:-:S07]  /*34f0*/  F2FP.BF16.F32.PACK_AB R12, R99, R44 ;  /* 0x0000002c630c723e */ /* 0x000fce00000010ff */
.L_x_1371:
[----:B------:R-:W-:Y:S05]  /*3500*/  BSYNC B3 ;  /* 0x0000000000037941 */ /* 0x000fea0003800000 */
.L_x_1370:
[----:B--2---:R1:W-:Y:S02]  /*3510*/  STG.E.128 desc[UR40][R38.64], R12 ;  /* 0x0000000c26007986 */ /* 0x0043e4000c101d28 */
.L_x_1369:
[----:B------:R-:W-:Y:S05]  /*3520*/  BSYNC B2 ;  /* 0x0000000000027941 */ /* 0x000fea0003800000 */
.L_x_1368:
[----:B------:R-:W-:Y:S05]  /*3530*/  @P2 BRA `(.L_x_1367) ;  /* 0x0000000000d02947 */ /* 0x000fea0003800000 */
[----:B------:R-:W2:Y:S01]  /*3540*/  LDL R44, [R1+0x1c] ;  /* 0x00001c00012c7983 */ /* 0x000ea20000100800 */
[----:B------:R-:W-:Y:S03]  /*3550*/  BSSY B2, `(.L_x_1372) ;  /* 0x0000031000027945 */ /* 0x000fe60003800000 */
[----:B-1----:R1:W3:Y:S01]  /*3560*/  LDS.128 R12, [R80+0xe000] ;  /* 0x00e00000500c7984 */ /* 0x0022e20000000c00 */
[----:B--2---:R-:W-:-:S13]  /*3570*/  ISETP.GE.AND P4, PT, R44, R86, PT ;  /* 0x000000562c00720c */ /* 0x004fda0003f86270 */
[----:B-1-3--:R-:W-:Y:S05]  /*3580*/  @P4 BRA `(.L_x_1373) ;  /* 0x0000000000b44947 */ /* 0x00afea0003800000 */
[----:B------:R-:W-:Y:S02]  /*3590*/  SHF.R.U64 R79, R50, 0x10, R51 ;  /* 0x00000010324f7819 */ /* 0x000fe40000001233 */
[----:B------:R-:W-:Y:S02]  /*35a0*/  SHF.R.U64 R83, R48, 0x10, R49 ;  /* 0x0000001030537819 */ /* 0x000fe40000001231 */
[----:B------:R-:W-:Y:S02]  /*35b0*/  SHF.R.U32.HI R48, RZ, 0x10, R51 ;  /* 0x00000010ff307819 */ /* 0x000fe40000011633 */
[----:B------:R-:W-:Y:S01]  /*35c0*/  SHF.R.U32.HI R78, RZ, 0x10, R49 ;  /* 0x00000010ff4e7819 */ /* 0x000fe20000011631 */
[----:B------:R-:W-:Y:S01]  /*35d0*/  IMAD.U32 R49, R14, 0x10000, RZ ;  /* 0x000100000e317824 */ /* 0x000fe200078e00ff */
        /* <DEDUP_REMOVED lines=9> */
[----:B------:R-:W-:Y:S01]  /*3670*/  IMAD.U32 R96, R96, 0x10000, RZ ;  /* 0x0001000060607824 */ /* 0x000fe200078e00ff */
[----:B------:R-:W-:Y:S01]  /*3680*/  LOP3.LUT R50, R14, 0xffff0000, RZ, 0xc0, !PT ;  /* 0xffff00000e327812 */ /* 0x000fe200078ec0ff */
[C---:B------:R-:W-:Y:S01]  /*3690*/  IMAD.U32 R14, R15.reuse, 0x10000, RZ ;  /* 0x000100000f0e7824 */ /* 0x040fe200078e00ff */
[----:B------:R-:W-:Y:S01]  /*36a0*/  LOP3.LUT R44, R15, 0xffff0000, RZ, 0xc0, !PT ;  /* 0xffff00000f2c7812 */ /* 0x000fe200078ec0ff */
[----:B------:R-:W-:Y:S01]  /*36b0*/  FMUL.FTZ R100, R48, R79 ;  /* 0x0000004f30647220 */ /* 0x000fe20000410000 */
[----:B------:R-:W-:-:S02]  /*36c0*/  IMAD.U32 R15, R13, 0x10000, RZ ;  /* 0x000100000d0f7824 */ /* 0x000fc400078e00ff */
[-C--:B------:R-:W-:Y:S01]  /*36d0*/  FMUL.FTZ R48, R48, R51.reuse ;  /* 0x0000003330307220 */ /* 0x080fe20000410000 */
[----:B------:R-:W-:Y:S01]  /*36e0*/  LOP3.LUT R95, R95, 0xffff0000, RZ, 0xc0, !PT ;  /* 0xffff00005f5f7812 */ /* 0x000fe200078ec0ff */
[C---:B------:R-:W-:Y:S01]  /*36f0*/  IMAD.U32 R13, R12.reuse, 0x10000, RZ ;  /* 0x000100000c0d7824 */ /* 0x040fe200078e00ff */
[----:B------:R-:W-:Y:S01]  /*3700*/  LOP3.LUT R97, R97, 0xffff0000, RZ, 0xc0, !PT ;  /* 0xffff000061617812 */ /* 0x000fe200078ec0ff */
[C---:B------:R-:W-:Y:S01]  /*3710*/  FFMA.FTZ R100, R15.reuse, R51, -R100 ;  /* 0x000000330f647223 */ /* 0x040fe20000010864 */
[----:B------:R-:W-:Y:S01]  /*3720*/  LOP3.LUT R12, R12, 0xffff0000, RZ, 0xc0, !PT ;  /* 0xffff00000c0c7812 */ /* 0x000fe200078ec0ff */
[----:B------:R-:W-:Y:S01]  /*3730*/  FFMA.FTZ R79, R15, R79, R48 ;  /* 0x0000004f0f4f7223 */ /* 0x000fe20000010030 */
[----:B------:R-:W-:Y:S02]  /*3740*/  IMAD.U32 R98, R98, 0x10000, RZ ;  /* 0x0001000062627824 */ /* 0x000fe400078e00ff */
[C---:B------:R-:W-:Y:S01]  /*3750*/  FMUL.FTZ R51, R44.reuse, R95 ;  /* 0x0000005f2c337220 */ /* 0x040fe20000410000 */
[-C--:B------:R-:W-:Y:S01]  /*3760*/  FMUL.FTZ R48, R44, R97.reuse ;  /* 0x000000612c307220 */ /* 0x080fe20000410000 */
[----:B------:R-:W-:Y:S01]  /*3770*/  FMUL.FTZ R102, R50, R82 ;  /* 0x0000005232667220 */ /* 0x000fe20000410000 */
[C---:B------:R-:W-:Y:S01]  /*3780*/  FMUL.FTZ R44, R12.reuse, R96 ;  /* 0x000000600c2c7220 */ /* 0x040fe20000410000 */
[----:B------:R-:W-:Y:S01]  /*3790*/  FMUL.FTZ R15, R12, R98 ;  /* 0x000000620c0f7220 */ /* 0x000fe20000410000 */
[C---:B------:R-:W-:Y:S01]  /*37a0*/  FFMA.FTZ R51, R14.reuse, R97, -R51 ;  /* 0x000000610e337223 */ /* 0x040fe20000010833 */
        /* <DEDUP_REMOVED lines=10> */
[----:B------:R-:W-:-:S07]  /*3850*/  F2FP.BF16.F32.PACK_AB R14, R49, R102 ;  /* 0x00000066310e723e */ /* 0x000fce00000010ff */
.L_x_1373:
[----:B------:R-:W-:Y:S05]  /*3860*/  BSYNC B2 ;  /* 0x0000000000027941 */ /* 0x000fea0003800000 */
.L_x_1372:
[----:B------:R2:W-:Y:S02]  /*3870*/  STG.E.128 desc[UR40][R38.64+0x40], R12 ;  /* 0x0000400c26007986 */ /* 0x0005e4000c101d28 */
.L_x_1367:
[----:B------:R-:W-:Y:S05]  /*3880*/  BSYNC B1 ;  /* 0x0000000000017941 */ /* 0x000fea0003800000 */
.L_x_1366:
[----:B------:R-:W-:Y:S05]  /*3890*/  @P5 BRA `(.L_x_1374) ;  /* 0x0000001c00e45947 */ /* 0x000fea0003800000 */
[----:B------:R-:W-:Y:S04]  /*38a0*/  BSSY B1, `(.L_x_1375) ;  /* 0x0000036000017945 */ /* 0x000fe80003800000 */
[----:B------:R-:W-:Y:S05]  /*38b0*/  @P1 BRA `(.L_x_1376) ;  /* 0x0000000000d01947 */ /* 0x000fea0003800000 */
[----:B-12---:R1:W2:Y:S01]  /*38c0*/  LDS.128 R12, [R81+0x11000] ;  /* 0x01100000510c7984 */ /* 0x0062a20000000c00 */
        /* <DEDUP_REMOVED lines=24> */
[----:B------:R-:W-:Y:S01]  /*3a50*/  FMUL.FTZ R15, R15, R42 ;  /* 0x0000002a0f0f7220 */ /* 0x000fe20000410000 */
        /* <DEDUP_REMOVED lines=11> */
[CC--:B------:R-:W-:Y:S01]  /*3b10*/  FMUL.FTZ R15, R41.reuse, R94.reuse ;  /* 0x0000005e290f7220 */ /* 0x0c0fe20000410000 */
[----:B------:R-:W-:Y:S01]  /*3b20*/  FMUL.FTZ R12, R12, R85 ;  /* 0x000000550c0c7220 */ /* 0x000fe20000410000 */
[----:B------:R-:W-:Y:S01]  /*3b30*/  FMUL.FTZ R41, R41, R87 ;  /* 0x0000005729297220 */ /* 0x000fe20000410000 */
        /* <DEDUP_REMOVED lines=10> */
.L_x_1378:
[----:B------:R-:W-:Y:S05]  /*3be0*/  BSYNC B2 ;  /* 0x0000000000027941 */ /* 0x000fea0003800000 */
.L_x_1377:
[----:B--2---:R3:W-:Y:S02]  /*3bf0*/  STG.E.128 desc[UR40][R36.64], R12 ;  /* 0x0000000c24007986 */ /* 0x0047e4000c101d28 */
.L_x_1376:
[----:B------:R-:W-:Y:S05]  /*3c00*/  BSYNC B1 ;  /* 0x0000000000017941 */ /* 0x000fea0003800000 */
.L_x_1375:
[----:B------:R-:W-:Y:S05]  /*3c10*/  @P2 BRA `(.L_x_1374) ;  /* 0x0000001c00042947 */ /* 0x000fea0003800000 */
[----:B-12---:R-:W2:Y:S01]  /*3c20*/  LDL R38, [R1+0x1c] ;  /* 0x00001c0001267983 */ /* 0x006ea20000100800 */
[----:B------:R-:W-:Y:S03]  /*3c30*/  BSSY B1, `(.L_x_1379) ;  /* 0x0000032000017945 */ /* 0x000fe60003800000 */
[----:B---3--:R1:W3:Y:S01]  /*3c40*/  LDS.128 R12, [R80+0x11000] ;  /* 0x01100000500c7984 */ /* 0x0082e20000000c00 */
[----:B--2---:R-:W-:-:S13]  /*3c50*/  ISETP.GE.AND P4, PT, R38, R86, PT ;  /* 0x000000562600720c */ /* 0x004fda0003f86270 */
[----:B-1-3--:R-:W-:Y:S05]  /*3c60*/  @P4 BRA `(.L_x_1380) ;  /* 0x0000000000b84947 */ /* 0x00afea0003800000 */
[----:B------:R-:W-:Y:S01]  /*3c70*/  SHF.R.U64 R38, R34, 0x10, R35 ;  /* 0x0000001022267819 */ /* 0x000fe20000001223 */
[----:B------:R-:W-:Y:S01]  /*3c80*/  IMAD.U32 R34, R15, 0x10000, RZ ;  /* 0x000100000f227824 */ /* 0x000fe200078e00ff */
        /* <DEDUP_REMOVED lines=44> */
.L_x_1380:
[----:B------:R-:W-:Y:S05]  /*3f50*/  BSYNC B1 ;  /* 0x0000000000017941 */ /* 0x000fea0003800000 */
.L_x_1379:
[----:B------:R1:W-:Y:S01]  /*3f60*/  STG.E.128 desc[UR40][R36.64+0x40], R12 ;  /* 0x0000400c24007986 */ /* 0x0003e2000c101d28 */
[----:B------:R-:W-:Y:S05]  /*3f70*/  BRA `(.L_x_1374) ;  /* 0x00000018002c7947 */ /* 0x000fea0003800000 */
.L_x_1358:
[C---:B------:R-:W-:Y:S02]  /*3f80*/  ISETP.GE.AND P3, PT, R23.reuse, R88, PT ;  /* 0x000000581700720c */ /* 0x040fe40003f66270 */
[----:B------:R-:W-:Y:S02]  /*3f90*/  CS2R R34, SRZ ;  /* 0x0000000000227805 */ /* 0x000fe4000001ff00 */
[----:B------:R-:W-:Y:S01]  /*3fa0*/  CS2R R32, SRZ ;  /* 0x0000000000207805 */ /* 0x000fe2000001ff00 */
[----:B------:R-:W-:Y:S01]  /*3fb0*/  VIADD R40, R23, 0x60 ;  /* 0x0000006017287836 */ /* 0x000fe20000000000 */
[----:B------:R-:W-:-:S13]  /*3fc0*/  ISETP.GE.OR P3, PT, R18, R86, P3 ;  /* 0x000000561200720c */ /* 0x000fda0001f66670 */
[----:B------:R-:W0:Y:S01]  /*3fd0*/  @!P3 LDC.64 R36, c[0x0][0x3e8] ;  /* 0x0000fa00ff24bb82 */ /* 0x000e220000000a00 */
[----:B------:R-:W-:-:S05]  /*3fe0*/  @!P3 IADD3 R14, P4, R30, R46, RZ ;  /* 0x0000002e1e0eb210 */ /* 0x000fca0007f9e0ff */
[----:B------:R-:W-:Y:S01]  /*3ff0*/  @!P3 IMAD.X R15, R87, 0x1, R59, P4 ;  /* 0x00000001570fb824 */ /* 0x000fe200020e063b */
        /* <DEDUP_REMOVED lines=12> */
[CC--:B------:R-:W-:Y:S01]  /*40c0*/  ISETP.GE.OR P3, PT, R18.reuse, R86.reuse, P3 ;  /* 0x000000561200720c */ /* 0x0c0fe20001f66670 */
[----:B------:R-:W-:Y:S01]  /*40d0*/  BSSY B1, `(.L_x_1381) ;  /* 0x000001b000017945 */ /* 0x000fe20003800000 */
[----:B0-----:R-:W-:Y:S02]  /*40e0*/  CS2R R38, SRZ ;  /* 0x0000000000267805 */ /* 0x001fe4000001ff00 */
[----:B------:R-:W-:Y:S02]  /*40f0*/  CS2R R42, SRZ ;  /* 0x00000000002a7805 */ /* 0x000fe4000001ff00 */
[----:B------:R-:W-:Y:S02]  /*4100*/  CS2R R40, SRZ ;  /* 0x0000000000287805 */ /* 0x000fe4000001ff00 */
[----:B-1----:R-:W-:Y:S02]  /*4110*/  CS2R R36, SRZ ;  /* 0x0000000000247805 */ /* 0x002fe4000001ff00 */
[----:B------:R-:W-:-:S03]  /*4120*/  ISETP.GE.AND P4, PT, R18, R86, PT ;  /* 0x000000561200720c */ /* 0x000fc60003f86270 */
[----:B------:R-:W-:Y:S10]  /*4130*/  @P3 BRA `(.L_x_1382) ;  /* 0x0000000000503947 */ /* 0x000ff40003800000 */
        /* <DEDUP_REMOVED lines=20> */
.L_x_1382:
[----:B------:R-:W-:Y:S05]  /*4280*/  BSYNC B1 ;  /* 0x0000000000017941 */ /* 0x000fea0003800000 */
.L_x_1381:
[----:B------:R-:W2:Y:S01]  /*4290*/  LDL R48, [R1+0x14] ;  /* 0x0000140001307983 */ /* 0x000ea20000100800 */
[----:B-----5:R-:W-:Y:S02]  /*42a0*/  IMAD.MOV.U32 R44, RZ, RZ, R38 ;  /* 0x000000ffff2c7224 */ /* 0x020fe400078e0026 */
[----:B------:R-:W-:Y:S02]  /*42b0*/  IMAD.MOV.U32 R45, RZ, RZ, R39 ;  /* 0x000000ffff2d7224 */ /* 0x000fe400078e0027 */
        /* <DEDUP_REMOVED lines=33> */
.L_x_1383:
[----:B------:R-:W2:Y:S01]  /*44d0*/  LDL R44, [R1+0x18] ;  /* 0x00001800012c7983 */ /* 0x000ea20000100800 */
[----:B------:R-:W-:Y:S01]  /*44e0*/  IMAD R77, R152, 0x8, R16 ;  /* 0x00000008984d7824 */ /* 0x000fe200078e0210 */
[----:B------:R-:W0:Y:S01]  /*44f0*/  LDC R93, c[0x0][0x2f4] ;  /* 0x0000bd00ff5d7b82 */ /* 0x000e220000000800 */
[----:B------:R-:W-:Y:S01]  /*4500*/  BSSY B1, `(.L_x_1384) ;  /* 0x0000005000017945 */ /* 0x000fe20003800000 */
[----:B0-----:R-:W-:Y:S01]  /*4510*/  IMAD.IADD R95, R93, 0x1, -R62 ;  /* 0x000000015d5f7824 */ /* 0x001fe200078e0a3e */
[----:B--2---:R-:W-:-:S04]  /*4520*/  SHF.L.U32 R89, R44, 0x1f, RZ ;  /* 0x0000001f2c597819 */ /* 0x004fc800000006ff */
[----:B------:R-:W0:Y:S02]  /*4530*/  SYNCS.PHASECHK.TRANS64.TRYWAIT P5, [R77+URZ+0x16890], R89 ;  /* 0x016890594d0075a7 */ /* 0x000e2400080a017f */
[----:B0-----:R-:W-:Y:S05]  /*4540*/  @!P5 BRA `(.L_x_1385) ;  /* 0x000001b0005cd947 */ /* 0x001fea0003800000 */
.L_x_1703:
[----:B------:R-:W-:Y:S05]  /*4550*/  BSYNC B1 ;  /* 0x0000000000017941 */ /* 0x000fea0003800000 */
.L_x_1384:
        /* <DEDUP_REMOVED lines=20> */
[----:B------:R-:W-:-:S04]  /*46a0*/  SHF.R.S32.HI R46, RZ, 0x5, R46 ;  /* 0x00000005ff2e7819 */ /* 0x000fc8000001142e */
[----:B------:R-:W-:-:S04]  /*46b0*/  LOP3.LUT R45, R69, 0x38, R98, 0xf8, !PT ;  /* 0x00000038452d7812 */ /* 0x000fc800078ef862 */
[----:B------:R-:W-:-:S05]  /*46c0*/  LOP3.LUT R45, R45, R66, RZ, 0x3c, !PT ;  /* 0x000000422d2d7212 */ /* 0x000fca00078e3cff */
[----:B------:R-:W-:Y:S02]  /*46d0*/  IMAD R47, R46, 0x200, R45 ;  /* 0x000002002e2f7824 */ /* 0x000fe400078e022d */
[C---:B------:R-:W-:Y:S02]  /*46e0*/  IMAD R45, R152.reuse, 0x2000, R4 ;  /* 0x00002000982d7824 */ /* 0x040fe400078e0204 */
[----:B------:R-:W-:Y:S02]  /*46f0*/  IMAD R47, R152, 0x2000, R47 ;  /* 0x00002000982f7824 */ /* 0x000fe400078e022f */
[--C-:B------:R-:W-:Y:S02]  /*4700*/  IMAD R45, R45, 0x2, R16.reuse ;  /* 0x000000022d2d7824 */ /* 0x100fe400078e0210 */
[----:B------:R-:W-:-:S04]  /*4710*/  IMAD R48, R47, 0x2, R16 ;  /* 0x000000022f307824 */ /* 0x000fc800078e0210 */
[----:B------:R-:W1:Y:S04]  /*4720*/  LDS.128 R44, [R45+0xe400] ;  /* 0x00e400002d2c7984 */ /* 0x000e680000000c00 */
[----:B------:R-:W2:Y:S01]  /*4730*/  LDS.128 R48, [R48+0xe400] ;  /* 0x00e4000030307984 */ /* 0x000ea20000000c00 */
[----:B------:R-:W-:Y:S05]  /*4740*/  @P4 BRA `(.L_x_1389) ;  /* 0x0000000400684947 */ /* 0x000fea0003800000 */
[----:B------:R-:W-:Y:S01]  /*4750*/  SHF.R.U32.HI R100, RZ, 0x10, R13 ;  /* 0x00000010ff647819 */ /* 0x000fe2000001160d */
[C---:B-1----:R-:W-:Y:S01]  /*4760*/  IMAD.U32 R99, R45.reuse, 0x10000, RZ ;  /* 0x000100002d637824 */ /* 0x042fe200078e00ff */
[----:B------:R-:W-:Y:S02]  /*4770*/  SHF.R.U32.HI R111, RZ, 0x10, R33 ;  /* 0x00000010ff6f7819 */ /* 0x000fe40000011621 */
[----:B------:R-:W-:Y:S02]  /*4780*/  PRMT R100, R106, 0x5432, R100 ;  /* 0x000054326a647816 */ /* 0x000fe40000000064 */
[----:B------:R-:W-:Y:S01]  /*4790*/  LOP3.LUT R101, R45, 0xffff0000, RZ, 0xc0, !PT ;  /* 0xffff00002d657812 */ /* 0x000fe200078ec0ff */
[C---:B--2---:R-:W-:Y:S01]  /*47a0*/  IMAD.U32 R45, R49.reuse, 0x10000, RZ ;  /* 0x00010000312d7824 */ /* 0x044fe200078e00ff */
[----:B------:R-:W-:Y:S01]  /*47b0*/  PRMT R111, R110, 0x5410, R111 ;  /* 0x000054106e6f7816 */ /* 0x000fe2000000006f */
[----:B------:R-:W-:Y:S01]  /*47c0*/  IMAD.U32 R116, R100, 0x10000, RZ ;  /* 0x0001000064747824 */ /* 0x000fe200078e00ff */
[----:B------:R-:W-:-:S02]  /*47d0*/  LOP3.LUT R110, R49, 0xffff0000, RZ, 0xc0, !PT ;  /* 0xffff0000316e7812 */ /* 0x000fc400078ec0ff */
[----:B------:R-:W-:Y:S01]  /*47e0*/  SHF.R.U64 R12, R12, 0x10, R13 ;  /* 0x000000100c0c7819 */ /* 0x000fe2000000120d */
[----:B------:R-:W-:Y:S02]  /*47f0*/  IMAD.U32 R112, R111, 0x10000, RZ ;  /* 0x000100006f707824 */ /* 0x000fe400078e00ff */
[C---:B------:R-:W-:Y:S01]  /*4800*/  FMUL.FTZ R49, R45.reuse, R116 ;  /* 0x000000742d317220 */ /* 0x040fe20000410000 */
[----:B------:R-:W-:Y:S02]  /*4810*/  SHF.R.U64 R13, R14, 0x10, R15 ;  /* 0x000000100e0d7819 */ /* 0x000fe4000000120f */
[----:B------:R-:W-:Y:S01]  /*4820*/  SHF.R.U64 R14, R32, 0x10, R33 ;  /* 0x00000010200e7819 */ /* 0x000fe20000001221 */
[-C--:B------:R-:W-:Y:S01]  /*4830*/  FMUL.FTZ R118, R45, R112.reuse ;  /* 0x000000702d767220 */ /* 0x080fe20000410000 */
[----:B------:R-:W-:Y:S01]  /*4840*/  FFMA.FTZ R49, R99, R112, R49 ;  /* 0x0000007063317223 */ /* 0x000fe20000010031 */
[----:B------:R-:W-:Y:S01]  /*4850*/  LOP3.LUT R111, R111, 0xffff0000, RZ, 0xc0, !PT ;  /* 0xffff00006f6f7812 */ /* 0x000fe200078ec0ff */
[----:B------:R-:W-:Y:S01]  /*4860*/  IMAD.U32 R33, R44, 0x10000, RZ ;  /* 0x000100002c217824 */ /* 0x000fe200078e00ff */
[--C-:B------:R-:W-:Y:S01]  /*4870*/  SHF.R.U64 R32, R34, 0x10, R35.reuse ;  /* 0x0000001022207819 */ /* 0x100fe20000001223 */
[----:B------:R-:W-:Y:S01]  /*4880*/  FFMA.FTZ R45, R99, R116, -R118 ;  /* 0x00000074632d7223 */ /* 0x000fe20000010876 */
[----:B------:R-:W-:Y:S01]  /*4890*/  LOP3.LUT R112, R100, 0xffff0000, RZ, 0xc0, !PT ;  /* 0xffff000064707812 */ /* 0x000fe200078ec0ff */
[CC--:B------:R-:W-:Y:S01]  /*48a0*/  FMUL.FTZ R116, R110.reuse, R111.reuse ;  /* 0x0000006f6e747220 */ /* 0x0c0fe20000410000 */
[----:B------:R-:W-:Y:S01]  /*48b0*/  SHF.R.U32.HI R34, RZ, 0x10, R35 ;  /* 0x00000010ff227819 */ /* 0x000fe20000011623 */
[----:B------:R-:W-:Y:S01]  /*48c0*/  IMAD.U32 R99, R47, 0x10000, RZ ;  /* 0x000100002f637824 */ /* 0x000fe200078e00ff */
[----:B------:R-:W-:Y:S01]  /*48d0*/  SHF.R.U32.HI R15, RZ, 0x10, R15 ;  /* 0x00000010ff0f7819 */ /* 0x000fe2000001160f */
[-C--:B------:R-:W-:Y:S01]  /*48e0*/  FMUL.FTZ R118, R110, R112.reuse ;  /* 0x000000706e767220 */ /* 0x080fe20000410000 */
[----:B------:R-:W-:Y:S01]  /*48f0*/  PRMT R13, R114, 0x5410, R13 ;  /* 0x00005410720d7816 */ /* 0x000fe2000000000d */
[C---:B------:R-:W-:Y:S01]  /*4900*/  FFMA.FTZ R110, R101.reuse, R112, -R116 ;  /* 0x00000070656e7223 */ /* 0x040fe20000010874 */
[----:B------:R-:W-:Y:S01]  /*4910*/  PRMT R114, R104, 0x5432, R34 ;  /* 0x0000543268727816 */ /* 0x000fe20000000022 */
[----:B------:R-:W-:Y:S01]  /*4920*/  FFMA.FTZ R112, R101, R111, R118 ;  /* 0x0000006f65707223 */ /* 0x000fe20000010076 */
[----:B------:R-:W-:Y:S01]  /*4930*/  PRMT R113, R113, 0x5410, R15 ;  /* 0x0000541071717816 */ /* 0x000fe2000000000f */
[----:B------:R-:W-:Y:S01]  /*4940*/  IMAD.U32 R111, R51, 0x10000, RZ ;  /* 0x00010000336f7824 */ /* 0x000fe200078e00ff */
[----:B------:R-:W-:Y:S01]  /*4950*/  PRMT R34, R103, 0x5432, R14 ;  /* 0x0000543267227816 */ /* 0x000fe2000000000e */
[C---:B------:R-:W-:Y:S01]  /*4960*/  IMAD.U32 R116, R114.reuse, 0x10000, RZ ;  /* 0x0001000072747824 */ /* 0x040fe200078e00ff */
[----:B------:R-:W-:Y:S01]  /*4970*/  LOP3.LUT R51, R51, 0xffff0000, RZ, 0xc0, !PT ;  /* 0xffff000033337812 */ /* 0x000fe200078ec0ff */
[----:B------:R-:W-:Y:S01]  /*4980*/  IMAD.U32 R118, R113, 0x10000, RZ ;  /* 0x0001000071767824 */ /* 0x000fe200078e00ff */
[----:B------:R-:W-:Y:S01]  /*4990*/  LOP3.LUT R114, R114, 0xffff0000, RZ, 0xc0, !PT ;  /* 0xffff000072727812 */ /* 0x000fe200078ec0ff */
[----:B------:R-:W-:Y:S01]  /*49a0*/  FMUL.FTZ R14, R111, R116 ;  /* 0x000000746f0e7220 */ /* 0x000fe20000410000 */
[----:B------:R-:W-:Y:S01]  /*49b0*/  LOP3.LUT R120, R113, 0xffff0000, RZ, 0xc0, !PT ;  /* 0xffff000071787812 */ /* 0x000fe200078ec0ff */
[-C--:B------:R-:W-:Y:S01]  /*49c0*/  FMUL.FTZ R111, R111, R118.reuse ;  /* 0x000000766f6f7220 */ /* 0x080fe20000410000 */
[----:B------:R-:W-:Y:S01]  /*49d0*/  PRMT R12, R105, 0x5432, R12 ;  /* 0x00005432690c7816 */ /* 0x000fe2000000000c */
[----:B------:R-:W-:Y:S01]  /*49e0*/  FFMA.FTZ R14, R99, R118, -R14 ;  /* 0x00000076630e7223 */ /* 0x000fe2000001080e */
[----:B------:R-:W-:-:S02]  /*49f0*/  IMAD.U32 R35, R48, 0x10000, RZ ;  /* 0x0001000030237824 */ /* 0x000fc400078e00ff */
[----:B------:R-:W-:Y:S01]  /*4a00*/  FFMA.FTZ R99, R99, R116, R111 ;  /* 0x0000007463637223 */ /* 0x000fe2000001006f */
[----:B------:R-:W-:Y:S01]  /*4a10*/  LOP3.LUT R47, R47, 0xffff0000, RZ, 0xc0, !PT ;  /* 0xffff00002f2f7812 */ /* 0x000fe200078ec0ff */
[C---:B------:R-:W-:Y:S01]  /*4a20*/  FMUL.FTZ R122, R51.reuse, R114 ;  /* 0x00000072337a7220 */ /* 0x040fe20000410000 */
[----:B------:R-:W-:Y:S02]  /*4a30*/  IMAD.U32 R116, R34, 0x10000, RZ ;  /* 0x0001000022747824 */ /* 0x000fe400078e00ff */
[-C--:B------:R-:W-:Y:S01]  /*4a40*/  FMUL.FTZ R124, R51, R120.reuse ;  /* 0x00000078337c7220 */ /* 0x080fe20000410000 */
[----:B------:R-:W-:Y:S01]  /*4a50*/  LOP3.LUT R48, R48, 0xffff0000, RZ, 0xc0, !PT ;  /* 0xffff000030307812 */ /* 0x000fe200078ec0ff */
[----:B------:R-:W-:Y:S01]  /*4a60*/  IMAD.U32 R118, R12, 0x10000, RZ ;  /* 0x000100000c767824 */ /* 0x000fe200078e00ff */
[----:B------:R-:W-:Y:S01]  /*4a70*/  LOP3.LUT R51, R34, 0xffff0000, RZ, 0xc0, !PT ;  /* 0xffff000022337812 */ /* 0x000fe200078ec0ff */
[----:B------:R-:W-:Y:S01]  /*4a80*/  FFMA.FTZ R15, R47, R120, -R122 ;  /* 0x000000782f0f7223 */ /* 0x000fe2000001087a */
[----:B------:R-:W-:Y:S01]  /*4a90*/  LOP3.LUT R111, R12, 0xffff0000, RZ, 0xc0, !PT ;  /* 0xffff00000c6f7812 */ /* 0x000fe200078ec0ff */
[C---:B------:R-:W-:Y:S01]  /*4aa0*/  FMUL.FTZ R12, R35.reuse, R116 ;  /* 0x00000074230c7220 */ /* 0x040fe20000410000 */
[----:B------:R-:W-:Y:S01]  /*4ab0*/  LOP3.LUT R44, R44, 0xffff0000, RZ, 0xc0, !PT ;  /* 0xffff00002c2c7812 */ /* 0x000fe200078ec0ff */
[----:B------:R-:W-:Y:S01]  /*4ac0*/  FMUL.FTZ R35, R35, R118 ;  /* 0x0000007623237220 */ /* 0x000fe20000410000 */
[----:B------:R-:W-:Y:S01]  /*4ad0*/  FFMA.FTZ R114, R47, R114, R124 ;  /* 0x000000722f727223 */ /* 0x000fe2000001007c */
[----:B------:R-:W-:Y:S01]  /*4ae0*/  PRMT R32, R102, 0x5432, R32 ;  /* 0x0000543266207816 */ /* 0x000fe20000000020 */
[----:B------:R-:W-:Y:S01]  /*4af0*/  FMUL.FTZ R47, R48, R51 ;  /* 0x00000033302f7220 */ /* 0x000fe20000410000 */
[C---:B------:R-:W-:Y:S01]  /*4b00*/  FFMA.FTZ R12, R33.reuse, R118, -R12 ;  /* 0x00000076210c7223 */ /* 0x040fe2000001080c */
[----:B------:R-:W-:Y:S01]  /*4b10*/  FFMA.FTZ R33, R33, R116, R35 ;  /* 0x0000007421217223 */ /* 0x000fe20000010023 */
[----:B------:R-:W-:-:S02]  /*4b20*/  IMAD.U32 R101, R50, 0x10000, RZ ;  /* 0x0001000032657824 */ /* 0x000fc400078e00ff */
[-C--:B------:R-:W-:Y:S01]  /*4b30*/  FMUL.FTZ R113, R48, R111.reuse ;  /* 0x0000006f30717220 */ /* 0x080fe20000410000 */
[----:B------:R-:W-:Y:S01]  /*4b40*/  FFMA.FTZ R35, R44, R111, -R47 ;  /* 0x0000006f2c237223 */ /* 0x000fe2000001082f */
[----:B------:R-:W-:Y:S01]  /*4b50*/  LOP3.LUT R50, R50, 0xffff0000, RZ, 0xc0, !PT ;  /* 0xffff000032327812 */ /* 0x000fe200078ec0ff */
[C---:B------:R-:W-:Y:S01]  /*4b60*/  IMAD.U32 R47, R32.reuse, 0x10000, RZ ;  /* 0x00010000202f7824 */ /* 0x040fe200078e00ff */
[----:B------:R-:W-:Y:S01]  /*4b70*/  LOP3.LUT R111, R32, 0xffff0000, RZ, 0xc0, !PT ;  /* 0xffff0000206f7812 */ /* 0x000fe200078ec0ff */
[C---:B------:R-:W-:Y:S01]  /*4b80*/  IMAD.U32 R34, R13.reuse, 0x10000, RZ ;  /* 0x000100000d227824 */ /* 0x040fe200078e00ff */
[----:B------:R-:W-:Y:S01]  /*4b90*/  LOP3.LUT R13, R13, 0xffff0000, RZ, 0xc0, !PT ;  /* 0xffff00000d0d7812 */ /* 0x000fe200078ec0ff */
[----:B------:R-:W-:Y:S02]  /*4ba0*/  IMAD.U32 R100, R46, 0x10000, RZ ;  /* 0x000100002e647824 */ /* 0x000fe400078e00ff */
[----:B------:R-:W-:Y:S01]  /*4bb0*/  FFMA.FTZ R44, R44, R51, R113 ;  /* 0x000000332c2c7223 */ /* 0x000fe20000010071 */
[----:B------:R-:W-:Y:S01]  /*4bc0*/  LOP3.LUT R46, R46, 0xffff0000, RZ, 0xc0, !PT ;  /* 0xffff00002e2e7812 */ /* 0x000fe200078ec0ff */
        /* <DEDUP_REMOVED lines=11> */
[----:B------:R-:W-:Y:S01]  /*4c80*/  F2FP.BF16.F32.PACK_AB R46, R34, R51 ;  /* 0x00000033222e723e */ /* 0x000fe200000010ff */
[----:B------:R-:W-:Y:S01]  /*4c90*/  IMAD.MOV.U32 R44, RZ, RZ, R12 ;  /* 0x000000ffff2c7224 */ /* 0x000fe200078e000c */
[----:B------:R-:W-:Y:S01]  /*4ca0*/  F2FP.BF16.F32.PACK_AB R45, R110, R45 ;  /* 0x0000002d6e2d723e */ /* 0x000fe200000010ff */
[----:B------:R-:W-:Y:S01]  /*4cb0*/  IMAD.MOV.U32 R51, RZ, RZ, R99 ;  /* 0x000000ffff337224 */ /* 0x000fe200078e0063 */
[----:B------:R-:W-:Y:S02]  /*4cc0*/  F2FP.BF16.F32.PACK_AB R47, R15, R14 ;  /* 0x0000000e0f2f723e */ /* 0x000fe400000010ff */
[----:B------:R-:W-:-:S02]  /*4cd0*/  F2FP.BF16.F32.PACK_AB R49, R112, R49 ;  /* 0x000000317031723e */ /* 0x000fc400000010ff */
[----:B------:R-:W-:-:S07]  /*4ce0*/  F2FP.BF16.F32.PACK_AB R50, R111, R32 ;  /* 0x000000206f32723e */ /* 0x000fce00000010ff */
.L_x_1389:
[----:B------:R-:W-:Y:S05]  /*4cf0*/  BSYNC B2 ;  /* 0x0000000000027941 */ /* 0x000fea0003800000 */
.L_x_1388:
        /* <DEDUP_REMOVED lines=12> */
.L_x_1387:
[----:B------:R-:W-:Y:S05]  /*4dc0*/  BSYNC B1 ;  /* 0x0000000000017941 */ /* 0x000fea0003800000 */
.L_x_1386:
        /* <DEDUP_REMOVED lines=9> */
[C---:B------:R-:W-:Y:S01]  /*4e60*/  VIADD R15, R23.reuse, 0x60 ;  /* 0x00000060170f7836 */ /* 0x040fe20000000000 */
        /* <DEDUP_REMOVED lines=28> */
[----:B------:R-:W-:Y:S01]  /*5030*/  SHF.R.U64 R48, R38, 0x10, R39 ;  /* 0x0000001026307819 */ /* 0x000fe20000001227 */
[----:B------:R-:W-:Y:S01]  /*5040*/  IMAD.U32 R38, R33, 0x10000, RZ ;  /* 0x0001000021267824 */ /* 0x000fe200078e00ff */
[----:B------:R-:W-:Y:S02]  /*5050*/  PRMT R102, R102, 0x5410, R85 ;  /* 0x0000541066667816 */ /* 0x000fe40000000055 */
[----:B------:R-:W-:Y:S02]  /*5060*/  PRMT R106, R106, 0x5410, R95 ;  /* 0x000054106a6a7816 */ /* 0x000fe4000000005f */
[----:B------:R-:W-:-:S02]  /*5070*/  SHF.R.U64 R50, R42, 0x10, R43 ;  /* 0x000000102a327819 */ /* 0x000fc4000000122b */
[----:B------:R-:W-:Y:S01]  /*5080*/  PRMT R109, R109, 0x5410, R48 ;  /* 0x000054106d6d7816 */ /* 0x000fe20000000030 */
[----:B------:R-:W-:Y:S01]  /*5090*/  IMAD.U32 R48, R102, 0x10000, RZ ;  /* 0x0001000066307824 */ /* 0x000fe200078e00ff */
[----:B------:R-:W-:Y:S01]  /*50a0*/  SHF.R.U64 R84, R40, 0x10, R41 ;  /* 0x0000001028547819 */ /* 0x000fe20000001229 */
[----:B-1----:R-:W-:Y:S01]  /*50b0*/  IMAD.U32 R41, R13, 0x10000, RZ ;  /* 0x000100000d297824 */ /* 0x002fe200078e00ff */
[----:B------:R-:W-:Y:S01]  /*50c0*/  SHF.R.U32.HI R51, RZ, 0x10, R43 ;  /* 0x00000010ff337819 */ /* 0x000fe2000001162b */
[----:B------:R-:W-:Y:S01]  /*50d0*/  IMAD.U32 R43, R106, 0x10000, RZ ;  /* 0x000100006a2b7824 */ /* 0x000fe200078e00ff */
[----:B------:R-:W-:Y:S01]  /*50e0*/  SHF.R.U32.HI R87, RZ, 0x10, R39 ;  /* 0x00000010ff577819 */ /* 0x000fe20000011627 */
[----:B------:R-:W-:Y:S01]  /*50f0*/  IMAD.U32 R40, R15, 0x10000, RZ ;  /* 0x000100000f287824 */ /* 0x000fe200078e00ff */
[----:B------:R-:W-:Y:S01]  /*5100*/  PRMT R105, R105, 0x5410, R50 ;  /* 0x0000541069697816 */ /* 0x000fe20000000032 */
[CC--:B------:R-:W-:Y:S01]  /*5110*/  FMUL.FTZ R50, R38.reuse, R48.reuse ;  /* 0x0000003026327220 */ /* 0x0c0fe20000410000 */
[----:B------:R-:W-:Y:S01]  /*5120*/  PRMT R103, R103, 0x5410, R84 ;  /* 0x0000541067677816 */ /* 0x000fe20000000054 */
[-C--:B------:R-:W-:Y:S01]  /*5130*/  FMUL.FTZ R84, R38, R43.reuse ;  /* 0x0000002b26547220 */ /* 0x080fe20000410000 */
[----:B------:R-:W-:Y:S01]  /*5140*/  PRMT R104, R104, 0x5410, R51 ;  /* 0x0000541068687816 */ /* 0x000fe20000000033 */
[C---:B------:R-:W-:Y:S01]  /*5150*/  FFMA.FTZ R38, R41.reuse, R43, -R50 ;  /* 0x0000002b29267223 */ /* 0x040fe20000010832 */
[----:B------:R-:W-:Y:S01]  /*5160*/  PRMT R108, R108, 0x5410, R87 ;  /* 0x000054106c6c7816 */ /* 0x000fe20000000057 */
[----:B------:R-:W-:Y:S01]  /*5170*/  FFMA.FTZ R41, R41, R48, R84 ;  /* 0x0000003029297223 */ /* 0x000fe20000010054 */
[----:B------:R-:W-:Y:S01]  /*5180*/  LOP3.LUT R42, R33, 0xffff0000, RZ, 0xc0, !PT ;  /* 0xffff0000212a7812 */ /* 0x000fe200078ec0ff */
[----:B------:R-:W-:Y:S01]  /*5190*/  IMAD.U32 R85, R104, 0x10000, RZ ;  /* 0x0001000068557824 */ /* 0x000fe200078e00ff */
[----:B------:R-:W-:Y:S01]  /*51a0*/  LOP3.LUT R102, R102, 0xffff0000, RZ, 0xc0, !PT ;  /* 0xffff000066667812 */ /* 0x000fe200078ec0ff */
[----:B------:R-:W-:Y:S01]  /*51b0*/  IMAD.U32 R51, R108, 0x10000, RZ ;  /* 0x000100006c337824 */ /* 0x000fe200078e00ff */
[----:B------:R-:W-:Y:S01]  /*51c0*/  LOP3.LUT R43, R106, 0xffff0000, RZ, 0xc0, !PT ;  /* 0xffff00006a2b7812 */ /* 0x000fe200078ec0ff */
[----:B------:R-:W-:Y:S01]  /*51d0*/  FMUL.FTZ R87, R46, R85 ;  /* 0x000000552e577220 */ /* 0x000fe20000410000 */
[----:B------:R-:W-:Y:S01]  /*51e0*/  SHF.R.U64 R86, R36, 0x10, R37 ;  /* 0x0000001024567819 */ /* 0x000fe20000001225 */
[CC--:B------:R-:W-:Y:S01]  /*51f0*/  FMUL.FTZ R50, R42.reuse, R102.reuse ;  /* 0x000000662a327220 */ /* 0x0c0fe20000410000 */
[----:B------:R-:W-:Y:S01]  /*5200*/  LOP3.LUT R39, R13, 0xffff0000, RZ, 0xc0, !PT ;  /* 0xffff00000d277812 */ /* 0x000fe200078ec0ff */
[----:B------:R-:W-:Y:S01]  /*5210*/  FMUL.FTZ R42, R42, R43 ;  /* 0x0000002b2a2a7220 */ /* 0x000fe20000410000 */
[----:B------:R-:W-:Y:S01]  /*5220*/  LOP3.LUT R35, R35, 0xffff0000, RZ, 0xc0, !PT ;  /* 0xffff000023237812 */ /* 0x000fe200078ec0ff */
[----:B------:R-:W-:Y:S01]  /*5230*/  FMUL.FTZ R46, R46, R51 ;  /* 0x000000332e2e7220 */ /* 0x000fe20000410000 */
[----:B------:R-:W-:Y:S01]  /*5240*/  LOP3.LUT R104, R104, 0xffff0000, RZ, 0xc0, !PT ;  /* 0xffff000068687812 */ /* 0x000fe200078ec0ff */
[----:B------:R-:W-:Y:S01]  /*5250*/  FFMA.FTZ R43, R39, R43, -R50 ;  /* 0x0000002b272b7223 */ /* 0x000fe20000010832 */
[----:B------:R-:W-:Y:S01]  /*5260*/  PRMT R107, R107, 0x5410, R86 ;  /* 0x000054106b6b7816 */ /* 0x000fe20000000056 */
[----:B------:R-:W-:Y:S01]  /*5270*/  FFMA.FTZ R42, R39, R102, R42 ;  /* 0x00000066272a7223 */ /* 0x000fe2000001002a */
[----:B------:R-:W-:Y:S01]  /*5280*/  LOP3.LUT R108, R108, 0xffff0000, RZ, 0xc0, !PT ;  /* 0xffff00006c6c7812 */ /* 0x000fe200078ec0ff */
[----:B------:R-:W-:Y:S01]  /*5290*/  FFMA.FTZ R39, R40, R51, -R87 ;  /* 0x0000003328277223 */ /* 0x000fe20000010857 */
[----:B------:R-:W-:Y:S01]  /*52a0*/  LOP3.LUT R37, R15, 0xffff0000, RZ, 0xc0, !PT ;  /* 0xffff00000f257812 */ /* 0x000fe200078ec0ff */
[----:B------:R-:W-:Y:S01]  /*52b0*/  FMUL.FTZ R50, R35, R104 ;  /* 0x0000006823327220 */ /* 0x000fe20000410000 */
[----:B------:R-:W-:-:S02]  /*52c0*/  IMAD.U32 R33, R32, 0x10000, RZ ;  /* 0x0001000020217824 */ /* 0x000fc400078e00ff */
[----:B------:R-:W-:Y:S01]  /*52d0*/  FFMA.FTZ R40, R40, R85, R46 ;  /* 0x0000005528287223 */ /* 0x000fe2000001002e */
[----:B------:R-:W-:Y:S02]  /*52e0*/  IMAD.U32 R48, R103, 0x10000, RZ ;  /* 0x0001000067307824 */ /* 0x000fe400078e00ff */
[-C--:B------:R-:W-:Y:S01]  /*52f0*/  FMUL.FTZ R84, R35, R108.reuse ;  /* 0x0000006c23547220 */ /* 0x080fe20000410000 */
[----:B------:R-:W-:Y:S02]  /*5300*/  IMAD.U32 R46, R107, 0x10000, RZ ;  /* 0x000100006b2e7824 */ /* 0x000fe400078e00ff */
[----:B------:R-:W-:Y:S01]  /*5310*/  FFMA.FTZ R108, R37, R108, -R50 ;  /* 0x0000006c256c7223 */ /* 0x000fe20000010832 */
[C---:B------:R-:W-:Y:S01]  /*5320*/  FMUL.FTZ R50, R33.reuse, R48 ;  /* 0x0000003021327220 */ /* 0x040fe20000410000 */
[----:B------:R-:W-:Y:S02]  /*5330*/  IMAD.U32 R13, R12, 0x10000, RZ ;  /* 0x000100000c0d7824 */ /* 0x000fe400078e00ff */
[----:B------:R-:W-:Y:S01]  /*5340*/  FMUL.FTZ R33, R33, R46 ;  /* 0x0000002e21217220 */ /* 0x000fe20000410000 */
[----:B------:R-:W-:Y:S01]  /*5350*/  LOP3.LUT R36, R32, 0xffff0000, RZ, 0xc0, !PT ;  /* 0xffff000020247812 */ /* 0x000fe200078ec0ff */
[C---:B------:R-:W-:Y:S01]  /*5360*/  IMAD.U32 R15, R14.reuse, 0x10000, RZ ;  /* 0x000100000e0f7824 */ /* 0x040fe200078e00ff */
[----:B------:R-:W-:Y:S01]  /*5370*/  LOP3.LUT R103, R103, 0xffff0000, RZ, 0xc0, !PT ;  /* 0xffff000067677812 */ /* 0x000fe200078ec0ff */
[----:B------:R-:W-:Y:S01]  /*5380*/  FFMA.FTZ R48, R13, R48, R33 ;  /* 0x000000300d307223 */ /* 0x000fe20000010021 */
[----:B------:R-:W-:Y:S01]  /*5390*/  LOP3.LUT R107, R107, 0xffff0000, RZ, 0xc0, !PT ;  /* 0xffff00006b6b7812 */ /* 0x000fe200078ec0ff */
[----:B------:R-:W-:Y:S01]  /*53a0*/  FFMA.FTZ R85, R37, R104, R84 ;  /* 0x0000006825557223 */ /* 0x000fe20000010054 */
[----:B------:R-:W-:Y:S01]  /*53b0*/  LOP3.LUT R32, R14, 0xffff0000, RZ, 0xc0, !PT ;  /* 0xffff00000e207812 */ /* 0x000fe200078ec0ff */
[----:B------:R-:W-:Y:S01]  /*53c0*/  IMAD.U32 R14, R34, 0x10000, RZ ;  /* 0x00010000220e7824 */ /* 0x000fe200078e00ff */
[----:B------:R-:W-:Y:S01]  /*53d0*/  LOP3.LUT R12, R12, 0xffff0000, RZ, 0xc0, !PT ;  /* 0xffff00000c0c7812 */ /* 0x000fe200078ec0ff */
[----:B------:R-:W-:Y:S01]  /*53e0*/  FFMA.FTZ R50, R13, R46, -R50 ;  /* 0x0000002e0d327223 */ /* 0x000fe20000010832 */
[----:B------:R-:W-:Y:S01]  /*53f0*/  IMAD.U32 R33, R105, 0x10000, RZ ;  /* 0x0001000069217824 */ /* 0x000fe200078e00ff */
[----:B------:R-:W-:Y:S01]  /*5400*/  LOP3.LUT R34, R34, 0xffff0000, RZ, 0xc0, !PT ;  /* 0xffff000022227812 */ /* 0x000fe200078ec0ff */
[C---:B------:R-:W-:Y:S01]  /*5410*/  FMUL.FTZ R35, R36.reuse, R103 ;  /* 0x0000006724237220 */ /* 0x040fe20000410000 */
[-C--:B------:R-:W-:Y:S01]  /*5420*/  FMUL.FTZ R37, R36, R107.reuse ;  /* 0x0000006b24257220 */ /* 0x080fe20000410000 */
[----:B------:R-:W-:Y:S01]  /*5430*/  IMAD.U32 R13, R109, 0x10000, RZ ;  /* 0x000100006d0d7824 */ /* 0x000fe200078e00ff */
[----:B------:R-:W-:Y:S01]  /*5440*/  LOP3.LUT R105, R105, 0xffff0000, RZ, 0xc0, !PT ;  /* 0xffff000069697812 */ /* 0x000fe200078ec0ff */
[C---:B------:R-:W-:Y:S01]  /*5450*/  FFMA.FTZ R35, R12.reuse, R107, -R35 ;  /* 0x0000006b0c237223 */ /* 0x040fe20000010823 */
[----:B------:R-:W-:Y:S01]  /*5460*/  LOP3.LUT R109, R109, 0xffff0000, RZ, 0xc0, !PT ;  /* 0xffff00006d6d7812 */ /* 0x000fe200078ec0ff */
[----:B------:R-:W-:Y:S01]  /*5470*/  FFMA.FTZ R37, R12, R103, R37 ;  /* 0x000000670c257223 */ /* 0x000fe20000010025 */
[----:B------:R-:W-:Y:S01]  /*5480*/  FMUL.FTZ R12, R14, R33 ;  /* 0x000000210e0c7220 */ /* 0x000fe20000410000 */
[----:B------:R-:W-:Y:S01]  /*5490*/  FMUL.FTZ R51, R34, R105 ;  /* 0x0000006922337220 */ /* 0x000fe20000410000 */
        /* <DEDUP_REMOVED lines=14> */
[----:B------:R-:W-:Y:S01]  /*5580*/  F2FP.BF16.F32.PACK_AB R15, R108, R39 ;  /* 0x000000276c0f723e */ /* 0x000fe200000010ff */
[----:B------:R-:W-:Y:S01]  /*5590*/  IMAD.MOV.U32 R34, RZ, RZ, R105 ;  /* 0x000000ffff227224 */ /* 0x000fe200078e0069 */
[----:B------:R-:W-:-:S02]  /*55a0*/  F2FP.BF16.F32.PACK_AB R33, R42, R41 ;  /* 0x000000292a21723e */ /* 0x000fc400000010ff */
[----:B------:R-:W-:-:S07]  /*55b0*/  F2FP.BF16.F32.PACK_AB R32, R37, R48 ;  /* 0x000000302520723e */ /* 0x000fce00000010ff */
.L_x_1391:
[----:B------:R-:W-:Y:S05]  /*55c0*/  BSYNC B1 ;  /* 0x0000000000017941 */ /* 0x000fea0003800000 */
.L_x_1390:
[----:B-1----:R3:W-:Y:S01]  /*55d0*/  STG.E.128 desc[UR40][R44.64], R12 ;  /* 0x0000000c2c007986 */ /* 0x0027e2000c101d28 */
[----:B------:R-:W-:-:S13]  /*55e0*/  ISETP.GE.AND P4, PT, R49, R93, PT ;  /* 0x0000005d3100720c */ /* 0x000fda0003f86270 */
[----:B------:R-:W-:Y:S05]  /*55f0*/  @P4 BRA `(.L_x_1374) ;  /* 0x00000000008c4947 */ /* 0x000fea0003800000 */
[--C-:B---3--:R-:W-:Y:S02]  /*5600*/  SHF.R.S32.HI R12, RZ, 0x1f, R49.reuse ;  /* 0x0000001fff0c7819 */ /* 0x108fe40000011431 */
[----:B------:R-:W-:-:S04]  /*5610*/  IADD3 R49, P4, P5, R56, R82, R49 ;  /* 0x0000005238317210 */ /* 0x000fc80007d9e031 */
[----:B------:R-:W-:Y:S02]  /*5620*/  IADD3.X R12, R76, R47, R12, P4, P5 ;  /* 0x0000002f4c0c7210 */ /* 0x000fe400027ea40c */
[----:B------:R-:W-:-:S04]  /*5630*/  LEA R78, P4, R49, R78, 0x1 ;  /* 0x0000004e314e7211 */ /* 0x000fc800078808ff */
[----:B------:R-:W-:-:S05]  /*5640*/  LEA.HI.X R79, R49, R79, R12, 0x1, P4 ;  /* 0x0000004f314f7211 */ /* 0x000fca00020f0c0c */
[----:B--2---:R4:W-:Y:S01]  /*5650*/  STG.E.128 desc[UR40][R78.64], R32 ;  /* 0x000000204e007986 */ /* 0x0049e2000c101d28 */
[----:B------:R-:W-:Y:S05]  /*5660*/  BRA `(.L_x_1374) ;  /* 0x0000000000707947 */ /* 0x000fea0003800000 */
.L_x_1357:
[----:B------:R-:W2:Y:S02]  /*5670*/  LDL R12, [R1+0x14] ;  /* 0x00001400010c7983 */ /* 0x000ea40000100800 */
[----:B--2---:R-:W-:-:S13]  /*5680*/  ISETP.NE.AND P3, PT, R12, 0x3, PT ;  /* 0x000000030c00780c */ /* 0x004fda0003f65270 */
[----:B------:R-:W-:Y:S05]  /*5690*/  @!P3 BRA `(.L_x_1392) ;  /* 0x000000000004b947 */ /* 0x000fea0003800000 */
[----:B------:R-:W-:Y:S01]  /*56a0*/  BPT.TRAP 0x1 ;  /* 0x000000040000795c */ /* 0x000fe20000300000 */
.L_x_1392:
[----:B------:R-:W2:Y:S01]  /*56b0*/  LDL R12, [R1+0x18] ;  /* 0x00001800010c7983 */ /* 0x000ea20000100800 */
[----:B------:R-:W-:Y:S01]  /*56c0*/  IMAD R77, R152, 0x8, R16 ;  /* 0x00000008984d7824 */ /* 0x000fe200078e0210 */
[----:B------:R-:W-:Y:S01]  /*56d0*/  BSSY B1, `(.L_x_1393) ;  /* 0x0000006000017945 */ /* 0x000fe20003800000 */
[----:B------:R-:W-:-:S05]  /*56e0*/  IMAD R88, R26, -0x80, R24 ;  /* 0xffffff801a587824 */ /* 0x000fca00078e0218 */
[----:B------:R-:W-:Y:S02]  /*56f0*/  VIMNMX R88, R88, 0x80, PT ;  /* 0x0000008058587848 */ /* 0x000fe40003fe0100 */
[----:B--2---:R-:W-:-:S04]  /*5700*/  SHF.L.U32 R89, R12, 0x1f, RZ ;  /* 0x0000001f0c597819 */ /* 0x004fc800000006ff */
[----:B------:R-:W0:Y:S02]  /*5710*/  SYNCS.PHASECHK.TRANS64.TRYWAIT P4, [R77+URZ+0x16890], R89 ;  /* 0x016890594d0075a7 */ /* 0x000e24000808017f */
[----:B0-----:R-:W-:Y:S05]  /*5720*/  @!P4 BRA `(.L_x_1394) ;  /* 0x0000019c00f8c947 */ /* 0x001fea0003800000 */
.L_x_1704:
[----:B------:R-:W-:Y:S05]  /*5730*/  BSYNC B1 ;  /* 0x0000000000017941 */ /* 0x000fea0003800000 */
.L_x_1393:
[----:B------:R-:W-:Y:S01]  /*5740*/  ISETP.GE.AND P4, PT, R23, R88, PT ;  /* 0x000000581700720c */ /* 0x000fe20003f86270 */
[----:B------:R-:W-:-:S12]  /*5750*/  BSSY B1, `(.L_x_1395) ;  /* 0x0000006000017945 */ /* 0x000fd80003800000 */
[----:B------:R-:W-:Y:S05]  /*5760*/  @P4 BRA `(.L_x_1396) ;  /* 0x0000000000104947 */ /* 0x000fea0003800000 */
[----:B------:R-:W1:Y:S04]  /*5770*/  @!P1 LDS.128 R12, [R81+0xe000] ;  /* 0x00e00000510c9984 */ /* 0x000e680000000c00 */
[----:B------:R-:W2:Y:S04]  /*5780*/  @!P2 LDS.128 R32, [R80+0xe000] ;  /* 0x00e000005020a984 */ /* 0x000ea80000000c00 */
[----:B-1----:R1:W-:Y:S04]  /*5790*/  @!P1 STG.E.128 desc[UR40][R38.64], R12 ;  /* 0x0000000c26009986 */ /* 0x0023e8000c101d28 */
[----:B--2---:R1:W-:Y:S02]  /*57a0*/  @!P2 STG.E.128 desc[UR40][R38.64+0x40], R32 ;  /* 0x000040202600a986 */ /* 0x0043e4000c101d28 */
.L_x_1396:
[----:B------:R-:W-:Y:S05]  /*57b0*/  BSYNC B1 ;  /* 0x0000000000017941 */ /* 0x000fea0003800000 */
.L_x_1395:
[----:B-1----:R-:W-:-:S05]  /*57c0*/  VIADD R12, R23, 0x60 ;  /* 0x00000060170c7836 */ /* 0x002fca0000000000 */
[----:B------:R-:W-:-:S13]  /*57d0*/  ISETP.GE.AND P4, PT, R12, R88, PT ;  /* 0x000000580c00720c */ /* 0x000fda0003f86270 */
[----:B------:R-:W-:Y:S05]  /*57e0*/  @P4 BRA `(.L_x_1374) ;  /* 0x0000000000104947 */ /* 0x000fea0003800000 */
[----:B------:R-:W1:Y:S04]  /*57f0*/  @!P1 LDS.128 R12, [R81+0x11000] ;  /* 0x01100000510c9984 */ /* 0x000e680000000c00 */
[----:B------:R-:W2:Y:S04]  /*5800*/  @!P2 LDS.128 R32, [R80+0x11000] ;  /* 0x011000005020a984 */ /* 0x000ea80000000c00 */
[----:B-1----:R1:W-:Y:S04]  /*5810*/  @!P1 STG.E.128 desc[UR40][R36.64], R12 ;  /* 0x0000000c24009986 */ /* 0x0023e8000c101d28 */
[----:B--2---:R1:W-:Y:S02]  /*5820*/  @!P2 STG.E.128 desc[UR40][R36.64+0x40], R32 ;  /* 0x000040202400a986 */ /* 0x0043e4000c101d28 */
.L_x_1374:
[----:B------:R-:W-:Y:S05]  /*5830*/  BSYNC B0 ;  /* 0x0000000000007941 */ /* 0x000fea0003800000 */
.L_x_1356:
[----:B-123--:R-:W1:Y:S01]  /*5840*/  S2R R12, SR_TID.X ;  /* 0x00000000000c7919 */ /* 0x00ee620000002100 */
        /* <DEDUP_REMOVED lines=16> */
.L_x_1398:
[----:B------:R-:W-:Y:S05]  /*5950*/  BSYNC B0 ;  /* 0x0000000000007941 */ /* 0x000fea0003800000 */
.L_x_1397:
[----:B------:R-:W2:Y:S01]  /*5960*/  SYNCS.PHASECHK.TRANS64.TRYWAIT P3, [R77+URZ+0x168b0], R89 ;  /* 0x0168b0594d0075a7 */ /* 0x000ea2000806017f */
[----:B------:R-:W-:Y:S01]  /*5970*/  ULDC UR42, c[0x0][0x2f4] ;  /* 0x0000bd00002a7ab9 */ /* 0x000fe20000000800 */
[----:B------:R-:W-:Y:S01]  /*5980*/  ULDC.64 UR36, c[0x0][0x328] ;  /* 0x0000ca0000247ab9 */ /* 0x000fe20000000a00 */
[----:B------:R-:W-:Y:S01]  /*5990*/  ULDC.64 UR38, c[0x0][0x318] ;  /* 0x0000c60000267ab9 */ /* 0x000fe20000000a00 */
[----:B------:R-:W-:Y:S01]  /*59a0*/  BSSY B0, `(.L_x_1399) ;  /* 0x0000003000007945 */ /* 0x000fe20003800000 */
[----:B----4-:R-:W-:-:S03]  /*59b0*/  IMAD.WIDE R32, R26, 0x80, R8 ;  /* 0x000000801a207825 */ /* 0x010fc600078e0208 */
[----:B--2---:R-:W-:Y:S05]  /*59c0*/  @!P3 BRA `(.L_x_1400) ;  /* 0x0000019c0064b947 */ /* 0x004fea0003800000 */
.L_x_1705:
[----:B------:R-:W-:Y:S05]  /*59d0*/  BSYNC B0 ;  /* 0x0000000000007941 */ /* 0x000fea0003800000 */
.L_x_1399:
        /* <DEDUP_REMOVED lines=17> */
.L_x_1402:
[----:B------:R-:W-:Y:S05]  /*5af0*/  BSYNC B0 ;  /* 0x0000000000007941 */ /* 0x000fea0003800000 */
.L_x_1401:
        /* <DEDUP_REMOVED lines=20> */
.L_x_1404:
[----:B------:R-:W-:Y:S05]  /*5c40*/  BSYNC B0 ;  /* 0x0000000000007941 */ /* 0x000fea0003800000 */
.L_x_1403:
[----:B-1----:R-:W3:Y:S01]  /*5c50*/  LDL.LU R13, [R1+0x18] ;  /* 0x00001800010d7983 */ /* 0x002ee20000300800 */
[----:B------:R-:W-:Y:S01]  /*5c60*/  VIADD R152, R152, 0x1 ;  /* 0x0000000198987836 */ /* 0x000fe20000000000 */
[----:B------:R-:W-:Y:S01]  /*5c70*/  LOP3.LUT P5, RZ, R22, 0x2, RZ, 0xc0, !PT ;  /* 0x0000000216ff7812 */ /* 0x000fe200078ac0ff */
        /* <DEDUP_REMOVED lines=10> */
[----:B------:R-:W-:Y:S02]  /*5d20*/  SEL R12, RZ, 0x1, P3 ;  /* 0x00000001ff0c7807 */ /* 0x000fe40001800000 */
[----:B------:R-:W-:Y:S01]  /*5d30*/  SEL R152, R152, RZ, P3 ;  /* 0x000000ff98987207 */ /* 0x000fe20001800000 */
[----:B------:R0:W-:Y:S01]  /*5d40*/  @!P4 SYNCS.ARRIVE.TRANS64.RED.A1T0 RZ, [R77+URZ], RZ ;  /* 0x000000ff4dffc9a7 */ /* 0x0001e2000810043f */
[----:B---3--:R-:W-:-:S05]  /*5d50*/  LOP3.LUT R13, R13, R12, RZ, 0x3c, !PT ;  /* 0x0000000c0d0d7212 */ /* 0x008fca00078e3cff */
[----:B------:R0:W-:Y:S01]  /*5d60*/  STL [R1+0x18], R13 ;  /* 0x0000180d01007387 */ /* 0x0001e20000100800 */
[----:B------:R-:W-:Y:S05]  /*5d70*/  @P5 BRA `(.L_x_1405) ;  /* 0xffffffc8009c5947 */ /* 0x000fea000383ffff */
[----:B0-----:R-:W0:Y:S01]  /*5d80*/  S2R R13, SR_TID.X ;  /* 0x00000000000d7919 */ /* 0x001e220000002100 */
[----:B------:R-:W-:Y:S02]  /*5d90*/  PLOP3.LUT P0, PT, PT, PT, PT, 0x8, 0x0 ;  /* 0x000000000000781c */ /* 0x000fe40003f0e170 */
[----:B0-----:R-:W-:-:S04]  /*5da0*/  SHF.R.U32.HI R13, RZ, 0x7, R13 ;  /* 0x00000007ff0d7819 */ /* 0x001fc8000001160d */
[----:B------:R-:W-:-:S13]  /*5db0*/  ISETP.NE.AND P5, PT, R13, 0x1, PT ;  /* 0x000000010d00780c */ /* 0x000fda0003fa5270 */
[----:B------:R-:W-:Y:S06]  /*5dc0*/  @!P5 BAR.ARV 0x9, 0x100 ;  /* 0x024400000000db1d */ /* 0x000fec0000002000 */
.L_x_1351:
[----:B------:R-:W2:Y:S01]  /*5dd0*/  LDL R10, [R1+0x20] ;  /* 0x00002000010a7983 */ /* 0x000ea20000100800 */
[----:B------:R-:W0:Y:S08]  /*5de0*/  LDC R0, c[0x0][0x448] ;  /* 0x00011200ff007b82 */ /* 0x000e300000000800 */
[----:B------:R-:W1:Y:S01]  /*5df0*/  LDC.64 R6, c[0x0][0x9e0] ;  /* 0x00027800ff067b82 */ /* 0x000e620000000a00 */
[----:B0-----:R-:W-:-:S02]  /*5e00*/  ISETP.NE.AND P1, PT, R0, 0x1, PT ;  /* 0x000000010000780c */ /* 0x001fc40003f25270 */
[----:B-1----:R-:W-:-:S11]  /*5e10*/  ISETP.GE.AND P2, PT, R7, 0x1, PT ;  /* 0x000000010700780c */ /* 0x002fd60003f46270 */
[----:B------:R-:W0:Y:S08]  /*5e20*/  @P1 LDC R0, c[0x0][0x44c] ;  /* 0x00011300ff001b82 */ /* 0x000e300000000800 */
[----:B------:R-:W1:Y:S01]  /*5e30*/  @P1 LDC R5, c[0x0][0x450] ;  /* 0x00011400ff051b82 */ /* 0x000e620000000800 */
[----:B--2---:R-:W-:-:S04]  /*5e40*/  VIADD R3, R10, 0xbf ;  /* 0x000000bf0a037836 */ /* 0x004fc80000000000 */
[----:B0-----:R-:W-:-:S05]  /*5e50*/  @P1 IMAD.HI.U32 R0, R3, R0, RZ ;  /* 0x0000000003001227 */ /* 0x001fca00078e00ff */
[----:B-1----:R-:W-:-:S05]  /*5e60*/  @P1 SHF.R.U32.HI R3, RZ, R5, R0 ;  /* 0x00000005ff031219 */ /* 0x002fca0000011600 */
[----:B------:R-:W-:Y:S01]  /*5e70*/  IMAD.IADD R5, R90, 0x1, R3 ;  /* 0x000000015a057824 */ /* 0x000fe200078e0203 */
[----:B------:R-:W-:Y:S06]  /*5e80*/  @P0 BRA `(.L_x_1406) ;  /* 0x00000000000c0947 */ /* 0x000fec0003800000 */
[----:B------:R-:W0:Y:S01]  /*5e90*/  FENCE.VIEW.ASYNC.G ;  /* 0x00000000000073c6 */ /* 0x000e220000000100 */
[----:B------:R-:W-:Y:S05]  /*5ea0*/  WARPSYNC.ALL ;  /* 0x0000000000007948 */ /* 0x000fea0003800000 */
[----:B0-----:R-:W-:Y:S06]  /*5eb0*/  BAR.ARV 0xc, 0x200 ;  /* 0x0308000000007b1d */ /* 0x001fec0000002000 */
.L_x_1406:
[----:B------:R-:W-:Y:S01]  /*5ec0*/  IMAD.IADD R0, R5, 0x1, R6 ;  /* 0x0000000105007824 */ /* 0x000fe200078e0206 */
[----:B------:R-:W-:Y:S06]  /*5ed0*/  @!P2 BRA `(.L_x_1407) ;  /* 0x000000000048a947 */ /* 0x000fec0003800000 */
        /* <DEDUP_REMOVED lines=11> */
.L_x_1409:
[----:B------:R-:W-:-:S13]  /*5f90*/  ISETP.NE.AND P0, PT, R7, 0x1, PT ;  /* 0x000000010700780c */ /* 0x000fda0003f05270 */
[----:B------:R-:W0:Y:S02]  /*5fa0*/  @P0 LDC.64 R4, c[0x0][0x9e8] ;  /* 0x00027a00ff040b82 */ /* 0x000e240000000a00 */
[----:B0-----:R-:W-:-:S05]  /*5fb0*/  @P0 IMAD.HI.U32 R4, R3, R4, RZ ;  /* 0x0000000403040227 */ /* 0x001fca00078e00ff */
[----:B------:R-:W-:-:S07]  /*5fc0*/  @P0 SHF.R.U32.HI R3, RZ, R5, R4 ;  /* 0x00000005ff030219 */ /* 0x000fce0000011604 */
.L_x_1410:
[----:B------:R-:W-:Y:S05]  /*5fd0*/  BSYNC B0 ;  /* 0x0000000000007941 */ /* 0x000fea0003800000 */
.L_x_1408:
[----:B------:R-:W-:-:S05]  /*5fe0*/  IMAD R3, R3, R7, R7 ;  /* 0x0000000703037224 */ /* 0x000fca00078e0207 */
[----:B------:R-:W-:-:S07]  /*5ff0*/  VIMNMX R0, R0, R3, PT ;  /* 0x0000000300007248 */ /* 0x000fce0003fe0100 */
.L_x_1407:
[----:B------:R-:W0:Y:S01]  /*6000*/  @P1 LDC R4, c[0x0][0x44c] ;  /* 0x00011300ff041b82 */ /* 0x000e220000000800 */
[----:B------:R-:W-:Y:S01]  /*6010*/  VIADD R0, R0, 0x7f ;  /* 0x0000007f00007836 */ /* 0x000fe20000000000 */
[----:B------:R-:W-:Y:S01]  /*6020*/  ULDC UR4, c[0x0][0x9dc] ;  /* 0x0002770000047ab9 */ /* 0x000fe20000000800 */
[----:B------:R-:W-:-:S03]  /*6030*/  IMAD.MOV.U32 R5, RZ, RZ, R10 ;  /* 0x000000ffff057224 */ /* 0x000fc600078e000a */
[----:B------:R-:W-:Y:S02]  /*6040*/  SHF.R.S32.HI R3, RZ, 0x1f, R0 ;  /* 0x0000001fff037819 */ /* 0x000fe40000011400 */
[----:B------:R-:W1:Y:S02]  /*6050*/  @P1 LDC R9, c[0x0][0x450] ;  /* 0x00011400ff091b82 */ /* 0x000e640000000800 */
[----:B------:R-:W-:-:S04]  /*6060*/  LEA.HI R3, R3, R0, RZ, 0x7 ;  /* 0x0000000003037211 */ /* 0x000fc800078f38ff */
[----:B------:R-:W-:-:S04]  /*6070*/  SHF.R.S32.HI R0, RZ, 0x7, R3 ;  /* 0x00000007ff007819 */ /* 0x000fc80000011403 */
[----:B------:R-:W-:Y:S01]  /*6080*/  VIMNMX R91, R91, R0, PT ;  /* 0x000000005b5b7248 */ /* 0x000fe20003fe0100 */
[----:B0-----:R-:W-:-:S05]  /*6090*/  @P1 IMAD.HI.U32 R4, R10, R4, RZ ;  /* 0x000000040a041227 */ /* 0x001fca00078e00ff */
[----:B-1----:R-:W-:-:S05]  /*60a0*/  @P1 SHF.R.U32.HI R5, RZ, R9, R4 ;  /* 0x00000009ff051219 */ /* 0x002fca0000011604 */
[----:B------:R-:W-:-:S04]  /*60b0*/  IMAD.IADD R3, R92, 0x1, R5 ;  /* 0x000000015c037824 */ /* 0x000fc800078e0205 */
        /* <DEDUP_REMOVED lines=12> */
.L_x_1413:
[----:B------:R-:W-:-:S13]  /*6180*/  ISETP.NE.AND P0, PT, R7, 0x1, PT ;  /* 0x000000010700780c */ /* 0x000fda0003f05270 */
[----:B------:R-:W0:Y:S02]  /*6190*/  @P0 LDC.64 R4, c[0x0][0x9e8] ;  /* 0x00027a00ff040b82 */ /* 0x000e240000000a00 */
[----:B0-----:R-:W-:-:S05]  /*61a0*/  @P0 IMAD.HI.U32 R4, R3, R4, RZ ;  /* 0x0000000403040227 */ /* 0x001fca00078e00ff */
[----:B------:R-:W-:-:S07]  /*61b0*/  @P0 SHF.R.U32.HI R3, RZ, R5, R4 ;  /* 0x00000005ff030219 */ /* 0x000fce0000011604 */
.L_x_1414:
[----:B------:R-:W-:Y:S05]  /*61c0*/  BSYNC B0 ;  /* 0x0000000000007941 */ /* 0x000fea0003800000 */
.L_x_1412:
[----:B------:R-:W-:-:S05]  /*61d0*/  IMAD R3, R3, R7, RZ ;  /* 0x0000000703037224 */ /* 0x000fca00078e02ff */
[----:B------:R-:W-:-:S07]  /*61e0*/  VIMNMX R0, R0, R3, !PT ;  /* 0x0000000300007248 */ /* 0x000fce0007fe0100 */
.L_x_1411:
[----:B------:R-:W-:Y:S01]  /*61f0*/  SHF.R.S32.HI R3, RZ, 0x1f, R0 ;  /* 0x0000001fff037819 */ /* 0x000fe20000011400 */
[----:B------:R-:W-:Y:S01]  /*6200*/  BSSY B0, `(.L_x_1415) ;  /* 0x0000027000007945 */ /* 0x000fe20003800000 */
[----:B------:R-:W-:Y:S02]  /*6210*/  IMAD.MOV.U32 R88, RZ, RZ, RZ ;  /* 0x000000ffff587224 */ /* 0x000fe400078e00ff */
[----:B------:R-:W-:-:S04]  /*6220*/  LEA.HI R3, R3, R0, RZ, 0x7 ;  /* 0x0000000003037211 */ /* 0x000fc800078f38ff */
[----:B------:R-:W-:-:S04]  /*6230*/  SHF.R.S32.HI R3, RZ, 0x7, R3 ;  /* 0x00000007ff037819 */ /* 0x000fc80000011403 */
[----:B------:R-:W-:-:S04]  /*6240*/  VIMNMX R9, RZ, R3, !PT ;  /* 0x00000003ff097248 */ /* 0x000fc80007fe0100 */
[----:B------:R-:W-:-:S13]  /*6250*/  ISETP.GT.AND P0, PT, R91, R9, PT ;  /* 0x000000095b00720c */ /* 0x000fda0003f04270 */
[----:B------:R-:W-:Y:S05]  /*6260*/  @!P0 BRA `(.L_x_1416) ;  /* 0x0000000000808947 */ /* 0x000fea0003800000 */
[----:B------:R-:W2:Y:S01]  /*6270*/  LDL R4, [R1+0x4c] ;  /* 0x00004c0001047983 */ /* 0x000ea20000100800 */
[----:B------:R-:W-:Y:S01]  /*6280*/  ULDC UR4, c[0x0][0x9f0] ;  /* 0x00027c0000047ab9 */ /* 0x000fe20000000800 */
[----:B--2---:R-:W-:-:S04]  /*6290*/  ISETP.NE.AND P0, PT, R4, RZ, PT ;  /* 0x000000ff0400720c */ /* 0x004fc80003f05270 */
        /* <DEDUP_REMOVED lines=29> */
.L_x_1416:
[----:B------:R-:W-:Y:S05]  /*6470*/  BSYNC B0 ;  /* 0x0000000000007941 */ /* 0x000fea0003800000 */
.L_x_1415:
        /* <DEDUP_REMOVED lines=18> */
[----:B--2---:R-:W-:-:S05]  /*65a0*/  IMAD R0, R0, R88, R9 ;  /* 0x0000005800007224 */ /* 0x004fca00078e0209 */
[----:B------:R0:W-:Y:S01]  /*65b0*/  STL [R1+0x38], R0 ;  /* 0x0000380001007387 */ /* 0x0001e20000100800 */
[----:B------:R-:W-:Y:S02]  /*65c0*/  VIADDMNMX R88, R0, R88, R91, PT ;  /* 0x0000005800587246 */ /* 0x000fe4000380015b */
[----:B------:R-:W-:Y:S02]  /*65d0*/  CS2R R90, SRZ ;  /* 0x00000000005a7805 */ /* 0x000fe4000001ff00 */
[----:B------:R-:W-:-:S13]  /*65e0*/  ISETP.GT.AND P1, PT, R88, R0, PT ;  /* 0x000000005800720c */ /* 0x000fda0003f24270 */
[----:B0-----:R-:W-:Y:S05]  /*65f0*/  @!P1 BRA `(.L_x_1417) ;  /* 0x000000f000349947 */ /* 0x001fea0003800000 */
[----:B------:R-:W-:-:S03]  /*6600*/  UMOV UR4, 0xffffffff ;  /* 0xffffffff00047882 */ /* 0x000fc60000000000 */
[----:B------:R-:W-:Y:S05]  /*6610*/  BRA.DIV UR4, `(.L_x_1418) ;  /* 0x0000019204647947 */ /* 0x000fea000b800000 */
[----:B------:R-:W0:Y:S02]  /*6620*/  S2R R0, SR_TID.X ;  /* 0x0000000000007919 */ /* 0x000e240000002100 */
[----:B0-----:R-:W-:-:S05]  /*6630*/  VIADD R3, R0, 0xffffff80 ;  /* 0xffffff8000037836 */ /* 0x001fca0000000000 */
[----:B------:R-:W-:-:S04]  /*6640*/  SHF.R.S32.HI R0, RZ, 0x1f, R3 ;  /* 0x0000001fff007819 */ /* 0x000fc80000011403 */
[----:B------:R-:W-:-:S04]  /*6650*/  LEA.HI R0, R0, R3, RZ, 0x7 ;  /* 0x0000000300007211 */ /* 0x000fc800078f38ff */
[----:B------:R-:W-:-:S06]  /*6660*/  SHF.R.S32.HI R0, RZ, 0x7, R0 ;  /* 0x00000007ff007819 */ /* 0x000fcc0000011400 */
[----:B------:R-:W0:Y:S04]  /*6670*/  SHFL.IDX PT, R0, R0, RZ, 0x1f ;  /* 0x00001fff00007589 */ /* 0x000e2800000e0000 */
[----:B0-----:R1:W-:Y:S02]  /*6680*/  STL [R1+0x24], R0 ;  /* 0x0000240001007387 */ /* 0x0013e40000100800 */
.L_x_1708:
[----:B------:R-:W1:Y:S01]  /*6690*/  LDL R3, [R1+0x24] ;  /* 0x0000240001037983 */ /* 0x000e620000100800 */
[----:B------:R-:W-:Y:S01]  /*66a0*/  BSSY B6, `(.L_x_1419) ;  /* 0x000001b000067945 */ /* 0x000fe20003800000 */
[----:B-1----:R-:W-:-:S05]  /*66b0*/  IMAD.HI R0, R3, 0x55555556, RZ ;  /* 0x5555555603007827 */ /* 0x002fca00078e02ff */
[----:B------:R-:W-:-:S05]  /*66c0*/  LEA.HI R0, R0, R0, RZ, 0x1 ;  /* 0x0000000000007211 */ /* 0x000fca00078f08ff */
[----:B------:R-:W-:Y:S02]  /*66d0*/  IMAD R0, R0, -0x3, R3 ;  /* 0xfffffffd00007824 */ /* 0x000fe400078e0203 */
[----:B------:R-:W-:-:S04]  /*66e0*/  VIADD R3, R16, 0x8400 ;  /* 0x0000840010037836 */ /* 0x000fc80000000000 */
[----:B------:R-:W-:Y:S01]  /*66f0*/  IMAD R0, R0, 0x2000, R3 ;  /* 0x0000200000007824 */ /* 0x000fe200078e0203 */
[----:B------:R-:W-:-:S04]  /*6700*/  LOP3.LUT P0, RZ, R3, 0x3ff, RZ, 0xc0, !PT ;  /* 0x000003ff03ff7812 */ /* 0x000fc8000780c0ff */
[----:B------:R-:W-:Y:S02]  /*6710*/  SHF.R.U32.HI R0, RZ, 0x4, R0 ;  /* 0x00000004ff007819 */ /* 0x000fe40000011600 */
[----:B------:R-:W-:Y:S02]  /*6720*/  P2R R24, PR, RZ, 0x1 ;  /* 0x00000001ff187803 */ /* 0x000fe40000000000 */
[----:B------:R-:W-:-:S05]  /*6730*/  LOP3.LUT R28, R0, 0x3fff, RZ, 0xc0, !PT ;  /* 0x00003fff001c7812 */ /* 0x000fca00078ec0ff */
        /* <DEDUP_REMOVED lines=17> */
.L_x_1420:
[----:B------:R-:W-:Y:S05]  /*6850*/  BSYNC B6 ;  /* 0x0000000000067941 */ /* 0x000fea0003800000 */
.L_x_1419:
        /* <DEDUP_REMOVED lines=13> */
.L_x_1424:
[----:B--2---:R2:W3:Y:S02]  /*6930*/  SYNCS.PHASECHK.TRANS64.TRYWAIT P0, [R16+URZ+0x16800], R3 ;  /* 0x01680003100075a7 */ /* 0x0044e4000800017f */
[----:B---3--:R-:W-:Y:S05]  /*6940*/  @!P0 NANOSLEEP.SYNCS 0x989680 ;  /* 0x009896800000895d */ /* 0x008fea0003900000 */
[----:B------:R-:W3:Y:S02]  /*6950*/  @!P0 SYNCS.PHASECHK.TRANS64 P0, [R16+URZ+0x16800], R3 ;  /* 0x01680003100085a7 */ /* 0x000ee4000800007f */
[----:B---3--:R-:W-:Y:S05]  /*6960*/  @!P0 BRA `(.L_x_1424) ;  /* 0xfffffffc00f08947 */ /* 0x008fea000383ffff */
.L_x_1423:
[----:B------:R-:W-:Y:S05]  /*6970*/  BSYNC B0 ;  /* 0x0000000000007941 */ /* 0x000fea0003800000 */
.L_x_1422:
[----:B------:R-:W-:Y:S05]  /*6980*/  BRA `(.L_x_1425) ;  /* 0x0000003000207947 */ /* 0x000fea0003800000 */
.L_x_1421:
[----:B------:R-:W-:Y:S01]  /*6990*/  ISETP.NE.AND P0, PT, R24, RZ, PT ;  /* 0x000000ff1800720c */ /* 0x000fe20003f05270 */
[----:B------:R-:W-:Y:S01]  /*69a0*/  ULDC.64 UR4, c[0x0][0x3f8] ;  /* 0x0000fe0000047ab9 */ /* 0x000fe20000000a00 */
[----:B-----5:R-:W-:Y:S01]  /*69b0*/  SHF.R.S32.HI R0, RZ, 0x1f, R2 ;  /* 0x0000001fff007819 */ /* 0x020fe20000011402 */
[----:B------:R-:W-:Y:S01]  /*69c0*/  ULDC.64 UR6, c[0x0][0x408] ;  /* 0x0001020000067ab9 */ /* 0x000fe20000000a00 */
[----:B------:R-:W-:Y:S01]  /*69d0*/  IMAD.WIDE.U32 R26, R2, UR4, RZ ;  /* 0x00000004021a7c25 */ /* 0x000fe2000f8e00ff */
[----:B------:R-:W-:Y:S03]  /*69e0*/  BSSY B6, `(.L_x_1426) ;  /* 0x0000019000067945 */ /* 0x000fe60003800000 */
[C---:B------:R-:W-:Y:S02]  /*69f0*/  IMAD R3, R0.reuse, UR4, RZ ;  /* 0x0000000400037c24 */ /* 0x040fe4000f8e02ff */
[----:B------:R-:W-:-:S02]  /*6a00*/  IMAD R5, R0, UR6, RZ ;  /* 0x0000000600057c24 */ /* 0x000fc4000f8e02ff */
[C---:B------:R-:W-:Y:S02]  /*6a10*/  IMAD R3, R2.reuse, UR5, R3 ;  /* 0x0000000502037c24 */ /* 0x040fe4000f8e0203 */
[C---:B------:R-:W-:Y:S02]  /*6a20*/  IMAD R5, R2.reuse, UR7, R5 ;  /* 0x0000000702057c24 */ /* 0x040fe4000f8e0205 */
[----:B------:R-:W-:-:S04]  /*6a30*/  IMAD.WIDE.U32 R24, R2, UR6, RZ ;  /* 0x0000000602187c25 */ /* 0x000fc8000f8e00ff */
[----:B------:R-:W-:Y:S02]  /*6a40*/  IMAD.IADD R31, R3, 0x1, R27 ;  /* 0x00000001031f7824 */ /* 0x000fe400078e021b */
[----:B------:R-:W-:Y:S01]  /*6a50*/  IMAD.IADD R35, R5, 0x1, R25 ;  /* 0x0000000105237824 */ /* 0x000fe200078e0219 */
[----:B------:R-:W-:Y:S06]  /*6a60*/  @!P0 BRA `(.L_x_1427) ;  /* 0x0000000000408947 */ /* 0x000fec0003800000 */
        /* <DEDUP_REMOVED lines=13> */
[----:B-1----:R-:W-:-:S07]  /*6b40*/  IMAD.MOV.U32 R13, RZ, RZ, RZ ;  /* 0x000000ffff0d7224 */ /* 0x002fce00078e00ff */
[----:B------:R-:W-:-:S07]  /*6b50*/  LEPC R20, `(.L_x_1427) ;  /* 0x000000001014794e */ /* 0x000fce0000000000 */
[----:B0-2---:R-:W-:Y:S05]  /*6b60*/  CALL.ABS.NOINC R2 ;  /* 0x0000000002007343 */ /* 0x005fea0003c00000 */
.L_x_1427:
[----:B------:R-:W-:Y:S05]  /*6b70*/  BSYNC B6 ;  /* 0x0000000000067941 */ /* 0x000fea0003800000 */
.L_x_1426:
[----:B------:R-:W2:Y:S01]  /*6b80*/  LDL R2, [R1+0x20] ;  /* 0x0000200001027983 */ /* 0x000ea20000100800 */
[----:B------:R-:W-:Y:S01]  /*6b90*/  ULDC.U8 UR4, c[0x0][0x410] ;  /* 0x0001040000047ab9 */ /* 0x000fe20000000000 */
[----:B------:R-:W-:Y:S01]  /*6ba0*/  BSSY B0, `(.L_x_1428) ;  /* 0x00002de000007945 */ /* 0x000fe20003800000 */
[----:B------:R-:W-:Y:S01]  /*6bb0*/  ISETP.NE.AND P0, PT, RZ, UR4, PT ;  /* 0x00000004ff007c0c */ /* 0x000fe2000bf05270 */
[----:B--2---:R-:W-:-:S12]  /*6bc0*/  IMAD.IADD R33, R23, 0x1, R2 ;  /* 0x0000000117217824 */ /* 0x004fd800078e0202 */
[----:B------:R-:W-:Y:S05]  /*6bd0*/  @!P0 BRA `(.L_x_1429) ;  /* 0x0000001400d48947 */ /* 0x000fea0003800000 */
[----:B------:R-:W2:Y:S01]  /*6be0*/  LDL R40, [R1+0x1c] ;  /* 0x00001c0001287983 */ /* 0x000ea20000100800 */
[----:B------:R-:W1:Y:S01]  /*6bf0*/  LDC R34, c[0x0][0x448] ;  /* 0x00011200ff227b82 */ /* 0x000e620000000800 */
[----:B------:R-:W-:Y:S01]  /*6c00*/  ULDC.64 UR4, c[0x0][0x3f8] ;  /* 0x0000fe0000047ab9 */ /* 0x000fe20000000a00 */
[----:B------:R-:W-:Y:S01]  /*6c10*/  ULDC.64 UR6, c[0x0][0x408] ;  /* 0x0001020000067ab9 */ /* 0x000fe20000000a00 */
[----:B------:R-:W3:Y:S01]  /*6c20*/  S2R R2, SR_TID.X ;  /* 0x0000000000027919 */ /* 0x000ee20000002100 */
[----:B-1----:R-:W-:Y:S01]  /*6c30*/  ISETP.NE.AND P0, PT, R34, 0x1, PT ;  /* 0x000000012200780c */ /* 0x002fe20003f05270 */
[----:B---3--:R-:W-:-:S12]  /*6c40*/  VIADD R20, R2, 0xffffff80 ;  /* 0xffffff8002147836 */ /* 0x008fd80000000000 */
[----:B------:R-:W1:Y:S01]  /*6c50*/  @P0 LDC R0, c[0x0][0x44c] ;  /* 0x00011300ff000b82 */ /* 0x000e620000000800 */
[----:B------:R-:W-:-:S07]  /*6c60*/  SHF.R.S32.HI R2, RZ, 0x1f, R20 ;  /* 0x0000001fff027819 */ /* 0x000fce0000011414 */
[----:B------:R-:W3:Y:S01]  /*6c70*/  @P0 LDC R3, c[0x0][0x450] ;  /* 0x00011400ff030b82 */ /* 0x000ee20000000800 */
[----:B------:R-:W-:-:S04]  /*6c80*/  LEA.HI R2, R2, R20, RZ, 0x2 ;  /* 0x0000001402027211 */ /* 0x000fc800078f10ff */
[----:B------:R-:W-:-:S05]  /*6c90*/  LOP3.LUT R2, R2, 0xfffffffc, RZ, 0xc0, !PT ;  /* 0xfffffffc02027812 */ /* 0x000fca00078ec0ff */
[----:B------:R-:W-:-:S04]  /*6ca0*/  IMAD.IADD R2, R20, 0x1, -R2 ;  /* 0x0000000114027824 */ /* 0x000fc800078e0a02 */
[----:B------:R-:W-:-:S04]  /*6cb0*/  IMAD R7, R2, 0x60, R33 ;  /* 0x0000006002077824 */ /* 0x000fc800078e0221 */
[----:B-1----:R-:W-:-:S05]  /*6cc0*/  @P0 IMAD.HI.U32 R0, R7, R0, RZ ;  /* 0x0000000007000227 */ /* 0x002fca00078e00ff */
[----:B---3--:R-:W-:-:S04]  /*6cd0*/  @P0 SHF.R.U32.HI R7, RZ, R3, R0 ;  /* 0x00000003ff070219 */ /* 0x008fc80000011600 */
[----:B------:R-:W-:Y:S01]  /*6ce0*/  SHF.R.S32.HI R0, RZ, 0x1f, R7 ;  /* 0x0000001fff007819 */ /* 0x000fe20000011407 */
[----:B------:R-:W-:Y:S02]  /*6cf0*/  IMAD.MOV.U32 R4, RZ, RZ, R26 ;  /* 0x000000ffff047224 */ /* 0x000fe400078e001a */
[----:B------:R-:W-:Y:S02]  /*6d00*/  IMAD.MOV.U32 R5, RZ, RZ, R31 ;  /* 0x000000ffff057224 */ /* 0x000fe400078e001f */
[C---:B------:R-:W-:Y:S02]  /*6d10*/  IMAD R6, R0.reuse, UR4, RZ ;  /* 0x0000000400067c24 */ /* 0x040fe4000f8e02ff */
[----:B------:R-:W-:Y:S02]  /*6d20*/  IMAD.MOV.U32 R2, RZ, RZ, R24 ;  /* 0x000000ffff027224 */ /* 0x000fe400078e0018 */
[----:B------:R-:W-:Y:S02]  /*6d30*/  IMAD.MOV.U32 R3, RZ, RZ, R35 ;  /* 0x000000ffff037224 */ /* 0x000fe400078e0023 */
[----:B------:R-:W-:-:S02]  /*6d40*/  IMAD R0, R0, UR6, RZ ;  /* 0x0000000600007c24 */ /* 0x000fc4000f8e02ff */
[----:B------:R-:W-:-:S04]  /*6d50*/  IMAD.WIDE.U32 R4, R7, UR4, R4 ;  /* 0x0000000407047c25 */ /* 0x000fc8000f8e0004 */
[C---:B------:R-:W-:Y:S01]  /*6d60*/  IMAD R9, R7.reuse, UR5, R6 ;  /* 0x0000000507097c24 */ /* 0x040fe2000f8e0206 */
[----:B------:R-:W-:Y:S01]  /*6d70*/  ULDC.64 UR4, c[0x0][0x3e8] ;  /* 0x0000fa0000047ab9 */ /* 0x000fe20000000a00 */
[----:B------:R-:W-:-:S04]  /*6d80*/  IMAD.WIDE.U32 R2, R7, UR6, R2 ;  /* 0x0000000607027c25 */ /* 0x000fc8000f8e0002 */
[----:B------:R-:W-:Y:S01]  /*6d90*/  IMAD R7, R7, UR7, R0 ;  /* 0x0000000707077c24 */ /* 0x000fe2000f8e0200 */
[----:B------:R-:W-:Y:S01]  /*6da0*/  ULDC.64 UR6, c[0x0][0x400] ;  /* 0x0001000000067ab9 */ /* 0x000fe20000000a00 */
[----:B------:R-:W-:Y:S01]  /*6db0*/  IMAD.IADD R5, R5, 0x1, R9 ;  /* 0x0000000105057824 */ /* 0x000fe200078e0209 */
[----:B------:R-:W-:Y:S01]  /*6dc0*/  LEA R0, P0, R4, UR4, 0x1 ;  /* 0x0000000404007c11 */ /* 0x000fe2000f8008ff */
[----:B------:R-:W-:Y:S01]  /*6dd0*/  IMAD.IADD R7, R3, 0x1, R7 ;  /* 0x0000000103077824 */ /* 0x000fe200078e0207 */
[----:B------:R-:W-:Y:S01]  /*6de0*/  LEA R6, P1, R2, UR6, 0x1 ;  /* 0x0000000602067c11 */ /* 0x000fe2000f8208ff */
[----:B------:R-:W-:Y:S01]  /*6df0*/  UMOV UR4, 0xffffffff ;  /* 0xffffffff00047882 */ /* 0x000fe20000000000 */
[----:B------:R-:W-:Y:S02]  /*6e00*/  LEA.HI.X R4, R4, UR5, R5, 0x1, P0 ;  /* 0x0000000504047c11 */ /* 0x000fe400080f0c05 */
[----:B------:R-:W-:Y:S02]  /*6e10*/  LEA.HI.X R7, R2, UR7, R7, 0x1, P1 ;  /* 0x0000000702077c11 */ /* 0x000fe400088f0c07 */
[----:B--2---:R-:W-:Y:S01]  /*6e20*/  SHF.R.S32.HI R36, RZ, 0x1f, R40 ;  /* 0x0000001fff247819 */ /* 0x004fe20000011428 */
[----:B------:R-:W-:Y:S06]  /*6e30*/  BRA.DIV UR4, `(.L_x_1430) ;  /* 0x0000018a049c7947 */ /* 0x000fec000b800000 */
[----:B------:R1:W2:Y:S04]  /*6e40*/  SHFL.IDX PT, R3, R4, RZ, 0x1c1f ;  /* 0x001c1fff04037589 */ /* 0x0002a800000e0000 */
[----:B------:R1:W3:Y:S04]  /*6e50*/  SHFL.IDX PT, R2, R0, RZ, 0x1c1f ;  /* 0x001c1fff00027589 */ /* 0x0002e800000e0000 */
[----:B------:R1:W4:Y:S04]  /*6e60*/  SHFL.IDX PT, R5, R7, RZ, 0x1c1f ;  /* 0x001c1fff07057589 */ /* 0x00032800000e0000 */
[----:B0-----:R1:W0:Y:S02]  /*6e70*/  SHFL.IDX PT, R14, R6, RZ, 0x1c1f ;  /* 0x001c1fff060e7589 */ /* 0x00122400000e0000 */
.L_x_1714:
[----:B------:R-:W-:Y:S01]  /*6e80*/  IMAD R34, R157, R34, RZ ;  /* 0x000000229d227224 */ /* 0x000fe200078e02ff */
[----:B------:R-:W-:Y:S01]  /*6e90*/  BSSY B1, `(.L_x_1431) ;  /* 0x000001b000017945 */ /* 0x000fe20003800000 */
[----:B------:R-:W-:Y:S02]  /*6ea0*/  CS2R R30, SRZ ;  /* 0x00000000001e7805 */ /* 0x000fe4000001ff00 */
[----:B------:R-:W-:Y:S02]  /*6eb0*/  CS2R R24, SRZ ;  /* 0x0000000000187805 */ /* 0x000fe4000001ff00 */
[----:B------:R-:W-:Y:S02]  /*6ec0*/  CS2R R26, SRZ ;  /* 0x00000000001a7805 */ /* 0x000fe4000001ff00 */
[----:B------:R-:W-:Y:S02]  /*6ed0*/  ISETP.GE.AND P0, PT, R33, R34, PT ;  /* 0x000000222100720c */ /* 0x000fe40003f06270 */
[----:B------:R-:W-:-:S11]  /*6ee0*/  CS2R R20, SRZ ;  /* 0x0000000000147805 */ /* 0x000fd6000001ff00 */
[----:B------:R-:W-:Y:S05]  /*6ef0*/  @P0 BRA `(.L_x_1432) ;  /* 0x0000000000500947 */ /* 0x000fea0003800000 */
[----:B------:R-:W-:Y:S01]  /*6f00*/  ULDC UR4, c[0x0][0x3f4] ;  /* 0x0000fd0000047ab9 */ /* 0x000fe20000000800 */
[----:B------:R-:W-:Y:S02]  /*6f10*/  CS2R R26, SRZ ;  /* 0x00000000001a7805 */ /* 0x000fe4000001ff00 */
[----:B------:R-:W-:Y:S02]  /*6f20*/  ISETP.GE.AND P3, PT, R40, UR4, PT ;  /* 0x0000000428007c0c */ /* 0x000fe4000bf66270 */
[----:B------:R-:W-:Y:S01]  /*6f30*/  ISETP.GE.AND P2, PT, R154, UR4, PT ;  /* 0x000000049a007c0c */ /* 0x000fe2000bf46270 */
[----:B----4-:R-:W-:-:S10]  /*6f40*/  IMAD.MOV.U32 R15, RZ, RZ, R5 ;  /* 0x000000ffff0f7224 */ /* 0x010fd400078e0005 */
[C---:B------:R-:W-:Y:S01]  /*6f50*/  @!P3 IMAD.SHL.U32 R13, R40.reuse, 0x2, RZ ;  /* 0x00000002280db824 */ /* 0x040fe200078e00ff */
[----:B------:R-:W-:Y:S01]  /*6f60*/  @!P3 SHF.L.U64.HI R24, R40, 0x1, R36 ;  /* 0x000000012818b819 */ /* 0x000fe20000010224 */
[----:B--23--:R-:W-:-:S03]  /*6f70*/  @!P2 IMAD.WIDE R8, R154, 0x2, R2 ;  /* 0x000000029a08a825 */ /* 0x00cfc600078e0202 */
[-C--:B------:R-:W-:Y:S02]  /*6f80*/  @!P3 IADD3 R2, P0, R2, R13.reuse, RZ ;  /* 0x0000000d0202b210 */ /* 0x080fe40007f1e0ff */
[----:B0-----:R-:W-:Y:S02]  /*6f90*/  @!P3 IADD3 R12, P1, R14, R13, RZ ;  /* 0x0000000d0e0cb210 */ /* 0x001fe40007f3e0ff */
        /* <DEDUP_REMOVED lines=10> */
.L_x_1432:
[----:B------:R-:W-:Y:S05]  /*7040*/  BSYNC B1 ;  /* 0x0000000000017941 */ /* 0x000fea0003800000 */
.L_x_1431:
[----:B0----5:R-:W-:Y:S01]  /*7050*/  IMAD.MOV.U32 R8, RZ, RZ, R25 ;  /* 0x000000ffff087224 */ /* 0x021fe200078e0019 */
[----:B------:R-:W-:Y:S01]  /*7060*/  UMOV UR4, 0xffffffff ;  /* 0xffffffff00047882 */ /* 0x000fe20000000000 */
[----:B---3--:R-:W-:Y:S02]  /*7070*/  IMAD.MOV.U32 R2, RZ, RZ, R30 ;  /* 0x000000ffff027224 */ /* 0x008fe400078e001e */
[----:B--2---:R-:W-:Y:S01]  /*7080*/  IMAD.MOV.U32 R3, RZ, RZ, R31 ;  /* 0x000000ffff037224 */ /* 0x004fe200078e001f */
[----:B------:R-:W-:Y:S01]  /*7090*/  PRMT R39, R8, 0x7610, R39 ;  /* 0x0000761008277816 */ /* 0x000fe20000000027 */
[----:B----4-:R-:W-:Y:S01]  /*70a0*/  IMAD.MOV.U32 R5, RZ, RZ, R24 ;  /* 0x000000ffff057224 */ /* 0x010fe200078e0018 */
        /* <DEDUP_REMOVED lines=9> */
[----:B------:R-:W-:Y:S02]  /*7140*/  CS2R R8, SRZ ;  /* 0x0000000000087805 */ /* 0x000fe4000001ff00 */
[----:B------:R-:W-:Y:S02]  /*7150*/  PRMT R38, R38, 0x5410, R3 ;  /* 0x0000541026267816 */ /* 0x000fe40000000003 */
[----:B------:R-:W-:Y:S01]  /*7160*/  PRMT R42, R5, 0x7610, R42 ;  /* 0x00007610052a7816 */ /* 0x000fe2000000002a */
[----:B------:R-:W-:Y:S06]  /*7170*/  BRA.DIV UR4, `(.L_x_1433) ;  /* 0x0000018a043c7947 */ /* 0x000fec000b800000 */
[----:B------:R0:W2:Y:S04]  /*7180*/  SHFL.IDX PT, R3, R4, 0x1, 0x1c1f ;  /* 0x003c1f0004037f89 */ /* 0x0000a800000e0000 */
[----:B------:R0:W3:Y:S04]  /*7190*/  SHFL.IDX PT, R2, R0, 0x1, 0x1c1f ;  /* 0x003c1f0000027f89 */ /* 0x0000e800000e0000 */
[----:B------:R0:W4:Y:S04]  /*71a0*/  SHFL.IDX PT, R5, R7, 0x1, 0x1c1f ;  /* 0x003c1f0007057f89 */ /* 0x00012800000e0000 */
[----:B------:R0:W0:Y:S02]  /*71b0*/  SHFL.IDX PT, R14, R6, 0x1, 0x1c1f ;  /* 0x003c1f00060e7f89 */ /* 0x00002400000e0000 */
.L_x_1720:
[----:B01----:R-:W5:Y:S04]  /*71c0*/  LDL R4, [R1+0x58] ;  /* 0x0000580001047983 */ /* 0x003f680000100800 */
[----:B------:R-:W2:Y:S01]  /*71d0*/  LDL R44, [R1+0x40] ;  /* 0x00004000012c7983 */ /* 0x000ea20000100800 */
[----:B------:R-:W-:Y:S01]  /*71e0*/  VIADD R33, R33, 0x60 ;  /* 0x0000006021217836 */ /* 0x000fe20000000000 */
[----:B------:R-:W-:Y:S01]  /*71f0*/  BSSY B1, `(.L_x_1434) ;  /* 0x000001f000017945 */ /* 0x000fe20003800000 */
[----:B------:R-:W-:Y:S02]  /*7200*/  CS2R R12, SRZ ;  /* 0x00000000000c7805 */ /* 0x000fe4000001ff00 */
[----:B------:R-:W-:Y:S02]  /*7210*/  CS2R R10, SRZ ;  /* 0x00000000000a7805 */ /* 0x000fe4000001ff00 */
[----:B------:R-:W-:-:S02]  /*7220*/  ISETP.GE.AND P0, PT, R33, R34, PT ;  /* 0x000000222100720c */ /* 0x000fc40003f06270 */
[----:B------:R-:W-:Y:S02]  /*7230*/  CS2R R32, SRZ ;  /* 0x0000000000207805 */ /* 0x000fe4000001ff00 */
[----:B-----5:R-:W-:-:S04]  /*7240*/  LEA.HI R0, R4, R4, RZ, 0x1 ;  /* 0x0000000404007211 */ /* 0x020fc800078f08ff */
[----:B------:R-:W-:Y:S01]  /*7250*/  LOP3.LUT R0, R0, 0xfffffffe, RZ, 0xc0, !PT ;  /* 0xfffffffe00007812 */ /* 0x000fe200078ec0ff */
[----:B--2---:R-:W-:-:S04]  /*7260*/  IMAD.SHL.U32 R35, R44, 0x40, RZ ;  /* 0x000000402c237824 */ /* 0x004fc800078e00ff */
[----:B------:R-:W-:-:S05]  /*7270*/  IMAD.IADD R0, R4, 0x1, -R0 ;  /* 0x0000000104007824 */ /* 0x000fca00078e0a00 */
[----:B------:R-:W-:Y:S01]  /*7280*/  SHF.L.U32 R43, R0, 0x1f, RZ ;  /* 0x0000001f002b7819 */ /* 0x000fe200000006ff */
[----:B------:R-:W-:Y:S06]  /*7290*/  @P0 BRA `(.L_x_1435) ;  /* 0x0000000000500947 */ /* 0x000fec0003800000 */
[----:B------:R-:W-:Y:S01]  /*72a0*/  ULDC UR4, c[0x0][0x3f4] ;  /* 0x0000fd0000047ab9 */ /* 0x000fe20000000800 */
[----:B------:R-:W-:Y:S02]  /*72b0*/  CS2R R32, SRZ ;  /* 0x0000000000207805 */ /* 0x000fe4000001ff00 */
[----:B------:R-:W-:Y:S02]  /*72c0*/  ISETP.GE.AND P3, PT, R40, UR4, PT ;  /* 0x0000000428007c0c */ /* 0x000fe4000bf66270 */
[----:B------:R-:W-:Y:S01]  /*72d0*/  ISETP.GE.AND P2, PT, R154, UR4, PT ;  /* 0x000000049a007c0c */ /* 0x000fe2000bf46270 */
[----:B----4-:R-:W-:Y:S01]  /*72e0*/  IMAD.MOV.U32 R15, RZ, RZ, R5 ;  /* 0x000000ffff0f7224 */ /* 0x010fe200078e0005 */
[----:B------:R-:W-:-:S09]  /*72f0*/  CS2R R10, SRZ ;  /* 0x00000000000a7805 */ /* 0x000fd2000001ff00 */
[C---:B------:R-:W-:Y:S01]  /*7300*/  @!P3 IMAD.SHL.U32 R9, R40.reuse, 0x2, RZ ;  /* 0x000000022809b824 */ /* 0x040fe200078e00ff */
[----:B------:R-:W-:Y:S01]  /*7310*/  @!P3 SHF.L.U64.HI R0, R40, 0x1, R36 ;  /* 0x000000012800b819 */ /* 0x000fe20000010224 */
[----:B---3--:R-:W-:-:S03]  /*7320*/  @!P2 IMAD.WIDE R6, R154, 0x2, R2 ;  /* 0x000000029a06a825 */ /* 0x008fc600078e0202 */
[-C--:B------:R-:W-:Y:S02]  /*7330*/  @!P3 IADD3 R2, P0, R2, R9.reuse, RZ ;  /* 0x000000090202b210 */ /* 0x080fe40007f1e0ff */
[----:B------:R-:W-:Y:S02]  /*7340*/  @!P3 IADD3 R4, P1, R14, R9, RZ ;  /* 0x000000090e04b210 */ /* 0x000fe40007f3e0ff */
[----:B------:R-:W-:Y:S02]  /*7350*/  CS2R R8, SRZ ;  /* 0x0000000000087805 */ /* 0x000fe4000001ff00 */
[----:B------:R-:W-:Y:S01]  /*7360*/  CS2R R12, SRZ ;  /* 0x00000000000c7805 */ /* 0x000fe2000001ff00 */
[----:B------:R-:W-:Y:S01]  /*7370*/  @!P2 IMAD.WIDE R14, R154, 0x2, R14 ;  /* 0x000000029a0ea825 */ /* 0x000fe200078e020e */
[----:B------:R0:W5:Y:S03]  /*7380*/  @!P2 LD.E.64 R32, desc[UR40][R6.64] ;  /* 0x000000280620a980 */ /* 0x000166000c101b00 */
[--C-:B------:R-:W-:Y:S01]  /*7390*/  @!P3 IMAD.X R3, R3, 0x1, R0.reuse, P0 ;  /* 0x000000010303b824 */ /* 0x100fe200000e0600 */
[----:B------:R0:W5:Y:S01]  /*73a0*/  @!P2 LD.E.64 R8, desc[UR40][R14.64] ;  /* 0x000000280e08a980 */ /* 0x000162000c101b00 */
[----:B------:R-:W-:-:S03]  /*73b0*/  @!P3 IMAD.X R5, R5, 0x1, R0, P1 ;  /* 0x000000010505b824 */ /* 0x000fc600008e0600 */
[----:B------:R0:W5:Y:S04]  /*73c0*/  @!P3 LD.E.64 R10, desc[UR40][R2.64] ;  /* 0x00000028020ab980 */ /* 0x000168000c101b00 */
[----:B------:R0:W5:Y:S02]  /*73d0*/  @!P3 LD.E.64 R12, desc[UR40][R4.64] ;  /* 0x00000028040cb980 */ /* 0x000164000c101b00 */
.L_x_1435:
[----:B------:R-:W-:Y:S05]  /*73e0*/  BSYNC B1 ;  /* 0x0000000000017941 */ /* 0x000fea0003800000 */
.L_x_1434:
[----:B0-----:R-:W0:Y:S01]  /*73f0*/  S2R R6, SR_TID.X ;  /* 0x0000000000067919 */ /* 0x001e220000002100 */
[----:B------:R-:W1:Y:S01]  /*7400*/  SYNCS.PHASECHK.TRANS64.TRYWAIT P0, [R16+URZ+0x16800], R43 ;  /* 0x0168002b100075a7 */ /* 0x000e62000800017f */
[----:B------:R-:W-:Y:S01]  /*7410*/  LOP3.LUT R35, R35, 0x1c0, RZ, 0xc0, !PT ;  /* 0x000001c023237812 */ /* 0x000fe200078ec0ff */
[----:B---3-5:R-:W-:Y:S01]  /*7420*/  IMAD.MOV.U32 R2, RZ, RZ, R8 ;  /* 0x000000ffff027224 */ /* 0x028fe200078e0008 */
[----:B------:R-:W-:Y:S01]  /*7430*/  BSSY B1, `(.L_x_1436) ;  /* 0x000001e000017945 */ /* 0x000fe20003800000 */
[----:B----4-:R-:W-:Y:S01]  /*7440*/  IMAD.MOV.U32 R5, RZ, RZ, R32 ;  /* 0x000000ffff057224 */ /* 0x010fe200078e0020 */
[----:B------:R-:W-:Y:S01]  /*7450*/  LOP3.LUT R0, R35, 0x18, R18, 0xf8, !PT ;  /* 0x0000001823007812 */ /* 0x000fe200078ef812 */
[----:B------:R-:W-:Y:S01]  /*7460*/  IMAD.MOV.U32 R4, RZ, RZ, R13 ;  /* 0x000000ffff047224 */ /* 0x000fe200078e000d */
[----:B------:R-:W-:Y:S01]  /*7470*/  SHF.R.U32.HI R35, RZ, 0x3, R35 ;  /* 0x00000003ff237819 */ /* 0x000fe20000011623 */
[----:B------:R-:W-:Y:S01]  /*7480*/  IMAD R14, R29, -0xc0, R34 ;  /* 0xffffff401d0e7824 */ /* 0x000fe200078e0222 */
[----:B------:R-:W-:Y:S01]  /*7490*/  PRMT R36, R2, 0x7610, R36 ;  /* 0x0000761002247816 */ /* 0x000fe20000000024 */
[----:B------:R-:W-:Y:S01]  /*74a0*/  IMAD.MOV.U32 R2, RZ, RZ, R9 ;  /* 0x000000ffff027224 */ /* 0x000fe200078e0009 */
[----:B------:R-:W-:Y:S01]  /*74b0*/  LOP3.LUT R0, R0, R35, RZ, 0x3c, !PT ;  /* 0x0000002300007212 */ /* 0x000fe200078e3cff */
[----:B------:R-:W-:Y:S01]  /*74c0*/  IMAD.MOV.U32 R3, RZ, RZ, R12 ;  /* 0x000000ffff037224 */ /* 0x000fe200078e000c */
[----:B------:R-:W-:-:S02]  /*74d0*/  PRMT R37, R5, 0x7610, R37 ;  /* 0x0000761005257816 */ /* 0x000fc40000000025 */
[----:B------:R-:W-:Y:S01]  /*74e0*/  PRMT R15, R4, 0x7610, R15 ;  /* 0x00007610040f7816 */ /* 0x000fe2000000000f */
[----:B------:R-:W-:Y:S01]  /*74f0*/  IMAD.MOV.U32 R4, RZ, RZ, R10 ;  /* 0x000000ffff047224 */ /* 0x000fe200078e000a */
[----:B------:R-:W-:Y:S02]  /*7500*/  PRMT R35, R2, 0x7610, R35 ;  /* 0x0000761002237816 */ /* 0x000fe40000000023 */
[----:B------:R-:W-:Y:S02]  /*7510*/  VIMNMX R14, R14, 0xc0, PT ;  /* 0x000000c00e0e7848 */ /* 0x000fe40003fe0100 */
[----:B------:R-:W-:Y:S02]  /*7520*/  PRMT R29, R4, 0x7610, R29 ;  /* 0x00007610041d7816 */ /* 0x000fe4000000001d */
[----:B------:R-:W-:Y:S02]  /*7530*/  LOP3.LUT P2, RZ, R44, 0x4, RZ, 0xc0, !PT ;  /* 0x000000042cff7812 */ /* 0x000fe4000784c0ff */
[----:B------:R-:W-:Y:S01]  /*7540*/  ISETP.GE.AND P1, PT, R23, R14, PT ;  /* 0x0000000e1700720c */ /* 0x000fe20003f26270 */
[----:B0-----:R-:W-:-:S05]  /*7550*/  VIADD R7, R6, 0xffffff80 ;  /* 0xffffff8006077836 */ /* 0x001fca0000000000 */
[----:B------:R-:W-:-:S04]  /*7560*/  SHF.R.S32.HI R6, RZ, 0x1f, R7 ;  /* 0x0000001fff067819 */ /* 0x000fc80000011407 */
[----:B------:R-:W-:-:S04]  /*7570*/  LEA.HI R6, R6, R7, RZ, 0x5 ;  /* 0x0000000706067211 */ /* 0x000fc800078f28ff */
[----:B------:R-:W-:-:S05]  /*7580*/  SHF.R.S32.HI R6, RZ, 0x5, R6 ;  /* 0x00000005ff067819 */ /* 0x000fca0000011406 */
[----:B------:R-:W-:Y:S02]  /*7590*/  IMAD R5, R6, 0x200, R0 ;  /* 0x0000020006057824 */ /* 0x000fe400078e0200 */
[----:B------:R-:W-:Y:S02]  /*75a0*/  IMAD.MOV.U32 R0, RZ, RZ, R33 ;  /* 0x000000ffff007224 */ /* 0x000fe400078e0021 */
[----:B------:R-:W-:Y:S02]  /*75b0*/  IMAD R2, R5, 0x2, R16 ;  /* 0x0000000205027824 */ /* 0x000fe400078e0210 */
[----:B------:R-:W-:Y:S01]  /*75c0*/  IMAD.MOV.U32 R5, RZ, RZ, R11 ;  /* 0x000000ffff057224 */ /* 0x000fe200078e000b */
[----:B------:R-:W-:Y:S01]  /*75d0*/  PRMT R40, R0, 0x7610, R40 ;  /* 0x0000761000287816 */ /* 0x000fe20000000028 */
[C---:B------:R-:W-:Y:S02]  /*75e0*/  VIADD R4, R2.reuse, 0x8400 ;  /* 0x0000840002047836 */ /* 0x040fe40000000000 */
[----:B------:R-:W-:Y:S01]  /*75f0*/  VIADD R0, R2, 0x8440 ;  /* 0x0000844002007836 */ /* 0x000fe20000000000 */
[----:B-1----:R-:W-:Y:S06]  /*7600*/  @!P0 BRA `(.L_x_1437) ;  /* 0x0000018400888947 */ /* 0x002fec0003800000 */
.L_x_1721:
[----:B------:R-:W-:Y:S05]  /*7610*/  BSYNC B1 ;  /* 0x0000000000017941 */ /* 0x000fea0003800000 */
.L_x_1436:
[----:B------:R-:W-:Y:S01]  /*7620*/  BSSY B1, `(.L_x_1438) ;  /* 0x0000068000017945 */ /* 0x000fe20003800000 */
[----:B------:R-:W-:Y:S01]  /*7630*/  PRMT R34, R5, 0x7610, R34 ;  /* 0x0000761005227816 */ /* 0x000fe20000000022 */
[----:B------:R-:W-:Y:S02]  /*7640*/  @P2 VIADD R0, R4, 0xffffffc0 ;  /* 0xffffffc004002836 */ /* 0x000fe40000000000 */
[----:B------:R-:W-:Y:S05]  /*7650*/  @P1 BRA `(.L_x_1439) ;  /* 0x0000000400901947 */ /* 0x000fea0003800000 */
[----:B------:R-:W2:Y:S01]  /*7660*/  LDL R6, [R1+0x1c] ;  /* 0x00001c0001067983 */ /* 0x000ea20000100800 */
[----:B------:R-:W1:Y:S01]  /*7670*/  LDC R5, c[0x0][0x3f4] ;  /* 0x0000fd00ff057b82 */ /* 0x000e620000000800 */
[----:B------:R-:W-:Y:S01]  /*7680*/  BSSY B2, `(.L_x_1440) ;  /* 0x0000032000027945 */ /* 0x000fe20003800000 */
[-C--:B-1----:R-:W-:Y:S02]  /*7690*/  ISETP.GE.AND P0, PT, R154, R5.reuse, PT ;  /* 0x000000059a00720c */ /* 0x082fe40003f06270 */
[----:B--2---:R-:W-:-:S11]  /*76a0*/  ISETP.GE.AND P1, PT, R6, R5, PT ;  /* 0x000000050600720c */ /* 0x004fd60003f26270 */
[----:B------:R-:W-:Y:S05]  /*76b0*/  @P0 BRA `(.L_x_1441) ;  /* 0x0000000000b80947 */ /* 0x000fea0003800000 */
[----:B------:R-:W1:Y:S01]  /*76c0*/  LDS.128 R4, [R2+0x8400] ;  /* 0x0084000002047984 */ /* 0x000e620000000c00 */
[----:B------:R-:W-:Y:S02]  /*76d0*/  SHF.R.U32.HI R47, RZ, 0x10, R31 ;  /* 0x00000010ff2f7819 */ /* 0x000fe4000001161f */
[--C-:B------:R-:W-:Y:S02]  /*76e0*/  SHF.R.U32.HI R44, RZ, 0x10, R27.reuse ;  /* 0x00000010ff2c7819 */ /* 0x100fe4000001161b */
[----:B0-----:R-:W-:Y:S02]  /*76f0*/  SHF.R.U64 R43, R26, 0x10, R27 ;  /* 0x000000101a2b7819 */ /* 0x001fe4000000121b */
[----:B------:R-:W-:Y:S02]  /*7700*/  PRMT R47, R45, 0x5410, R47 ;  /* 0x000054102d2f7816 */ /* 0x000fe4000000002f */
[----:B------:R-:W-:Y:S02]  /*7710*/  PRMT R44, R38, 0x5432, R44 ;  /* 0x00005432262c7816 */ /* 0x000fe4000000002c */
[----:B------:R-:W-:Y:S01]  /*7720*/  PRMT R43, R48, 0x5410, R43 ;  /* 0x00005410302b7816 */ /* 0x000fe2000000002b */
[C---:B------:R-:W-:Y:S01]  /*7730*/  IMAD.U32 R48, R47.reuse, 0x10000, RZ ;  /* 0x000100002f307824 */ /* 0x040fe200078e00ff */
[----:B------:R-:W-:Y:S01]  /*7740*/  SHF.R.U64 R46, R30, 0x10, R31 ;  /* 0x000000101e2e7819 */ /* 0x000fe2000000121f */
[----:B------:R-:W-:Y:S01]  /*7750*/  IMAD.U32 R45, R44, 0x10000, RZ ;  /* 0x000100002c2d7824 */ /* 0x000fe200078e00ff */
[----:B------:R-:W-:-:S02]  /*7760*/  LOP3.LUT R47, R47, 0xffff0000, RZ, 0xc0, !PT ;  /* 0xffff00002f2f7812 */ /* 0x000fc400078ec0ff */
[----:B------:R-:W-:Y:S02]  /*7770*/  LOP3.LUT R44, R44, 0xffff0000, RZ, 0xc0, !PT ;  /* 0xffff00002c2c7812 */ /* 0x000fe400078ec0ff */
[----:B------:R-:W-:Y:S02]  /*7780*/  PRMT R46, R37, 0x5432, R46 ;  /* 0x00005432252e7816 */ /* 0x000fe4000000002e */
[C---:B-1----:R-:W-:Y:S01]  /*7790*/  LOP3.LUT R27, R6.reuse, 0xffff0000, RZ, 0xc0, !PT ;  /* 0xffff0000061b7812 */ /* 0x042fe200078ec0ff */
[----:B------:R-:W-:Y:S01]  /*77a0*/  IMAD.U32 R26, R6, 0x10000, RZ ;  /* 0x00010000061a7824 */ /* 0x000fe200078e00ff */
[C---:B------:R-:W-:Y:S01]  /*77b0*/  LOP3.LUT R31, R7.reuse, 0xffff0000, RZ, 0xc0, !PT ;  /* 0xffff0000071f7812 */ /* 0x040fe200078ec0ff */
[----:B------:R-:W-:Y:S02]  /*77c0*/  IMAD.U32 R30, R7, 0x10000, RZ ;  /* 0x00010000071e7824 */ /* 0x000fe400078e00ff */
[C---:B------:R-:W-:Y:S01]  /*77d0*/  FMUL.FTZ R49, R27.reuse, R48 ;  /* 0x000000301b317220 */ /* 0x040fe20000410000 */
[----:B------:R-:W-:Y:S01]  /*77e0*/  FMUL.FTZ R27, R27, R45 ;  /* 0x0000002d1b1b7220 */ /* 0x000fe20000410000 */
[----:B------:R-:W-:Y:S01]  /*77f0*/  FMUL.FTZ R51, R31, R47 ;  /* 0x0000002f1f337220 */ /* 0x000fe20000410000 */
[----:B------:R-:W-:-:S02]  /*7800*/  IMAD.U32 R6, R4, 0x10000, RZ ;  /* 0x0001000004067824 */ /* 0x000fc400078e00ff */
[C---:B------:R-:W-:Y:S01]  /*7810*/  FFMA.FTZ R49, R26.reuse, R45, -R49 ;  /* 0x0000002d1a317223 */ /* 0x040fe20000010831 */
[----:B------:R-:W-:Y:S01]  /*7820*/  FMUL.FTZ R45, R31, R44 ;  /* 0x0000002c1f2d7220 */ /* 0x000fe20000410000 */
[----:B------:R-:W-:Y:S02]  /*7830*/  IMAD.U32 R7, R5, 0x10000, RZ ;  /* 0x0001000005077824 */ /* 0x000fe400078e00ff */
[----:B------:R-:W-:Y:S01]  /*7840*/  FFMA.FTZ R48, R26, R48, R27 ;  /* 0x000000301a307223 */ /* 0x000fe2000001001b */
[----:B------:R-:W-:Y:S01]  /*7850*/  IMAD.U32 R31, R46, 0x10000, RZ ;  /* 0x000100002e1f7824 */ /* 0x000fe200078e00ff */
[----:B------:R-:W-:Y:S01]  /*7860*/  LOP3.LUT R4, R4, 0xffff0000, RZ, 0xc0, !PT ;  /* 0xffff000004047812 */ /* 0x000fe200078ec0ff */
[----:B------:R-:W-:Y:S01]  /*7870*/  IMAD.U32 R27, R43, 0x10000, RZ ;  /* 0x000100002b1b7824 */ /* 0x000fe200078e00ff */
[----:B------:R-:W-:Y:S01]  /*7880*/  LOP3.LUT R5, R5, 0xffff0000, RZ, 0xc0, !PT ;  /* 0xffff000005057812 */ /* 0x000fe200078ec0ff */
[----:B------:R-:W-:Y:S01]  /*7890*/  FFMA.FTZ R51, R30, R44, -R51 ;  /* 0x0000002c1e337223 */ /* 0x000fe20000010833 */
[----:B------:R-:W-:Y:S01]  /*78a0*/  LOP3.LUT R46, R46, 0xffff0000, RZ, 0xc0, !PT ;  /* 0xffff00002e2e7812 */ /* 0x000fe200078ec0ff */
[----:B------:R-:W-:Y:S01]  /*78b0*/  FFMA.FTZ R50, R30, R47, R45 ;  /* 0x0000002f1e327223 */ /* 0x000fe2000001002d */
[----:B------:R-:W-:Y:S01]  /*78c0*/  LOP3.LUT R26, R43, 0xffff0000, RZ, 0xc0, !PT ;  /* 0xffff00002b1a7812 */ /* 0x000fe200078ec0ff */
[C---:B------:R-:W-:Y:S01]  /*78d0*/  FMUL.FTZ R43, R4.reuse, R31 ;  /* 0x0000001f042b7220 */ /* 0x040fe20000410000 */
[----:B------:R-:W-:Y:S01]  /*78e0*/  FMUL.FTZ R30, R4, R27 ;  /* 0x0000001b041e7220 */ /* 0x000fe20000410000 */
[----:B------:R-:W-:-:S02]  /*78f0*/  FMUL.FTZ R44, R5, R46 ;  /* 0x0000002e052c7220 */ /* 0x000fc40000410000 */
[-C--:B------:R-:W-:Y:S01]  /*7900*/  FMUL.FTZ R45, R5, R26.reuse ;  /* 0x0000001a052d7220 */ /* 0x080fe20000410000 */
[C---:B------:R-:W-:Y:S01]  /*7910*/  FFMA.FTZ R4, R6.reuse, R27, -R43 ;  /* 0x0000001b06047223 */ /* 0x040fe2000001082b */
[----:B------:R-:W-:Y:S01]  /*7920*/  FFMA.FTZ R31, R6, R31, R30 ;  /* 0x0000001f061f7223 */ /* 0x000fe2000001001e */
[C---:B------:R-:W-:Y:S01]  /*7930*/  FFMA.FTZ R5, R7.reuse, R26, -R44 ;  /* 0x0000001a07057223 */ /* 0x040fe2000001082c */
[----:B------:R-:W-:Y:S01]  /*7940*/  FFMA.FTZ R46, R7, R46, R45 ;  /* 0x0000002e072e7223 */ /* 0x000fe2000001002d */
[----:B------:R-:W-:Y:S02]  /*7950*/  F2FP.BF16.F32.PACK_AB R6, R48, R49 ;  /* 0x000000313006723e */ /* 0x000fe400000010ff */
[----:B------:R-:W-:Y:S02]  /*7960*/  F2FP.BF16.F32.PACK_AB R7, R50, R51 ;  /* 0x000000333207723e */ /* 0x000fe400000010ff */
[----:B------:R-:W-:Y:S02]  /*7970*/  F2FP.BF16.F32.PACK_AB R4, R31, R4 ;  /* 0x000000041f04723e */ /* 0x000fe400000010ff */
[----:B------:R-:W-:-:S05]  /*7980*/  F2FP.BF16.F32.PACK_AB R5, R46, R5 ;  /* 0x000000052e05723e */ /* 0x000fca00000010ff */
[----:B------:R1:W-:Y:S02]  /*7990*/  STS.128 [R2+0x8400], R4 ;  /* 0x0084000402007388 */ /* 0x0003e40000000c00 */
.L_x_1441:
[----:B------:R-:W-:Y:S05]  /*79a0*/  BSYNC B2 ;  /* 0x0000000000027941 */ /* 0x000fea0003800000 */
.L_x_1440:
[----:B------:R-:W-:Y:S05]  /*79b0*/  @P1 BRA `(.L_x_1439) ;  /* 0x0000000000b81947 */ /* 0x000fea0003800000 */
[----:B-1----:R-:W1:Y:S01]  /*79c0*/  LDS.128 R4, [R0] ;  /* 0x0000000000047984 */ /* 0x002e620000000c00 */
[--C-:B------:R-:W-:Y:S02]  /*79d0*/  SHF.R.U64 R27, R20, 0x10, R21.reuse ;  /* 0x00000010141b7819 */ /* 0x100fe40000001215 */
[----:B------:R-:W-:Y:S02]  /*79e0*/  SHF.R.U32.HI R20, RZ, 0x10, R21 ;  /* 0x00000010ff147819 */ /* 0x000fe40000011615 */
[--C-:B------:R-:W-:Y:S02]  /*79f0*/  SHF.R.U64 R21, R24, 0x10, R25.reuse ;  /* 0x0000001018157819 */ /* 0x100fe40000001219 */
[----:B------:R-:W-:Y:S02]  /*7a00*/  SHF.R.U32.HI R24, RZ, 0x10, R25 ;  /* 0x00000010ff187819 */ /* 0x000fe40000011619 */
[----:B------:R-:W-:Y:S02]  /*7a10*/  PRMT R41, R41, 0x5410, R20 ;  /* 0x0000541029297816 */ /* 0x000fe40000000014 */
[----:B------:R-:W-:-:S02]  /*7a20*/  PRMT R39, R39, 0x5410, R24 ;  /* 0x0000541027277816 */ /* 0x000fc40000000018 */
[----:B------:R-:W-:Y:S01]  /*7a30*/  PRMT R38, R38, 0x5410, R21 ;  /* 0x0000541026267816 */ /* 0x000fe20000000015 */
[----:B------:R-:W-:Y:S01]  /*7a40*/  IMAD.U32 R26, R41, 0x10000, RZ ;  /* 0x00010000291a7824 */ /* 0x000fe200078e00ff */
[----:B------:R-:W-:Y:S01]  /*7a50*/  PRMT R42, R42, 0x5410, R27 ;  /* 0x000054102a2a7816 */ /* 0x000fe2000000001b */
[C---:B------:R-:W-:Y:S01]  /*7a60*/  IMAD.U32 R27, R39.reuse, 0x10000, RZ ;  /* 0x00010000271b7824 */ /* 0x040fe200078e00ff */
[----:B------:R-:W-:Y:S02]  /*7a70*/  LOP3.LUT R39, R39, 0xffff0000, RZ, 0xc0, !PT ;  /* 0xffff000027277812 */ /* 0x000fe400078ec0ff */
[----:B------:R-:W-:Y:S02]  /*7a80*/  LOP3.LUT R41, R41, 0xffff0000, RZ, 0xc0, !PT ;  /* 0xffff000029297812 */ /* 0x000fe400078ec0ff */
[C---:B-1----:R-:W-:Y:S01]  /*7a90*/  LOP3.LUT R21, R6.reuse, 0xffff0000, RZ, 0xc0, !PT ;  /* 0xffff000006157812 */ /* 0x042fe200078ec0ff */
[----:B------:R-:W-:Y:S01]  /*7aa0*/  IMAD.U32 R20, R6, 0x10000, RZ ;  /* 0x0001000006147824 */ /* 0x000fe200078e00ff */
[C---:B------:R-:W-:Y:S01]  /*7ab0*/  LOP3.LUT R25, R7.reuse, 0xffff0000, RZ, 0xc0, !PT ;  /* 0xffff000007197812 */ /* 0x040fe200078ec0ff */
[----:B------:R-:W-:-:S02]  /*7ac0*/  IMAD.U32 R24, R7, 0x10000, RZ ;  /* 0x0001000007187824 */ /* 0x000fc400078e00ff */
[CC--:B------:R-:W-:Y:S01]  /*7ad0*/  FMUL.FTZ R30, R21.reuse, R26.reuse ;  /* 0x0000001a151e7220 */ /* 0x0c0fe20000410000 */
[----:B------:R-:W-:Y:S01]  /*7ae0*/  FMUL.FTZ R31, R21, R27 ;  /* 0x0000001b151f7220 */ /* 0x000fe20000410000 */
[C---:B------:R-:W-:Y:S01]  /*7af0*/  FMUL.FTZ R21, R25.reuse, R39 ;  /* 0x0000002719157220 */ /* 0x040fe20000410000 */
[----:B------:R-:W-:Y:S02]  /*7b00*/  IMAD.U32 R6, R4, 0x10000, RZ ;  /* 0x0001000004067824 */ /* 0x000fe400078e00ff */
[----:B0-----:R-:W-:Y:S01]  /*7b10*/  FFMA.FTZ R43, R20, R27, R30 ;  /* 0x0000001b142b7223 */ /* 0x001fe2000001001e */
[-C--:B------:R-:W-:Y:S01]  /*7b20*/  FMUL.FTZ R27, R25, R41.reuse ;  /* 0x00000029191b7220 */ /* 0x080fe20000410000 */
[----:B------:R-:W-:Y:S01]  /*7b30*/  FFMA.FTZ R41, R24, R41, -R21 ;  /* 0x0000002918297223 */ /* 0x000fe20000010815 */
[C---:B------:R-:W-:Y:S01]  /*7b40*/  IMAD.U32 R7, R5.reuse, 0x10000, RZ ;  /* 0x0001000005077824 */ /* 0x040fe200078e00ff */
[----:B------:R-:W-:Y:S01]  /*7b50*/  LOP3.LUT R4, R4, 0xffff0000, RZ, 0xc0, !PT ;  /* 0xffff000004047812 */ /* 0x000fe200078ec0ff */
[----:B------:R-:W-:Y:S01]  /*7b60*/  IMAD.U32 R25, R38, 0x10000, RZ ;  /* 0x0001000026197824 */ /* 0x000fe200078e00ff */
[----:B------:R-:W-:Y:S01]  /*7b70*/  LOP3.LUT R5, R5, 0xffff0000, RZ, 0xc0, !PT ;  /* 0xffff000005057812 */ /* 0x000fe200078ec0ff */
[----:B------:R-:W-:Y:S01]  /*7b80*/  IMAD.U32 R21, R42, 0x10000, RZ ;  /* 0x000100002a157824 */ /* 0x000fe200078e00ff */
[----:B------:R-:W-:Y:S01]  /*7b90*/  LOP3.LUT R38, R38, 0xffff0000, RZ, 0xc0, !PT ;  /* 0xffff000026267812 */ /* 0x000fe200078ec0ff */
[----:B------:R-:W-:Y:S01]  /*7ba0*/  FFMA.FTZ R26, R20, R26, -R31 ;  /* 0x0000001a141a7223 */ /* 0x000fe2000001081f */
[----:B------:R-:W-:Y:S01]  /*7bb0*/  LOP3.LUT R42, R42, 0xffff0000, RZ, 0xc0, !PT ;  /* 0xffff00002a2a7812 */ /* 0x000fe200078ec0ff */
[----:B------:R-:W-:Y:S01]  /*7bc0*/  FFMA.FTZ R30, R24, R39, R27 ;  /* 0x00000027181e7223 */ /* 0x000fe2000001001b */
[C---:B------:R-:W-:Y:S01]  /*7bd0*/  FMUL.FTZ R27, R4.reuse, R25 ;  /* 0x00000019041b7220 */ /* 0x040fe20000410000 */
[-C--:B------:R-:W-:Y:S01]  /*7be0*/  FMUL.FTZ R20, R4, R21.reuse ;  /* 0x0000001504147220 */ /* 0x080fe20000410000 */
[C---:B------:R-:W-:Y:S01]  /*7bf0*/  FMUL.FTZ R24, R5.reuse, R38 ;  /* 0x0000002605187220 */ /* 0x040fe20000410000 */
[-C--:B------:R-:W-:Y:S01]  /*7c00*/  FMUL.FTZ R31, R5, R42.reuse ;  /* 0x0000002a051f7220 */ /* 0x080fe20000410000 */
        /* <DEDUP_REMOVED lines=9> */
.L_x_1439:
[----:B------:R-:W-:Y:S05]  /*7ca0*/  BSYNC B1 ;  /* 0x0000000000017941 */ /* 0x000fea0003800000 */
.L_x_1438:
[----:B-12---:R-:W-:-:S05]  /*7cb0*/  VIADD R4, R23, 0x60 ;  /* 0x0000006017047836 */ /* 0x006fca0000000000 */
[----:B------:R-:W-:-:S13]  /*7cc0*/  ISETP.GE.AND P0, PT, R4, R14, PT ;  /* 0x0000000e0400720c */ /* 0x000fda0003f06270 */
        /* <DEDUP_REMOVED lines=8> */
[----:B------:R-:W-:Y:S02]  /*7d50*/  SHF.R.U64 R21, R8, 0x10, R9 ;  /* 0x0000001008157819 */ /* 0x000fe40000001209 */
[----:B------:R-:W-:Y:S02]  /*7d60*/  SHF.R.U64 R14, R32, 0x10, R33 ;  /* 0x00000010200e7819 */ /* 0x000fe40000001221 */
[----:B------:R-:W-:Y:S02]  /*7d70*/  SHF.R.U32.HI R8, RZ, 0x10, R9 ;  /* 0x00000010ff087819 */ /* 0x000fe40000011609 */
[----:B------:R-:W-:Y:S02]  /*7d80*/  SHF.R.U32.HI R33, RZ, 0x10, R33 ;  /* 0x00000010ff217819 */ /* 0x000fe40000011621 */
[----:B------:R-:W-:Y:S02]  /*7d90*/  PRMT R35, R35, 0x5410, R8 ;  /* 0x0000541023237816 */ /* 0x000fe40000000008 */
[----:B------:R-:W-:-:S02]  /*7da0*/  PRMT R40, R40, 0x5410, R33 ;  /* 0x0000541028287816 */ /* 0x000fc40000000021 */
[----:B------:R-:W-:Y:S01]  /*7db0*/  PRMT R36, R36, 0x5410, R21 ;  /* 0x0000541024247816 */ /* 0x000fe20000000015 */
[C---:B------:R-:W-:Y:S01]  /*7dc0*/  IMAD.U32 R24, R35.reuse, 0x10000, RZ ;  /* 0x0001000023187824 */ /* 0x040fe200078e00ff */
[----:B------:R-:W-:Y:S01]  /*7dd0*/  LOP3.LUT R35, R35, 0xffff0000, RZ, 0xc0, !PT ;  /* 0xffff000023237812 */ /* 0x000fe200078ec0ff */
[C---:B------:R-:W-:Y:S01]  /*7de0*/  IMAD.U32 R21, R40.reuse, 0x10000, RZ ;  /* 0x0001000028157824 */ /* 0x040fe200078e00ff */
[----:B------:R-:W-:Y:S02]  /*7df0*/  LOP3.LUT R25, R40, 0xffff0000, RZ, 0xc0, !PT ;  /* 0xffff000028197812 */ /* 0x000fe400078ec0ff */
[----:B------:R-:W-:Y:S02]  /*7e00*/  PRMT R37, R37, 0x5410, R14 ;  /* 0x0000541025257816 */ /* 0x000fe4000000000e */
[C---:B-1----:R-:W-:Y:S01]  /*7e10*/  LOP3.LUT R9, R6.reuse, 0xffff0000, RZ, 0xc0, !PT ;  /* 0xffff000006097812 */ /* 0x042fe200078ec0ff */
[----:B------:R-:W-:Y:S01]  /*7e20*/  IMAD.U32 R8, R6, 0x10000, RZ ;  /* 0x0001000006087824 */ /* 0x000fe200078e00ff */
[C---:B------:R-:W-:Y:S01]  /*7e30*/  LOP3.LUT R20, R7.reuse, 0xffff0000, RZ, 0xc0, !PT ;  /* 0xffff000007147812 */ /* 0x040fe200078ec0ff */
[----:B------:R-:W-:-:S02]  /*7e40*/  IMAD.U32 R14, R7, 0x10000, RZ ;  /* 0x00010000070e7824 */ /* 0x000fc400078e00ff */
[CC--:B------:R-:W-:Y:S01]  /*7e50*/  FMUL.FTZ R27, R9.reuse, R24.reuse ;  /* 0x00000018091b7220 */ /* 0x0c0fe20000410000 */
[-C--:B------:R-:W-:Y:S01]  /*7e60*/  FMUL.FTZ R9, R9, R21.reuse ;  /* 0x0000001509097220 */ /* 0x080fe20000410000 */
[C---:B------:R-:W-:Y:S01]  /*7e70*/  IMAD.U32 R6, R4.reuse, 0x10000, RZ ;  /* 0x0001000004067824 */ /* 0x040fe200078e00ff */
[----:B------:R-:W-:Y:S01]  /*7e80*/  LOP3.LUT R4, R4, 0xffff0000, RZ, 0xc0, !PT ;  /* 0xffff000004047812 */ /* 0x000fe200078ec0ff */
[C---:B------:R-:W-:Y:S01]  /*7e90*/  FFMA.FTZ R26, R8.reuse, R21, -R27 ;  /* 0x00000015081a7223 */ /* 0x040fe2000001081b */
[C---:B------:R-:W-:Y:S02]  /*7ea0*/  IMAD.U32 R7, R5.reuse, 0x10000, RZ ;  /* 0x0001000005077824 */ /* 0x040fe400078e00ff */
[----:B------:R-:W-:Y:S01]  /*7eb0*/  FFMA.FTZ R31, R8, R24, R9 ;  /* 0x00000018081f7223 */ /* 0x000fe20000010009 */
[----:B------:R-:W-:Y:S01]  /*7ec0*/  IMAD.U32 R21, R36, 0x10000, RZ ;  /* 0x0001000024157824 */ /* 0x000fe200078e00ff */
[----:B------:R-:W-:Y:S01]  /*7ed0*/  LOP3.LUT R5, R5, 0xffff0000, RZ, 0xc0, !PT ;  /* 0xffff000005057812 */ /* 0x000fe200078ec0ff */
[C---:B------:R-:W-:Y:S01]  /*7ee0*/  FMUL.FTZ R33, R20.reuse, R35 ;  /* 0x0000002314217220 */ /* 0x040fe20000410000 */
[-C--:B------:R-:W-:Y:S01]  /*7ef0*/  FMUL.FTZ R27, R20, R25.reuse ;  /* 0x00000019141b7220 */ /* 0x080fe20000410000 */
[----:B------:R-:W-:Y:S01]  /*7f00*/  LOP3.LUT R36, R36, 0xffff0000, RZ, 0xc0, !PT ;  /* 0xffff000024247812 */ /* 0x000fe200078ec0ff */
[C---:B------:R-:W-:Y:S01]  /*7f10*/  IMAD.U32 R9, R37.reuse, 0x10000, RZ ;  /* 0x0001000025097824 */ /* 0x040fe200078e00ff */
[----:B------:R-:W-:Y:S01]  /*7f20*/  LOP3.LUT R8, R37, 0xffff0000, RZ, 0xc0, !PT ;  /* 0xffff000025087812 */ /* 0x000fe200078ec0ff */
[C---:B------:R-:W-:Y:S01]  /*7f30*/  FFMA.FTZ R33, R14.reuse, R25, -R33 ;  /* 0x000000190e217223 */ /* 0x040fe20000010821 */
        /* <DEDUP_REMOVED lines=14> */
.L_x_1444:
[----:B------:R-:W-:Y:S05]  /*8020*/  BSYNC B1 ;  /* 0x0000000000017941 */ /* 0x000fea0003800000 */
.L_x_1443:
[----:B------:R-:W-:Y:S05]  /*8030*/  @P1 BRA `(.L_x_1442) ;  /* 0x0000001800501947 */ /* 0x000fea0003800000 */
[----:B-1----:R-:W1:Y:S01]  /*8040*/  LDS.128 R4, [R0+0x3000] ;  /* 0x0030000000047984 */ /* 0x002e620000000c00 */
[----:B------:R-:W-:Y:S02]  /*8050*/  SHF.R.U64 R2, R10, 0x10, R11 ;  /* 0x000000100a027819 */ /* 0x000fe4000000120b */
[--C-:B------:R-:W-:Y:S02]  /*8060*/  SHF.R.U64 R10, R12, 0x10, R13.reuse ;  /* 0x000000100c0a7819 */ /* 0x100fe4000000120d */
[----:B------:R-:W-:Y:S02]  /*8070*/  SHF.R.U32.HI R12, RZ, 0x10, R13 ;  /* 0x00000010ff0c7819 */ /* 0x000fe4000001160d */
[----:B------:R-:W-:Y:S02]  /*8080*/  SHF.R.U32.HI R11, RZ, 0x10, R11 ;  /* 0x00000010ff0b7819 */ /* 0x000fe4000001160b */
[----:B------:R-:W-:Y:S02]  /*8090*/  PRMT R15, R15, 0x5410, R12 ;  /* 0x000054100f0f7816 */ /* 0x000fe4000000000c */
[----:B------:R-:W-:-:S02]  /*80a0*/  PRMT R34, R34, 0x5410, R11 ;  /* 0x0000541022227816 */ /* 0x000fc4000000000b */
[C---:B------:R-:W-:Y:S01]  /*80b0*/  LOP3.LUT R12, R15.reuse, 0xffff0000, RZ, 0xc0, !PT ;  /* 0xffff00000f0c7812 */ /* 0x040fe200078ec0ff */
[----:B------:R-:W-:Y:S01]  /*80c0*/  IMAD.U32 R13, R15, 0x10000, RZ ;  /* 0x000100000f0d7824 */ /* 0x000fe200078e00ff */
[----:B------:R-:W-:Y:S01]  /*80d0*/  PRMT R10, R3, 0x5410, R10 ;  /* 0x00005410030a7816 */ /* 0x000fe2000000000a */
[C---:B------:R-:W-:Y:S01]  /*80e0*/  IMAD.U32 R11, R34.reuse, 0x10000, RZ ;  /* 0x00010000220b7824 */ /* 0x040fe200078e00ff */
[----:B------:R-:W-:Y:S02]  /*80f0*/  LOP3.LUT R34, R34, 0xffff0000, RZ, 0xc0, !PT ;  /* 0xffff000022227812 */ /* 0x000fe400078ec0ff */
[----:B------:R-:W-:Y:S01]  /*8100*/  PRMT R29, R29, 0x5410, R2 ;  /* 0x000054101d1d7816 */ /* 0x000fe20000000002 */
        /* <DEDUP_REMOVED lines=8> */
[----:B------:R-:W-:Y:S01]  /*8190*/  FMUL.FTZ R20, R7, R12 ;  /* 0x0000000c07147220 */ /* 0x000fe20000410000 */
[----:B------:R-:W-:-:S02]  /*81a0*/  IMAD.U32 R4, R5, 0x10000, RZ ;  /* 0x0001000005047824 */ /* 0x000fc400078e00ff */
[C---:B------:R-:W-:Y:S01]  /*81b0*/  FFMA.FTZ R15, R8.reuse, R11, -R15 ;  /* 0x0000000b080f7223 */ /* 0x040fe2000001080f */
[----:B------:R-:W-:Y:S01]  /*81c0*/  FFMA.FTZ R14, R8, R13, R6 ;  /* 0x0000000d080e7223 */ /* 0x000fe20000010006 */
[-C--:B------:R-:W-:Y:S01]  /*81d0*/  FMUL.FTZ R8, R7, R34.reuse ;  /* 0x0000002207087220 */ /* 0x080fe20000410000 */
[C---:B------:R-:W-:Y:S01]  /*81e0*/  IMAD.U32 R7, R10.reuse, 0x10000, RZ ;  /* 0x000100000a077824 */ /* 0x040fe200078e00ff */
[----:B------:R-:W-:Y:S01]  /*81f0*/  LOP3.LUT R5, R5, 0xffff0000, RZ, 0xc0, !PT ;  /* 0xffff000005057812 */ /* 0x000fe200078ec0ff */
[----:B------:R-:W-:Y:S01]  /*8200*/  IMAD.U32 R6, R29, 0x10000, RZ ;  /* 0x000100001d067824 */ /* 0x000fe200078e00ff */
[----:B------:R-:W-:Y:S01]  /*8210*/  LOP3.LUT R10, R10, 0xffff0000, RZ, 0xc0, !PT ;  /* 0xffff00000a0a7812 */ /* 0x000fe200078ec0ff */
[----:B------:R-:W-:Y:S01]  /*8220*/  FFMA.FTZ R20, R9, R34, -R20 ;  /* 0x0000002209147223 */ /* 0x000fe20000010814 */
[----:B------:R-:W-:Y:S01]  /*8230*/  LOP3.LUT R29, R29, 0xffff0000, RZ, 0xc0, !PT ;  /* 0xffff00001d1d7812 */ /* 0x000fe200078ec0ff */
[----:B------:R-:W-:Y:S01]  /*8240*/  FFMA.FTZ R11, R9, R12, R8 ;  /* 0x0000000c090b7223 */ /* 0x000fe20000010008 */
[C---:B------:R-:W-:Y:S01]  /*8250*/  FMUL.FTZ R9, R3.reuse, R7 ;  /* 0x0000000703097220 */ /* 0x040fe20000410000 */
[----:B------:R-:W-:Y:S01]  /*8260*/  FMUL.FTZ R8, R3, R6 ;  /* 0x0000000603087220 */ /* 0x000fe20000410000 */
        /* <DEDUP_REMOVED lines=10> */
[----:B------:R2:W-:Y:S01]  /*8310*/  STS.128 [R0+0x3000], R4 ;  /* 0x0030000400007388 */ /* 0x0005e20000000c00 */
[----:B------:R-:W-:Y:S05]  /*8320*/  BRA `(.L_x_1442) ;  /* 0x0000001400947947 */ /* 0x000fea0003800000 */
.L_x_1429:
[----:B------:R-:W1:Y:S01]  /*8330*/  S2R R0, SR_TID.X ;  /* 0x0000000000007919 */ /* 0x000e620000002100 */
[----:B------:R-:W2:Y:S01]  /*8340*/  LDC R30, c[0x0][0x448] ;  /* 0x00011200ff1e7b82 */ /* 0x000ea20000000800 */
[----:B------:R-:W-:Y:S01]  /*8350*/  ULDC.64 UR4, c[0x0][0x3f8] ;  /* 0x0000fe0000047ab9 */ /* 0x000fe20000000a00 */
[----:B------:R-:W-:Y:S01]  /*8360*/  ULDC.64 UR6, c[0x0][0x408] ;  /* 0x0001020000067ab9 */ /* 0x000fe20000000a00 */
[----:B------:R-:W-:Y:S01]  /*8370*/  IMAD.MOV.U32 R27, RZ, RZ, R31 ;  /* 0x000000ffff1b7224 */ /* 0x000fe200078e001f */
[----:B------:R-:W-:Y:S02]  /*8380*/  SHF.R.S32.HI R41, RZ, 0x1f, R18 ;  /* 0x0000001fff297819 */ /* 0x000fe40000011412 */
[----:B--2---:R-:W-:Y:S01]  /*8390*/  ISETP.NE.AND P0, PT, R30, 0x1, PT ;  /* 0x000000011e00780c */ /* 0x004fe20003f05270 */
[----:B-1----:R-:W-:-:S05]  /*83a0*/  VIADD R0, R0, 0xffffff80 ;  /* 0xffffff8000007836 */ /* 0x002fca0000000000 */
[----:B------:R-:W-:-:S07]  /*83b0*/  SHF.R.S32.HI R2, RZ, 0x1f, R0 ;  /* 0x0000001fff027819 */ /* 0x000fce0000011400 */
[----:B------:R-:W1:Y:S01]  /*83c0*/  @P0 LDC R3, c[0x0][0x450] ;  /* 0x00011400ff030b82 */ /* 0x000e620000000800 */
[----:B------:R-:W-:-:S04]  /*83d0*/  LEA.HI R2, R2, R0, RZ, 0x2 ;  /* 0x0000000002027211 */ /* 0x000fc800078f10ff */
[----:B------:R-:W-:-:S05]  /*83e0*/  LOP3.LUT R2, R2, 0xfffffffc, RZ, 0xc0, !PT ;  /* 0xfffffffc02027812 */ /* 0x000fca00078ec0ff */
[----:B------:R-:W-:Y:S02]  /*83f0*/  IMAD.IADD R2, R0, 0x1, -R2 ;  /* 0x0000000100027824 */ /* 0x000fe400078e0a02 */
[----:B------:R-:W2:Y:S02]  /*8400*/  @P0 LDC R0, c[0x0][0x44c] ;  /* 0x00011300ff000b82 */ /* 0x000ea40000000800 */
[----:B------:R-:W-:Y:S02]  /*8410*/  IMAD R5, R2, 0x60, R33 ;  /* 0x0000006002057824 */ /* 0x000fe400078e0221 */
[----:B------:R-:W-:Y:S02]  /*8420*/  IMAD.MOV.U32 R2, RZ, RZ, R24 ;  /* 0x000000ffff027224 */ /* 0x000fe400078e0018 */
[----:B--2---:R-:W-:-:S05]  /*8430*/  @P0 IMAD.HI.U32 R0, R5, R0, RZ ;  /* 0x0000000005000227 */ /* 0x004fca00078e00ff */
[----:B-1----:R-:W-:Y:S01]  /*8440*/  @P0 SHF.R.U32.HI R5, RZ, R3, R0 ;  /* 0x00000003ff050219 */ /* 0x002fe20000011600 */
[----:B------:R-:W-:-:S03]  /*8450*/  IMAD.MOV.U32 R3, RZ, RZ, R35 ;  /* 0x000000ffff037224 */ /* 0x000fc600078e0023 */
[----:B------:R-:W-:Y:S01]  /*8460*/  SHF.R.S32.HI R0, RZ, 0x1f, R5 ;  /* 0x0000001fff007819 */ /* 0x000fe20000011405 */
[----:B------:R-:W-:-:S04]  /*8470*/  IMAD.WIDE.U32 R26, R5, UR4, R26 ;  /* 0x00000004051a7c25 */ /* 0x000fc8000f8e001a */
[C---:B------:R-:W-:Y:S02]  /*8480*/  IMAD R4, R0.reuse, UR4, RZ ;  /* 0x0000000400047c24 */ /* 0x040fe4000f8e02ff */
[----:B------:R-:W-:Y:S02]  /*8490*/  IMAD R0, R0, UR6, RZ ;  /* 0x0000000600007c24 */ /* 0x000fe4000f8e02ff */
[C---:B------:R-:W-:Y:S01]  /*84a0*/  IMAD R7, R5.reuse, UR5, R4 ;  /* 0x0000000505077c24 */ /* 0x040fe2000f8e0204 */
[----:B------:R-:W-:Y:S01]  /*84b0*/  ULDC.64 UR4, c[0x0][0x3e8] ;  /* 0x0000fa0000047ab9 */ /* 0x000fe20000000a00 */
[C---:B------:R-:W-:Y:S01]  /*84c0*/  IMAD.WIDE.U32 R2, R5.reuse, UR6, R2 ;  /* 0x0000000605027c25 */ /* 0x040fe2000f8e0002 */
[----:B------:R-:W-:Y:S01]  /*84d0*/  LEA R24, P0, R26, UR4, 0x1 ;  /* 0x000000041a187c11 */ /* 0x000fe2000f8008ff */
[----:B------:R-:W-:Y:S02]  /*84e0*/  UMOV UR4, 0xffffffff ;  /* 0xffffffff00047882 */ /* 0x000fe40000000000 */
[----:B------:R-:W-:Y:S01]  /*84f0*/  IMAD R25, R5, UR7, R0 ;  /* 0x0000000705197c24 */ /* 0x000fe2000f8e0200 */
[----:B------:R-:W-:Y:S01]  /*8500*/  ULDC.64 UR6, c[0x0][0x400] ;  /* 0x0001000000067ab9 */ /* 0x000fe20000000a00 */
[----:B------:R-:W-:Y:S01]  /*8510*/  IMAD.IADD R5, R27, 0x1, R7 ;  /* 0x000000011b057824 */ /* 0x000fe200078e0207 */
[----:B------:R-:W-:Y:S01]  /*8520*/  LEA R27, P1, R2, UR6, 0x1 ;  /* 0x00000006021b7c11 */ /* 0x000fe2000f8208ff */
[----:B------:R-:W-:-:S03]  /*8530*/  IMAD.IADD R25, R3, 0x1, R25 ;  /* 0x0000000103197824 */ /* 0x000fc600078e0219 */
[----:B------:R-:W-:Y:S02]  /*8540*/  LEA.HI.X R26, R26, UR5, R5, 0x1, P0 ;  /* 0x000000051a1a7c11 */ /* 0x000fe400080f0c05 */
[----:B------:R-:W-:Y:S01]  /*8550*/  LEA.HI.X R25, R2, UR7, R25, 0x1, P1 ;  /* 0x0000000702197c11 */ /* 0x000fe200088f0c19 */
[----:B------:R-:W-:Y:S06]  /*8560*/  BRA.DIV UR4, `(.L_x_1445) ;  /* 0x0000017604c47947 */ /* 0x000fec000b800000 */
[----:B------:R-:W1:Y:S01]  /*8570*/  LDC R39, c[0x0][0x3f4] ;  /* 0x0000fd00ff277b82 */ /* 0x000e620000000800 */
[----:B------:R-:W2:Y:S01]  /*8580*/  SHFL.IDX PT, R2, R24, RZ, 0x1c1f ;  /* 0x001c1fff18027589 */ /* 0x000ea200000e0000 */
[----:B------:R-:W-:-:S03]  /*8590*/  IMAD R30, R157, R30, RZ ;  /* 0x0000001e9d1e7224 */ /* 0x000fc600078e02ff */
[----:B------:R-:W3:Y:S04]  /*85a0*/  SHFL.IDX PT, R0, R26, RZ, 0x1c1f ;  /* 0x001c1fff1a007589 */ /* 0x000ee800000e0000 */
[----:B0-----:R-:W0:Y:S04]  /*85b0*/  SHFL.IDX PT, R14, R27, RZ, 0x1c1f ;  /* 0x001c1fff1b0e7589 */ /* 0x001e2800000e0000 */
[----:B------:R-:W4:Y:S01]  /*85c0*/  SHFL.IDX PT, R3, R25, RZ, 0x1c1f ;  /* 0x001c1fff19037589 */ /* 0x000f2200000e0000 */
[----:B-1----:R-:W-:-:S04]  /*85d0*/  ISETP.GE.AND P0, PT, R18, R39, PT ;  /* 0x000000271200720c */ /* 0x002fc80003f06270 */
[----:B------:R-:W-:-:S13]  /*85e0*/  ISETP.GE.OR P1, PT, R33, R30, P0 ;  /* 0x0000001e2100720c */ /* 0x000fda0000726670 */
[C---:B------:R-:W-:Y:S01]  /*85f0*/  @!P1 IMAD.SHL.U32 R7, R18.reuse, 0x2, RZ ;  /* 0x0000000212079824 */ /* 0x040fe200078e00ff */
[----:B------:R-:W-:-:S04]  /*8600*/  @!P1 SHF.L.U64.HI R4, R18, 0x1, R41 ;  /* 0x0000000112049819 */ /* 0x000fc80000010229 */
[----:B--2---:R-:W-:-:S05]  /*8610*/  @!P1 IADD3 R2, P2, R2, R7, RZ ;  /* 0x0000000702029210 */ /* 0x004fca0007f5e0ff */
[----:B---3--:R-:W-:Y:S02]  /*8620*/  @!P1 IMAD.X R5, R0, 0x1, R4, P2 ;  /* 0x0000000100059824 */ /* 0x008fe400010e0604 */
[----:B------:R-:W-:Y:S02]  /*8630*/  @!P1 IMAD.MOV.U32 R8, RZ, RZ, R2 ;  /* 0x000000ffff089224 */ /* 0x000fe400078e0002 */
[----:B------:R-:W-:-:S06]  /*8640*/  @!P1 IMAD.MOV.U32 R9, RZ, RZ, R5 ;  /* 0x000000ffff099224 */ /* 0x000fcc00078e0005 */
[----:B------:R-:W2:Y:S01]  /*8650*/  @!P1 LD.E.128 R8, desc[UR40][R8.64] ;  /* 0x0000002808089980 */ /* 0x000ea2000c101d00 */
[----:B0-----:R-:W-:-:S05]  /*8660*/  @!P1 IADD3 R14, P2, R14, R7, RZ ;  /* 0x000000070e0e9210 */ /* 0x001fca0007f5e0ff */
[----:B----4-:R-:W-:-:S04]  /*8670*/  @!P1 IMAD.X R3, R3, 0x1, R4, P2 ;  /* 0x0000000103039824 */ /* 0x010fc800010e0604 */
[----:B------:R-:W-:-:S05]  /*8680*/  @!P1 IMAD.MOV.U32 R15, RZ, RZ, R3 ;  /* 0x000000ffff0f9224 */ /* 0x000fca00078e0003 */
[----:B------:R0:W3:Y:S01]  /*8690*/  @!P1 LD.E.128 R4, desc[UR40][R14.64] ;  /* 0x000000280e049980 */ /* 0x0000e2000c101d00 */
[----:B------:R-:W-:Y:S02]  /*86a0*/  CS2R R34, SRZ ;  /* 0x0000000000227805 */ /* 0x000fe4000001ff00 */
[----:B------:R-:W-:Y:S02]  /*86b0*/  CS2R R36, SRZ ;  /* 0x0000000000247805 */ /* 0x000fe4000001ff00 */
[----:B------:R-:W-:Y:S01]  /*86c0*/  CS2R R20, SRZ ;  /* 0x0000000000147805 */ /* 0x000fe2000001ff00 */
[----:B------:R-:W1:Y:S04]  /*86d0*/  SHFL.IDX PT, R24, R24, 0x1, 0x1c1f ;  /* 0x003c1f0018187f89 */ /* 0x000e6800000e0000 */
[----:B------:R-:W4:Y:S04]  /*86e0*/  SHFL.IDX PT, R25, R25, 0x1, 0x1c1f ;  /* 0x003c1f0019197f89 */ /* 0x000f2800000e0000 */
[----:B0-----:R0:W0:Y:S01]  /*86f0*/  SHFL.IDX PT, R14, R27, 0x1, 0x1c1f ;  /* 0x003c1f001b0e7f89 */ /* 0x00102200000e0000 */
[----:B--2---:R-:W-:-:S02]  /*8700*/  @!P1 IMAD.MOV.U32 R34, RZ, RZ, R8 ;  /* 0x000000ffff229224 */ /* 0x004fc400078e0008 */
[----:B------:R-:W-:Y:S02]  /*8710*/  @!P1 IMAD.MOV.U32 R35, RZ, RZ, R9 ;  /* 0x000000ffff239224 */ /* 0x000fe400078e0009 */
[----:B------:R-:W-:Y:S02]  /*8720*/  IMAD.MOV.U32 R0, RZ, RZ, R34 ;  /* 0x000000ffff007224 */ /* 0x000fe400078e0022 */
[----:B------:R-:W-:Y:S02]  /*8730*/  IMAD.MOV.U32 R2, RZ, RZ, R35 ;  /* 0x000000ffff027224 */ /* 0x000fe400078e0023 */
[----:B------:R-:W-:Y:S01]  /*8740*/  @!P1 IMAD.MOV.U32 R36, RZ, RZ, R10 ;  /* 0x000000ffff249224 */ /* 0x000fe200078e000a */
[----:B------:R-:W-:Y:S01]  /*8750*/  PRMT R40, R40, 0x5410, R0 ;  /* 0x0000541028287816 */ /* 0x000fe20000000000 */
[----:B------:R-:W-:Y:S01]  /*8760*/  @!P1 IMAD.MOV.U32 R37, RZ, RZ, R11 ;  /* 0x000000ffff259224 */ /* 0x000fe200078e000b */
[----:B------:R2:W0:Y:S01]  /*8770*/  SHFL.IDX PT, R0, R26, 0x1, 0x1c1f ;  /* 0x003c1f001a007f89 */ /* 0x00042200000e0000 */
[----:B------:R-:W-:-:S02]  /*8780*/  PRMT R53, R2, 0x7610, R53 ;  /* 0x0000761002357816 */ /* 0x000fc40000000035 */
[----:B------:R-:W-:Y:S01]  /*8790*/  CS2R R2, SRZ ;  /* 0x0000000000027805 */ /* 0x000fe2000001ff00 */
[----:B------:R-:W-:Y:S02]  /*87a0*/  IMAD.MOV.U32 R8, RZ, RZ, R36 ;  /* 0x000000ffff087224 */ /* 0x000fe400078e0024 */
[----:B------:R-:W-:Y:S02]  /*87b0*/  IMAD.MOV.U32 R9, RZ, RZ, R37 ;  /* 0x000000ffff097224 */ /* 0x000fe400078e0025 */
[----:B---3--:R-:W-:Y:S01]  /*87c0*/  @!P1 IMAD.MOV.U32 R20, RZ, RZ, R4 ;  /* 0x000000ffff149224 */ /* 0x008fe200078e0004 */
[----:B------:R-:W-:Y:S01]  /*87d0*/  PRMT R31, R8, 0x7610, R31 ;  /* 0x00007610081f7816 */ /* 0x000fe2000000001f */
[----:B------:R-:W-:Y:S01]  /*87e0*/  @!P1 IMAD.MOV.U32 R21, RZ, RZ, R5 ;  /* 0x000000ffff159224 */ /* 0x000fe200078e0005 */
[----:B------:R-:W-:Y:S01]  /*87f0*/  PRMT R32, R9, 0x7610, R32 ;  /* 0x0000761009207816 */ /* 0x000fe20000000020 */
[----:B------:R-:W-:Y:S02]  /*8800*/  @!P1 IMAD.MOV.U32 R2, RZ, RZ, R6 ;  /* 0x000000ffff029224 */ /* 0x000fe400078e0006 */
[----:B------:R-:W-:-:S02]  /*8810*/  @!P1 IMAD.MOV.U32 R3, RZ, RZ, R7 ;  /* 0x000000ffff039224 */ /* 0x000fc400078e0007 */
[----:B------:R-:W-:Y:S02]  /*8820*/  IMAD.MOV.U32 R4, RZ, RZ, R20 ;  /* 0x000000ffff047224 */ /* 0x000fe400078e0014 */
[----:B------:R-:W-:Y:S02]  /*8830*/  IMAD.MOV.U32 R5, RZ, RZ, R21 ;  /* 0x000000ffff057224 */ /* 0x000fe400078e0015 */
[----:B------:R-:W-:Y:S01]  /*8840*/  IMAD.MOV.U32 R6, RZ, RZ, R2 ;  /* 0x000000ffff067224 */ /* 0x000fe200078e0002 */
[----:B------:R-:W-:Y:S01]  /*8850*/  PRMT R31, R31, 0x5410, R4 ;  /* 0x000054101f1f7816 */ /* 0x000fe20000000004 */
[----:B------:R-:W-:Y:S01]  /*8860*/  IMAD.MOV.U32 R7, RZ, RZ, R3 ;  /* 0x000000ffff077224 */ /* 0x000fe200078e0003 */
[----:B------:R-:W-:Y:S02]  /*8870*/  PRMT R32, R32, 0x5410, R5 ;  /* 0x0000541020207816 */ /* 0x000fe40000000005 */
[----:B------:R-:W-:Y:S02]  /*8880*/  CS2R R4, SRZ ;  /* 0x0000000000047805 */ /* 0x000fe4000001ff00 */
[----:B------:R-:W-:-:S02]  /*8890*/  PRMT R49, R6, 0x7610, R49 ;  /* 0x0000761006317816 */ /* 0x000fc40000000031 */
[----:B012-4-:R-:W-:-:S07]  /*88a0*/  PRMT R38, R38, 0x5410, R7 ;  /* 0x0000541026267816 */ /* 0x017fce0000000007 */
.L_x_1731:
[----:B------:R-:W2:Y:S01]  /*88b0*/  LDL R7, [R1+0x58] ;  /* 0x0000580001077983 */ /* 0x000ea20000100800 */
[----:B------:R-:W-:Y:S01]  /*88c0*/  VIADD R33, R33, 0x60 ;  /* 0x0000006021217836 */ /* 0x000fe20000000000 */
[----:B------:R-:W-:Y:S01]  /*88d0*/  BSSY B1, `(.L_x_1446) ;  /* 0x0000016000017945 */ /* 0x000fe20003800000 */
[----:B------:R-:W-:Y:S02]  /*88e0*/  CS2R R8, SRZ ;  /* 0x0000000000087805 */ /* 0x000fe4000001ff00 */
[----:B------:R-:W-:Y:S02]  /*88f0*/  CS2R R10, SRZ ;  /* 0x00000000000a7805 */ /* 0x000fe4000001ff00 */
[----:B------:R-:W-:Y:S02]  /*8900*/  ISETP.GE.AND P1, PT, R33, R30, PT ;  /* 0x0000001e2100720c */ /* 0x000fe40003f26270 */
[----:B--2---:R-:W-:-:S04]  /*8910*/  LEA.HI R6, R7, R7, RZ, 0x1 ;  /* 0x0000000707067211 */ /* 0x004fc800078f08ff */
[----:B------:R-:W-:-:S05]  /*8920*/  LOP3.LUT R6, R6, 0xfffffffe, RZ, 0xc0, !PT ;  /* 0xfffffffe06067812 */ /* 0x000fca00078ec0ff */
[----:B------:R-:W-:Y:S01]  /*8930*/  IMAD.IADD R13, R7, 0x1, -R6 ;  /* 0x00000001070d7824 */ /* 0x000fe200078e0a06 */
[----:B------:R-:W-:-:S04]  /*8940*/  CS2R R6, SRZ ;  /* 0x0000000000067805 */ /* 0x000fc8000001ff00 */
[----:B------:R-:W-:Y:S01]  /*8950*/  SHF.L.U32 R13, R13, 0x1f, RZ ;  /* 0x0000001f0d0d7819 */ /* 0x000fe200000006ff */
[----:B------:R-:W-:Y:S06]  /*8960*/  @P1 BRA `(.L_x_1447) ;  /* 0x0000000000301947 */ /* 0x000fec0003800000 */
[----:B------:R-:W-:Y:S02]  /*8970*/  CS2R R6, SRZ ;  /* 0x0000000000067805 */ /* 0x000fe4000001ff00 */
[----:B------:R-:W-:Y:S02]  /*8980*/  CS2R R8, SRZ ;  /* 0x0000000000087805 */ /* 0x000fe4000001ff00 */
[----:B------:R-:W-:Y:S01]  /*8990*/  CS2R R10, SRZ ;  /* 0x00000000000a7805 */ /* 0x000fe2000001ff00 */
[----:B------:R-:W-:Y:S06]  /*89a0*/  @P0 BRA `(.L_x_1447) ;  /* 0x0000000000200947 */ /* 0x000fec0003800000 */
[C---:B------:R-:W-:Y:S01]  /*89b0*/  IMAD.SHL.U32 R7, R18.reuse, 0x2, RZ ;  /* 0x0000000212077824 */ /* 0x040fe200078e00ff */
[----:B------:R-:W-:-:S04]  /*89c0*/  SHF.L.U64.HI R5, R18, 0x1, R41 ;  /* 0x0000000112057819 */ /* 0x000fc80000010229 */
[-C--:B------:R-:W-:Y:S02]  /*89d0*/  IADD3 R8, P1, R24, R7.reuse, RZ ;  /* 0x0000000718087210 */ /* 0x080fe40007f3e0ff */
[----:B------:R-:W-:-:S03]  /*89e0*/  IADD3 R4, P2, R14, R7, RZ ;  /* 0x000000070e047210 */ /* 0x000fc60007f5e0ff */
[--C-:B------:R-:W-:Y:S02]  /*89f0*/  IMAD.X R9, R0, 0x1, R5.reuse, P1 ;  /* 0x0000000100097824 */ /* 0x100fe400008e0605 */
[----:B------:R-:W-:-:S04]  /*8a00*/  IMAD.X R5, R25, 0x1, R5, P2 ;  /* 0x0000000119057824 */ /* 0x000fc800010e0605 */
[----:B------:R-:W5:Y:S04]  /*8a10*/  LD.E.128 R8, desc[UR40][R8.64] ;  /* 0x0000002808087980 */ /* 0x000f68000c101d00 */
[----:B------:R-:W5:Y:S02]  /*8a20*/  LD.E.128 R4, desc[UR40][R4.64] ;  /* 0x0000002804047980 */ /* 0x000f64000c101d00 */
.L_x_1447:
[----:B------:R-:W-:Y:S05]  /*8a30*/  BSYNC B1 ;  /* 0x0000000000017941 */ /* 0x000fea0003800000 */
.L_x_1446:
[----:B------:R-:W0:Y:S01]  /*8a40*/  SYNCS.PHASECHK.TRANS64.TRYWAIT P1, [R16+URZ+0x16800], R13 ;  /* 0x0168000d100075a7 */ /* 0x000e22000802017f */
[----:B------:R-:W-:Y:S01]  /*8a50*/  IMAD R29, R29, -0xc0, R30 ;  /* 0xffffff401d1d7824 */ /* 0x000fe200078e021e */
[----:B------:R-:W-:Y:S01]  /*8a60*/  BSSY B1, `(.L_x_1448) ;  /* 0x0000014000017945 */ /* 0x000fe20003800000 */
[----:B------:R-:W-:Y:S02]  /*8a70*/  VIADD R15, R23, 0x60 ;  /* 0x00000060170f7836 */ /* 0x000fe40000000000 */
[----:B-----5:R-:W-:Y:S01]  /*8a80*/  IMAD.MOV.U32 R12, RZ, RZ, R4 ;  /* 0x000000ffff0c7224 */ /* 0x020fe200078e0004 */
[----:B------:R-:W-:Y:S01]  /*8a90*/  VIMNMX R0, R29, 0xc0, PT ;  /* 0x000000c01d007848 */ /* 0x000fe20003fe0100 */
[----:B------:R-:W-:Y:S02]  /*8aa0*/  IMAD.MOV.U32 R14, RZ, RZ, R5 ;  /* 0x000000ffff0e7224 */ /* 0x000fe400078e0005 */
[----:B------:R-:W-:Y:S01]  /*8ab0*/  IMAD.MOV.U32 R29, RZ, RZ, R11 ;  /* 0x000000ffff1d7224 */ /* 0x000fe200078e000b */
[----:B------:R-:W-:-:S02]  /*8ac0*/  ISETP.GE.OR P2, PT, R23, R0, P0 ;  /* 0x000000001700720c */ /* 0x000fc40000746670 */
[----:B------:R-:W-:Y:S01]  /*8ad0*/  ISETP.GE.OR P0, PT, R15, R0, P0 ;  /* 0x000000000f00720c */ /* 0x000fe20000706670 */
        /* <DEDUP_REMOVED lines=10> */
[----:B------:R-:W-:Y:S01]  /*8b80*/  PRMT R43, R15, 0x7610, R43 ;  /* 0x000076100f2b7816 */ /* 0x000fe2000000002b */
[----:B0-----:R-:W-:Y:S06]  /*8b90*/  @!P1 BRA `(.L_x_1449) ;  /* 0x0000017400b09947 */ /* 0x001fec0003800000 */
.L_x_1732:
[----:B------:R-:W-:Y:S05]  /*8ba0*/  BSYNC B1 ;  /* 0x0000000000017941 */ /* 0x000fea0003800000 */
.L_x_1448:
[----:B------:R-:W-:Y:S04]  /*8bb0*/  BSSY B1, `(.L_x_1450) ;  /* 0x0000070000017945 */ /* 0x000fe80003800000 */
[----:B------:R-:W-:Y:S05]  /*8bc0*/  @P2 BRA `(.L_x_1451) ;  /* 0x0000000400b82947 */ /* 0x000fea0003800000 */
[----:B------:R-:W2:Y:S01]  /*8bd0*/  LDL R12, [R1+0x40] ;  /* 0x00004000010c7983 */ /* 0x000ea20000100800 */
[----:B0-----:R-:W-:Y:S01]  /*8be0*/  IMAD.IADD R13, R18, 0x1, R39 ;  /* 0x00000001120d7824 */ /* 0x001fe200078e0227 */
[----:B------:R-:W-:Y:S01]  /*8bf0*/  SHF.R.U64 R48, R20, 0x10, R21 ;  /* 0x0000001014307819 */ /* 0x000fe20000001215 */
[----:B------:R-:W0:Y:S01]  /*8c00*/  S2R R14, SR_TID.X ;  /* 0x00000000000e7919 */ /* 0x000e220000002100 */
[----:B------:R-:W-:Y:S02]  /*8c10*/  SHF.R.U64 R34, R34, 0x10, R35 ;  /* 0x0000001022227819 */ /* 0x000fe40000001223 */
[----:B------:R-:W-:Y:S02]  /*8c20*/  SHF.R.U64 R46, R36, 0x10, R37 ;  /* 0x00000010242e7819 */ /* 0x000fe40000001225 */
[----:B------:R-:W-:Y:S02]  /*8c30*/  SHF.R.U64 R51, R2, 0x10, R3 ;  /* 0x0000001002337819 */ /* 0x000fe40000001203 */
[----:B------:R-:W-:-:S02]  /*8c40*/  PRMT R48, R31, 0x5432, R48 ;  /* 0x000054321f307816 */ /* 0x000fc40000000030 */
[----:B------:R-:W-:Y:S02]  /*8c50*/  PRMT R36, R40, 0x5432, R34 ;  /* 0x0000543228247816 */ /* 0x000fe40000000022 */
[----:B------:R-:W-:Y:S02]  /*8c60*/  SHF.R.U32.HI R45, RZ, 0x10, R35 ;  /* 0x00000010ff2d7819 */ /* 0x000fe40000011623 */
[----:B------:R-:W-:Y:S02]  /*8c70*/  PRMT R46, R31, 0x5410, R46 ;  /* 0x000054101f2e7816 */ /* 0x000fe4000000002e */
[----:B------:R-:W-:Y:S01]  /*8c80*/  PRMT R51, R49, 0x5410, R51 ;  /* 0x0000541031337816 */ /* 0x000fe20000000033 */
[----:B------:R-:W-:Y:S01]  /*8c90*/  IMAD.U32 R49, R48, 0x10000, RZ ;  /* 0x0001000030317824 */ /* 0x000fe200078e00ff */
[----:B------:R-:W-:Y:S01]  /*8ca0*/  SHF.R.U32.HI R47, RZ, 0x10, R37 ;  /* 0x00000010ff2f7819 */ /* 0x000fe20000011625 */
[----:B------:R-:W-:Y:S01]  /*8cb0*/  IMAD.U32 R37, R36, 0x10000, RZ ;  /* 0x0001000024257824 */ /* 0x000fe200078e00ff */
[----:B------:R-:W-:-:S02]  /*8cc0*/  SHF.R.U32.HI R50, RZ, 0x10, R21 ;  /* 0x00000010ff327819 */ /* 0x000fc40000011615 */
[----:B------:R-:W-:Y:S02]  /*8cd0*/  PRMT R45, R53, 0x5410, R45 ;  /* 0x00005410352d7816 */ /* 0x000fe4000000002d */
[C---:B------:R-:W-:Y:S02]  /*8ce0*/  PRMT R50, R32.reuse, 0x5432, R50 ;  /* 0x0000543220327816 */ /* 0x040fe40000000032 */
[----:B------:R-:W-:Y:S02]  /*8cf0*/  PRMT R47, R32, 0x5410, R47 ;  /* 0x00005410202f7816 */ /* 0x000fe4000000002f */
[----:B------:R-:W-:Y:S02]  /*8d00*/  SHF.R.U32.HI R52, RZ, 0x10, R3 ;  /* 0x00000010ff347819 */ /* 0x000fe40000011603 */
[----:B------:R-:W-:Y:S02]  /*8d10*/  LOP3.LUT R48, R48, 0xffff0000, RZ, 0xc0, !PT ;  /* 0xffff000030307812 */ /* 0x000fe400078ec0ff */
[----:B------:R-:W-:Y:S01]  /*8d20*/  LOP3.LUT R36, R36, 0xffff0000, RZ, 0xc0, !PT ;  /* 0xffff000024247812 */ /* 0x000fe200078ec0ff */
[----:B0-----:R-:W-:Y:S01]  /*8d30*/  VIADD R25, R14, 0xffffff80 ;  /* 0xffffff800e197836 */ /* 0x001fe20000000000 */
[----:B------:R-:W-:-:S04]  /*8d40*/  PRMT R52, R38, 0x5432, R52 ;  /* 0x0000543226347816 */ /* 0x000fc80000000034 */
[----:B------:R-:W-:-:S04]  /*8d50*/  SHF.R.S32.HI R24, RZ, 0x1f, R25 ;  /* 0x0000001fff187819 */ /* 0x000fc80000011419 */
[----:B------:R-:W-:-:S04]  /*8d60*/  LEA.HI R24, R24, R25, RZ, 0x5 ;  /* 0x0000001918187211 */ /* 0x000fc800078f28ff */
        /* <DEDUP_REMOVED lines=12> */
[----:B------:R-:W0:Y:S04]  /*8e30*/  LDS.128 R12, [R30+0x8400] ;  /* 0x008400001e0c7984 */ /* 0x000e280000000c00 */
[----:B------:R-:W1:Y:S01]  /*8e40*/  LDS.128 R24, [R33+0x8400] ;  /* 0x0084000021187984 */ /* 0x000e620000000c00 */
[C---:B0-----:R-:W-:Y:S01]  /*8e50*/  IMAD.U32 R2, R12.reuse, 0x10000, RZ ;  /* 0x000100000c027824 */ /* 0x041fe200078e00ff */
[----:B------:R-:W-:Y:S01]  /*8e60*/  LOP3.LUT R3, R12, 0xffff0000, RZ, 0xc0, !PT ;  /* 0xffff00000c037812 */ /* 0x000fe200078ec0ff */
[C---:B------:R-:W-:Y:S01]  /*8e70*/  IMAD.U32 R12, R13.reuse, 0x10000, RZ ;  /* 0x000100000d0c7824 */ /* 0x040fe200078e00ff */
[----:B------:R-:W-:Y:S01]  /*8e80*/  LOP3.LUT R13, R13, 0xffff0000, RZ, 0xc0, !PT ;  /* 0xffff00000d0d7812 */ /* 0x000fe200078ec0ff */
[C---:B-1----:R-:W-:Y:S01]  /*8e90*/  IMAD.U32 R31, R24.reuse, 0x10000, RZ ;  /* 0x00010000181f7824 */ /* 0x042fe200078e00ff */
[----:B------:R-:W-:Y:S01]  /*8ea0*/  LOP3.LUT R24, R24, 0xffff0000, RZ, 0xc0, !PT ;  /* 0xffff000018187812 */ /* 0x000fe200078ec0ff */
[C---:B------:R-:W-:Y:S01]  /*8eb0*/  IMAD.U32 R32, R25.reuse, 0x10000, RZ ;  /* 0x0001000019207824 */ /* 0x040fe200078e00ff */
[----:B------:R-:W-:Y:S01]  /*8ec0*/  LOP3.LUT R25, R25, 0xffff0000, RZ, 0xc0, !PT ;  /* 0xffff000019197812 */ /* 0x000fe200078ec0ff */
[C---:B------:R-:W-:Y:S01]  /*8ed0*/  FMUL.FTZ R53, R31.reuse, R49 ;  /* 0x000000311f357220 */ /* 0x040fe20000410000 */
[-C--:B------:R-:W-:Y:S01]  /*8ee0*/  FMUL.FTZ R31, R31, R37.reuse ;  /* 0x000000251f1f7220 */ /* 0x080fe20000410000 */
[C---:B------:R-:W-:Y:S01]  /*8ef0*/  FMUL.FTZ R54, R24.reuse, R48 ;  /* 0x0000003018367220 */ /* 0x040fe20000410000 */
[----:B------:R-:W-:Y:S01]  /*8f00*/  FMUL.FTZ R24, R24, R36 ;  /* 0x0000002418187220 */ /* 0x000fe20000410000 */
[----:B------:R-:W-:Y:S01]  /*8f10*/  FFMA.FTZ R53, R2, R37, -R53 ;  /* 0x0000002502357223 */ /* 0x000fe20000010835 */
[----:B------:R-:W-:-:S02]  /*8f20*/  IMAD.U32 R37, R50, 0x10000, RZ ;  /* 0x0001000032257824 */ /* 0x000fc400078e00ff */
[----:B------:R-:W-:Y:S01]  /*8f30*/  FFMA.FTZ R49, R2, R49, R31 ;  /* 0x0000003102317223 */ /* 0x000fe2000001001f */
[C---:B------:R-:W-:Y:S01]  /*8f40*/  IMAD.U32 R31, R45.reuse, 0x10000, RZ ;  /* 0x000100002d1f7824 */ /* 0x040fe200078e00ff */
[----:B------:R-:W-:Y:S01]  /*8f50*/  LOP3.LUT R50, R50, 0xffff0000, RZ, 0xc0, !PT ;  /* 0xffff000032327812 */ /* 0x000fe200078ec0ff */
[C---:B------:R-:W-:Y:S01]  /*8f60*/  FMUL.FTZ R55, R32.reuse, R37 ;  /* 0x0000002520377220 */ /* 0x040fe20000410000 */
[----:B------:R-:W-:Y:S01]  /*8f70*/  LOP3.LUT R2, R45, 0xffff0000, RZ, 0xc0, !PT ;  /* 0xffff00002d027812 */ /* 0x000fe200078ec0ff */
[-C--:B------:R-:W-:Y:S01]  /*8f80*/  FMUL.FTZ R32, R32, R31.reuse ;  /* 0x0000001f20207220 */ /* 0x080fe20000410000 */
[----:B------:R-:W-:Y:S02]  /*8f90*/  IMAD.U32 R34, R26, 0x10000, RZ ;  /* 0x000100001a227824 */ /* 0x000fe400078e00ff */
[C---:B------:R-:W-:Y:S01]  /*8fa0*/  FFMA.FTZ R55, R12.reuse, R31, -R55 ;  /* 0x0000001f0c377223 */ /* 0x040fe20000010837 */
[----:B------:R-:W-:Y:S01]  /*8fb0*/  FFMA.FTZ R54, R3, R36, -R54 ;  /* 0x0000002403367223 */ /* 0x000fe20000010836 */
[----:B------:R-:W-:Y:S01]  /*8fc0*/  FFMA.FTZ R32, R12, R37, R32 ;  /* 0x000000250c207223 */ /* 0x000fe20000010020 */
[----:B------:R-:W-:Y:S01]  /*8fd0*/  FMUL.FTZ R12, R25, R50 ;  /* 0x00000032190c7220 */ /* 0x000fe20000410000 */
[----:B------:R-:W-:Y:S01]  /*8fe0*/  FFMA.FTZ R24, R3, R48, R24 ;  /* 0x0000003003187223 */ /* 0x000fe20000010018 */
[----:B------:R-:W-:-:S02]  /*8ff0*/  IMAD.U32 R31, R51, 0x10000, RZ ;  /* 0x00010000331f7824 */ /* 0x000fc400078e00ff */
[-C--:B------:R-:W-:Y:S01]  /*9000*/  FMUL.FTZ R48, R25, R2.reuse ;  /* 0x0000000219307220 */ /* 0x080fe20000410000 */
[----:B------:R-:W-:Y:S02]  /*9010*/  IMAD.U32 R3, R46, 0x10000, RZ ;  /* 0x000100002e037824 */ /* 0x000fe400078e00ff */
[----:B------:R-:W-:Y:S01]  /*9020*/  FFMA.FTZ R36, R13, R2, -R12 ;  /* 0x000000020d247223 */ /* 0x000fe2000001080c */
[----:B------:R-:W-:Y:S02]  /*9030*/  IMAD.U32 R35, R27, 0x10000, RZ ;  /* 0x000100001b237824 */ /* 0x000fe400078e00ff */
[----:B------:R-:W-:Y:S01]  /*9040*/  FMUL.FTZ R37, R34, R31 ;  /* 0x0000001f22257220 */ /* 0x000fe20000410000 */
[----:B------:R-:W-:Y:S02]  /*9050*/  IMAD.U32 R12, R52, 0x10000, RZ ;  /* 0x00010000340c7824 */ /* 0x000fe400078e00ff */
[----:B------:R-:W-:Y:S01]  /*9060*/  FMUL.FTZ R34, R34, R3 ;  /* 0x0000000322227220 */ /* 0x000fe20000410000 */
[----:B------:R-:W-:-:S02]  /*9070*/  IMAD.U32 R20, R14, 0x10000, RZ ;  /* 0x000100000e147824 */ /* 0x000fc400078e00ff */
[----:B------:R-:W-:Y:S01]  /*9080*/  FFMA.FTZ R25, R13, R50, R48 ;  /* 0x000000320d197223 */ /* 0x000fe20000010030 */
[----:B------:R-:W-:Y:S02]  /*9090*/  IMAD.U32 R21, R15, 0x10000, RZ ;  /* 0x000100000f157824 */ /* 0x000fe400078e00ff */
[----:B------:R-:W-:Y:S01]  /*90a0*/  FMUL.FTZ R48, R35, R12 ;  /* 0x0000000c23307220 */ /* 0x000fe20000410000 */
[----:B------:R-:W-:Y:S01]  /*90b0*/  IMAD.U32 R2, R47, 0x10000, RZ ;  /* 0x000100002f027824 */ /* 0x000fe200078e00ff */
[----:B------:R-:W-:Y:S01]  /*90c0*/  LOP3.LUT R26, R26, 0xffff0000, RZ, 0xc0, !PT ;  /* 0xffff00001a1a7812 */ /* 0x000fe200078ec0ff */
[C---:B------:R-:W-:Y:S01]  /*90d0*/  FFMA.FTZ R37, R20.reuse, R3, -R37 ;  /* 0x0000000314257223 */ /* 0x040fe20000010825 */
[----:B------:R-:W-:Y:S01]  /*90e0*/  FFMA.FTZ R34, R20, R31, R34 ;  /* 0x0000001f14227223 */ /* 0x000fe20000010022 */
[----:B------:R-:W-:Y:S01]  /*90f0*/  LOP3.LUT R51, R51, 0xffff0000, RZ, 0xc0, !PT ;  /* 0xffff000033337812 */ /* 0x000fe200078ec0ff */
[-C--:B------:R-:W-:Y:S01]  /*9100*/  FMUL.FTZ R20, R35, R2.reuse ;  /* 0x0000000223147220 */ /* 0x080fe20000410000 */
[----:B------:R-:W-:Y:S01]  /*9110*/  LOP3.LUT R27, R27, 0xffff0000, RZ, 0xc0, !PT ;  /* 0xffff00001b1b7812 */ /* 0x000fe200078ec0ff */
[C---:B------:R-:W-:Y:S01]  /*9120*/  FFMA.FTZ R48, R21.reuse, R2, -R48 ;  /* 0x0000000215307223 */ /* 0x040fe20000010830 */
        /* <DEDUP_REMOVED lines=9> */
[-C--:B------:R-:W-:Y:S01]  /*91c0*/  FMUL.FTZ R27, R27, R2.reuse ;  /* 0x000000021b1b7220 */ /* 0x080fe20000410000 */
[----:B------:R-:W-:Y:S01]  /*91d0*/  F2FP.BF16.F32.PACK_AB R24, R24, R49 ;  /* 0x000000311818723e */ /* 0x000fe200000010ff */
[C---:B------:R-:W-:Y:S01]  /*91e0*/  FFMA.FTZ R20, R14.reuse, R3, -R13 ;  /* 0x000000030e147223 */ /* 0x040fe2000001080d */
[----:B------:R-:W-:Y:S01]  /*91f0*/  FFMA.FTZ R51, R14, R51, R26 ;  /* 0x000000330e337223 */ /* 0x000fe2000001001a */
[C---:B------:R-:W-:Y:S01]  /*9200*/  FFMA.FTZ R3, R15.reuse, R2, -R12 ;  /* 0x000000020f037223 */ /* 0x040fe2000001080c */
[----:B------:R-:W-:Y:S01]  /*9210*/  FFMA.FTZ R52, R15, R52, R27 ;  /* 0x000000340f347223 */ /* 0x000fe2000001001b */
[----:B------:R-:W-:-:S02]  /*9220*/  F2FP.BF16.F32.PACK_AB R12, R54, R53 ;  /* 0x00000035360c723e */ /* 0x000fc400000010ff */
[----:B------:R-:W-:Y:S02]  /*9230*/  F2FP.BF16.F32.PACK_AB R13, R36, R55 ;  /* 0x00000037240d723e */ /* 0x000fe400000010ff */
[----:B------:R-:W-:Y:S02]  /*9240*/  F2FP.BF16.F32.PACK_AB R14, R20, R37 ;  /* 0x00000025140e723e */ /* 0x000fe400000010ff */
[----:B------:R-:W-:Y:S02]  /*9250*/  F2FP.BF16.F32.PACK_AB R15, R3, R48 ;  /* 0x00000030030f723e */ /* 0x000fe400000010ff */
[----:B------:R-:W-:Y:S02]  /*9260*/  F2FP.BF16.F32.PACK_AB R25, R25, R32 ;  /* 0x000000201919723e */ /* 0x000fe400000010ff */
[----:B------:R-:W-:Y:S01]  /*9270*/  F2FP.BF16.F32.PACK_AB R26, R51, R34 ;  /* 0x00000022331a723e */ /* 0x000fe200000010ff */
[----:B------:R1:W-:Y:S01]  /*9280*/  STS.128 [R30+0x8400], R12 ;  /* 0x0084000c1e007388 */ /* 0x0003e20000000c00 */
[----:B------:R-:W-:-:S05]  /*9290*/  F2FP.BF16.F32.PACK_AB R27, R52, R21 ;  /* 0x00000015341b723e */ /* 0x000fca00000010ff */
[----:B------:R1:W-:Y:S02]  /*92a0*/  STS.128 [R33+0x8400], R24 ;  /* 0x0084001821007388 */ /* 0x0003e40000000c00 */
.L_x_1451:
[----:B------:R-:W-:Y:S05]  /*92b0*/  BSYNC B1 ;  /* 0x0000000000017941 */ /* 0x000fea0003800000 */
.L_x_1450:
[----:B------:R-:W-:Y:S01]  /*92c0*/  PRMT R2, R29, 0x5410, R0 ;  /* 0x000054101d027816 */ /* 0x000fe20000000000 */
[----:B------:R-:W-:Y:S06]  /*92d0*/  @P0 BRA `(.L_x_1442) ;  /* 0x0000000400a80947 */ /* 0x000fec0003800000 */
[----:B------:R-:W2:Y:S01]  /*92e0*/  LDL R3, [R1+0x44] ;  /* 0x0000440001037983 */ /* 0x000ea20000100800 */
[C---:B-1----:R-:W-:Y:S02]  /*92f0*/  VIADD R12, R23.reuse, 0x60 ;  /* 0x00000060170c7836 */ /* 0x042fe40000000000 */
[----:B0-----:R-:W-:Y:S01]  /*9300*/  VIADD R13, R23, 0x60 ;  /* 0x00000060170d7836 */ /* 0x001fe20000000000 */
[----:B------:R-:W3:Y:S01]  /*9310*/  LDL R32, [R1+0x60] ;  /* 0x0000600001207983 */ /* 0x000ee20000100800 */
[----:B------:R-:W-:Y:S02]  /*9320*/  IMAD.SHL.U32 R12, R12, 0x40, RZ ;  /* 0x000000400c0c7824 */ /* 0x000fe400078e00ff */
[----:B------:R-:W-:Y:S02]  /*9330*/  IMAD.SHL.U32 R13, R13, 0x40, RZ ;  /* 0x000000400d0d7824 */ /* 0x000fe400078e00ff */
[----:B------:R-:W-:Y:S01]  /*9340*/  IMAD.IADD R0, R18, 0x1, R39 ;  /* 0x0000000112007824 */ /* 0x000fe200078e0227 */
[----:B------:R-:W-:-:S02]  /*9350*/  LOP3.LUT R12, R12, 0x1c0, RZ, 0xc0, !PT ;  /* 0x000001c00c0c7812 */ /* 0x000fc400078ec0ff */
[----:B------:R-:W-:Y:S02]  /*9360*/  LOP3.LUT R13, R13, 0x1c0, RZ, 0xc0, !PT ;  /* 0x000001c00d0d7812 */ /* 0x000fe400078ec0ff */
[----:B------:R-:W-:Y:S02]  /*9370*/  SHF.R.U32.HI R12, RZ, 0x3, R12 ;  /* 0x00000003ff0c7819 */ /* 0x000fe4000001160c */
[----:B------:R-:W-:-:S04]  /*9380*/  LOP3.LUT R0, R13, 0x38, R0, 0xf8, !PT ;  /* 0x000000380d007812 */ /* 0x000fc800078ef800 */
[----:B------:R-:W-:Y:S02]  /*9390*/  LOP3.LUT R0, R0, R12, RZ, 0x3c, !PT ;  /* 0x0000000c00007212 */ /* 0x000fe400078e3cff */
[--C-:B------:R-:W-:Y:S02]  /*93a0*/  SHF.R.U64 R21, R8, 0x10, R9.reuse ;  /* 0x0000001008157819 */ /* 0x100fe40000001209 */
[----:B------:R-:W-:Y:S02]  /*93b0*/  SHF.R.U32.HI R8, RZ, 0x10, R9 ;  /* 0x00000010ff087819 */ /* 0x000fe40000011609 */
[----:B------:R-:W-:Y:S02]  /*93c0*/  SHF.R.U64 R9, R4, 0x10, R5 ;  /* 0x0000001004097819 */ /* 0x000fe40000001205 */
[----:B------:R-:W-:Y:S02]  /*93d0*/  PRMT R43, R43, 0x5410, R8 ;  /* 0x000054102b2b7816 */ /* 0x000fe40000000008 */
[----:B------:R-:W-:-:S02]  /*93e0*/  PRMT R42, R42, 0x5410, R9 ;  /* 0x000054102a2a7816 */ /* 0x000fc40000000009 */
[--C-:B------:R-:W-:Y:S02]  /*93f0*/  SHF.R.U64 R20, R10, 0x10, R11.reuse ;  /* 0x000000100a147819 */ /* 0x100fe4000000120b */
[----:B------:R-:W-:Y:S02]  /*9400*/  SHF.R.U32.HI R29, RZ, 0x10, R11 ;  /* 0x00000010ff1d7819 */ /* 0x000fe4000001160b */
[----:B------:R-:W-:Y:S02]  /*9410*/  SHF.R.U32.HI R4, RZ, 0x10, R5 ;  /* 0x00000010ff047819 */ /* 0x000fe40000011605 */
[----:B------:R-:W-:Y:S02]  /*9420*/  PRMT R44, R44, 0x5410, R21 ;  /* 0x000054102c2c7816 */ /* 0x000fe40000000015 */
[C---:B------:R-:W-:Y:S02]  /*9430*/  PRMT R20, R2.reuse, 0x5432, R20 ;  /* 0x0000543202147816 */ /* 0x040fe40000000014 */
[----:B------:R-:W-:Y:S01]  /*9440*/  PRMT R29, R2, 0x5410, R29 ;  /* 0x00005410021d7816 */ /* 0x000fe2000000001d */
[----:B------:R-:W-:Y:S01]  /*9450*/  IMAD.U32 R21, R44, 0x10000, RZ ;  /* 0x000100002c157824 */ /* 0x000fe200078e00ff */
[----:B------:R-:W-:-:S02]  /*9460*/  PRMT R41, R41, 0x5410, R4 ;  /* 0x0000541029297816 */ /* 0x000fc40000000004 */
[----:B------:R-:W-:Y:S01]  /*9470*/  LOP3.LUT R44, R44, 0xffff0000, RZ, 0xc0, !PT ;  /* 0xffff00002c2c7812 */ /* 0x000fe200078ec0ff */
[----:B--2---:R-:W-:-:S04]  /*9480*/  IMAD.IADD R3, R3, 0x1, R0 ;  /* 0x0000000103037824 */ /* 0x004fc800078e0200 */
[----:B------:R-:W-:Y:S01]  /*9490*/  IMAD R0, R3, 0x2, R16 ;  /* 0x0000000203007824 */ /* 0x000fe200078e0210 */
[----:B---3--:R-:W-:Y:S04]  /*94a0*/  LDS.128 R12, [R32+0x8400] ;  /* 0x00840000200c7984 */ /* 0x008fe80000000c00 */
[----:B------:R-:W0:Y:S01]  /*94b0*/  LDS.128 R24, [R0+0x8400] ;  /* 0x0084000000187984 */ /* 0x000e220000000c00 */
[--C-:B------:R-:W-:Y:S02]  /*94c0*/  SHF.R.U64 R3, R6, 0x10, R7.reuse ;  /* 0x0000001006037819 */ /* 0x100fe40000001207 */
[----:B------:R-:W-:Y:S02]  /*94d0*/  SHF.R.U32.HI R7, RZ, 0x10, R7 ;  /* 0x00000010ff077819 */ /* 0x000fe40000011607 */
[----:B------:R-:W-:-:S02]  /*94e0*/  PRMT R40, R40, 0x5410, R3 ;  /* 0x0000541028287816 */ /* 0x000fc40000000003 */
[----:B------:R-:W-:Y:S01]  /*94f0*/  PRMT R38, R38, 0x5410, R7 ;  /* 0x0000541026267816 */ /* 0x000fe20000000007 */
[C---:B0-----:R-:W-:Y:S01]  /*9500*/  IMAD.U32 R8, R24.reuse, 0x10000, RZ ;  /* 0x0001000018087824 */ /* 0x041fe200078e00ff */
[----:B------:R-:W-:Y:S01]  /*9510*/  LOP3.LUT R9, R24, 0xffff0000, RZ, 0xc0, !PT ;  /* 0xffff000018097812 */ /* 0x000fe200078ec0ff */
[C---:B------:R-:W-:Y:S01]  /*9520*/  IMAD.U32 R10, R25.reuse, 0x10000, RZ ;  /* 0x00010000190a7824 */ /* 0x040fe200078e00ff */
[----:B------:R-:W-:Y:S01]  /*9530*/  LOP3.LUT R24, R25, 0xffff0000, RZ, 0xc0, !PT ;  /* 0xffff000019187812 */ /* 0x000fe200078ec0ff */
[----:B------:R-:W-:Y:S01]  /*9540*/  IMAD.U32 R25, R42, 0x10000, RZ ;  /* 0x000100002a197824 */ /* 0x000fe200078e00ff */
[C---:B------:R-:W-:Y:S01]  /*9550*/  LOP3.LUT R3, R12.reuse, 0xffff0000, RZ, 0xc0, !PT ;  /* 0xffff00000c037812 */ /* 0x040fe200078ec0ff */
[----:B------:R-:W-:Y:S01]  /*9560*/  IMAD.U32 R2, R12, 0x10000, RZ ;  /* 0x000100000c027824 */ /* 0x000fe200078e00ff */
[C---:B------:R-:W-:Y:S01]  /*9570*/  LOP3.LUT R12, R13.reuse, 0xffff0000, RZ, 0xc0, !PT ;  /* 0xffff00000d0c7812 */ /* 0x040fe200078ec0ff */
[----:B------:R-:W-:Y:S01]  /*9580*/  FMUL.FTZ R31, R8, R25 ;  /* 0x00000019081f7220 */ /* 0x000fe20000410000 */
[----:B------:R-:W-:Y:S01]  /*9590*/  IMAD.U32 R4, R13, 0x10000, RZ ;  /* 0x000100000d047824 */ /* 0x000fe200078e00ff */
[C---:B------:R-:W-:Y:S01]  /*95a0*/  LOP3.LUT R6, R14.reuse, 0xffff0000, RZ, 0xc0, !PT ;  /* 0xffff00000e067812 */ /* 0x040fe200078ec0ff */
[----:B------:R-:W-:Y:S01]  /*95b0*/  IMAD.U32 R5, R14, 0x10000, RZ ;  /* 0x000100000e057824 */ /* 0x000fe200078e00ff */
[C---:B------:R-:W-:Y:S01]  /*95c0*/  LOP3.LUT R14, R15.reuse, 0xffff0000, RZ, 0xc0, !PT ;  /* 0xffff00000f0e7812 */ /* 0x040fe200078ec0ff */
[----:B------:R-:W-:Y:S01]  /*95d0*/  IMAD.U32 R7, R15, 0x10000, RZ ;  /* 0x000100000f077824 */ /* 0x000fe200078e00ff */
[C---:B------:R-:W-:Y:S01]  /*95e0*/  LOP3.LUT R13, R26.reuse, 0xffff0000, RZ, 0xc0, !PT ;  /* 0xffff00001a0d7812 */ /* 0x040fe200078ec0ff */
[----:B------:R-:W-:Y:S01]  /*95f0*/  IMAD.U32 R11, R26, 0x10000, RZ ;  /* 0x000100001a0b7824 */ /* 0x000fe200078e00ff */
[C---:B------:R-:W-:Y:S01]  /*9600*/  LOP3.LUT R26, R27.reuse, 0xffff0000, RZ, 0xc0, !PT ;  /* 0xffff00001b1a7812 */ /* 0x040fe200078ec0ff */
[----:B------:R-:W-:-:S02]  /*9610*/  IMAD.U32 R15, R27, 0x10000, RZ ;  /* 0x000100001b0f7824 */ /* 0x000fc400078e00ff */
[-C--:B------:R-:W-:Y:S01]  /*9620*/  FMUL.FTZ R33, R8, R21.reuse ;  /* 0x0000001508217220 */ /* 0x080fe20000410000 */
[----:B------:R-:W-:Y:S02]  /*9630*/  IMAD.U32 R27, R41, 0x10000, RZ ;  /* 0x00010000291b7824 */ /* 0x000fe400078e00ff */
[----:B------:R-:W-:Y:S01]  /*9640*/  FFMA.FTZ R31, R2, R21, -R31 ;  /* 0x00000015021f7223 */ /* 0x000fe2000001081f */
[----:B------:R-:W-:Y:S02]  /*9650*/  IMAD.U32 R21, R43, 0x10000, RZ ;  /* 0x000100002b157824 */ /* 0x000fe400078e00ff */
[----:B------:R-:W-:Y:S02]  /*9660*/  IMAD.U32 R8, R38, 0x10000, RZ ;  /* 0x0001000026087824 */ /* 0x000fe400078e00ff */
[----:B------:R-:W-:Y:S01]  /*9670*/  FMUL.FTZ R35, R10, R27 ;  /* 0x0000001b0a237220 */ /* 0x000fe20000410000 */
[----:B------:R-:W-:Y:S01]  /*9680*/  FFMA.FTZ R33, R2, R25, R33 ;  /* 0x0000001902217223 */ /* 0x000fe20000010021 */
[----:B------:R-:W-:-:S02]  /*9690*/  IMAD.U32 R2, R29, 0x10000, RZ ;  /* 0x000100001d027824 */ /* 0x000fc400078e00ff */
[-C--:B------:R-:W-:Y:S01]  /*96a0*/  FMUL.FTZ R25, R10, R21.reuse ;  /* 0x000000150a197220 */ /* 0x080fe20000410000 */
[C---:B------:R-:W-:Y:S01]  /*96b0*/  FMUL.FTZ R10, R15.reuse, R8 ;  /* 0x000000080f0a7220 */ /* 0x040fe20000410000 */
[----:B------:R-:W-:Y:S01]  /*96c0*/  LOP3.LUT R42, R42, 0xffff0000, RZ, 0xc0, !PT ;  /* 0xffff00002a2a7812 */ /* 0x000fe200078ec0ff */
[----:B------:R-:W-:Y:S01]  /*96d0*/  FFMA.FTZ R35, R4, R21, -R35 ;  /* 0x0000001504237223 */ /* 0x000fe20000010823 */
[-C--:B------:R-:W-:Y:S01]  /*96e0*/  FMUL.FTZ R21, R15, R2.reuse ;  /* 0x000000020f157220 */ /* 0x080fe20000410000 */
[----:B------:R-:W-:Y:S01]  /*96f0*/  LOP3.LUT R41, R41, 0xffff0000, RZ, 0xc0, !PT ;  /* 0xffff000029297812 */ /* 0x000fe200078ec0ff */
[----:B------:R-:W-:Y:S01]  /*9700*/  FFMA.FTZ R15, R7, R2, -R10 ;  /* 0x00000002070f7223 */ /* 0x000fe2000001080a */
[----:B------:R-:W-:Y:S01]  /*9710*/  LOP3.LUT R43, R43, 0xffff0000, RZ, 0xc0, !PT ;  /* 0xffff00002b2b7812 */ /* 0x000fe200078ec0ff */
[----:B------:R-:W-:Y:S01]  /*9720*/  FMUL.FTZ R2, R9, R42 ;  /* 0x0000002a09027220 */ /* 0x000fe20000410000 */
[----:B------:R-:W-:Y:S01]  /*9730*/  FFMA.FTZ R21, R7, R8, R21 ;  /* 0x0000000807157223 */ /* 0x000fe20000010015 */
[-C--:B------:R-:W-:Y:S01]  /*9740*/  FMUL.FTZ R8, R9, R44.reuse ;  /* 0x0000002c09087220 */ /* 0x080fe20000410000 */
[----:B------:R-:W-:Y:S01]  /*9750*/  FMUL.FTZ R7, R24, R41 ;  /* 0x0000002918077220 */ /* 0x000fe20000410000 */
[----:B------:R-:W-:Y:S01]  /*9760*/  FFMA.FTZ R25, R4, R27, R25 ;  /* 0x0000001b04197223 */ /* 0x000fe20000010019 */
[----:B------:R-:W-:Y:S01]  /*9770*/  FFMA.FTZ R44, R3, R44, -R2 ;  /* 0x0000002c032c7223 */ /* 0x000fe20000010802 */
[----:B------:R-:W-:Y:S01]  /*9780*/  FMUL.FTZ R24, R24, R43 ;  /* 0x0000002b18187220 */ /* 0x000fe20000410000 */
[----:B------:R-:W-:-:S02]  /*9790*/  IMAD.U32 R4, R40, 0x10000, RZ ;  /* 0x0001000028047824 */ /* 0x000fc400078e00ff */
[----:B------:R-:W-:Y:S02]  /*97a0*/  IMAD.U32 R2, R20, 0x10000, RZ ;  /* 0x0001000014027824 */ /* 0x000fe400078e00ff */
[C---:B------:R-:W-:Y:S01]  /*97b0*/  FFMA.FTZ R10, R12.reuse, R43, -R7 ;  /* 0x0000002b0c0a7223 */ /* 0x040fe20000010807 */
[----:B------:R-:W-:Y:S01]  /*97c0*/  FFMA.FTZ R24, R12, R41, R24 ;  /* 0x000000290c187223 */ /* 0x000fe20000010018 */
[----:B------:R-:W-:Y:S01]  /*97d0*/  FFMA.FTZ R8, R3, R42, R8 ;  /* 0x0000002a03087223 */ /* 0x000fe20000010008 */
[C---:B------:R-:W-:Y:S01]  /*97e0*/  FMUL.FTZ R30, R11.reuse, R4 ;  /* 0x000000040b1e7220 */ /* 0x040fe20000410000 */
[----:B------:R-:W-:Y:S01]  /*97f0*/  FMUL.FTZ R12, R11, R2 ;  /* 0x000000020b0c7220 */ /* 0x000fe20000410000 */
[----:B------:R-:W-:Y:S02]  /*9800*/  LOP3.LUT R40, R40, 0xffff0000, RZ, 0xc0, !PT ;  /* 0xffff000028287812 */ /* 0x000fe400078ec0ff */
[----:B------:R-:W-:Y:S02]  /*9810*/  LOP3.LUT R3, R38, 0xffff0000, RZ, 0xc0, !PT ;  /* 0xffff000026037812 */ /* 0x000fe400078ec0ff */
[----:B------:R-:W-:-:S02]  /*9820*/  LOP3.LUT R20, R20, 0xffff0000, RZ, 0xc0, !PT ;  /* 0xffff000014147812 */ /* 0x000fc400078ec0ff */
[----:B------:R-:W-:Y:S01]  /*9830*/  LOP3.LUT R29, R29, 0xffff0000, RZ, 0xc0, !PT ;  /* 0xffff00001d1d7812 */ /* 0x000fe200078ec0ff */
[C---:B------:R-:W-:Y:S01]  /*9840*/  FFMA.FTZ R30, R5.reuse, R2, -R30 ;  /* 0x00000002051e7223 */ /* 0x040fe2000001081e */
[----:B------:R-:W-:Y:S01]  /*9850*/  FFMA.FTZ R12, R5, R4, R12 ;  /* 0x00000004050c7223 */ /* 0x000fe2000001000c */
[C---:B------:R-:W-:Y:S01]  /*9860*/  FMUL.FTZ R5, R13.reuse, R40 ;  /* 0x000000280d057220 */ /* 0x040fe20000410000 */
[C---:B------:R-:W-:Y:S01]  /*9870*/  FMUL.FTZ R9, R26.reuse, R3 ;  /* 0x000000031a097220 */ /* 0x040fe20000410000 */
[-C--:B------:R-:W-:Y:S01]  /*9880*/  FMUL.FTZ R13, R13, R20.reuse ;  /* 0x000000140d0d7220 */ /* 0x080fe20000410000 */
[-C--:B------:R-:W-:Y:S01]  /*9890*/  FMUL.FTZ R26, R26, R29.reuse ;  /* 0x0000001d1a1a7220 */ /* 0x080fe20000410000 */
[----:B------:R-:W-:Y:S01]  /*98a0*/  FFMA.FTZ R7, R6, R20, -R5 ;  /* 0x0000001406077223 */ /* 0x000fe20000010805 */
[----:B------:R-:W-:Y:S01]  /*98b0*/  FFMA.FTZ R2, R14, R29, -R9 ;  /* 0x0000001d0e027223 */ /* 0x000fe20000010809 */
        /* <DEDUP_REMOVED lines=12> */
.L_x_1442:
[----:B------:R-:W-:Y:S05]  /*9980*/  BSYNC B0 ;  /* 0x0000000000007941 */ /* 0x000fea0003800000 */
.L_x_1428:
        /* <DEDUP_REMOVED lines=8> */
.L_x_1425:
[----:B--23--:R-:W2:Y:S02]  /*9a10*/  LDL R0, [R1+0x14] ;  /* 0x0000140001007983 */ /* 0x00cea40000100800 */
[----:B--2---:R-:W-:-:S13]  /*9a20*/  ISETP.NE.AND P0, PT, R0, 0x3, PT ;  /* 0x000000030000780c */ /* 0x004fda0003f05270 */
[----:B------:R-:W-:Y:S05]  /*9a30*/  @!P0 BRA `(.L_x_1452) ;  /* 0x0000000000048947 */ /* 0x000fea0003800000 */
[----:B------:R-:W-:Y:S01]  /*9a40*/  BPT.TRAP 0x1 ;  /* 0x000000040000795c */ /* 0x000fe20000300000 */
.L_x_1452:
[----:B-1----:R-:W-:Y:S01]  /*9a50*/  IMAD R7, R17, 0x8, R16 ;  /* 0x0000000811077824 */ /* 0x002fe200078e0210 */
[----:B------:R-:W-:-:S04]  /*9a60*/  SHF.L.U32 R0, R153, 0x1f, RZ ;  /* 0x0000001f99007819 */ /* 0x000fc800000006ff */
[----:B------:R1:W2:Y:S01]  /*9a70*/  SYNCS.PHASECHK.TRANS64.TRYWAIT P2, [R7+URZ+0x16830], R0 ;  /* 0x01683000070075a7 */ /* 0x0002a2000804017f */
[----:B------:R-:W-:Y:S05]  /*9a80*/  @!P0 BRA `(.L_x_1453) ;  /* 0x0000000000048947 */ /* 0x000fea0003800000 */
[----:B------:R-:W-:Y:S01]  /*9a90*/  BPT.TRAP 0x1 ;  /* 0x000000040000795c */ /* 0x000fe20000300000 */
.L_x_1453:
[----:B-----5:R-:W3:Y:S02]  /*9aa0*/  S2R R2, SR_TID.X ;  /* 0x0000000000027919 */ /* 0x020ee40000002100 */
[----:B---3--:R-:W-:-:S04]  /*9ab0*/  LOP3.LUT R2, R2, 0x7f, RZ, 0xc0, !PT ;  /* 0x0000007f02027812 */ /* 0x008fc800078ec0ff */
[----:B------:R-:W-:Y:S01]  /*9ac0*/  ISETP.NE.AND P1, PT, R2, RZ, PT ;  /* 0x000000ff0200720c */ /* 0x000fe20003f25270 */
[----:B--2---:R-:W-:-:S12]  /*9ad0*/  @P2 BRA `(.L_x_1454) ;  /* 0x0000000000082947 */ /* 0x004fd80003800000 */
[----:B------:R-:W2:Y:S02]  /*9ae0*/  SYNCS.PHASECHK.TRANS64.TRYWAIT P2, [R7+URZ+0x16830], R0 ;  /* 0x01683000070075a7 */ /* 0x000ea4000804017f */
[----:B--2---:R-:W-:Y:S05]  /*9af0*/  @!P2 BRA `(.L_x_1455) ;  /* 0x0000016400eca947 */ /* 0x004fea0003800000 */
.L_x_1454:
[----:B------:R-:W-:Y:S05]  /*9b00*/  WARPSYNC.ALL ;  /* 0x0000000000007948 */ /* 0x000fea0003800000 */
[----:B-12---:R-:W-:Y:S01]  /*9b10*/  VIADD R0, R16, 0xe400 ;  /* 0x0000e40010007836 */ /* 0x006fe20000000000 */
[----:B------:R-:W-:-:S04]  /*9b20*/  LOP3.LUT R10, R28, 0x10000, RZ, 0xfc, !PT ;  /* 0x000100001c0a7812 */ /* 0x000fc800078efcff */
[----:B------:R-:W-:-:S04]  /*9b30*/  SHF.R.U32.HI R0, RZ, 0x4, R0 ;  /* 0x00000004ff007819 */ /* 0x000fc80000011600 */
[----:B------:R-:W-:-:S04]  /*9b40*/  LOP3.LUT R0, R0, 0x3fff, RZ, 0xc0, !PT ;  /* 0x00003fff00007812 */ /* 0x000fc800078ec0ff */
[----:B------:R-:W-:Y:S01]  /*9b50*/  LOP3.LUT R2, R0, 0x10000, RZ, 0xfc, !PT ;  /* 0x0001000000027812 */ /* 0x000fe200078efcff */
[----:B------:R-:W-:Y:S02]  /*9b60*/  IMAD.MOV.U32 R11, RZ, RZ, 0x40000040 ;  /* 0x40000040ff0b7424 */ /* 0x000fe400078e00ff */
[----:B------:R-:W-:Y:S01]  /*9b70*/  IMAD.MOV.U32 R3, RZ, RZ, 0x40000040 ;  /* 0x40000040ff037424 */ /* 0x000fe200078e00ff */
[C---:B------:R-:W-:Y:S01]  /*9b80*/  R2UR UR4, R10.reuse ;  /* 0x000000000a0472ca */ /* 0x040fe200000e0000 */
[----:B------:R1:W-:Y:S01]  /*9b90*/  STL [R1+0x28], R2 ;  /* 0x0000280201007387 */ /* 0x0003e20000100800 */
[----:B------:R-:W-:Y:S01]  /*9ba0*/  R2UR UR5, R11 ;  /* 0x000000000b0572ca */ /* 0x000fe200000e0000 */
[----:B0-----:R-:W-:Y:S01]  /*9bb0*/  WARPGROUP.ARRIVE ;  /* 0x00000000000079c5 */ /* 0x001fe20000000000 */
[----:B------:R-:W-:Y:S01]  /*9bc0*/  R2UR UR7, R3 ;  /* 0x00000000030772ca */ /* 0x000fe200000e0000 */
[----:B------:R-:W-:Y:S01]  /*9bd0*/  VIADD R12, R10, 0x2 ;  /* 0x000000020a0c7836 */ /* 0x000fe20000000000 */
[----:B------:R-:W2:Y:S01]  /*9be0*/  LDL R6, [R1+0x30] ;  /* 0x0000300001067983 */ /* 0x000ea20000100800 */
[----:B------:R-:W-:Y:S01]  /*9bf0*/  IMAD.MOV.U32 R13, RZ, RZ, 0x40000040 ;  /* 0x40000040ff0d7424 */ /* 0x000fe200078e00ff */
[----:B------:R-:W0:Y:S01]  /*9c00*/  LDC R0, c[0x0][0x448] ;  /* 0x00011200ff007b82 */ /* 0x000e220000000800 */
[----:B-1----:R-:W-:-:S05]  /*9c10*/  IMAD R2, R17, 0x400, R2 ;  /* 0x0000040011027824 */ /* 0x002fca00078e0202 */
[----:B------:R-:W-:-:S13]  /*9c20*/  R2UR UR6, R2 ;  /* 0x00000000020672ca */ /* 0x000fda00000e0000 */
[----:B------:R-:W-:Y:S01]  /*9c30*/  HGMMA.64x128x16.F32.BF16 R24, gdesc[UR4], RZ, !UPT, gsb0 ;  /* 0x01e00000041879f0 */ /* 0x000fe2000c0018ff */
[----:B------:R-:W-:Y:S02]  /*9c40*/  VIADD R4, R2, 0x2 ;  /* 0x0000000202047836 */ /* 0x000fe40000000000 */
[----:B------:R-:W-:Y:S01]  /*9c50*/  IMAD.MOV.U32 R5, RZ, RZ, 0x40000040 ;  /* 0x40000040ff057424 */ /* 0x000fe200078e00ff */
[----:B------:R-:W-:Y:S02]  /*9c60*/  R2UR UR4, R12 ;  /* 0x000000000c0472ca */ /* 0x000fe400000e0000 */
[----:B------:R-:W-:Y:S02]  /*9c70*/  R2UR UR5, R13 ;  /* 0x000000000d0572ca */ /* 0x000fe400000e0000 */
[----:B------:R-:W-:Y:S02]  /*9c80*/  R2UR UR6, R4 ;  /* 0x00000000040672ca */ /* 0x000fe400000e0000 */
[----:B------:R-:W-:Y:S01]  /*9c90*/  R2UR UR7, R5 ;  /* 0x00000000050772ca */ /* 0x000fe200000e0000 */
[----:B------:R1:W-:Y:S04]  /*9ca0*/  STL.64 [R1+0x8], R12 ;  /* 0x0000080c01007387 */ /* 0x0003e80000100a00 */
[----:B------:R-:W2:Y:S04]  /*9cb0*/  LDL R94, [R1+0x20] ;  /* 0x00002000015e7983 */ /* 0x000ea80000100800 */
[----:B------:R-:W3:Y:S01]  /*9cc0*/  LDL R96, [R1+0x10] ;  /* 0x0000100001607983 */ /* 0x000ee20000100800 */
[----:B------:R-:W-:-:S02]  /*9cd0*/  VIADD R8, R10, 0x4 ;  /* 0x000000040a087836 */ /* 0x000fc40000000000 */
[----:B------:R-:W-:Y:S02]  /*9ce0*/  VIADD R4, R2, 0x4 ;  /* 0x0000000402047836 */ /* 0x000fe40000000000 */
[----:B------:R-:W-:Y:S02]  /*9cf0*/  IMAD.MOV.U32 R9, RZ, RZ, 0x40000040 ;  /* 0x40000040ff097424 */ /* 0x000fe400078e00ff */
[----:B------:R-:W-:Y:S02]  /*9d00*/  VIADD R14, R10, 0x6 ;  /* 0x000000060a0e7836 */ /* 0x000fe40000000000 */
[----:B------:R-:W-:Y:S02]  /*9d10*/  IMAD.MOV.U32 R15, RZ, RZ, 0x40000040 ;  /* 0x40000040ff0f7424 */ /* 0x000fe400078e00ff */
[----:B------:R-:W-:Y:S01]  /*9d20*/  IMAD.MOV.U32 R3, RZ, RZ, 0x40000040 ;  /* 0x40000040ff037424 */ /* 0x000fe200078e00ff */
[----:B0-----:R-:W-:Y:S01]  /*9d30*/  ISETP.NE.AND P2, PT, R0, 0x1, PT ;  /* 0x000000010000780c */ /* 0x001fe20003f45270 */
[----:B------:R-:W-:-:S02]  /*9d40*/  WARPGROUP.DEPBAR.LE gsb0, 0x0 ;  /* 0x00008000000079c5 */ /* 0x000fc40000010000 */
[----:B------:R-:W-:Y:S01]  /*9d50*/  WARPGROUP.ARRIVE ;  /* 0x00000000000079c5 */ /* 0x000fe20000000000 */
[----:B------:R-:W-:-:S09]  /*9d60*/  IMAD.MOV.U32 R5, RZ, RZ, 0x40000040 ;  /* 0x40000040ff057424 */ /* 0x000fd200078e00ff */
[----:B------:R-:W0:Y:S01]  /*9d70*/  @P2 LDC R0, c[0x0][0x44c] ;  /* 0x00011300ff002b82 */ /* 0x000e220000000800 */
[----:B------:R-:W-:Y:S01]  /*9d80*/  HGMMA.64x128x16.F32.BF16 R24, gdesc[UR4], R24, gsb0 ;  /* 0x01e00000041879f0 */ /* 0x000fe20008001818 */
[----:B------:R-:W-:Y:S02]  /*9d90*/  R2UR UR4, R8 ;  /* 0x00000000080472ca */ /* 0x000fe400000e0000 */
[----:B------:R-:W-:-:S04]  /*9da0*/  R2UR UR5, R9 ;  /* 0x00000000090572ca */ /* 0x000fc800000e0000 */
[----:B-1----:R-:W1:Y:S01]  /*9db0*/  LDC.64 R12, c[0x0][0x9e0] ;  /* 0x00027800ff0c7b82 */ /* 0x002e620000000a00 */
[----:B------:R-:W-:Y:S02]  /*9dc0*/  R2UR UR6, R4 ;  /* 0x00000000040672ca */ /* 0x000fe400000e0000 */
[----:B------:R-:W-:Y:S01]  /*9dd0*/  R2UR UR7, R5 ;  /* 0x00000000050772ca */ /* 0x000fe200000e0000 */
[----:B------:R-:W-:Y:S01]  /*9de0*/  VIADD R2, R2, 0x6 ;  /* 0x0000000602027836 */ /* 0x000fe20000000000 */
[----:B------:R-:W-:Y:S02]  /*9df0*/  WARPGROUP.DEPBAR.LE gsb0, 0x0 ;  /* 0x00008000000079c5 */ /* 0x000fe40000010000 */
[----:B------:R-:W-:-:S09]  /*9e00*/  WARPGROUP.ARRIVE ;  /* 0x00000000000079c5 */ /* 0x000fd20000000000 */
[----:B------:R-:W-:Y:S01]  /*9e10*/  HGMMA.64x128x16.F32.BF16 R24, gdesc[UR4], R24, gsb0 ;  /* 0x01e00000041879f0 */ /* 0x000fe20008001818 */
[----:B------:R-:W-:Y:S02]  /*9e20*/  R2UR UR4, R14 ;  /* 0x000000000e0472ca */ /* 0x000fe400000e0000 */
[----:B------:R-:W-:Y:S02]  /*9e30*/  R2UR UR5, R15 ;  /* 0x000000000f0572ca */ /* 0x000fe400000e0000 */
[----:B------:R-:W-:Y:S02]  /*9e40*/  R2UR UR6, R2 ;  /* 0x00000000020672ca */ /* 0x000fe400000e0000 */
[----:B------:R-:W-:Y:S02]  /*9e50*/  R2UR UR7, R3 ;  /* 0x00000000030772ca */ /* 0x000fe400000e0000 */
[----:B------:R-:W4:Y:S01]  /*9e60*/  @P2 LDC R3, c[0x0][0x450] ;  /* 0x00011400ff032b82 */ /* 0x000f220000000800 */
[----:B------:R-:W-:-:S02]  /*9e70*/  IMAD.MOV.U32 R21, RZ, RZ, -0x80 ;  /* 0xffffff80ff157424 */ /* 0x000fc400078e00ff */
[----:B--2---:R-:W-:-:S04]  /*9e80*/  IMAD.IADD R89, R6, 0x1, R94 ;  /* 0x0000000106597824 */ /* 0x004fc800078e025e */
[----:B0-----:R-:W-:Y:S01]  /*9e90*/  @P2 IMAD.HI.U32 R0, R89, R0, RZ ;  /* 0x0000000059002227 */ /* 0x001fe200078e00ff */
[----:B------:R-:W-:Y:S02]  /*9ea0*/  WARPGROUP.DEPBAR.LE gsb0, 0x0 ;  /* 0x00008000000079c5 */ /* 0x000fe40000010000 */
[----:B------:R-:W-:-:S06]  /*9eb0*/  WARPGROUP.ARRIVE ;  /* 0x00000000000079c5 */ /* 0x000fcc0000000000 */
[----:B------:R-:W-:Y:S01]  /*9ec0*/  HGMMA.64x128x16.F32.BF16 R24, gdesc[UR4], R24, gsb0 ;  /* 0x01e00000041879f0 */ /* 0x000fe20008001818 */
[----:B----4-:R-:W-:Y:S01]  /*9ed0*/  @P2 SHF.R.U32.HI R89, RZ, R3, R0 ;  /* 0x00000003ff592219 */ /* 0x010fe20000011600 */
[----:B------:R-:W-:Y:S01]  /*9ee0*/  @!P1 VIADD R0, R7, 0x16840 ;  /* 0x0001684007009836 */ /* 0x000fe20000000000 */
[----:B------:R-:W-:-:S03]  /*9ef0*/  ULDC UR4, c[0x0][0x9dc] ;  /* 0x0002770000047ab9 */ /* 0x000fc60000000800 */
[----:B------:R-:W0:Y:S01]  /*9f00*/  SHFL.IDX PT, R90, R89, RZ, 0x1c1f ;  /* 0x001c1fff595a7589 */ /* 0x000e2200000e0000 */
[----:B------:R-:W-:Y:S01]  /*9f10*/  @!P1 PRMT R0, RZ, 0x654, R0 ;  /* 0x00000654ff009816 */ /* 0x000fe20000000000 */
[----:B------:R-:W-:Y:S02]  /*9f20*/  IMAD R21, R88, R21, 0x80 ;  /* 0x0000008058157424 */ /* 0x000fe400078e0215 */
[----:B------:R2:W-:Y:S01]  /*9f30*/  STL.64 [R1], R8 ;  /* 0x0000000801007387 */ /* 0x0005e20000100a00 */
[----:B-1----:R-:W-:Y:S01]  /*9f40*/  ISETP.GE.AND P3, PT, R13, 0x1, PT ;  /* 0x000000010d00780c */ /* 0x002fe20003f66270 */
[----:B--2---:R-:W-:-:S05]  /*9f50*/  IMAD.U32 R8, RZ, RZ, UR4 ;  /* 0x00000004ff087e24 */ /* 0x004fca000f8e00ff */
[----:B------:R-:W-:Y:S02]  /*9f60*/  LOP3.LUT R2, RZ, R8, RZ, 0x33, !PT ;  /* 0x00000008ff027212 */ /* 0x000fe400078e33ff */
[C-C-:B---3--:R-:W-:Y:S01]  /*9f70*/  IADD3 R20, -R156.reuse, R96, R21.reuse ;  /* 0x000000609c147210 */ /* 0x148fe20007ffe115 */
[----:B------:R-:W-:Y:S02]  /*9f80*/  WARPGROUP.DEPBAR.LE gsb0, 0x0 ;  /* 0x00008000000079c5 */ /* 0x000fe40000010000 */
[----:B------:R1:W-:Y:S02]  /*9f90*/  @!P1 SYNCS.ARRIVE.TRANS64.RED.A1T0 RZ, [R0+URZ], RZ ;  /* 0x000000ff00ff99a7 */ /* 0x0003e4000810043f */
[----:B-1----:R-:W-:-:S04]  /*9fa0*/  IADD3 R0, -R156, 0x1, R21 ;  /* 0x000000019c007810 */ /* 0x002fc80007ffe115 */
[----:B------:R-:W-:-:S05]  /*9fb0*/  IADD3 R7, -R157, R0, R96 ;  /* 0x000000009d077210 */ /* 0x000fca0007ffe160 */
[C---:B------:R-:W-:Y:S02]  /*9fc0*/  IMAD.IADD R9, R7.reuse, 0x1, R2 ;  /* 0x0000000107097824 */ /* 0x040fe400078e0202 */
[----:B------:R-:W-:Y:S01]  /*9fd0*/  IMAD.IADD R7, R7, 0x1, R12 ;  /* 0x0000000107077824 */ /* 0x000fe200078e020c */
[----:B------:R-:W-:Y:S01]  /*9fe0*/  LEA R0, R88, 0xffffff80, 0x7 ;  /* 0xffffff8058007811 */ /* 0x000fe200078e38ff */
[----:B0-----:R-:W-:-:S03]  /*9ff0*/  IMAD.IADD R6, R9, 0x1, R90 ;  /* 0x0000000109067824 */ /* 0x001fc600078e025a */
[----:B------:R-:W-:Y:S01]  /*a000*/  VIADDMNMX R4, R90, R7, R20, PT ;  /* 0x000000075a047246 */ /* 0x000fe20003800114 */
[----:B------:R-:W-:Y:S06]  /*a010*/  @!P3 BRA `(.L_x_1456) ;  /* 0x000000000050b947 */ /* 0x000fec0003800000 */
[----:B------:R-:W-:Y:S01]  /*a020*/  IADD3 R5, -R157, R96, R90 ;  /* 0x000000609d057210 */ /* 0x000fe20007ffe15a */
[----:B------:R-:W-:Y:S03]  /*a030*/  BSSY B0, `(.L_x_1457) ;  /* 0x000000e000007945 */ /* 0x000fe60003800000 */
        /* <DEDUP_REMOVED lines=9> */
.L_x_1458:
[----:B------:R-:W-:-:S13]  /*a0d0*/  ISETP.NE.AND P4, PT, R13, 0x1, PT ;  /* 0x000000010d00780c */ /* 0x000fda0003f85270 */
[----:B------:R-:W0:Y:S02]  /*a0e0*/  @P4 LDC.64 R2, c[0x0][0x9e8] ;  /* 0x00027a00ff024b82 */ /* 0x000e240000000a00 */
[----:B0-----:R-:W-:-:S05]  /*a0f0*/  @P4 IMAD.HI.U32 R2, R5, R2, RZ ;  /* 0x0000000205024227 */ /* 0x001fca00078e00ff */
[----:B------:R-:W-:-:S07]  /*a100*/  @P4 SHF.R.U32.HI R5, RZ, R3, R2 ;  /* 0x00000003ff054219 */ /* 0x000fce0000011602 */
.L_x_1459:
[----:B------:R-:W-:Y:S05]  /*a110*/  BSYNC B0 ;  /* 0x0000000000007941 */ /* 0x000fea0003800000 */
.L_x_1457:
[----:B------:R-:W-:-:S04]  /*a120*/  IMAD R5, R5, R13, -R0 ;  /* 0x0000000d05057224 */ /* 0x000fc800078e0a00 */
[----:B------:R-:W-:-:S05]  /*a130*/  IMAD.IADD R5, R5, 0x1, -R156 ;  /* 0x0000000105057824 */ /* 0x000fca00078e0a9c */
[----:B------:R-:W-:Y:S02]  /*a140*/  VIMNMX R6, R6, R5, !PT ;  /* 0x0000000506067248 */ /* 0x000fe40007fe0100 */
[----:B------:R-:W-:-:S07]  /*a150*/  VIADDMNMX R4, R5, R13, R4, PT ;  /* 0x0000000d05047246 */ /* 0x000fce0003800104 */
.L_x_1456:
[C---:B------:R-:W-:Y:S01]  /*a160*/  ISETP.GE.AND P4, PT, R21.reuse, 0x2, PT ;  /* 0x000000021500780c */ /* 0x040fe20003f86270 */
[----:B------:R-:W0:Y:S01]  /*a170*/  SHFL.IDX PT, R2, R89, 0x1, 0x1c1f ;  /* 0x003c1f0059027f89 */ /* 0x000e2200000e0000 */
[----:B------:R-:W-:Y:S02]  /*a180*/  ISETP.GE.AND P6, PT, R21, 0x9, PT ;  /* 0x000000091500780c */ /* 0x000fe40003fc6270 */
[----:B------:R-:W-:Y:S02]  /*a190*/  ISETP.GT.AND P5, PT, R6, 0x1, !P4 ;  /* 0x000000010600780c */ /* 0x000fe400067a4270 */
[----:B------:R-:W-:Y:S02]  /*a1a0*/  LOP3.LUT R22, R22, 0xfffffffd, RZ, 0xc0, !PT ;  /* 0xfffffffd16167812 */ /* 0x000fe400078ec0ff */
[----:B------:R-:W-:-:S04]  /*a1b0*/  ISETP.LT.OR P5, PT, R4, 0x2, P5 ;  /* 0x000000020400780c */ /* 0x000fc80002fa1670 */
[----:B------:R-:W-:Y:S02]  /*a1c0*/  FSEL R25, R25, -INF , !P5 ;  /* 0xff80000019197808 */ /* 0x000fe40006800000 */
[----:B------:R-:W-:Y:S02]  /*a1d0*/  ISETP.GT.AND P5, PT, R6, 0x8, !P6 ;  /* 0x000000080600780c */ /* 0x000fe400077a4270 */
[----:B------:R-:W-:Y:S02]  /*a1e0*/  @P6 LOP3.LUT R22, R22, 0x2, RZ, 0xfc, !PT ;  /* 0x0000000216166812 */ /* 0x000fe400078efcff */
[----:B------:R-:W-:Y:S02]  /*a1f0*/  ISETP.GE.AND P6, PT, R21, 0xa, PT ;  /* 0x0000000a1500780c */ /* 0x000fe40003fc6270 */
[----:B------:R-:W-:Y:S02]  /*a200*/  ISETP.LT.OR P5, PT, R4, 0x9, P5 ;  /* 0x000000090400780c */ /* 0x000fe40002fa1670 */
[----:B------:R-:W-:-:S02]  /*a210*/  LOP3.LUT R22, R22, 0xefffffff, RZ, 0xc0, !PT ;  /* 0xefffffff16167812 */ /* 0x000fc400078ec0ff */
[----:B------:R-:W-:Y:S01]  /*a220*/  FSEL R5, R28, -INF , !P5 ;  /* 0xff8000001c057808 */ /* 0x000fe20006800000 */
[----:B0-----:R-:W-:Y:S01]  /*a230*/  IMAD.IADD R9, R9, 0x1, R2 ;  /* 0x0000000109097824 */ /* 0x001fe200078e0202 */
[----:B------:R-:W-:Y:S02]  /*a240*/  ISETP.GT.AND P5, PT, R6, 0x9, !P6 ;  /* 0x000000090600780c */ /* 0x000fe400077a4270 */
[----:B------:R-:W-:Y:S02]  /*a250*/  VIADDMNMX R20, R2, R7, R20, PT ;  /* 0x0000000702147246 */ /* 0x000fe40003800114 */
[----:B------:R-:W-:Y:S02]  /*a260*/  ISETP.LT.OR P5, PT, R4, 0xa, P5 ;  /* 0x0000000a0400780c */ /* 0x000fe40002fa1670 */
[----:B------:R-:W-:Y:S02]  /*a270*/  @P6 LOP3.LUT R22, R22, 0x10000000, RZ, 0xfc, !PT ;  /* 0x1000000016166812 */ /* 0x000fe400078efcff */
[----:B------:R-:W-:-:S02]  /*a280*/  ISETP.GE.AND P6, PT, R21, 0x11, PT ;  /* 0x000000111500780c */ /* 0x000fc40003fc6270 */
        /* <DEDUP_REMOVED lines=170> */
[----:B------:R-:W-:-:S04]  /*ad30*/  ISETP.LT.OR P6, PT, R4, 0x7a, P6 ;  /* 0x0000007a0400780c */ /* 0x000fc800037c1670 */
[----:B------:R-:W-:Y:S01]  /*ad40*/  FSEL R85, R85, -INF , !P6 ;  /* 0xff80000055557808 */ /* 0x000fe20007000000 */
[----:B------:R-:W-:Y:S08]  /*ad50*/  @!P3 BRA `(.L_x_1460) ;  /* 0x000000000050b947 */ /* 0x000ff00003800000 */
        /* <DEDUP_REMOVED lines=11> */
.L_x_1462:
[----:B------:R-:W-:-:S13]  /*ae10*/  ISETP.NE.AND P6, PT, R13, 0x1, PT ;  /* 0x000000010d00780c */ /* 0x000fda0003fc5270 */
[----:B------:R-:W0:Y:S02]  /*ae20*/  @P6 LDC.64 R2, c[0x0][0x9e8] ;  /* 0x00027a00ff026b82 */ /* 0x000e240000000a00 */
[----:B0-----:R-:W-:-:S05]  /*ae30*/  @P6 IMAD.HI.U32 R2, R7, R2, RZ ;  /* 0x0000000207026227 */ /* 0x001fca00078e00ff */
[----:B------:R-:W-:-:S07]  /*ae40*/  @P6 SHF.R.U32.HI R7, RZ, R3, R2 ;  /* 0x00000003ff076219 */ /* 0x000fce0000011602 */
.L_x_1463:
[----:B------:R-:W-:Y:S05]  /*ae50*/  BSYNC B0 ;  /* 0x0000000000007941 */ /* 0x000fea0003800000 */
.L_x_1461:
[----:B------:R-:W-:-:S04]  /*ae60*/  IMAD R7, R7, R13, -R0 ;  /* 0x0000000d07077224 */ /* 0x000fc800078e0a00 */
[----:B------:R-:W-:-:S05]  /*ae70*/  IMAD.IADD R0, R7, 0x1, -R156 ;  /* 0x0000000107007824 */ /* 0x000fca00078e0a9c */
[----:B------:R-:W-:Y:S02]  /*ae80*/  VIMNMX R9, R9, R0, !PT ;  /* 0x0000000009097248 */ /* 0x000fe40007fe0100 */
[----:B------:R-:W-:-:S07]  /*ae90*/  VIADDMNMX R20, R0, R13, R20, PT ;  /* 0x0000000d00147246 */ /* 0x000fce0003800114 */
.L_x_1460:
[----:B------:R-:W-:Y:S01]  /*aea0*/  ISETP.GT.AND P4, PT, R9, 0x1, !P4 ;  /* 0x000000010900780c */ /* 0x000fe20006784270 */
[----:B------:R-:W-:Y:S01]  /*aeb0*/  ULDC UR4, c[0x0][0x988] ;  /* 0x0002620000047ab9 */ /* 0x000fe20000000800 */
[----:B------:R-:W-:Y:S02]  /*aec0*/  LOP3.LUT P6, RZ, R22, 0x1000000, RZ, 0xc0, !PT ;  /* 0x0100000016ff7812 */ /* 0x000fe400078cc0ff */
        /* <DEDUP_REMOVED lines=38> */
[----:B------:R-:W-:Y:S02]  /*b130*/  ISETP.GT.AND P4, PT, R9, 0x19, !P6 ;  /* 0x000000190900780c */ /* 0x000fe40007784270 */
[----:B------:R-:W-:-:S02]  /*b140*/  LOP3.LUT P6, RZ, R22, 0x2000, RZ, 0xc0, !PT ;  /* 0x0000200016ff7812 */ /* 0x000fc400078cc0ff */
        /* <DEDUP_REMOVED lines=36> */
[----:B------:R-:W-:-:S02]  /*b390*/  ISETP.LT.OR P4, PT, R20, 0x31, P4 ;  /* 0x000000311400780c */ /* 0x000fc40002781670 */
[C---:B------:R-:W-:Y:S01]  /*b3a0*/  ISETP.GT.AND P5, PT, R9.reuse, 0x78, !P5 ;  /* 0x000000780900780c */ /* 0x040fe20006fa4270 */
[----:B------:R-:W0:Y:S01]  /*b3b0*/  SHFL.BFLY PT, R3, R2, 0x2, 0x1f ;  /* 0x0c401f0002037f89 */ /* 0x000e2200000e0000 */
[----:B------:R-:W-:Y:S02]  /*b3c0*/  FSEL R123, R50, -INF , !P4 ;  /* 0xff800000327b7808 */ /* 0x000fe40006000000 */
[----:B------:R-:W-:Y:S02]  /*b3d0*/  LOP3.LUT P4, RZ, R22, 0x40000, RZ, 0xc0, !PT ;  /* 0x0004000016ff7812 */ /* 0x000fe4000788c0ff */
[----:B------:R-:W-:Y:S02]  /*b3e0*/  ISETP.LT.OR P5, PT, R20, 0x79, P5 ;  /* 0x000000791400780c */ /* 0x000fe40002fa1670 */
[----:B------:R-:W-:-:S04]  /*b3f0*/  ISETP.GT.AND P4, PT, R9, 0x31, !P4 ;  /* 0x000000310900780c */ /* 0x000fc80006784270 */
[----:B------:R-:W-:-:S04]  /*b400*/  ISETP.LT.OR P4, PT, R20, 0x32, P4 ;  /* 0x000000321400780c */ /* 0x000fc80002781670 */
[----:B------:R-:W-:Y:S02]  /*b410*/  FSEL R51, R51, -INF , !P4 ;  /* 0xff80000033337808 */ /* 0x000fe40006000000 */
[----:B------:R-:W-:-:S04]  /*b420*/  LOP3.LUT P4, RZ, R22, 0x20000, RZ, 0xc0, !PT ;  /* 0x0002000016ff7812 */ /* 0x000fc8000788c0ff */
[----:B------:R-:W-:Y:S02]  /*b430*/  ISETP.GT.AND P4, PT, R9, 0x38, !P4 ;  /* 0x000000380900780c */ /* 0x000fe40006784270 */
[----:B0-----:R-:W-:Y:S02]  /*b440*/  FMNMX.FTZ R6, R2, R3, !PT ;  /* 0x0000000302067209 */ /* 0x001fe40007810000 */
[----:B------:R-:W-:-:S03]  /*b450*/  ISETP.LT.OR P4, PT, R20, 0x39, P4 ;  /* 0x000000391400780c */ /* 0x000fc60002781670 */
[----:B------:R-:W0:Y:S01]  /*b460*/  SHFL.BFLY PT, R3, R6, 0x1, 0x1f ;  /* 0x0c201f0006037f89 */ /* 0x000e2200000e0000 */
[----:B------:R-:W-:Y:S02]  /*b470*/  FSEL R125, R54, -INF , !P4 ;  /* 0xff800000367d7808 */ /* 0x000fe40006000000 */
[----:B------:R-:W-:-:S04]  /*b480*/  LOP3.LUT P4, RZ, R22, 0x10000, RZ, 0xc0, !PT ;  /* 0x0001000016ff7812 */ /* 0x000fc8000788c0ff */
[----:B------:R-:W-:-:S04]  /*b490*/  ISETP.GT.AND P4, PT, R9, 0x39, !P4 ;  /* 0x000000390900780c */ /* 0x000fc80006784270 */
[----:B------:R-:W-:-:S04]  /*b4a0*/  ISETP.LT.OR P4, PT, R20, 0x3a, P4 ;  /* 0x0000003a1400780c */ /* 0x000fc80002781670 */
[----:B------:R-:W-:Y:S02]  /*b4b0*/  FSEL R55, R55, -INF , !P4 ;  /* 0xff80000037377808 */ /* 0x000fe40006000000 */
[----:B------:R-:W-:-:S04]  /*b4c0*/  LOP3.LUT P4, RZ, R22, 0x8000, RZ, 0xc0, !PT ;  /* 0x0000800016ff7812 */ /* 0x000fc8000788c0ff */
[----:B------:R-:W-:Y:S02]  /*b4d0*/  ISETP.GT.AND P4, PT, R9, 0x40, !P4 ;  /* 0x000000400900780c */ /* 0x000fe40006784270 */
[----:B0-----:R-:W-:Y:S02]  /*b4e0*/  FMNMX.FTZ R3, R6, R3, !PT ;  /* 0x0000000306037209 */ /* 0x001fe40007810000 */
[----:B------:R-:W-:-:S03]  /*b4f0*/  ISETP.LT.OR P4, PT, R20, 0x41, P4 ;  /* 0x000000411400780c */ /* 0x000fc60002781670 */
[----:B------:R-:W-:Y:S01]  /*b500*/  FMUL.FTZ R4, R3, R0 ;  /* 0x0000000003047220 */ /* 0x000fe20000410000 */
        /* <DEDUP_REMOVED lines=60> */
[----:B------:R-:W-:Y:S01]  /*b8d0*/  FSEL R91, R86, -INF , !P5 ;  /* 0xff800000565b7808 */ /* 0x000fe20006800000 */
[-CC-:B------:R-:W-:Y:S01]  /*b8e0*/  FFMA.FTZ R148, R24, R0.reuse, -R4.reuse ;  /* 0x0000000018947223 */ /* 0x180fe20000010804 */
[----:B------:R-:W-:Y:S01]  /*b8f0*/  FSEL R26, R26, -INF , !P4 ;  /* 0xff8000001a1a7808 */ /* 0x000fe20006000000 */
[-CC-:B------:R-:W-:Y:S01]  /*b900*/  FFMA.FTZ R25, R25, R0.reuse, -R4.reuse ;  /* 0x0000000019197223 */ /* 0x180fe20000010804 */
[----:B------:R-:W-:Y:S01]  /*b910*/  ISETP.GT.AND P4, PT, R9, 0x79, !P6 ;  /* 0x000000790900780c */ /* 0x000fe20007784270 */
[-CC-:B------:R-:W-:Y:S01]  /*b920*/  FFMA.FTZ R150, R5, R0.reuse, -R4.reuse ;  /* 0x0000000005967223 */ /* 0x180fe20000010804 */
[----:B------:R-:W-:Y:S01]  /*b930*/  FMNMX.FTZ R2, R26, R27, !PT ;  /* 0x0000001b1a027209 */ /* 0x000fe20007810000 */
[----:B------:R-:W-:Y:S01]  /*b940*/  MUFU.EX2 R148, R148 ;  /* 0x0000009400947308 */ /* 0x000fe20000000800 */
[----:B------:R-:W-:Y:S01]  /*b950*/  ISETP.LT.OR P4, PT, R20, 0x7a, P4 ;  /* 0x0000007a1400780c */ /* 0x000fe20002781670 */
[--C-:B------:R-:W-:Y:S01]  /*b960*/  FFMA.FTZ R5, R29, R0, -R4.reuse ;  /* 0x000000001d057223 */ /* 0x100fe20000010804 */
[----:B------:R-:W-:Y:S01]  /*b970*/  FMNMX.FTZ R2, R7, R2, !PT ;  /* 0x0000000207027209 */ /* 0x000fe20007810000 */
[-CC-:B------:R-:W-:Y:S01]  /*b980*/  FFMA.FTZ R29, R33, R0.reuse, -R4.reuse ;  /* 0x00000000211d7223 */ /* 0x180fe20000010804 */
[----:B------:R-:W-:Y:S01]  /*b990*/  FSEL R87, R87, -INF , !P4 ;  /* 0xff80000057577808 */ /* 0x000fe20006000000 */
[--C-:B------:R-:W-:Y:S01]  /*b9a0*/  FFMA.FTZ R33, R37, R0, -R4.reuse ;  /* 0x0000000025217223 */ /* 0x100fe20000010804 */
[----:B------:R-:W-:Y:S01]  /*b9b0*/  FMNMX.FTZ R2, R31, R2, !PT ;  /* 0x000000021f027209 */ /* 0x000fe20007810000 */
[----:B------:R-:W0:Y:S01]  /*b9c0*/  MUFU.EX2 R25, R25 ;  /* 0x0000001900197308 */ /* 0x000e220000000800 */
[-CC-:B------:R-:W-:Y:S01]  /*b9d0*/  FFMA.FTZ R37, R41, R0.reuse, -R4.reuse ;  /* 0x0000000029257223 */ /* 0x180fe20000010804 */
[--C-:B------:R-:W-:Y:S01]  /*b9e0*/  FFMA.FTZ R41, R45, R0, -R4.reuse ;  /* 0x000000002d297223 */ /* 0x100fe20000010804 */
[----:B------:R-:W-:Y:S01]  /*b9f0*/  FMNMX.FTZ R2, R21, R2, !PT ;  /* 0x0000000215027209 */ /* 0x000fe20007810000 */
[-CC-:B------:R-:W-:Y:S01]  /*ba00*/  FFMA.FTZ R45, R49, R0.reuse, -R4.reuse ;  /* 0x00000000312d7223 */ /* 0x180fe20000010804 */
[-CC-:B------:R-:W-:Y:S01]  /*ba10*/  FFMA.FTZ R49, R53, R0.reuse, -R4.reuse ;  /* 0x0000000035317223 */ /* 0x180fe20000010804 */
[--C-:B------:R-:W-:Y:S01]  /*ba20*/  FFMA.FTZ R9, R57, R0, -R4.reuse ;  /* 0x0000000039097223 */ /* 0x100fe20000010804 */
[----:B------:R-:W-:Y:S01]  /*ba30*/  FMNMX.FTZ R2, R35, R2, !PT ;  /* 0x0000000223027209 */ /* 0x000fe20007810000 */
[----:B------:R-:W1:Y:S01]  /*ba40*/  MUFU.EX2 R150, R150 ;  /* 0x0000009600967308 */ /* 0x000e620000000800 */
[-CC-:B------:R-:W-:Y:S01]  /*ba50*/  FFMA.FTZ R53, R61, R0.reuse, -R4.reuse ;  /* 0x000000003d357223 */ /* 0x180fe20000010804 */
[--C-:B------:R-:W-:Y:S01]  /*ba60*/  FFMA.FTZ R57, R65, R0, -R4.reuse ;  /* 0x0000000041397223 */ /* 0x100fe20000010804 */
[----:B------:R-:W-:Y:S01]  /*ba70*/  FMNMX.FTZ R2, R89, R2, !PT ;  /* 0x0000000259027209 */ /* 0x000fe20007810000 */
[-CC-:B------:R-:W-:Y:S01]  /*ba80*/  FFMA.FTZ R61, R69, R0.reuse, -R4.reuse ;  /* 0x00000000453d7223 */ /* 0x180fe20000010804 */
[-CC-:B------:R-:W-:Y:S01]  /*ba90*/  FFMA.FTZ R65, R73, R0.reuse, -R4.reuse ;  /* 0x0000000049417223 */ /* 0x180fe20000010804 */
[--C-:B------:R-:W-:Y:S01]  /*baa0*/  FFMA.FTZ R69, R77, R0, -R4.reuse ;  /* 0x000000004d457223 */ /* 0x100fe20000010804 */
[----:B------:R-:W-:Y:S01]  /*bab0*/  FMNMX.FTZ R2, R39, R2, !PT ;  /* 0x0000000227027209 */ /* 0x000fe20007810000 */
[----:B------:R-:W2:Y:S01]  /*bac0*/  MUFU.EX2 R5, R5 ;  /* 0x0000000500057308 */ /* 0x000ea20000000800 */
        /* <DEDUP_REMOVED lines=17> */
[----:B------:R-:W-:Y:S01]  /*bbe0*/  FFMA.FTZ R77, R85, R0, -R4 ;  /* 0x00000000554d7223 */ /* 0x000fe20000010804 */
[----:B------:R-:W-:Y:S01]  /*bbf0*/  FMNMX.FTZ R2, R123, R2, !PT ;  /* 0x000000027b027209 */ /* 0x000fe20007810000 */
[----:B------:R-:W3:Y:S03]  /*bc00*/  MUFU.EX2 R144, R144 ;  /* 0x0000009000907308 */ /* 0x000ee60000000800 */
[----:B------:R-:W-:-:S04]  /*bc10*/  FMNMX.FTZ R2, R51, R2, !PT ;  /* 0x0000000233027209 */ /* 0x000fc80007810000 */
[----:B------:R-:W-:Y:S01]  /*bc20*/  FMNMX.FTZ R2, R125, R2, !PT ;  /* 0x000000027d027209 */ /* 0x000fe20007810000 */
[----:B------:R-:W4:Y:S03]  /*bc30*/  MUFU.EX2 R29, R29 ;  /* 0x0000001d001d7308 */ /* 0x000f260000000800 */
[----:B------:R-:W-:-:S04]  /*bc40*/  FMNMX.FTZ R2, R55, R2, !PT ;  /* 0x0000000237027209 */ /* 0x000fc80007810000 */
[----:B------:R-:W-:Y:S01]  /*bc50*/  FMNMX.FTZ R2, R127, R2, !PT ;  /* 0x000000027f027209 */ /* 0x000fe20007810000 */
[----:B------:R-:W5:Y:S03]  /*bc60*/  MUFU.EX2 R146, R146 ;  /* 0x0000009200927308 */ /* 0x000f660000000800 */
[----:B------:R-:W-:-:S04]  /*bc70*/  FMNMX.FTZ R2, R59, R2, !PT ;  /* 0x000000023b027209 */ /* 0x000fc80007810000 */
[----:B------:R-:W-:Y:S01]  /*bc80*/  FMNMX.FTZ R2, R129, R2, !PT ;  /* 0x0000000281027209 */ /* 0x000fe20007810000 */
[----:B------:R-:W5:Y:S03]  /*bc90*/  MUFU.EX2 R33, R33 ;  /* 0x0000002100217308 */ /* 0x000f660000000800 */
[----:B------:R-:W-:-:S04]  /*bca0*/  FMNMX.FTZ R2, R63, R2, !PT ;  /* 0x000000023f027209 */ /* 0x000fc80007810000 */
[----:B------:R-:W-:Y:S01]  /*bcb0*/  FMNMX.FTZ R2, R131, R2, !PT ;  /* 0x0000000283027209 */ /* 0x000fe20007810000 */
[----:B------:R-:W-:Y:S03]  /*bcc0*/  MUFU.EX2 R140, R140 ;  /* 0x0000008c008c7308 */ /* 0x000fe60000000800 */
        /* <DEDUP_REMOVED lines=15> */
[----:B------:R-:W-:-:S05]  /*bdc0*/  FMNMX.FTZ R2, R87, R2, !PT ;  /* 0x0000000257027209 */ /* 0x000fca0007810000 */
[----:B------:R-:W0:Y:S01]  /*bdd0*/  SHFL.BFLY PT, R93, R2, 0x2, 0x1f ;  /* 0x0c401f00025d7f89 */ /* 0x000e2200000e0000 */
[----:B------:R-:W-:Y:S08]  /*bde0*/  MUFU.EX2 R138, R138 ;  /* 0x0000008a008a7308 */ /* 0x000ff00000000800 */
[----:B------:R-:W-:Y:S08]  /*bdf0*/  MUFU.EX2 R49, R49 ;  /* 0x0000003100317308 */ /* 0x000ff00000000800 */
[----:B------:R-:W-:Y:S01]  /*be00*/  MUFU.EX2 R132, R132 ;  /* 0x0000008400847308 */ /* 0x000fe20000000800 */
[----:B0-----:R-:W-:-:S07]  /*be10*/  FMNMX.FTZ R93, R2, R93, !PT ;  /* 0x0000005d025d7209 */ /* 0x001fce0007810000 */
[----:B------:R-:W-:Y:S01]  /*be20*/  MUFU.EX2 R9, R9 ;  /* 0x0000000900097308 */ /* 0x000fe20000000800 */
[----:B------:R-:W0:Y:S07]  /*be30*/  SHFL.BFLY PT, R2, R93, 0x1, 0x1f ;  /* 0x0c201f005d027f89 */ /* 0x000e2e00000e0000 */
[----:B------:R-:W-:Y:S08]  /*be40*/  MUFU.EX2 R134, R134 ;  /* 0x0000008600867308 */ /* 0x000ff00000000800 */
[----:B------:R-:W-:Y:S08]  /*be50*/  MUFU.EX2 R53, R53 ;  /* 0x0000003500357308 */ /* 0x000ff00000000800 */
[----:B------:R-:W-:Y:S01]  /*be60*/  MUFU.EX2 R128, R128 ;  /* 0x0000008000807308 */ /* 0x000fe20000000800 */
[----:B0-----:R-:W-:-:S04]  /*be70*/  FMNMX.FTZ R2, R93, R2, !PT ;  /* 0x000000025d027209 */ /* 0x001fc80007810000 */
        /* <DEDUP_REMOVED lines=9> */
[----:B------:R-:W-:Y:S01]  /*bf10*/  FADD.FTZ R31, R148, R25 ;  /* 0x00000019941f7221 */ /* 0x000fe20000010000 */
[-CC-:B------:R-:W-:Y:S01]  /*bf20*/  FFMA.FTZ R145, R21, R0.reuse, -R6.reuse ;  /* 0x0000000015917223 */ /* 0x180fe20000010806 */
[-CC-:B------:R-:W-:Y:S01]  /*bf30*/  FFMA.FTZ R24, R35, R0.reuse, -R6.reuse ;  /* 0x0000000023187223 */ /* 0x180fe20000010806 */
[----:B------:R-:W-:Y:S01]  /*bf40*/  MUFU.EX2 R149, R149 ;  /* 0x0000009500957308 */ /* 0x000fe20000000800 */
[----:B-1----:R-:W-:Y:S01]  /*bf50*/  FADD.FTZ R36, R150, R31 ;  /* 0x0000001f96247221 */ /* 0x002fe20000010000 */
[-CC-:B------:R-:W-:Y:S01]  /*bf60*/  FFMA.FTZ R147, R89, R0.reuse, -R6.reuse ;  /* 0x0000000059937223 */ /* 0x180fe20000010806 */
[-CC-:B------:R-:W-:Y:S01]  /*bf70*/  FFMA.FTZ R26, R39, R0.reuse, -R6.reuse ;  /* 0x00000000271a7223 */ /* 0x180fe20000010806 */
[-C--:B------:R-:W-:Y:S01]  /*bf80*/  FFMA.FTZ R28, R43, R0.reuse, -R6 ;  /* 0x000000002b1c7223 */ /* 0x080fe20000010806 */
[----:B--2---:R-:W-:Y:S01]  /*bf90*/  FADD.FTZ R31, R5, R36 ;  /* 0x00000024051f7221 */ /* 0x004fe20000010000 */
[----:B------:R-:W0:Y:S01]  /*bfa0*/  @P2 LDC R43, c[0x0][0x44c] ;  /* 0x00011300ff2b2b82 */ /* 0x000e220000000800 */
[-CC-:B------:R-:W-:Y:S01]  /*bfb0*/  FFMA.FTZ R141, R119, R0.reuse, -R6.reuse ;  /* 0x00000000778d7223 */ /* 0x180fe20000010806 */
[----:B------:R-:W1:Y:S01]  /*bfc0*/  MUFU.EX2 R4, R4 ;  /* 0x0000000400047308 */ /* 0x000e620000000800 */
[----:B---3--:R-:W-:Y:S01]  /*bfd0*/  FADD.FTZ R38, R144, R31 ;  /* 0x0000001f90267221 */ /* 0x008fe20000010000 */
[-CC-:B------:R-:W-:Y:S01]  /*bfe0*/  FFMA.FTZ R30, R47, R0.reuse, -R6.reuse ;  /* 0x000000002f1e7223 */ /* 0x180fe20000010806 */
[-CC-:B------:R-:W-:Y:S01]  /*bff0*/  FFMA.FTZ R143, R121, R0.reuse, -R6.reuse ;  /* 0x00000000798f7223 */ /* 0x180fe20000010806 */
[-C--:B------:R-:W-:Y:S01]  /*c000*/  FFMA.FTZ R7, R123, R0.reuse, -R6 ;  /* 0x000000007b077223 */ /* 0x080fe20000010806 */
[----:B----4-:R-:W-:Y:S01]  /*c010*/  FADD.FTZ R35, R29, R38 ;  /* 0x000000261d237221 */ /* 0x010fe20000010000 */
[----:B------:R-:W2:Y:S01]  /*c020*/  @P2 LDC R47, c[0x0][0x450] ;  /* 0x00011400ff2f2b82 */ /* 0x000ea20000000800 */
[-CC-:B------:R-:W-:Y:S01]  /*c030*/  FFMA.FTZ R32, R51, R0.reuse, -R6.reuse ;  /* 0x0000000033207223 */ /* 0x180fe20000010806 */
[----:B------:R-:W3:Y:S01]  /*c040*/  MUFU.EX2 R151, R151 ;  /* 0x0000009700977308 */ /* 0x000ee20000000800 */
[----:B-----5:R-:W-:Y:S01]  /*c050*/  FADD.FTZ R38, R146, R35 ;  /* 0x0000002392267221 */ /* 0x020fe20000010000 */
[-CC-:B------:R-:W-:Y:S01]  /*c060*/  FFMA.FTZ R21, R125, R0.reuse, -R6.reuse ;  /* 0x000000007d157223 */ /* 0x180fe20000010806 */
[-CC-:B------:R-:W-:Y:S01]  /*c070*/  FFMA.FTZ R34, R55, R0.reuse, -R6.reuse ;  /* 0x0000000037227223 */ /* 0x180fe20000010806 */
[-C--:B------:R-:W-:Y:S01]  /*c080*/  FFMA.FTZ R27, R127, R0.reuse, -R6 ;  /* 0x000000007f1b7223 */ /* 0x080fe20000010806 */
[----:B------:R-:W-:Y:S01]  /*c090*/  FADD.FTZ R39, R33, R38 ;  /* 0x0000002621277221 */ /* 0x000fe20000010000 */
[-CC-:B------:R-:W-:Y:S01]  /*c0a0*/  FFMA.FTZ R36, R59, R0.reuse, -R6.reuse ;  /* 0x000000003b247223 */ /* 0x180fe20000010806 */
[-C--:B------:R-:W-:Y:S01]  /*c0b0*/  FFMA.FTZ R31, R129, R0.reuse, -R6 ;  /* 0x00000000811f7223 */ /* 0x080fe20000010806 */
[----:B------:R-:W4:Y:S01]  /*c0c0*/  MUFU.EX2 R20, R20 ;  /* 0x0000001400147308 */ /* 0x000f220000000800 */
[----:B-1----:R-:W-:Y:S01]  /*c0d0*/  FADD.FTZ R40, R149, R4 ;  /* 0x0000000495287221 */ /* 0x002fe20000010000 */
[----:B------:R-:W-:Y:S01]  /*c0e0*/  FADD.FTZ R42, R140, R39 ;  /* 0x000000278c2a7221 */ /* 0x000fe20000010000 */
[-CC-:B------:R-:W-:Y:S01]  /*c0f0*/  FFMA.FTZ R38, R63, R0.reuse, -R6.reuse ;  /* 0x000000003f267223 */ /* 0x180fe20000010806 */
[-CC-:B------:R-:W-:Y:S01]  /*c100*/  FFMA.FTZ R129, R131, R0.reuse, -R6.reuse ;  /* 0x0000000083817223 */ /* 0x180fe20000010806 */
[-C--:B------:R-:W-:Y:S01]  /*c110*/  FFMA.FTZ R131, R133, R0.reuse, -R6 ;  /* 0x0000000085837223 */ /* 0x080fe20000010806 */
[----:B------:R-:W-:Y:S01]  /*c120*/  FADD.FTZ R39, R37, R42 ;  /* 0x0000002a25277221 */ /* 0x000fe20000010000 */
[----:B0-----:R-:W-:Y:S01]  /*c130*/  @P2 IMAD.HI.U32 R46, R94, R43, RZ ;  /* 0x0000002b5e2e2227 */ /* 0x001fe200078e00ff */
[----:B------:R-:W0:Y:S03]  /*c140*/  MUFU.EX2 R145, R145 ;  /* 0x0000009100917308 */ /* 0x000e260000000800 */
[----:B---3--:R-:W-:Y:S01]  /*c150*/  FADD.FTZ R35, R151, R40 ;  /* 0x0000002897237221 */ /* 0x008fe20000010000 */
[-CC-:B------:R-:W-:Y:S01]  /*c160*/  FFMA.FTZ R125, R135, R0.reuse, -R6.reuse ;  /* 0x00000000877d7223 */ /* 0x180fe20000010806 */
[-CC-:B------:R-:W-:Y:S01]  /*c170*/  FFMA.FTZ R127, R137, R0.reuse, -R6.reuse ;  /* 0x00000000897f7223 */ /* 0x180fe20000010806 */
[-CC-:B------:R-:W-:Y:S01]  /*c180*/  FFMA.FTZ R139, R139, R0.reuse, -R6.reuse ;  /* 0x000000008b8b7223 */ /* 0x180fe20000010806 */
[-CC-:B------:R-:W-:Y:S01]  /*c190*/  FFMA.FTZ R83, R83, R0.reuse, -R6.reuse ;  /* 0x0000000053537223 */ /* 0x180fe20000010806 */
[-CC-:B------:R-:W-:Y:S01]  /*c1a0*/  FFMA.FTZ R91, R91, R0.reuse, -R6.reuse ;  /* 0x000000005b5b7223 */ /* 0x180fe20000010806 */
[----:B------:R-:W-:Y:S01]  /*c1b0*/  FFMA.FTZ R87, R87, R0, -R6 ;  /* 0x0000000057577223 */ /* 0x000fe20000010806 */
[----:B------:R-:W1:Y:S01]  /*c1c0*/  MUFU.EX2 R24, R24 ;  /* 0x0000001800187308 */ /* 0x000e620000000800 */
[----:B----4-:R-:W-:Y:S01]  /*c1d0*/  FADD.FTZ R40, R20, R35 ;  /* 0x0000002314287221 */ /* 0x010fe20000010000 */
[----:B------:R-:W-:-:S02]  /*c1e0*/  F2FP.BF16.F32.PACK_AB R150, R5, R150 ;  /* 0x000000960596723e */ /* 0x000fc400000010ff */
[----:B------:R-:W-:Y:S02]  /*c1f0*/  F2FP.BF16.F32.PACK_AB R148, R25, R148 ;  /* 0x000000941994723e */ /* 0x000fe400000010ff */
[----:B------:R-:W-:Y:S02]  /*c200*/  F2FP.BF16.F32.PACK_AB R149, R4, R149 ;  /* 0x000000950495723e */ /* 0x000fe400000010ff */
[----:B------:R-:W3:Y:S01]  /*c210*/  MUFU.EX2 R147, R147 ;  /* 0x0000009300937308 */ /* 0x000ee20000000800 */
[----:B0-----:R-:W-:Y:S01]  /*c220*/  FADD.FTZ R35, R145, R40 ;  /* 0x0000002891237221 */ /* 0x001fe20000010000 */
[----:B------:R-:W-:Y:S01]  /*c230*/  FADD.FTZ R40, R142, R39 ;  /* 0x000000278e287221 */ /* 0x000fe20000010000 */
[----:B------:R-:W-:Y:S02]  /*c240*/  F2FP.BF16.F32.PACK_AB R151, R20, R151 ;  /* 0x000000971497723e */ /* 0x000fe400000010ff */
[----:B------:R-:W-:Y:S02]  /*c250*/  F2FP.BF16.F32.PACK_AB R144, R29, R144 ;  /* 0x000000901d90723e */ /* 0x000fe400000010ff */
[----:B------:R-:W-:Y:S01]  /*c260*/  F2FP.BF16.F32.PACK_AB R146, R33, R146 ;  /* 0x000000922192723e */ /* 0x000fe200000010ff */
[----:B------:R-:W0:Y:S01]  /*c270*/  MUFU.EX2 R26, R26 ;  /* 0x0000001a001a7308 */ /* 0x000e220000000800 */
[----:B-1----:R-:W-:Y:S01]  /*c280*/  FADD.FTZ R42, R24, R35 ;  /* 0x00000023182a7221 */ /* 0x002fe20000010000 */
[----:B------:R-:W-:Y:S01]  /*c290*/  FADD.FTZ R35, R41, R40 ;  /* 0x0000002829237221 */ /* 0x000fe20000010000 */
[----:B------:R-:W-:Y:S01]  /*c2a0*/  FFMA.FTZ R40, R67, R0, -R6 ;  /* 0x0000000043287223 */ /* 0x000fe20000010806 */
[----:B------:R-:W-:-:S02]  /*c2b0*/  F2FP.BF16.F32.PACK_AB R140, R37, R140 ;  /* 0x0000008c258c723e */ /* 0x000fc400000010ff */
[----:B------:R-:W-:Y:S01]  /*c2c0*/  FADD.FTZ R44, R136, R35 ;  /* 0x00000023882c7221 */ /* 0x000fe20000010000 */
[----:B------:R-:W-:Y:S01]  /*c2d0*/  IMAD.MOV.U32 R35, RZ, RZ, R94 ;  /* 0x000000ffff237224 */ /* 0x000fe200078e005e */
[----:B------:R-:W1:Y:S01]  /*c2e0*/  MUFU.EX2 R141, R141 ;  /* 0x0000008d008d7308 */ /* 0x000e620000000800 */
[----:B---3--:R-:W-:Y:S01]  /*c2f0*/  FADD.FTZ R39, R147, R42 ;  /* 0x0000002a93277221 */ /* 0x008fe20000010000 */
[----:B------:R-:W-:Y:S01]  /*c300*/  FADD.FTZ R43, R45, R44 ;  /* 0x0000002c2d2b7221 */ /* 0x000fe20000010000 */
[----:B--2---:R-:W-:Y:S02]  /*c310*/  @P2 SHF.R.U32.HI R35, RZ, R47, R46 ;  /* 0x0000002fff232219 */ /* 0x004fe4000001162e */
[----:B------:R-:W-:Y:S01]  /*c320*/  F2FP.BF16.F32.PACK_AB R142, R41, R142 ;  /* 0x0000008e298e723e */ /* 0x000fe200000010ff */
[----:B------:R-:W-:Y:S01]  /*c330*/  FADD.FTZ R44, R138, R43 ;  /* 0x0000002b8a2c7221 */ /* 0x000fe20000010000 */
[----:B------:R-:W-:Y:S01]  /*c340*/  F2FP.BF16.F32.PACK_AB R136, R45, R136 ;  /* 0x000000882d88723e */ /* 0x000fe200000010ff */
[----:B------:R-:W2:Y:S01]  /*c350*/  MUFU.EX2 R28, R28 ;  /* 0x0000001c001c7308 */ /* 0x000ea20000000800 */
[----:B0-----:R-:W-:Y:S01]  /*c360*/  FADD.FTZ R42, R26, R39 ;  /* 0x000000271a2a7221 */ /* 0x001fe20000010000 */
[----:B------:R-:W-:Y:S01]  /*c370*/  FADD.FTZ R43, R49, R44 ;  /* 0x0000002c312b7221 */ /* 0x000fe20000010000 */
[----:B------:R-:W-:Y:S01]  /*c380*/  FFMA.FTZ R44, R75, R0, -R6 ;  /* 0x000000004b2c7223 */ /* 0x000fe20000010806 */
[----:B------:R-:W-:Y:S01]  /*c390*/  IMAD.IADD R35, R92, 0x1, R35 ;  /* 0x000000015c237824 */ /* 0x000fe200078e0223 */
[----:B------:R-:W-:-:S02]  /*c3a0*/  F2FP.BF16.F32.PACK_AB R138, R49, R138 ;  /* 0x0000008a318a723e */ /* 0x000fc400000010ff */
[----:B------:R-:W-:Y:S01]  /*c3b0*/  F2FP.BF16.F32.PACK_AB R145, R24, R145 ;  /* 0x000000911891723e */ /* 0x000fe200000010ff */
[----:B------:R-:W0:Y:S01]  /*c3c0*/  MUFU.EX2 R143, R143 ;  /* 0x0000008f008f7308 */ /* 0x000e220000000800 */
[----:B-1----:R-:W-:Y:S01]  /*c3d0*/  FADD.FTZ R39, R141, R42 ;  /* 0x0000002a8d277221 */ /* 0x002fe20000010000 */
[----:B------:R-:W-:Y:S01]  /*c3e0*/  FFMA.FTZ R42, R71, R0, -R6 ;  /* 0x00000000472a7223 */ /* 0x000fe20000010806 */
[----:B------:R-:W-:Y:S01]  /*c3f0*/  F2FP.BF16.F32.PACK_AB R147, R26, R147 ;  /* 0x000000931a93723e */ /* 0x000fe200000010ff */
[----:B------:R-:W-:-:S04]  /*c400*/  IMAD.IADD R12, R35, 0x1, R12 ;  /* 0x00000001230c7824 */ /* 0x000fc800078e020c */
[----:B------:R-:W1:Y:S01]  /*c410*/  MUFU.EX2 R30, R30 ;  /* 0x0000001e001e7308 */ /* 0x000e620000000800 */
[C---:B--2---:R-:W-:Y:S01]  /*c420*/  FADD.FTZ R46, R28.reuse, R39 ;  /* 0x000000271c2e7221 */ /* 0x044fe20000010000 */
[----:B------:R-:W-:-:S06]  /*c430*/  F2FP.BF16.F32.PACK_AB R141, R28, R141 ;  /* 0x0000008d1c8d723e */ /* 0x000fcc00000010ff */
[----:B------:R-:W2:Y:S01]  /*c440*/  MUFU.EX2 R7, R7 ;  /* 0x0000000700077308 */ /* 0x000ea20000000800 */
[----:B0-----:R-:W-:Y:S01]  /*c450*/  FADD.FTZ R39, R143, R46 ;  /* 0x0000002e8f277221 */ /* 0x001fe20000010000 */
[----:B------:R-:W-:Y:S01]  /*c460*/  FADD.FTZ R46, R132, R43 ;  /* 0x0000002b842e7221 */ /* 0x000fe20000010000 */
[----:B------:R-:W-:-:S03]  /*c470*/  F2FP.BF16.F32.PACK_AB R132, R9, R132 ;  /* 0x000000840984723e */ /* 0x000fc600000010ff */
[----:B------:R-:W-:Y:S01]  /*c480*/  FADD.FTZ R43, R9, R46 ;  /* 0x0000002e092b7221 */ /* 0x000fe20000010000 */
[----:B------:R-:W-:Y:S01]  /*c490*/  FFMA.FTZ R46, R79, R0, -R6 ;  /* 0x000000004f2e7223 */ /* 0x000fe20000010806 */
[----:B------:R-:W0:Y:S01]  /*c4a0*/  MUFU.EX2 R32, R32 ;  /* 0x0000002000207308 */ /* 0x000e220000000800 */
[----:B-1----:R-:W-:Y:S01]  /*c4b0*/  FADD.FTZ R48, R30, R39 ;  /* 0x000000271e307221 */ /* 0x002fe20000010000 */
[----:B------:R-:W-:Y:S01]  /*c4c0*/  FADD.FTZ R50, R134, R43 ;  /* 0x0000002b86327221 */ /* 0x000fe20000010000 */
[C---:B------:R-:W-:Y:S02]  /*c4d0*/  F2FP.BF16.F32.PACK_AB R134, R53.reuse, R134 ;  /* 0x000000863586723e */ /* 0x040fe400000010ff */
[----:B------:R-:W-:Y:S01]  /*c4e0*/  F2FP.BF16.F32.PACK_AB R143, R30, R143 ;  /* 0x0000008f1e8f723e */ /* 0x000fe200000010ff */
[----:B------:R-:W-:Y:S02]  /*c4f0*/  FADD.FTZ R43, R53, R50 ;  /* 0x00000032352b7221 */ /* 0x000fe40000010000 */
[----:B------:R-:W1:Y:S01]  /*c500*/  MUFU.EX2 R21, R21 ;  /* 0x0000001500157308 */ /* 0x000e620000000800 */
[----:B--2---:R-:W-:-:S07]  /*c510*/  FADD.FTZ R39, R7, R48 ;  /* 0x0000003007277221 */ /* 0x004fce0000010000 */
[----:B------:R-:W2:Y:S01]  /*c520*/  MUFU.EX2 R34, R34 ;  /* 0x0000002200227308 */ /* 0x000ea20000000800 */
[C---:B0-----:R-:W-:Y:S01]  /*c530*/  FADD.FTZ R48, R32.reuse, R39 ;  /* 0x0000002720307221 */ /* 0x041fe20000010000 */
[----:B------:R-:W-:-:S06]  /*c540*/  F2FP.BF16.F32.PACK_AB R137, R32, R7 ;  /* 0x000000072089723e */ /* 0x000fcc00000010ff */
[----:B------:R-:W0:Y:S01]  /*c550*/  MUFU.EX2 R27, R27 ;  /* 0x0000001b001b7308 */ /* 0x000e220000000800 */
[----:B-1----:R-:W-:Y:S01]  /*c560*/  FADD.FTZ R39, R21, R48 ;  /* 0x0000003015277221 */ /* 0x002fe20000010000 */
[----:B------:R-:W-:Y:S01]  /*c570*/  FADD.FTZ R48, R128, R43 ;  /* 0x0000002b80307221 */ /* 0x000fe20000010000 */
[----:B------:R-:W-:-:S05]  /*c580*/  F2FP.BF16.F32.PACK_AB R128, R57, R128 ;  /* 0x000000803980723e */ /* 0x000fca00000010ff */
[----:B------:R-:W1:Y:S01]  /*c590*/  MUFU.EX2 R36, R36 ;  /* 0x0000002400247308 */ /* 0x000e620000000800 */
[----:B--2---:R-:W-:Y:S01]  /*c5a0*/  FADD.FTZ R6, R34, R39 ;  /* 0x0000002722067221 */ /* 0x004fe20000010000 */
[----:B------:R-:W-:-:S04]  /*c5b0*/  FADD.FTZ R39, R57, R48 ;  /* 0x0000003039277221 */ /* 0x000fc80000010000 */
[----:B------:R-:W-:Y:S02]  /*c5c0*/  FADD.FTZ R48, R130, R39 ;  /* 0x0000002782307221 */ /* 0x000fe40000010000 */
        /* <DEDUP_REMOVED lines=43> */
[----:B------:R1:W3:Y:S01]  /*c880*/  MUFU.EX2 R121, R139 ;  /* 0x0000008b00797308 */ /* 0x0002e20000000800 */
[----:B--2---:R-:W-:-:S07]  /*c890*/  FADD.FTZ R5, R127, R50 ;  /* 0x000000327f057221 */ /* 0x004fce0000010000 */
[----:B------:R-:W2:Y:S01]  /*c8a0*/  MUFU.EX2 R48, R83 ;  /* 0x0000005300307308 */ /* 0x000ea20000000800 */
[----:B0-----:R-:W-:Y:S01]  /*c8b0*/  FADD.FTZ R20, R46, R5 ;  /* 0x000000052e147221 */ /* 0x001fe20000010000 */
[----:B-1----:R-:W-:Y:S02]  /*c8c0*/  F2FP.BF16.F32.PACK_AB R139, R34, R21 ;  /* 0x00000015228b723e */ /* 0x002fe400000010ff */
[----:B------:R-:W-:-:S04]  /*c8d0*/  F2FP.BF16.F32.PACK_AB R127, R46, R127 ;  /* 0x0000007f2e7f723e */ /* 0x000fc800000010ff */
[----:B------:R-:W0:Y:S01]  /*c8e0*/  MUFU.EX2 R91, R91 ;  /* 0x0000005b005b7308 */ /* 0x000e220000000800 */
[----:B---3--:R-:W-:-:S07]  /*c8f0*/  FADD.FTZ R5, R121, R20 ;  /* 0x0000001479057221 */ /* 0x008fce0000010000 */
[----:B------:R-:W1:Y:S01]  /*c900*/  MUFU.EX2 R122, R122 ;  /* 0x0000007a007a7308 */ /* 0x000e620000000800 */
[C---:B--2---:R-:W-:Y:S01]  /*c910*/  FADD.FTZ R20, R48.reuse, R5 ;  /* 0x0000000530147221 */ /* 0x044fe20000010000 */
[----:B------:R-:W-:-:S06]  /*c920*/  F2FP.BF16.F32.PACK_AB R121, R48, R121 ;  /* 0x000000793079723e */ /* 0x000fcc00000010ff */
[----:B------:R-:W2:Y:S01]  /*c930*/  MUFU.EX2 R4, R87 ;  /* 0x0000005700047308 */ /* 0x000ea20000000800 */
[----:B0-----:R-:W-:-:S07]  /*c940*/  FADD.FTZ R5, R91, R20 ;  /* 0x000000145b057221 */ /* 0x001fce0000010000 */
[----:B------:R-:W0:Y:S01]  /*c950*/  MUFU.EX2 R77, R77 ;  /* 0x0000004d004d7308 */ /* 0x000e220000000800 */
[----:B-1----:R-:W-:Y:S01]  /*c960*/  FADD.FTZ R6, R122, R9 ;  /* 0x000000097a067221 */ /* 0x002fe20000010000 */
[C---:B--2---:R-:W-:Y:S01]  /*c970*/  FADD.FTZ R5, R4.reuse, R5 ;  /* 0x0000000504057221 */ /* 0x044fe20000010000 */
[----:B------:R-:W-:Y:S01]  /*c980*/  F2FP.BF16.F32.PACK_AB R123, R4, R91 ;  /* 0x0000005b047b723e */ /* 0x000fe200000010ff */
[----:B------:R-:W-:Y:S02]  /*c990*/  VIADD R4, R88, 0xfffffffe ;  /* 0xfffffffe58047836 */ /* 0x000fe40000000000 */
[C---:B0-----:R-:W-:Y:S01]  /*c9a0*/  FADD.FTZ R6, R77.reuse, R6 ;  /* 0x000000064d067221 */ /* 0x041fe20000010000 */
[----:B------:R-:W-:Y:S01]  /*c9b0*/  F2FP.BF16.F32.PACK_AB R122, R77, R122 ;  /* 0x0000007a4d7a723e */ /* 0x000fe200000010ff */
        /* <DEDUP_REMOVED lines=12> */
.L_x_1466:
[----:B------:R-:W-:-:S13]  /*ca80*/  ISETP.NE.AND P4, PT, R13, 0x1, PT ;  /* 0x000000010d00780c */ /* 0x000fda0003f85270 */
[----:B------:R-:W0:Y:S02]  /*ca90*/  @P4 LDC.64 R20, c[0x0][0x9e8] ;  /* 0x00027a00ff144b82 */ /* 0x000e240000000a00 */
[----:B0-----:R-:W-:-:S05]  /*caa0*/  @P4 IMAD.HI.U32 R20, R7, R20, RZ ;  /* 0x0000001407144227 */ /* 0x001fca00078e00ff */
[----:B------:R-:W-:-:S07]  /*cab0*/  @P4 SHF.R.U32.HI R7, RZ, R21, R20 ;  /* 0x00000015ff074219 */ /* 0x000fce0000011614 */
.L_x_1467:
[----:B------:R-:W-:Y:S05]  /*cac0*/  BSYNC B0 ;  /* 0x0000000000007941 */ /* 0x000fea0003800000 */
.L_x_1465:
[----:B------:R-:W-:-:S05]  /*cad0*/  IMAD R7, R7, R13, R13 ;  /* 0x0000000d07077224 */ /* 0x000fca00078e020d */
[----:B------:R-:W-:-:S07]  /*cae0*/  VIMNMX R12, R12, R7, PT ;  /* 0x000000070c0c7248 */ /* 0x000fce0003fe0100 */
.L_x_1464:
[----:B------:R-:W2:Y:S01]  /*caf0*/  LDL R9, [R1+0x38] ;  /* 0x0000380001097983 */ /* 0x000ea20000100800 */
[----:B------:R-:W-:Y:S01]  /*cb00*/  SHF.R.S32.HI R7, RZ, 0x1f, R12 ;  /* 0x0000001fff077819 */ /* 0x000fe2000001140c */
[----:B------:R-:W-:Y:S01]  /*cb10*/  ULDC UR4, c[0x0][0x9e4] ;  /* 0x0002790000047ab9 */ /* 0x000fe20000000800 */
[----:B------:R-:W-:Y:S01]  /*cb20*/  ULDC UR5, c[0x0][0x9e4] ;  /* 0x0002790000057ab9 */ /* 0x000fe20000000800 */
[----:B------:R-:W-:Y:S01]  /*cb30*/  ULDC UR6, c[0x0][0x9dc] ;  /* 0x0002770000067ab9 */ /* 0x000fe20000000800 */
[----:B------:R-:W-:Y:S01]  /*cb40*/  LEA.HI R7, R7, R12, RZ, 0x7 ;  /* 0x0000000c07077211 */ /* 0x000fe200078f38ff */
[----:B------:R-:W-:Y:S01]  /*cb50*/  ULDC UR7, c[0x0][0x9dc] ;  /* 0x0002770000077ab9 */ /* 0x000fe20000000800 */
[----:B------:R-:W-:Y:S01]  /*cb60*/  ULDC UR8, c[0x0][0x9e0] ;  /* 0x0002780000087ab9 */ /* 0x000fe20000000800 */
[----:B------:R-:W-:Y:S01]  /*cb70*/  ULDC UR9, c[0x0][0x9e0] ;  /* 0x0002780000097ab9 */ /* 0x000fe20000000800 */
[----:B------:R-:W-:Y:S02]  /*cb80*/  SHF.R.S32.HI R7, RZ, 0x7, R7 ;  /* 0x00000007ff077819 */ /* 0x000fe40000011407 */
        /* <DEDUP_REMOVED lines=16> */
[----:B--2---:R-:W-:-:S04]  /*cc90*/  VIMNMX R21, R9, R7, !PT ;  /* 0x0000000709157248 */ /* 0x004fc80007fe0100 */
[----:B------:R-:W-:-:S13]  /*cca0*/  ISETP.GE.AND P4, PT, R4, R21, PT ;  /* 0x000000150400720c */ /* 0x000fda0003f86270 */
[----:B------:R-:W-:Y:S05]  /*ccb0*/  @!P4 BRA `(.L_x_1468) ;  /* 0x0000002c00f0c947 */ /* 0x000fea0003800000 */
[----:B------:R-:W-:-:S07]  /*ccc0*/  IMAD.MOV.U32 R119, RZ, RZ, RZ ;  /* 0x000000ffff777224 */ /* 0x000fce00078e00ff */
.L_x_1486:
        /* <DEDUP_REMOVED lines=11> */
.L_x_1470:
[----:B------:R-:W-:Y:S01]  /*cd80*/  IMAD R9, R7, 0x8, R16 ;  /* 0x0000000807097824 */ /* 0x000fe200078e0210 */
[----:B------:R-:W-:-:S04]  /*cd90*/  SHF.L.U32 R0, R20, 0x1f, RZ ;  /* 0x0000001f14007819 */ /* 0x000fc800000006ff */
[----:B------:R0:W1:Y:S01]  /*cda0*/  SYNCS.PHASECHK.TRANS64.TRYWAIT P5, [R9+URZ+0x16830], R0 ;  /* 0x01683000090075a7 */ /* 0x00006200080a017f */
[----:B------:R-:W-:Y:S05]  /*cdb0*/  @!P0 BRA `(.L_x_1471) ;  /* 0x0000000000048947 */ /* 0x000fea0003800000 */
[----:B------:R-:W-:Y:S01]  /*cdc0*/  BPT.TRAP 0x1 ;  /* 0x000000040000795c */ /* 0x000fe20000300000 */
.L_x_1471:
[----:B------:R-:W-:Y:S04]  /*cdd0*/  BSSY B0, `(.L_x_1469) ;  /* 0x0000004000007945 */ /* 0x000fe80003800000 */
[----:B-1----:R-:W-:Y:S05]  /*cde0*/  @P5 BRA `(.L_x_1472) ;  /* 0x0000000000085947 */ /* 0x002fea0003800000 */
[----:B------:R-:W1:Y:S02]  /*cdf0*/  SYNCS.PHASECHK.TRANS64.TRYWAIT P5, [R9+URZ+0x16830], R0 ;  /* 0x01683000090075a7 */ /* 0x000e6400080a017f */
[----:B-1----:R-:W-:Y:S05]  /*ce00*/  @!P5 BRA `(.L_x_1473) ;  /* 0x00000134003cd947 */ /* 0x002fea0003800000 */
.L_x_1472:
[----:B------:R-:W-:Y:S05]  /*ce10*/  BSYNC B0 ;  /* 0x0000000000007941 */ /* 0x000fea0003800000 */
.L_x_1469:
[----:B------:R-:W2:Y:S01]  /*ce20*/  LDL R8, [R1+0x28] ;  /* 0x0000280001087983 */ /* 0x000ea20000100800 */
[----:B01----:R-:W-:Y:S01]  /*ce30*/  IMAD.MOV.U32 R9, RZ, RZ, 0x40000040 ;  /* 0x40000040ff097424 */ /* 0x003fe200078e00ff */
[----:B------:R-:W-:Y:S05]  /*ce40*/  WARPSYNC.ALL ;  /* 0x0000000000007948 */ /* 0x000fea0003800000 */
[----:B------:R-:W-:Y:S01]  /*ce50*/  R2UR UR23, R9 ;  /* 0x00000000091772ca */ /* 0x000fe200000e0000 */
[----:B------:R-:W-:Y:S01]  /*ce60*/  IMAD.MOV.U32 R13, RZ, RZ, 0x40000040 ;  /* 0x40000040ff0d7424 */ /* 0x000fe200078e00ff */
[----:B------:R-:W0:Y:S04]  /*ce70*/  S2R R0, SR_TID.X ;  /* 0x0000000000007919 */ /* 0x000e280000002100 */
[----:B------:R-:W-:Y:S01]  /*ce80*/  R2UR UR19, R13 ;  /* 0x000000000d1372ca */ /* 0x000fe200000e0000 */
[----:B------:R-:W-:Y:S01]  /*ce90*/  IMAD.MOV.U32 R25, RZ, RZ, 0x40000040 ;  /* 0x40000040ff197424 */ /* 0x000fe200078e00ff */
[----:B0-----:R-:W-:-:S05]  /*cea0*/  SHF.R.U32.HI R0, RZ, 0x7, R0 ;  /* 0x00000007ff007819 */ /* 0x001fca0000011600 */
[----:B------:R-:W-:Y:S01]  /*ceb0*/  VIADD R0, R0, 0x8 ;  /* 0x0000000800007836 */ /* 0x000fe20000000000 */
[----:B------:R-:W-:Y:S02]  /*cec0*/  R2UR UR12, R10 ;  /* 0x000000000a0c72ca */ /* 0x000fe400000e0000 */
[----:B------:R-:W-:Y:S02]  /*ced0*/  R2UR UR13, R11 ;  /* 0x000000000b0d72ca */ /* 0x000fe400000e0000 */
[C---:B------:R-:W-:Y:S02]  /*cee0*/  R2UR UR15, R25.reuse ;  /* 0x00000000190f72ca */ /* 0x040fe400000e0000 */
[----:B------:R-:W-:Y:S01]  /*cef0*/  R2UR UR27, R25 ;  /* 0x00000000191b72ca */ /* 0x000fe200000e0000 */
[----:B------:R0:W-:Y:S01]  /*cf00*/  BAR.SYNC.DEFER_BLOCKING R0, 0x100 ;  /* 0x000400000000751d */ /* 0x0001e20000010000 */
[----:B--2---:R-:W-:-:S04]  /*cf10*/  IMAD R24, R7, 0x400, R8 ;  /* 0x0000040007187824 */ /* 0x004fc800078e0208 */
[----:B------:R-:W-:-:S05]  /*cf20*/  VIADD R8, R24, 0x4 ;  /* 0x0000000418087836 */ /* 0x000fca0000000000 */
[----:B------:R-:W-:Y:S02]  /*cf30*/  R2UR UR22, R8 ;  /* 0x00000000081672ca */ /* 0x000fe400000e0000 */
[----:B------:R-:W2:Y:S01]  /*cf40*/  LDL.64 R8, [R1+0x8] ;  /* 0x0000080001087983 */ /* 0x000ea20000100a00 */
[----:B------:R-:W-:-:S05]  /*cf50*/  VIADD R12, R24, 0x2 ;  /* 0x00000002180c7836 */ /* 0x000fca0000000000 */
[----:B------:R-:W-:Y:S02]  /*cf60*/  R2UR UR18, R12 ;  /* 0x000000000c1272ca */ /* 0x000fe400000e0000 */
[----:B------:R-:W3:Y:S01]  /*cf70*/  LDL.64 R12, [R1] ;  /* 0x00000000010c7983 */ /* 0x000ee20000100a00 */
[C---:B------:R-:W-:Y:S01]  /*cf80*/  R2UR UR14, R24.reuse ;  /* 0x00000000180e72ca */ /* 0x040fe200000e0000 */
[----:B------:R-:W-:-:S05]  /*cf90*/  VIADD R24, R24, 0x6 ;  /* 0x0000000618187836 */ /* 0x000fca0000000000 */
[----:B------:R-:W-:Y:S02]  /*cfa0*/  R2UR UR26, R24 ;  /* 0x00000000181a72ca */ /* 0x000fe400000e0000 */
[----:B------:R-:W-:-:S06]  /*cfb0*/  WARPGROUP.ARRIVE ;  /* 0x00000000000079c5 */ /* 0x000fcc0000000000 */
[----:B------:R-:W-:Y:S03]  /*cfc0*/  HGMMA.64x128x16.F32.BF16 R24, gdesc[UR12], RZ, !UPT, gsb0 ;  /* 0x01e000000c1879f0 */ /* 0x000fe6000c0018ff */
[----:B------:R-:W-:Y:S02]  /*cfd0*/  WARPGROUP.DEPBAR.LE gsb0, 0x0 ;  /* 0x00008000000079c5 */ /* 0x000fe40000010000 */
[----:B------:R-:W-:Y:S01]  /*cfe0*/  WARPGROUP.ARRIVE ;  /* 0x00000000000079c5 */ /* 0x000fe20000000000 */
[----:B--2---:R-:W-:Y:S02]  /*cff0*/  R2UR UR16, R8 ;  /* 0x00000000081072ca */ /* 0x004fe400000e0000 */
[----:B------:R-:W-:-:S13]  /*d000*/  R2UR UR17, R9 ;  /* 0x00000000091172ca */ /* 0x000fda00000e0000 */
[----:B------:R-:W-:Y:S01]  /*d010*/  HGMMA.64x128x16.F32.BF16 R24, gdesc[UR16], R24, gsb0 ;  /* 0x01e00000101879f0 */ /* 0x000fe20008001818 */
[----:B---3--:R-:W-:Y:S02]  /*d020*/  R2UR UR20, R12 ;  /* 0x000000000c1472ca */ /* 0x008fe400000e0000 */
[----:B------:R-:W-:Y:S02]  /*d030*/  R2UR UR21, R13 ;  /* 0x000000000d1572ca */ /* 0x000fe400000e0000 */
[----:B------:R-:W-:Y:S02]  /*d040*/  R2UR UR24, R14 ;  /* 0x000000000e1872ca */ /* 0x000fe400000e0000 */
[----:B------:R-:W-:Y:S01]  /*d050*/  R2UR UR25, R15 ;  /* 0x000000000f1972ca */ /* 0x000fe200000e0000 */
[----:B------:R-:W-:Y:S02]  /*d060*/  WARPGROUP.DEPBAR.LE gsb0, 0x0 ;  /* 0x00008000000079c5 */ /* 0x000fe40000010000 */
[----:B------:R-:W-:-:S06]  /*d070*/  WARPGROUP.ARRIVE ;  /* 0x00000000000079c5 */ /* 0x000fcc0000000000 */
        /* <DEDUP_REMOVED lines=8> */
.L_x_1475:
[----:B------:R-:W-:Y:S01]  /*d100*/  SHF.L.U32 R0, R153, 0x1f, RZ ;  /* 0x0000001f99007819 */ /* 0x000fe200000006ff */
[----:B------:R-:W-:-:S04]  /*d110*/  IMAD R8, R17, 0x8, R16 ;  /* 0x0000000811087824 */ /* 0x000fc800078e0210 */
[----:B------:R0:W1:Y:S01]  /*d120*/  SYNCS.PHASECHK.TRANS64.TRYWAIT P4, [R8+URZ+0x16850], R0 ;  /* 0x01685000080075a7 */ /* 0x000062000808017f */
[----:B------:R-:W-:Y:S05]  /*d130*/  @!P0 BRA `(.L_x_1476) ;  /* 0x0000000000048947 */ /* 0x000fea0003800000 */
[----:B------:R-:W-:Y:S01]  /*d140*/  BPT.TRAP 0x1 ;  /* 0x000000040000795c */ /* 0x000fe20000300000 */
.L_x_1476:
[----:B-1----:R-:W-:Y:S05]  /*d150*/  @P4 BRA `(.L_x_1474) ;  /* 0x0000000000084947 */ /* 0x002fea0003800000 */
[----:B------:R-:W1:Y:S02]  /*d160*/  SYNCS.PHASECHK.TRANS64.TRYWAIT P4, [R8+URZ+0x16850], R0 ;  /* 0x01685000080075a7 */ /* 0x000e64000808017f */
[----:B-1----:R-:W-:Y:S05]  /*d170*/  @!P4 BRA `(.L_x_1477) ;  /* 0x000001300074c947 */ /* 0x002fea0003800000 */
.L_x_1474:
[----:B01----:R-:W-:Y:S01]  /*d180*/  VIADD R0, R16, 0x400 ;  /* 0x0000040010007836 */ /* 0x003fe20000000000 */
[----:B------:R-:W2:Y:S01]  /*d190*/  LDL R153, [R1+0x10] ;  /* 0x0000100001997983 */ /* 0x000ea20000100800 */
[----:B------:R-:W-:Y:S01]  /*d1a0*/  IMAD.MOV.U32 R9, RZ, RZ, 0x40000040 ;  /* 0x40000040ff097424 */ /* 0x000fe200078e00ff */
[----:B------:R-:W-:Y:S05]  /*d1b0*/  WARPSYNC.ALL ;  /* 0x0000000000007948 */ /* 0x000fea0003800000 */
[----:B------:R-:W-:Y:S01]  /*d1c0*/  SHF.R.U32.HI R0, RZ, 0x4, R0 ;  /* 0x00000004ff007819 */ /* 0x000fe20000011600 */
[----:B------:R-:W-:Y:S01]  /*d1d0*/  WARPGROUP.ARRIVE ;  /* 0x00000000000079c5 */ /* 0x000fe20000000000 */
[----:B------:R-:W-:-:S02]  /*d1e0*/  R2UR UR11, R9 ;  /* 0x00000000090b72ca */ /* 0x000fc400000e0000 */
[----:B------:R-:W-:-:S05]  /*d1f0*/  LOP3.LUT R0, R0, 0x3fff, RZ, 0xc0, !PT ;  /* 0x00003fff00007812 */ /* 0x000fca00078ec0ff */
[----:B------:R-:W-:Y:S02]  /*d200*/  IMAD R8, R17, 0x400, R0 ;  /* 0x0000040011087824 */ /* 0x000fe400078e0200 */
[----:B------:R-:W-:Y:S01]  /*d210*/  IMAD.MOV.U32 R13, RZ, RZ, 0x40000040 ;  /* 0x40000040ff0d7424 */ /* 0x000fe200078e00ff */
[----:B------:R-:W0:Y:S02]  /*d220*/  @P2 LDC R0, c[0x0][0x44c] ;  /* 0x00011300ff002b82 */ /* 0x000e240000000800 */
[----:B------:R-:W-:-:S13]  /*d230*/  R2UR UR10, R8 ;  /* 0x00000000080a72ca */ /* 0x000fda00000e0000 */
[----:B------:R-:W-:Y:S01]  /*d240*/  HGMMA.64x64x16.F32.BF16 R88, R148, gdesc[UR8].tnspB, R88, gsb0 ;  /* 0x40e0000894587df0 */ /* 0x000fe20008001858 */
[----:B------:R-:W-:Y:S01]  /*d250*/  VIADD R12, R8, 0x80 ;  /* 0x00000080080c7836 */ /* 0x000fe20000000000 */
[----:B------:R-:W-:-:S04]  /*d260*/  R2UR UR11, R13 ;  /* 0x000000000d0b72ca */ /* 0x000fc800000e0000 */
[----:B------:R-:W-:Y:S01]  /*d270*/  R2UR UR10, R12 ;  /* 0x000000000c0a72ca */ /* 0x000fe200000e0000 */
[----:B------:R-:W-:Y:S02]  /*d280*/  VIADD R12, R8, 0x100 ;  /* 0x00000100080c7836 */ /* 0x000fe40000000000 */
[----:B------:R-:W-:Y:S01]  /*d290*/  IMAD.MOV.U32 R13, RZ, RZ, 0x40000040 ;  /* 0x40000040ff0d7424 */ /* 0x000fe200078e00ff */
[----:B------:R-:W-:Y:S02]  /*d2a0*/  WARPGROUP.DEPBAR.LE gsb0, 0x0 ;  /* 0x00008000000079c5 */ /* 0x000fe40000010000 */
[----:B------:R-:W-:Y:S01]  /*d2b0*/  WARPGROUP.ARRIVE ;  /* 0x00000000000079c5 */ /* 0x000fe20000000000 */
[----:B------:R-:W3:Y:S04]  /*d2c0*/  LDL R149, [R1+0x20] ;  /* 0x0000200001957983 */ /* 0x000ee80000100800 */
[----:B------:R-:W3:Y:S02]  /*d2d0*/  LDL R151, [R1+0x30] ;  /* 0x0000300001977983 */ /* 0x000ee40000100800 */
[----:B------:R-:W-:Y:S01]  /*d2e0*/  HGMMA.64x64x16.F32.BF16 R88, R144, gdesc[UR8].tnspB, R88, gsb0 ;  /* 0x40e0000890587df0 */ /* 0x000fe20008001858 */
[----:B------:R-:W-:Y:S01]  /*d2f0*/  R2UR UR10, R12 ;  /* 0x000000000c0a72ca */ /* 0x000fe200000e0000 */
[----:B------:R-:W-:Y:S01]  /*d300*/  VIADD R12, R8, 0x180 ;  /* 0x00000180080c7836 */ /* 0x000fe20000000000 */
[----:B------:R-:W-:Y:S01]  /*d310*/  R2UR UR11, R13 ;  /* 0x000000000d0b72ca */ /* 0x000fe200000e0000 */
[----:B------:R-:W-:Y:S01]  /*d320*/  IMAD.MOV.U32 R13, RZ, RZ, 0x40000040 ;  /* 0x40000040ff0d7424 */ /* 0x000fe200078e00ff */
[----:B------:R-:W1:Y:S01]  /*d330*/  S2R R150, SR_TID.X ;  /* 0x0000000000967919 */ /* 0x000e620000002100 */
[----:B------:R-:W-:Y:S01]  /*d340*/  IMAD.MOV.U32 R9, RZ, RZ, 0x40000040 ;  /* 0x40000040ff097424 */ /* 0x000fe200078e00ff */
[----:B-1----:R-:W-:Y:S01]  /*d350*/  ISETP.GE.U32.AND P4, PT, R150, 0x180, PT ;  /* 0x000001809600780c */ /* 0x002fe20003f86070 */
[----:B------:R-:W-:-:S02]  /*d360*/  WARPGROUP.DEPBAR.LE gsb0, 0x0 ;  /* 0x00008000000079c5 */ /* 0x000fc40000010000 */
[----:B------:R-:W-:-:S06]  /*d370*/  WARPGROUP.ARRIVE ;  /* 0x00000000000079c5 */ /* 0x000fcc0000000000 */
[----:B------:R-:W-:Y:S01]  /*d380*/  HGMMA.64x64x16.F32.BF16 R88, R140, gdesc[UR8].tnspB, R88, gsb0 ;  /* 0x40e000088c587df0 */ /* 0x000fe20008001858 */
[----:B------:R-:W-:Y:S01]  /*d390*/  R2UR UR10, R12 ;  /* 0x000000000c0a72ca */ /* 0x000fe200000e0000 */
[----:B------:R-:W-:Y:S01]  /*d3a0*/  VIADD R12, R8, 0x200 ;  /* 0x00000200080c7836 */ /* 0x000fe20000000000 */
[----:B------:R-:W-:Y:S01]  /*d3b0*/  R2UR UR11, R13 ;  /* 0x000000000d0b72ca */ /* 0x000fe200000e0000 */
[----:B------:R-:W-:Y:S01]  /*d3c0*/  IMAD.MOV.U32 R13, RZ, RZ, 0x40000040 ;  /* 0x40000040ff0d7424 */ /* 0x000fe200078e00ff */
[----:B------:R-:W-:Y:S02]  /*d3d0*/  WARPGROUP.DEPBAR.LE gsb0, 0x0 ;  /* 0x00008000000079c5 */ /* 0x000fe40000010000 */
[----:B------:R-:W-:-:S09]  /*d3e0*/  WARPGROUP.ARRIVE ;  /* 0x00000000000079c5 */ /* 0x000fd20000000000 */
        /* <DEDUP_REMOVED lines=9> */
[C---:B------:R-:W-:Y:S01]  /*d480*/  VIADD R12, R8.reuse, 0x300 ;  /* 0x00000300080c7836 */ /* 0x040fe20000000000 */
[----:B------:R-:W-:Y:S01]  /*d490*/  R2UR UR11, R13 ;  /* 0x000000000d0b72ca */ /* 0x000fe200000e0000 */
[----:B------:R-:W-:Y:S02]  /*d4a0*/  IMAD.MOV.U32 R13, RZ, RZ, 0x40000040 ;  /* 0x40000040ff0d7424 */ /* 0x000fe400078e00ff */
[----:B------:R-:W-:Y:S01]  /*d4b0*/  VIADD R8, R8, 0x380 ;  /* 0x0000038008087836 */ /* 0x000fe20000000000 */
[----:B------:R-:W-:Y:S02]  /*d4c0*/  WARPGROUP.DEPBAR.LE gsb0, 0x0 ;  /* 0x00008000000079c5 */ /* 0x000fe40000010000 */
[----:B------:R-:W-:-:S07]  /*d4d0*/  WARPGROUP.ARRIVE ;  /* 0x00000000000079c5 */ /* 0x000fce0000000000 */
[----:B------:R-:W-:Y:S01]  /*d4e0*/  HGMMA.64x64x16.F32.BF16 R88, R128, gdesc[UR8].tnspB, R88, gsb0 ;  /* 0x40e0000880587df0 */ /* 0x000fe20008001858 */
[----:B------:R-:W-:Y:S02]  /*d4f0*/  R2UR UR10, R12 ;  /* 0x000000000c0a72ca */ /* 0x000fe400000e0000 */
[----:B------:R-:W-:Y:S01]  /*d500*/  R2UR UR11, R13 ;  /* 0x000000000d0b72ca */ /* 0x000fe200000e0000 */
[----:B------:R-:W-:Y:S02]  /*d510*/  WARPGROUP.DEPBAR.LE gsb0, 0x0 ;  /* 0x00008000000079c5 */ /* 0x000fe40000010000 */
[----:B------:R-:W-:-:S10]  /*d520*/  WARPGROUP.ARRIVE ;  /* 0x00000000000079c5 */ /* 0x000fd40000000000 */
[----:B------:R-:W-:Y:S01]  /*d530*/  HGMMA.64x64x16.F32.BF16 R88, R124, gdesc[UR8].tnspB, R88, gsb0 ;  /* 0x40e000087c587df0 */ /* 0x000fe20008001858 */
[----:B------:R-:W-:Y:S02]  /*d540*/  R2UR UR10, R8 ;  /* 0x00000000080a72ca */ /* 0x000fe400000e0000 */
[----:B------:R-:W-:Y:S01]  /*d550*/  R2UR UR11, R9 ;  /* 0x00000000090b72ca */ /* 0x000fe200000e0000 */
[----:B------:R-:W1:Y:S01]  /*d560*/  @P2 LDC R8, c[0x0][0x450] ;  /* 0x00011400ff082b82 */ /* 0x000e620000000800 */
[----:B------:R-:W-:Y:S01]  /*d570*/  @!P1 IMAD R9, R7, 0x8, R16 ;  /* 0x0000000807099824 */ /* 0x000fe200078e0210 */
[----:B------:R-:W-:Y:S02]  /*d580*/  WARPGROUP.DEPBAR.LE gsb0, 0x0 ;  /* 0x00008000000079c5 */ /* 0x000fe40000010000 */
[----:B------:R-:W-:-:S08]  /*d590*/  WARPGROUP.ARRIVE ;  /* 0x00000000000079c5 */ /* 0x000fd00000000000 */
[----:B------:R-:W-:Y:S03]  /*d5a0*/  HGMMA.64x64x16.F32.BF16 R88, R120, gdesc[UR8].tnspB, R88, gsb0 ;  /* 0x40e0000878587df0 */ /* 0x000fe60008001858 */
[----:B------:R-:W-:Y:S02]  /*d5b0*/  WARPGROUP.DEPBAR.LE gsb0, 0x0 ;  /* 0x00008000000079c5 */ /* 0x000fe40000010000 */
[----:B---3--:R-:W-:Y:S01]  /*d5c0*/  IMAD.IADD R123, R151, 0x1, R149 ;  /* 0x00000001977b7824 */ /* 0x008fe200078e0295 */
[----:B------:R-:W-:-:S03]  /*d5d0*/  SHF.R.U32.HI R151, RZ, 0x7, R150 ;  /* 0x00000007ff977819 */ /* 0x000fc60000011696 */
[----:B0-----:R-:W-:-:S05]  /*d5e0*/  @P2 IMAD.HI.U32 R0, R123, R0, RZ ;  /* 0x000000007b002227 */ /* 0x001fca00078e00ff */
[----:B-1----:R-:W-:Y:S01]  /*d5f0*/  @P2 SHF.R.U32.HI R123, RZ, R8, R0 ;  /* 0x00000008ff7b2219 */ /* 0x002fe20000011600 */
[----:B------:R-:W-:Y:S02]  /*d600*/  VIADD R0, R151, 0x9 ;  /* 0x0000000997007836 */ /* 0x000fe40000000000 */
[----:B------:R-:W-:Y:S02]  /*d610*/  @!P1 VIADD R8, R9, 0x16840 ;  /* 0x0001684009089836 */ /* 0x000fe40000000000 */
[----:B------:R-:W0:Y:S01]  /*d620*/  SHFL.IDX PT, R124, R123, RZ, 0x1c1f ;  /* 0x001c1fff7b7c7589 */ /* 0x000e2200000e0000 */
[----:B------:R-:W-:Y:S02]  /*d630*/  SEL R0, R0, 0x9, !P4 ;  /* 0x0000000900007807 */ /* 0x000fe40006000000 */
[----:B------:R-:W-:-:S03]  /*d640*/  @!P1 PRMT R8, RZ, 0x654, R8 ;  /* 0x00000654ff089816 */ /* 0x000fc60000000008 */
[----:B------:R1:W-:Y:S06]  /*d650*/  BAR.ARV R0, 0x100 ;  /* 0x000400000000751d */ /* 0x0003ec0000002000 */
[----:B------:R3:W-:Y:S01]  /*d660*/  @!P1 SYNCS.ARRIVE.TRANS64.RED.A1T0 RZ, [R8+URZ], RZ ;  /* 0x000000ff08ff99a7 */ /* 0x0007e2000810043f */
[----:B-1----:R-:W-:-:S05]  /*d670*/  IMAD.SHL.U32 R0, R4, 0x80, RZ ;  /* 0x0000008004007824 */ /* 0x002fca00078e00ff */
[----:B------:R-:W-:Y:S01]  /*d680*/  IADD3 R121, -R156, 0x1, -R0 ;  /* 0x000000019c797810 */ /* 0x000fe20007ffe900 */
[----:B---3--:R-:W-:-:S03]  /*d690*/  IMAD.U32 R8, RZ, RZ, UR6 ;  /* 0x00000006ff087e24 */ /* 0x008fc6000f8e00ff */
[----:B--2---:R-:W-:Y:S02]  /*d6a0*/  IADD3 R121, -R157, R121, R153 ;  /* 0x000000799d797210 */ /* 0x004fe40007ffe199 */
[----:B------:R-:W-:-:S03]  /*d6b0*/  LOP3.LUT R9, RZ, R8, RZ, 0x33, !PT ;  /* 0x00000008ff097212 */ /* 0x000fc600078e33ff */
[----:B------:R-:W-:Y:S02]  /*d6c0*/  VIADD R122, R121, UR8 ;  /* 0x00000008797a7c36 */ /* 0x000fe40008000000 */
[----:B------:R-:W-:Y:S02]  /*d6d0*/  IMAD.IADD R121, R9, 0x1, R121 ;  /* 0x0000000109797824 */ /* 0x000fe400078e0279 */
[--C-:B0-----:R-:W-:Y:S02]  /*d6e0*/  IMAD.IADD R120, R122, 0x1, R124.reuse ;  /* 0x000000017a787824 */ /* 0x101fe400078e027c */
[----:B------:R-:W-:Y:S01]  /*d6f0*/  IMAD.IADD R9, R121, 0x1, R124 ;  /* 0x0000000179097824 */ /* 0x000fe200078e027c */
[----:B------:R-:W-:Y:S06]  /*d700*/  @!P3 BRA `(.L_x_1478) ;  /* 0x000000000058b947 */ /* 0x000fec0003800000 */
[----:B------:R-:W-:Y:S01]  /*d710*/  IADD3 R124, -R157, R153, R124 ;  /* 0x000000999d7c7210 */ /* 0x000fe20007ffe17c */
[----:B------:R-:W-:Y:S03]  /*d720*/  BSSY B0, `(.L_x_1479) ;  /* 0x0000010000007945 */ /* 0x000fe60003800000 */
        /* <DEDUP_REMOVED lines=10> */
.L_x_1480:
[----:B------:R-:W-:-:S05]  /*d7d0*/  IMAD.U32 R125, RZ, RZ, UR4 ;  /* 0x00000004ff7d7e24 */ /* 0x000fca000f8e00ff */
[----:B------:R-:W-:-:S13]  /*d7e0*/  ISETP.NE.AND P4, PT, R125, 0x1, PT ;  /* 0x000000017d00780c */ /* 0x000fda0003f85270 */
[----:B------:R-:W0:Y:S02]  /*d7f0*/  @P4 LDC.64 R12, c[0x0][0x9e8] ;  /* 0x00027a00ff0c4b82 */ /* 0x000e240000000a00 */
[----:B0-----:R-:W-:-:S05]  /*d800*/  @P4 IMAD.HI.U32 R12, R124, R12, RZ ;  /* 0x0000000c7c0c4227 */ /* 0x001fca00078e00ff */
[----:B------:R-:W-:-:S07]  /*d810*/  @P4 SHF.R.U32.HI R124, RZ, R13, R12 ;  /* 0x0000000dff7c4219 */ /* 0x000fce000001160c */
.L_x_1481:
[----:B------:R-:W-:Y:S05]  /*d820*/  BSYNC B0 ;  /* 0x0000000000007941 */ /* 0x000fea0003800000 */
.L_x_1479:
[----:B------:R-:W-:-:S04]  /*d830*/  IMAD R124, R124, R125, -R0 ;  /* 0x0000007d7c7c7224 */ /* 0x000fc800078e0a00 */
[----:B------:R-:W-:-:S05]  /*d840*/  IMAD.IADD R124, R124, 0x1, -R156 ;  /* 0x000000017c7c7824 */ /* 0x000fca00078e0a9c */
[----:B------:R-:W-:Y:S02]  /*d850*/  VIMNMX R9, R9, R124, !PT ;  /* 0x0000007c09097248 */ /* 0x000fe40007fe0100 */
[----:B------:R-:W-:-:S07]  /*d860*/  VIADDMNMX R120, R124, R125, R120, PT ;  /* 0x0000007d7c787246 */ /* 0x000fce0003800178 */
.L_x_1478:
[----:B------:R-:W-:Y:S01]  /*d870*/  ISETP.GT.AND P5, PT, R4, -0x1, PT ;  /* 0xffffffff0400780c */ /* 0x000fe20003fa4270 */
[----:B------:R-:W0:Y:S03]  /*d880*/  SHFL.IDX PT, R123, R123, 0x1, 0x1c1f ;  /* 0x003c1f007b7b7f89 */ /* 0x000e2600000e0000 */
[----:B------:R-:W-:-:S04]  /*d890*/  ISETP.GT.AND P4, PT, R9, RZ, P5 ;  /* 0x000000ff0900720c */ /* 0x000fc80002f84270 */
[----:B------:R-:W-:-:S04]  /*d8a0*/  ISETP.LT.OR P4, PT, R120, 0x1, P4 ;  /* 0x000000017800780c */ /* 0x000fc80002781670 */
[----:B------:R-:W-:Y:S02]  /*d8b0*/  FSEL R24, R24, -INF , !P4 ;  /* 0xff80000018187808 */ /* 0x000fe40006000000 */
[----:B------:R-:W-:-:S04]  /*d8c0*/  ISETP.GT.AND P4, PT, R9, 0x1, P5 ;  /* 0x000000010900780c */ /* 0x000fc80002f84270 */
[----:B------:R-:W-:-:S04]  /*d8d0*/  ISETP.LT.OR P4, PT, R120, 0x2, P4 ;  /* 0x000000027800780c */ /* 0x000fc80002781670 */
[----:B------:R-:W-:Y:S02]  /*d8e0*/  FSEL R25, R25, -INF , !P4 ;  /* 0xff80000019197808 */ /* 0x000fe40006000000 */
[----:B------:R-:W-:Y:S01]  /*d8f0*/  ISETP.GT.AND P4, PT, R9, 0x8, P5 ;  /* 0x000000080900780c */ /* 0x000fe20002f84270 */
[--C-:B0-----:R-:W-:Y:S02]  /*d900*/  IMAD.IADD R122, R122, 0x1, R123.reuse ;  /* 0x000000017a7a7824 */ /* 0x101fe400078e027b */
[----:B------:R-:W-:Y:S01]  /*d910*/  IMAD.IADD R121, R121, 0x1, R123 ;  /* 0x0000000179797824 */ /* 0x000fe200078e027b */
[----:B------:R-:W-:-:S04]  /*d920*/  ISETP.LT.OR P4, PT, R120, 0x9, P4 ;  /* 0x000000097800780c */ /* 0x000fc80002781670 */
[----:B------:R-:W-:Y:S02]  /*d930*/  FSEL R28, R28, -INF , !P4 ;  /* 0xff8000001c1c7808 */ /* 0x000fe40006000000 */
[----:B------:R-:W-:-:S04]  /*d940*/  ISETP.GT.AND P4, PT, R9, 0x9, P5 ;  /* 0x000000090900780c */ /* 0x000fc80002f84270 */
        /* <DEDUP_REMOVED lines=85> */
[----:B------:R-:W-:Y:S01]  /*dea0*/  FSEL R85, R85, -INF , !P4 ;  /* 0xff80000055557808 */ /* 0x000fe20006000000 */
[----:B------:R-:W-:Y:S08]  /*deb0*/  @!P3 BRA `(.L_x_1482) ;  /* 0x000000000058b947 */ /* 0x000ff00003800000 */
        /* <DEDUP_REMOVED lines=12> */
.L_x_1484:
[----:B------:R-:W-:-:S05]  /*df80*/  IMAD.U32 R9, RZ, RZ, UR4 ;  /* 0x00000004ff097e24 */ /* 0x000fca000f8e00ff */
[----:B------:R-:W-:-:S13]  /*df90*/  ISETP.NE.AND P4, PT, R9, 0x1, PT ;  /* 0x000000010900780c */ /* 0x000fda0003f85270 */
[----:B------:R-:W0:Y:S02]  /*dfa0*/  @P4 LDC.64 R12, c[0x0][0x9e8] ;  /* 0x00027a00ff0c4b82 */ /* 0x000e240000000a00 */
[----:B0-----:R-:W-:-:S05]  /*dfb0*/  @P4 IMAD.HI.U32 R12, R123, R12, RZ ;  /* 0x0000000c7b0c4227 */ /* 0x001fca00078e00ff */
[----:B------:R-:W-:-:S07]  /*dfc0*/  @P4 SHF.R.U32.HI R123, RZ, R13, R12 ;  /* 0x0000000dff7b4219 */ /* 0x000fce000001160c */
.L_x_1485:
[----:B------:R-:W-:Y:S05]  /*dfd0*/  BSYNC B0 ;  /* 0x0000000000007941 */ /* 0x000fea0003800000 */
.L_x_1483:
[----:B------:R-:W-:-:S04]  /*dfe0*/  IMAD R0, R123, R9, -R0 ;  /* 0x000000097b007224 */ /* 0x000fc800078e0a00 */
[----:B------:R-:W-:-:S05]  /*dff0*/  IMAD.IADD R0, R0, 0x1, -R156 ;  /* 0x0000000100007824 */ /* 0x000fca00078e0a9c */
[----:B------:R-:W-:Y:S02]  /*e000*/  VIMNMX R121, R121, R0, !PT ;  /* 0x0000000079797248 */ /* 0x000fe40007fe0100 */
[----:B------:R-:W-:-:S07]  /*e010*/  VIADDMNMX R122, R0, R9, R122, PT ;  /* 0x00000009007a7246 */ /* 0x000fce000380017a */
.L_x_1482:
[----:B------:R-:W-:Y:S02]  /*e020*/  @!P1 IMAD R0, R17, 0x8, R16 ;  /* 0x0000000811009824 */ /* 0x000fe400078e0210 */
[----:B------:R-:W-:Y:S02]  /*e030*/  IMAD.MOV.U32 R153, RZ, RZ, R20 ;  /* 0x000000ffff997224 */ /* 0x000fe400078e0014 */
[----:B------:R-:W-:-:S05]  /*e040*/  @!P1 VIADD R0, R0, 0x16860 ;  /* 0x0001686000009836 */ /* 0x000fca0000000000 */
[----:B------:R-:W-:-:S04]  /*e050*/  @!P1 PRMT R0, RZ, 0x654, R0 ;  /* 0x00000654ff009816 */ /* 0x000fc80000000000 */
[----:B------:R0:W-:Y:S02]  /*e060*/  @!P1 SYNCS.ARRIVE.TRANS64.RED.A1T0 RZ, [R0+URZ], RZ ;  /* 0x000000ff00ff99a7 */ /* 0x0001e4000810043f */
[----:B0-----:R-:W-:-:S04]  /*e070*/  FMNMX.FTZ R0, R24, R3, !PT ;  /* 0x0000000318007209 */ /* 0x001fc80007810000 */
        /* <DEDUP_REMOVED lines=30> */
[----:B------:R-:W-:-:S05]  /*e260*/  FMNMX.FTZ R0, R85, R0, !PT ;  /* 0x0000000055007209 */ /* 0x000fca0007810000 */
[----:B------:R-:W0:Y:S02]  /*e270*/  SHFL.BFLY PT, R9, R0, 0x2, 0x1f ;  /* 0x0c401f0000097f89 */ /* 0x000e2400000e0000 */
[----:B0-----:R-:W-:-:S05]  /*e280*/  FMNMX.FTZ R9, R0, R9, !PT ;  /* 0x0000000900097209 */ /* 0x001fca0007810000 */
[----:B------:R-:W0:Y:S02]  /*e290*/  SHFL.BFLY PT, R0, R9, 0x1, 0x1f ;  /* 0x0c201f0009007f89 */ /* 0x000e2400000e0000 */
[----:B0-----:R-:W-:Y:S02]  /*e2a0*/  FMNMX.FTZ R9, R9, R0, !PT ;  /* 0x0000000009097209 */ /* 0x001fe40007810000 */
[----:B------:R-:W0:Y:S02]  /*e2b0*/  LDC R0, c[0x0][0x988] ;  /* 0x00026200ff007b82 */ /* 0x000e240000000800 */
[----:B------:R-:W-:-:S04]  /*e2c0*/  FSETP.NEU.FTZ.AND P4, PT, R9, -INF , PT ;  /* 0xff8000000900780b */ /* 0x000fc80003f9d000 */
[----:B------:R-:W-:-:S05]  /*e2d0*/  FSEL R12, R9, RZ, P4 ;  /* 0x000000ff090c7208 */ /* 0x000fca0002000000 */
[----:B------:R-:W-:Y:S01]  /*e2e0*/  FADD.FTZ R12, -R12, R3 ;  /* 0x000000030c0c7221 */ /* 0x000fe20000010100 */
[----:B0-----:R-:W-:-:S03]  /*e2f0*/  FMUL.FTZ R3, R9, R0 ;  /* 0x0000000009037220 */ /* 0x001fc60000410000 */
[-C--:B------:R-:W-:Y:S02]  /*e300*/  FMUL.FTZ R12, R12, R0.reuse ;  /* 0x000000000c0c7220 */ /* 0x080fe40000410000 */
[----:B------:R-:W-:Y:S02]  /*e310*/  FSEL R3, R3, RZ, P4 ;  /* 0x000000ff03037208 */ /* 0x000fe40002000000 */
[----:B------:R-:W-:Y:S02]  /*e320*/  ISETP.GT.AND P4, PT, R121, 0x1, P5 ;  /* 0x000000017900780c */ /* 0x000fe40002f84270 */
[----:B------:R-:W-:Y:S01]  /*e330*/  MUFU.EX2 R12, R12 ;  /* 0x0000000c000c7308 */ /* 0x000fe20000000800 */
[-CC-:B------:R-:W-:Y:S01]  /*e340*/  FFMA.FTZ R24, R24, R0.reuse, -R3.reuse ;  /* 0x0000000018187223 */ /* 0x180fe20000010803 */
[----:B------:R-:W-:Y:S01]  /*e350*/  ISETP.LT.OR P4, PT, R122, 0x2, P4 ;  /* 0x000000027a00780c */ /* 0x000fe20002781670 */
[-CC-:B------:R-:W-:Y:S01]  /*e360*/  FFMA.FTZ R25, R25, R0.reuse, -R3.reuse ;  /* 0x0000000019197223 */ /* 0x180fe20000010803 */
[-CC-:B------:R-:W-:Y:S01]  /*e370*/  FFMA.FTZ R28, R28, R0.reuse, -R3.reuse ;  /* 0x000000001c1c7223 */ /* 0x180fe20000010803 */
[----:B------:R-:W-:Y:S01]  /*e380*/  FFMA.FTZ R29, R29, R0, -R3 ;  /* 0x000000001d1d7223 */ /* 0x000fe20000010803 */
[----:B------:R-:W-:-:S02]  /*e390*/  FSEL R27, R27, -INF , !P4 ;  /* 0xff8000001b1b7808 */ /* 0x000fc40006000000 */
[----:B------:R-:W0:Y:S01]  /*e3a0*/  MUFU.EX2 R24, R24 ;  /* 0x0000001800187308 */ /* 0x000e220000000800 */
[----:B------:R-:W-:Y:S01]  /*e3b0*/  ISETP.GT.AND P4, PT, R121, 0x8, P5 ;  /* 0x000000087900780c */ /* 0x000fe20002f84270 */
[-CC-:B------:R-:W-:Y:S01]  /*e3c0*/  FFMA.FTZ R32, R32, R0.reuse, -R3.reuse ;  /* 0x0000000020207223 */ /* 0x180fe20000010803 */
[-CC-:B------:R-:W-:Y:S01]  /*e3d0*/  FFMA.FTZ R33, R33, R0.reuse, -R3.reuse ;  /* 0x0000000021217223 */ /* 0x180fe20000010803 */
[-CC-:B------:R-:W-:Y:S01]  /*e3e0*/  FFMA.FTZ R36, R36, R0.reuse, -R3.reuse ;  /* 0x0000000024247223 */ /* 0x180fe20000010803 */
[----:B------:R-:W-:Y:S01]  /*e3f0*/  ISETP.LT.OR P4, PT, R122, 0x9, P4 ;  /* 0x000000097a00780c */ /* 0x000fe20002781670 */
[-CC-:B------:R-:W-:Y:S01]  /*e400*/  FFMA.FTZ R37, R37, R0.reuse, -R3.reuse ;  /* 0x0000000025257223 */ /* 0x180fe20000010803 */
[-CC-:B------:R-:W-:Y:S01]  /*e410*/  FFMA.FTZ R40, R40, R0.reuse, -R3.reuse ;  /* 0x0000000028287223 */ /* 0x180fe20000010803 */
[----:B------:R-:W1:Y:S01]  /*e420*/  MUFU.EX2 R25, R25 ;  /* 0x0000001900197308 */ /* 0x000e620000000800 */
[----:B------:R-:W-:Y:S01]  /*e430*/  FSEL R30, R30, -INF , !P4 ;  /* 0xff8000001e1e7808 */ /* 0x000fe20006000000 */
[-CC-:B------:R-:W-:Y:S01]  /*e440*/  FFMA.FTZ R41, R41, R0.reuse, -R3.reuse ;  /* 0x0000000029297223 */ /* 0x180fe20000010803 */
[----:B------:R-:W-:Y:S01]  /*e450*/  ISETP.GT.AND P4, PT, R121, 0x9, P5 ;  /* 0x000000097900780c */ /* 0x000fe20002f84270 */
[-CC-:B------:R-:W-:Y:S01]  /*e460*/  FFMA.FTZ R44, R44, R0.reuse, -R3.reuse ;  /* 0x000000002c2c7223 */ /* 0x180fe20000010803 */
[-CC-:B------:R-:W-:Y:S01]  /*e470*/  FFMA.FTZ R45, R45, R0.reuse, -R3.reuse ;  /* 0x000000002d2d7223 */ /* 0x180fe20000010803 */
[--C-:B------:R-:W-:Y:S01]  /*e480*/  FFMA.FTZ R48, R48, R0, -R3.reuse ;  /* 0x0000000030307223 */ /* 0x100fe20000010803 */
[----:B------:R-:W-:Y:S01]  /*e490*/  ISETP.LT.OR P4, PT, R122, 0xa, P4 ;  /* 0x0000000a7a00780c */ /* 0x000fe20002781670 */
[----:B------:R-:W2:Y:S01]  /*e4a0*/  MUFU.EX2 R28, R28 ;  /* 0x0000001c001c7308 */ /* 0x000ea20000000800 */
[----:B0-----:R-:W-:Y:S01]  /*e4b0*/  FFMA.FTZ R6, R12, R6, R24 ;  /* 0x000000060c067223 */ /* 0x001fe20000010018 */
[-CC-:B------:R-:W-:Y:S01]  /*e4c0*/  FFMA.FTZ R49, R49, R0.reuse, -R3.reuse ;  /* 0x0000000031317223 */ /* 0x180fe20000010803 */
[----:B------:R-:W-:Y:S01]  /*e4d0*/  FSEL R31, R31, -INF , !P4 ;  /* 0xff8000001f1f7808 */ /* 0x000fe20006000000 */
[-CC-:B------:R-:W-:Y:S01]  /*e4e0*/  FFMA.FTZ R52, R52, R0.reuse, -R3.reuse ;  /* 0x0000000034347223 */ /* 0x180fe20000010803 */
[----:B------:R-:W-:Y:S01]  /*e4f0*/  ISETP.GT.AND P4, PT, R121, 0x10, P5 ;  /* 0x000000107900780c */ /* 0x000fe20002f84270 */
[-CC-:B------:R-:W-:Y:S01]  /*e500*/  FFMA.FTZ R53, R53, R0.reuse, -R3.reuse ;  /* 0x0000000035357223 */ /* 0x180fe20000010803 */
[--C-:B------:R-:W-:Y:S01]  /*e510*/  FFMA.FTZ R56, R56, R0, -R3.reuse ;  /* 0x0000000038387223 */ /* 0x100fe20000010803 */
[----:B------:R-:W0:Y:S01]  /*e520*/  MUFU.EX2 R29, R29 ;  /* 0x0000001d001d7308 */ /* 0x000e220000000800 */
[----:B------:R-:W-:Y:S01]  /*e530*/  ISETP.LT.OR P4, PT, R122, 0x11, P4 ;  /* 0x000000117a00780c */ /* 0x000fe20002781670 */
[C---:B-1----:R-:W-:Y:S01]  /*e540*/  FADD.FTZ R6, R25.reuse, R6 ;  /* 0x0000000619067221 */ /* 0x042fe20000010000 */
[----:B------:R-:W-:Y:S01]  /*e550*/  F2FP.BF16.F32.PACK_AB R148, R25, R24 ;  /* 0x000000181994723e */ /* 0x000fe200000010ff */
[-CC-:B------:R-:W-:Y:S01]  /*e560*/  FFMA.FTZ R57, R57, R0.reuse, -R3.reuse ;  /* 0x0000000039397223 */ /* 0x180fe20000010803 */
[----:B------:R-:W-:Y:S01]  /*e570*/  FSEL R34, R34, -INF , !P4 ;  /* 0xff80000022227808 */ /* 0x000fe20006000000 */
[-CC-:B------:R-:W-:Y:S01]  /*e580*/  FFMA.FTZ R60, R60, R0.reuse, -R3.reuse ;  /* 0x000000003c3c7223 */ /* 0x180fe20000010803 */
[----:B------:R-:W-:Y:S01]  /*e590*/  ISETP.GT.AND P4, PT, R121, 0x11, P5 ;  /* 0x000000117900780c */ /* 0x000fe20002f84270 */
[----:B------:R-:W1:Y:S01]  /*e5a0*/  MUFU.EX2 R32, R32 ;  /* 0x0000002000207308 */ /* 0x000e620000000800 */
[----:B--2---:R-:W-:Y:S01]  /*e5b0*/  FADD.FTZ R6, R28, R6 ;  /* 0x000000061c067221 */ /* 0x004fe20000010000 */
[-CC-:B------:R-:W-:Y:S01]  /*e5c0*/  FFMA.FTZ R61, R61, R0.reuse, -R3.reuse ;  /* 0x000000003d3d7223 */ /* 0x180fe20000010803 */
[----:B------:R-:W-:Y:S01]  /*e5d0*/  ISETP.LT.OR P4, PT, R122, 0x12, P4 ;  /* 0x000000127a00780c */ /* 0x000fe20002781670 */
[-CC-:B------:R-:W-:Y:S01]  /*e5e0*/  FFMA.FTZ R64, R64, R0.reuse, -R3.reuse ;  /* 0x0000000040407223 */ /* 0x180fe20000010803 */
[-CC-:B------:R-:W-:Y:S01]  /*e5f0*/  FFMA.FTZ R65, R65, R0.reuse, -R3.reuse ;  /* 0x0000000041417223 */ /* 0x180fe20000010803 */
[-CC-:B------:R-:W-:Y:S01]  /*e600*/  FFMA.FTZ R68, R68, R0.reuse, -R3.reuse ;  /* 0x0000000044447223 */ /* 0x180fe20000010803 */
[----:B------:R-:W-:Y:S01]  /*e610*/  FSEL R35, R35, -INF , !P4 ;  /* 0xff80000023237808 */ /* 0x000fe20006000000 */
[----:B------:R-:W2:Y:S01]  /*e620*/  MUFU.EX2 R33, R33 ;  /* 0x0000002100217308 */ /* 0x000ea20000000800 */
[----:B------:R-:W-:Y:S01]  /*e630*/  ISETP.GT.AND P4, PT, R121, 0x18, P5 ;  /* 0x000000187900780c */ /* 0x000fe20002f84270 */
[----:B0-----:R-:W-:Y:S01]  /*e640*/  FADD.FTZ R6, R29, R6 ;  /* 0x000000061d067221 */ /* 0x001fe20000010000 */
[-CC-:B------:R-:W-:Y:S01]  /*e650*/  FFMA.FTZ R69, R69, R0.reuse, -R3.reuse ;  /* 0x0000000045457223 */ /* 0x180fe20000010803 */
[-CC-:B------:R-:W-:Y:S01]  /*e660*/  FFMA.FTZ R72, R72, R0.reuse, -R3.reuse ;  /* 0x0000000048487223 */ /* 0x180fe20000010803 */
[----:B------:R-:W-:Y:S01]  /*e670*/  ISETP.LT.OR P4, PT, R122, 0x19, P4 ;  /* 0x000000197a00780c */ /* 0x000fe20002781670 */
[-CC-:B------:R-:W-:Y:S01]  /*e680*/  FFMA.FTZ R73, R73, R0.reuse, -R3.reuse ;  /* 0x0000000049497223 */ /* 0x180fe20000010803 */
[-CC-:B------:R-:W-:Y:S01]  /*e690*/  FFMA.FTZ R76, R76, R0.reuse, -R3.reuse ;  /* 0x000000004c4c7223 */ /* 0x180fe20000010803 */
[----:B------:R-:W0:Y:S01]  /*e6a0*/  MUFU.EX2 R36, R36 ;  /* 0x0000002400247308 */ /* 0x000e220000000800 */
[----:B------:R-:W-:Y:S01]  /*e6b0*/  FSEL R38, R38, -INF , !P4 ;  /* 0xff80000026267808 */ /* 0x000fe20006000000 */
[----:B-1----:R-:W-:Y:S01]  /*e6c0*/  FADD.FTZ R6, R32, R6 ;  /* 0x0000000620067221 */ /* 0x002fe20000010000 */
[----:B------:R-:W-:Y:S01]  /*e6d0*/  ISETP.GT.AND P4, PT, R121, 0x19, P5 ;  /* 0x000000197900780c */ /* 0x000fe20002f84270 */
[-CC-:B------:R-:W-:Y:S01]  /*e6e0*/  FFMA.FTZ R77, R77, R0.reuse, -R3.reuse ;  /* 0x000000004d4d7223 */ /* 0x180fe20000010803 */
[-CC-:B------:R-:W-:Y:S01]  /*e6f0*/  FFMA.FTZ R80, R80, R0.reuse, -R3.reuse ;  /* 0x0000000050507223 */ /* 0x180fe20000010803 */
[-CC-:B------:R-:W-:Y:S01]  /*e700*/  FFMA.FTZ R81, R81, R0.reuse, -R3.reuse ;  /* 0x0000000051517223 */ /* 0x180fe20000010803 */
[----:B------:R-:W-:Y:S01]  /*e710*/  ISETP.LT.OR P4, PT, R122, 0x1a, P4 ;  /* 0x0000001a7a00780c */ /* 0x000fe20002781670 */
[----:B------:R-:W1:Y:S01]  /*e720*/  MUFU.EX2 R37, R37 ;  /* 0x0000002500257308 */ /* 0x000e620000000800 */
[----:B--2---:R-:W-:Y:S01]  /*e730*/  FADD.FTZ R6, R33, R6 ;  /* 0x0000000621067221 */ /* 0x004fe20000010000 */
[-CC-:B------:R-:W-:Y:S01]  /*e740*/  FFMA.FTZ R84, R84, R0.reuse, -R3.reuse ;  /* 0x0000000054547223 */ /* 0x180fe20000010803 */
[----:B------:R-:W-:Y:S01]  /*e750*/  FSEL R39, R39, -INF , !P4 ;  /* 0xff80000027277808 */ /* 0x000fe20006000000 */
[----:B------:R-:W-:Y:S01]  /*e760*/  FFMA.FTZ R3, R85, R0, -R3 ;  /* 0x0000000055037223 */ /* 0x000fe20000010803 */
[----:B------:R-:W-:Y:S01]  /*e770*/  ISETP.GT.AND P4, PT, R121, 0x20, P5 ;  /* 0x000000207900780c */ /* 0x000fe20002f84270 */
[-C--:B------:R-:W-:Y:S01]  /*e780*/  FMUL.FTZ R88, R88, R12.reuse ;  /* 0x0000000c58587220 */ /* 0x080fe20000410000 */
[-C--:B------:R-:W-:Y:S01]  /*e790*/  FMUL.FTZ R89, R89, R12.reuse ;  /* 0x0000000c59597220 */ /* 0x080fe20000410000 */
[----:B------:R-:W2:Y:S01]  /*e7a0*/  MUFU.EX2 R40, R40 ;  /* 0x0000002800287308 */ /* 0x000ea20000000800 */
[----:B------:R-:W-:Y:S01]  /*e7b0*/  ISETP.LT.OR P4, PT, R122, 0x21, P4 ;  /* 0x000000217a00780c */ /* 0x000fe20002781670 */
[----:B0-----:R-:W-:Y:S01]  /*e7c0*/  FADD.FTZ R6, R36, R6 ;  /* 0x0000000624067221 */ /* 0x001fe20000010000 */
[-C--:B------:R-:W-:Y:S01]  /*e7d0*/  FMUL.FTZ R92, R92, R12.reuse ;  /* 0x0000000c5c5c7220 */ /* 0x080fe20000410000 */
[-C--:B------:R-:W-:Y:S01]  /*e7e0*/  FMUL.FTZ R93, R93, R12.reuse ;  /* 0x0000000c5d5d7220 */ /* 0x080fe20000410000 */
[----:B------:R-:W-:Y:S01]  /*e7f0*/  FSEL R42, R42, -INF , !P4 ;  /* 0xff8000002a2a7808 */ /* 0x000fe20006000000 */
[-C--:B------:R-:W-:Y:S01]  /*e800*/  FMUL.FTZ R96, R96, R12.reuse ;  /* 0x0000000c60607220 */ /* 0x080fe20000410000 */
[----:B------:R-:W-:Y:S01]  /*e810*/  ISETP.GT.AND P4, PT, R121, 0x21, P5 ;  /* 0x000000217900780c */ /* 0x000fe20002f84270 */
[----:B------:R-:W0:Y:S01]  /*e820*/  MUFU.EX2 R41, R41 ;  /* 0x0000002900297308 */ /* 0x000e220000000800 */
[----:B-1----:R-:W-:Y:S01]  /*e830*/  FADD.FTZ R25, R37, R6 ;  /* 0x0000000625197221 */ /* 0x002fe20000010000 */
[-C--:B------:R-:W-:Y:S01]  /*e840*/  FMUL.FTZ R97, R97, R12.reuse ;  /* 0x0000000c61617220 */ /* 0x080fe20000410000 */
[----:B------:R-:W-:Y:S01]  /*e850*/  ISETP.LT.OR P4, PT, R122, 0x22, P4 ;  /* 0x000000227a00780c */ /* 0x000fe20002781670 */
[-C--:B------:R-:W-:Y:S01]  /*e860*/  FMUL.FTZ R100, R100, R12.reuse ;  /* 0x0000000c64647220 */ /* 0x080fe20000410000 */
[-C--:B------:R-:W-:Y:S01]  /*e870*/  FMUL.FTZ R101, R101, R12.reuse ;  /* 0x0000000c65657220 */ /* 0x080fe20000410000 */
[-C--:B------:R-:W-:Y:S01]  /*e880*/  FMUL.FTZ R104, R104, R12.reuse ;  /* 0x0000000c68687220 */ /* 0x080fe20000410000 */
[----:B------:R-:W-:Y:S01]  /*e890*/  FSEL R43, R43, -INF , !P4 ;  /* 0xff8000002b2b7808 */ /* 0x000fe20006000000 */
[----:B------:R-:W1:Y:S01]  /*e8a0*/  MUFU.EX2 R44, R44 ;  /* 0x0000002c002c7308 */ /* 0x000e620000000800 */
[----:B------:R-:W-:Y:S01]  /*e8b0*/  ISETP.GT.AND P4, PT, R121, 0x28, P5 ;  /* 0x000000287900780c */ /* 0x000fe20002f84270 */
[----:B--2---:R-:W-:Y:S01]  /*e8c0*/  FADD.FTZ R6, R40, R25 ;  /* 0x0000001928067221 */ /* 0x004fe20000010000 */
[-C--:B------:R-:W-:Y:S01]  /*e8d0*/  FMUL.FTZ R105, R105, R12.reuse ;  /* 0x0000000c69697220 */ /* 0x080fe20000410000 */
[-C--:B------:R-:W-:Y:S01]  /*e8e0*/  FMUL.FTZ R108, R108, R12.reuse ;  /* 0x0000000c6c6c7220 */ /* 0x080fe20000410000 */
[----:B------:R-:W-:Y:S01]  /*e8f0*/  ISETP.LT.OR P4, PT, R122, 0x29, P4 ;  /* 0x000000297a00780c */ /* 0x000fe20002781670 */
[-C--:B------:R-:W-:Y:S01]  /*e900*/  FMUL.FTZ R109, R109, R12.reuse ;  /* 0x0000000c6d6d7220 */ /* 0x080fe20000410000 */
[-C--:B------:R-:W-:Y:S01]  /*e910*/  FMUL.FTZ R112, R112, R12.reuse ;  /* 0x0000000c70707220 */ /* 0x080fe20000410000 */
[----:B------:R-:W2:Y:S01]  /*e920*/  MUFU.EX2 R45, R45 ;  /* 0x0000002d002d7308 */ /* 0x000ea20000000800 */
[----:B------:R-:W-:Y:S01]  /*e930*/  FSEL R46, R46, -INF , !P4 ;  /* 0xff8000002e2e7808 */ /* 0x000fe20006000000 */
[----:B0-----:R-:W-:Y:S01]  /*e940*/  FADD.FTZ R25, R41, R6 ;  /* 0x0000000629197221 */ /* 0x001fe20000010000 */
[----:B------:R-:W-:Y:S01]  /*e950*/  ISETP.GT.AND P4, PT, R121, 0x29, P5 ;  /* 0x000000297900780c */ /* 0x000fe20002f84270 */
[-C--:B------:R-:W-:Y:S01]  /*e960*/  FMUL.FTZ R113, R113, R12.reuse ;  /* 0x0000000c71717220 */ /* 0x080fe20000410000 */
[-C--:B------:R-:W-:Y:S01]  /*e970*/  FMUL.FTZ R116, R116, R12.reuse ;  /* 0x0000000c74747220 */ /* 0x080fe20000410000 */
[----:B------:R-:W-:Y:S01]  /*e980*/  FMUL.FTZ R117, R117, R12 ;  /* 0x0000000c75757220 */ /* 0x000fe20000410000 */
[----:B------:R-:W-:Y:S01]  /*e990*/  ISETP.LT.OR P4, PT, R122, 0x2a, P4 ;  /* 0x0000002a7a00780c */ /* 0x000fe20002781670 */
[----:B------:R-:W-:Y:S01]  /*e9a0*/  MUFU.EX2 R48, R48 ;  /* 0x0000003000307308 */ /* 0x000fe20000000800 */
[----:B-1----:R-:W-:Y:S01]  /*e9b0*/  FADD.FTZ R6, R44, R25 ;  /* 0x000000192c067221 */ /* 0x002fe20000010000 */
[----:B------:R-:W-:-:S02]  /*e9c0*/  F2FP.BF16.F32.PACK_AB R150, R29, R28 ;  /* 0x0000001c1d96723e */ /* 0x000fc400000010ff */
[----:B------:R-:W-:Y:S02]  /*e9d0*/  FSEL R47, R47, -INF , !P4 ;  /* 0xff8000002f2f7808 */ /* 0x000fe40006000000 */
[----:B------:R-:W-:Y:S02]  /*e9e0*/  ISETP.GT.AND P4, PT, R121, 0x30, P5 ;  /* 0x000000307900780c */ /* 0x000fe40002f84270 */
[----:B------:R-:W0:Y:S01]  /*e9f0*/  MUFU.EX2 R49, R49 ;  /* 0x0000003100317308 */ /* 0x000e220000000800 */
[----:B--2---:R-:W-:Y:S01]  /*ea00*/  FADD.FTZ R25, R45, R6 ;  /* 0x000000062d197221 */ /* 0x004fe20000010000 */
[----:B------:R-:W-:Y:S02]  /*ea10*/  ISETP.LT.OR P4, PT, R122, 0x31, P4 ;  /* 0x000000317a00780c */ /* 0x000fe40002781670 */
[----:B------:R-:W-:Y:S02]  /*ea20*/  F2FP.BF16.F32.PACK_AB R144, R33, R32 ;  /* 0x000000202190723e */ /* 0x000fe400000010ff */
[----:B------:R-:W-:-:S02]  /*ea30*/  FSEL R50, R50, -INF , !P4 ;  /* 0xff80000032327808 */ /* 0x000fc40006000000 */
[----:B------:R-:W-:Y:S01]  /*ea40*/  ISETP.GT.AND P4, PT, R121, 0x31, P5 ;  /* 0x000000317900780c */ /* 0x000fe20002f84270 */
[----:B------:R-:W-:Y:S01]  /*ea50*/  MUFU.EX2 R52, R52 ;  /* 0x0000003400347308 */ /* 0x000fe20000000800 */
[----:B------:R-:W-:Y:S02]  /*ea60*/  F2FP.BF16.F32.PACK_AB R146, R37, R36 ;  /* 0x000000242592723e */ /* 0x000fe400000010ff */
[----:B------:R-:W-:Y:S02]  /*ea70*/  ISETP.LT.OR P4, PT, R122, 0x32, P4 ;  /* 0x000000327a00780c */ /* 0x000fe40002781670 */
[----:B------:R-:W-:Y:S02]  /*ea80*/  F2FP.BF16.F32.PACK_AB R140, R41, R40 ;  /* 0x00000028298c723e */ /* 0x000fe400000010ff */
[----:B------:R-:W-:Y:S01]  /*ea90*/  FSEL R51, R51, -INF , !P4 ;  /* 0xff80000033337808 */ /* 0x000fe20006000000 */
[----:B------:R-:W1:Y:S01]  /*eaa0*/  MUFU.EX2 R53, R53 ;  /* 0x0000003500357308 */ /* 0x000e620000000800 */
[----:B------:R-:W-:-:S02]  /*eab0*/  ISETP.GT.AND P4, PT, R121, 0x38, P5 ;  /* 0x000000387900780c */ /* 0x000fc40002f84270 */
[----:B------:R-:W-:Y:S02]  /*eac0*/  F2FP.BF16.F32.PACK_AB R142, R45, R44 ;  /* 0x0000002c2d8e723e */ /* 0x000fe400000010ff */
[----:B------:R-:W-:Y:S02]  /*ead0*/  ISETP.LT.OR P4, PT, R122, 0x39, P4 ;  /* 0x000000397a00780c */ /* 0x000fe40002781670 */
[----:B0-----:R-:W-:Y:S01]  /*eae0*/  F2FP.BF16.F32.PACK_AB R136, R49, R48 ;  /* 0x000000303188723e */ /* 0x001fe200000010ff */
[----:B------:R-:W-:Y:S01]  /*eaf0*/  MUFU.EX2 R56, R56 ;  /* 0x0000003800387308 */ /* 0x000fe20000000800 */
[----:B------:R-:W-:Y:S02]  /*eb00*/  FSEL R54, R54, -INF , !P4 ;  /* 0xff80000036367808 */ /* 0x000fe40006000000 */
[----:B------:R-:W-:-:S04]  /*eb10*/  ISETP.GT.AND P4, PT, R121, 0x39, P5 ;  /* 0x000000397900780c */ /* 0x000fc80002f84270 */
[----:B------:R-:W-:Y:S01]  /*eb20*/  ISETP.LT.OR P4, PT, R122, 0x3a, P4 ;  /* 0x0000003a7a00780c */ /* 0x000fe20002781670 */
[----:B------:R-:W0:Y:S01]  /*eb30*/  MUFU.EX2 R57, R57 ;  /* 0x0000003900397308 */ /* 0x000e220000000800 */
[----:B-1----:R-:W-:Y:S02]  /*eb40*/  F2FP.BF16.F32.PACK_AB R138, R53, R52 ;  /* 0x00000034358a723e */ /* 0x002fe400000010ff */
[----:B------:R-:W-:Y:S02]  /*eb50*/  FSEL R55, R55, -INF , !P4 ;  /* 0xff80000037377808 */ /* 0x000fe40006000000 */
[----:B------:R-:W-:-:S03]  /*eb60*/  ISETP.GT.AND P4, PT, R121, 0x40, P5 ;  /* 0x000000407900780c */ /* 0x000fc60002f84270 */
[----:B------:R-:W-:Y:S01]  /*eb70*/  MUFU.EX2 R60, R60 ;  /* 0x0000003c003c7308 */ /* 0x000fe20000000800 */
[----:B------:R-:W-:-:S04]  /*eb80*/  ISETP.LT.OR P4, PT, R122, 0x41, P4 ;  /* 0x000000417a00780c */ /* 0x000fc80002781670 */
[----:B------:R-:W-:Y:S02]  /*eb90*/  FSEL R58, R58, -INF , !P4 ;  /* 0xff8000003a3a7808 */ /* 0x000fe40006000000 */
[----:B------:R-:W-:Y:S01]  /*eba0*/  ISETP.GT.AND P4, PT, R121, 0x41, P5 ;  /* 0x000000417900780c */ /* 0x000fe20002f84270 */
[----:B------:R-:W1:Y:S01]  /*ebb0*/  MUFU.EX2 R61, R61 ;  /* 0x0000003d003d7308 */ /* 0x000e620000000800 */
[----:B0-----:R-:W-:Y:S02]  /*ebc0*/  F2FP.BF16.F32.PACK_AB R132, R57, R56 ;  /* 0x000000383984723e */ /* 0x001fe400000010ff */
[----:B------:R-:W-:-:S04]  /*ebd0*/  ISETP.LT.OR P4, PT, R122, 0x42, P4 ;  /* 0x000000427a00780c */ /* 0x000fc80002781670 */
[----:B------:R-:W-:Y:S01]  /*ebe0*/  FSEL R59, R59, -INF , !P4 ;  /* 0xff8000003b3b7808 */ /* 0x000fe20006000000 */
[----:B------:R-:W-:Y:S01]  /*ebf0*/  MUFU.EX2 R64, R64 ;  /* 0x0000004000407308 */ /* 0x000fe20000000800 */
[----:B------:R-:W-:-:S04]  /*ec00*/  ISETP.GT.AND P4, PT, R121, 0x48, P5 ;  /* 0x000000487900780c */ /* 0x000fc80002f84270 */
[----:B------:R-:W-:-:S03]  /*ec10*/  ISETP.LT.OR P4, PT, R122, 0x49, P4 ;  /* 0x000000497a00780c */ /* 0x000fc60002781670 */
[----:B------:R-:W0:Y:S01]  /*ec20*/  MUFU.EX2 R65, R65 ;  /* 0x0000004100417308 */ /* 0x000e220000000800 */
[----:B------:R-:W-:Y:S02]  /*ec30*/  FSEL R62, R62, -INF , !P4 ;  /* 0xff8000003e3e7808 */ /* 0x000fe40006000000 */
[----:B------:R-:W-:Y:S02]  /*ec40*/  ISETP.GT.AND P4, PT, R121, 0x49, P5 ;  /* 0x000000497900780c */ /* 0x000fe40002f84270 */
[----:B-1----:R-:W-:Y:S02]  /*ec50*/  F2FP.BF16.F32.PACK_AB R134, R61, R60 ;  /* 0x0000003c3d86723e */ /* 0x002fe400000010ff */
[----:B------:R-:W-:Y:S01]  /*ec60*/  ISETP.LT.OR P4, PT, R122, 0x4a, P4 ;  /* 0x0000004a7a00780c */ /* 0x000fe20002781670 */
[----:B------:R-:W-:Y:S03]  /*ec70*/  MUFU.EX2 R68, R68 ;  /* 0x0000004400447308 */ /* 0x000fe60000000800 */
[----:B------:R-:W-:-:S02]  /*ec80*/  FSEL R63, R63, -INF , !P4 ;  /* 0xff8000003f3f7808 */ /* 0x000fc40006000000 */
[----:B------:R-:W-:-:S03]  /*ec90*/  ISETP.GT.AND P4, PT, R121, 0x50, P5 ;  /* 0x000000507900780c */ /* 0x000fc60002f84270 */
[----:B------:R-:W1:Y:S01]  /*eca0*/  MUFU.EX2 R69, R69 ;  /* 0x0000004500457308 */ /* 0x000e620000000800 */
[----:B------:R-:W-:Y:S02]  /*ecb0*/  ISETP.LT.OR P4, PT, R122, 0x51, P4 ;  /* 0x000000517a00780c */ /* 0x000fe40002781670 */
[----:B0-----:R-:W-:Y:S02]  /*ecc0*/  F2FP.BF16.F32.PACK_AB R128, R65, R64 ;  /* 0x000000404180723e */ /* 0x001fe400000010ff */
[----:B------:R-:W-:Y:S02]  /*ecd0*/  FSEL R66, R66, -INF , !P4 ;  /* 0xff80000042427808 */ /* 0x000fe40006000000 */
[----:B------:R-:W-:Y:S01]  /*ece0*/  ISETP.GT.AND P4, PT, R121, 0x51, P5 ;  /* 0x000000517900780c */ /* 0x000fe20002f84270 */
[----:B------:R-:W-:Y:S03]  /*ecf0*/  MUFU.EX2 R72, R72 ;  /* 0x0000004800487308 */ /* 0x000fe60000000800 */
[----:B------:R-:W-:-:S04]  /*ed00*/  ISETP.LT.OR P4, PT, R122, 0x52, P4 ;  /* 0x000000527a00780c */ /* 0x000fc80002781670 */
[----:B------:R-:W-:Y:S01]  /*ed10*/  FSEL R67, R67, -INF , !P4 ;  /* 0xff80000043437808 */ /* 0x000fe20006000000 */
[----:B------:R-:W0:Y:S01]  /*ed20*/  MUFU.EX2 R73, R73 ;  /* 0x0000004900497308 */ /* 0x000e220000000800 */
[----:B------:R-:W-:Y:S02]  /*ed30*/  ISETP.GT.AND P4, PT, R121, 0x58, P5 ;  /* 0x000000587900780c */ /* 0x000fe40002f84270 */
[----:B-1----:R-:W-:Y:S02]  /*ed40*/  F2FP.BF16.F32.PACK_AB R130, R69, R68 ;  /* 0x000000444582723e */ /* 0x002fe400000010ff */
[----:B------:R-:W-:-:S03]  /*ed50*/  ISETP.LT.OR P4, PT, R122, 0x59, P4 ;  /* 0x000000597a00780c */ /* 0x000fc60002781670 */
[----:B------:R-:W-:Y:S01]  /*ed60*/  MUFU.EX2 R76, R76 ;  /* 0x0000004c004c7308 */ /* 0x000fe20000000800 */
[----:B------:R-:W-:Y:S02]  /*ed70*/  FSEL R70, R70, -INF , !P4 ;  /* 0xff80000046467808 */ /* 0x000fe40006000000 */
[----:B------:R-:W-:-:S04]  /*ed80*/  ISETP.GT.AND P4, PT, R121, 0x59, P5 ;  /* 0x000000597900780c */ /* 0x000fc80002f84270 */
[----:B------:R-:W-:Y:S01]  /*ed90*/  ISETP.LT.OR P4, PT, R122, 0x5a, P4 ;  /* 0x0000005a7a00780c */ /* 0x000fe20002781670 */
[----:B------:R-:W1:Y:S01]  /*eda0*/  MUFU.EX2 R77, R77 ;  /* 0x0000004d004d7308 */ /* 0x000e620000000800 */
[----:B0-----:R-:W-:Y:S02]  /*edb0*/  F2FP.BF16.F32.PACK_AB R124, R73, R72 ;  /* 0x00000048497c723e */ /* 0x001fe400000010ff */
[----:B------:R-:W-:Y:S02]  /*edc0*/  FSEL R71, R71, -INF , !P4 ;  /* 0xff80000047477808 */ /* 0x000fe40006000000 */
[----:B------:R-:W-:-:S03]  /*edd0*/  ISETP.GT.AND P4, PT, R121, 0x60, P5 ;  /* 0x000000607900780c */ /* 0x000fc60002f84270 */
[----:B------:R-:W-:Y:S01]  /*ede0*/  MUFU.EX2 R80, R80 ;  /* 0x0000005000507308 */ /* 0x000fe20000000800 */
[----:B------:R-:W-:-:S04]  /*edf0*/  ISETP.LT.OR P4, PT, R122, 0x61, P4 ;  /* 0x000000617a00780c */ /* 0x000fc80002781670 */
[----:B------:R-:W-:Y:S02]  /*ee00*/  FSEL R74, R74, -INF , !P4 ;  /* 0xff8000004a4a7808 */ /* 0x000fe40006000000 */
[----:B------:R-:W-:Y:S01]  /*ee10*/  ISETP.GT.AND P4, PT, R121, 0x61, P5 ;  /* 0x000000617900780c */ /* 0x000fe20002f84270 */
[----:B------:R-:W0:Y:S01]  /*ee20*/  MUFU.EX2 R81, R81 ;  /* 0x0000005100517308 */ /* 0x000e220000000800 */
[----:B-1----:R-:W-:Y:S02]  /*ee30*/  F2FP.BF16.F32.PACK_AB R126, R77, R76 ;  /* 0x0000004c4d7e723e */ /* 0x002fe400000010ff */
[----:B------:R-:W-:-:S04]  /*ee40*/  ISETP.LT.OR P4, PT, R122, 0x62, P4 ;  /* 0x000000627a00780c */ /* 0x000fc80002781670 */
[----:B------:R-:W-:Y:S01]  /*ee50*/  FSEL R75, R75, -INF , !P4 ;  /* 0xff8000004b4b7808 */ /* 0x000fe20006000000 */
[----:B------:R-:W-:Y:S01]  /*ee60*/  MUFU.EX2 R84, R84 ;  /* 0x0000005400547308 */ /* 0x000fe20000000800 */
[----:B------:R-:W-:-:S04]  /*ee70*/  ISETP.GT.AND P4, PT, R121, 0x68, P5 ;  /* 0x000000687900780c */ /* 0x000fc80002f84270 */
[----:B------:R-:W-:-:S03]  /*ee80*/  ISETP.LT.OR P4, PT, R122, 0x69, P4 ;  /* 0x000000697a00780c */ /* 0x000fc60002781670 */
[----:B------:R-:W1:Y:S01]  /*ee90*/  MUFU.EX2 R3, R3 ;  /* 0x0000000300037308 */ /* 0x000e620000000800 */
[----:B------:R-:W-:Y:S02]  /*eea0*/  FSEL R78, R78, -INF , !P4 ;  /* 0xff8000004e4e7808 */ /* 0x000fe40006000000 */
[----:B------:R-:W-:Y:S02]  /*eeb0*/  ISETP.GT.AND P4, PT, R121, 0x69, P5 ;  /* 0x000000697900780c */ /* 0x000fe40002f84270 */
[----:B0-----:R-:W-:Y:S02]  /*eec0*/  F2FP.BF16.F32.PACK_AB R120, R81, R80 ;  /* 0x000000505178723e */ /* 0x001fe400000010ff */
        /* <DEDUP_REMOVED lines=8> */
[----:B------:R-:W-:-:S04]  /*ef50*/  ISETP.GT.AND P4, PT, R121, RZ, P5 ;  /* 0x000000ff7900720c */ /* 0x000fc80002f84270 */
[----:B------:R-:W-:-:S04]  /*ef60*/  ISETP.LT.OR P4, PT, R122, 0x1, P4 ;  /* 0x000000017a00780c */ /* 0x000fc80002781670 */
[----:B------:R-:W-:Y:S02]  /*ef70*/  FSEL R26, R26, -INF , !P4 ;  /* 0xff8000001a1a7808 */ /* 0x000fe40006000000 */
        /* <DEDUP_REMOVED lines=12> */
[----:B-1----:R-:W-:Y:S02]  /*f040*/  F2FP.BF16.F32.PACK_AB R122, R3, R84 ;  /* 0x00000054037a723e */ /* 0x002fe400000010ff */
        /* <DEDUP_REMOVED lines=29> */
[----:B0-----:R-:W-:-:S04]  /*f220*/  FMNMX.FTZ R13, R13, R17, !PT ;  /* 0x000000110d0d7209 */ /* 0x001fc80007810000 */
[C---:B------:R-:W-:Y:S01]  /*f230*/  FSETP.NEU.FTZ.AND P4, PT, R13.reuse, -INF , PT ;  /* 0xff8000000d00780b */ /* 0x040fe20003f9d000 */
[----:B------:R-:W-:-:S03]  /*f240*/  FMUL.FTZ R17, R13, R0 ;  /* 0x000000000d117220 */ /* 0x000fc60000410000 */
[----:B------:R-:W-:Y:S02]  /*f250*/  FSEL R24, R13, RZ, P4 ;  /* 0x000000ff0d187208 */ /* 0x000fe40002000000 */
[----:B------:R-:W-:Y:S02]  /*f260*/  FSEL R17, R17, RZ, P4 ;  /* 0x000000ff11117208 */ /* 0x000fe40002000000 */
[----:B------:R-:W-:Y:S01]  /*f270*/  ISETP.GT.AND P4, PT, R4, R21, PT ;  /* 0x000000150400720c */ /* 0x000fe20003f84270 */
[----:B------:R-:W-:Y:S01]  /*f280*/  FADD.FTZ R24, -R24, R2 ;  /* 0x0000000218187221 */ /* 0x000fe20000010100 */
[----:B------:R-:W-:Y:S02]  /*f290*/  VIADD R4, R4, 0xffffffff ;  /* 0xffffffff04047836 */ /* 0x000fe40000000000 */
[-CC-:B------:R-:W-:Y:S01]  /*f2a0*/  FFMA.FTZ R26, R26, R0.reuse, -R17.reuse ;  /* 0x000000001a1a7223 */ /* 0x180fe20000010811 */
[-CC-:B------:R-:W-:Y:S01]  /*f2b0*/  FFMA.FTZ R27, R27, R0.reuse, -R17.reuse ;  /* 0x000000001b1b7223 */ /* 0x180fe20000010811 */
[-C--:B------:R-:W-:Y:S01]  /*f2c0*/  FMUL.FTZ R2, R24, R0.reuse ;  /* 0x0000000018027220 */ /* 0x080fe20000410000 */
[-CC-:B------:R-:W-:Y:S01]  /*f2d0*/  FFMA.FTZ R30, R30, R0.reuse, -R17.reuse ;  /* 0x000000001e1e7223 */ /* 0x180fe20000010811 */
[-CC-:B------:R-:W-:Y:S01]  /*f2e0*/  FFMA.FTZ R31, R31, R0.reuse, -R17.reuse ;  /* 0x000000001f1f7223 */ /* 0x180fe20000010811 */
[-CC-:B------:R-:W-:Y:S01]  /*f2f0*/  FFMA.FTZ R34, R34, R0.reuse, -R17.reuse ;  /* 0x0000000022227223 */ /* 0x180fe20000010811 */
[----:B------:R-:W-:Y:S01]  /*f300*/  MUFU.EX2 R26, R26 ;  /* 0x0000001a001a7308 */ /* 0x000fe20000000800 */
[-CC-:B------:R-:W-:Y:S01]  /*f310*/  FFMA.FTZ R35, R35, R0.reuse, -R17.reuse ;  /* 0x0000000023237223 */ /* 0x180fe20000010811 */
[-C--:B------:R-:W-:Y:S01]  /*f320*/  FFMA.FTZ R38, R38, R0.reuse, -R17 ;  /* 0x0000000026267223 */ /* 0x080fe20000010811 */
[----:B------:R-:W-:Y:S01]  /*f330*/  FADD.FTZ R24, R48, R25 ;  /* 0x0000001930187221 */ /* 0x000fe20000010000 */
[-CC-:B------:R-:W-:Y:S01]  /*f340*/  FFMA.FTZ R39, R39, R0.reuse, -R17.reuse ;  /* 0x0000000027277223 */ /* 0x180fe20000010811 */
[-CC-:B------:R-:W-:Y:S01]  /*f350*/  FFMA.FTZ R42, R42, R0.reuse, -R17.reuse ;  /* 0x000000002a2a7223 */ /* 0x180fe20000010811 */
[-CC-:B------:R-:W-:Y:S01]  /*f360*/  FFMA.FTZ R43, R43, R0.reuse, -R17.reuse ;  /* 0x000000002b2b7223 */ /* 0x180fe20000010811 */
[----:B------:R-:W-:Y:S01]  /*f370*/  FADD.FTZ R25, R49, R24 ;  /* 0x0000001831197221 */ /* 0x000fe20000010000 */
[----:B------:R-:W0:Y:S01]  /*f380*/  MUFU.EX2 R2, R2 ;  /* 0x0000000200027308 */ /* 0x000e220000000800 */
[-CC-:B------:R-:W-:Y:S01]  /*f390*/  FFMA.FTZ R46, R46, R0.reuse, -R17.reuse ;  /* 0x000000002e2e7223 */ /* 0x180fe20000010811 */
[-C--:B------:R-:W-:Y:S01]  /*f3a0*/  FFMA.FTZ R47, R47, R0.reuse, -R17 ;  /* 0x000000002f2f7223 */ /* 0x080fe20000010811 */
[----:B------:R-:W-:Y:S01]  /*f3b0*/  FADD.FTZ R24, R52, R25 ;  /* 0x0000001934187221 */ /* 0x000fe20000010000 */
[-CC-:B------:R-:W-:Y:S01]  /*f3c0*/  FFMA.FTZ R50, R50, R0.reuse, -R17.reuse ;  /* 0x0000000032327223 */ /* 0x180fe20000010811 */
[-CC-:B------:R-:W-:Y:S01]  /*f3d0*/  FFMA.FTZ R51, R51, R0.reuse, -R17.reuse ;  /* 0x0000000033337223 */ /* 0x180fe20000010811 */
[-CC-:B------:R-:W-:Y:S01]  /*f3e0*/  FFMA.FTZ R54, R54, R0.reuse, -R17.reuse ;  /* 0x0000000036367223 */ /* 0x180fe20000010811 */
[----:B------:R-:W-:Y:S01]  /*f3f0*/  FADD.FTZ R25, R53, R24 ;  /* 0x0000001835197221 */ /* 0x000fe20000010000 */
[----:B------:R-:W1:Y:S01]  /*f400*/  MUFU.EX2 R27, R27 ;  /* 0x0000001b001b7308 */ /* 0x000e620000000800 */
[-CC-:B------:R-:W-:Y:S01]  /*f410*/  FFMA.FTZ R55, R55, R0.reuse, -R17.reuse ;  /* 0x0000000037377223 */ /* 0x180fe20000010811 */
[-C--:B------:R-:W-:Y:S01]  /*f420*/  FFMA.FTZ R58, R58, R0.reuse, -R17 ;  /* 0x000000003a3a7223 */ /* 0x080fe20000010811 */
[----:B------:R-:W-:Y:S01]  /*f430*/  FADD.FTZ R24, R56, R25 ;  /* 0x0000001938187221 */ /* 0x000fe20000010000 */
[-CC-:B------:R-:W-:Y:S01]  /*f440*/  FFMA.FTZ R59, R59, R0.reuse, -R17.reuse ;  /* 0x000000003b3b7223 */ /* 0x180fe20000010811 */
[-CC-:B------:R-:W-:Y:S01]  /*f450*/  FFMA.FTZ R62, R62, R0.reuse, -R17.reuse ;  /* 0x000000003e3e7223 */ /* 0x180fe20000010811 */
[-CC-:B------:R-:W-:Y:S01]  /*f460*/  FFMA.FTZ R63, R63, R0.reuse, -R17.reuse ;  /* 0x000000003f3f7223 */ /* 0x180fe20000010811 */
[----:B------:R-:W-:Y:S01]  /*f470*/  FADD.FTZ R25, R57, R24 ;  /* 0x0000001839197221 */ /* 0x000fe20000010000 */
[----:B------:R-:W2:Y:S01]  /*f480*/  MUFU.EX2 R30, R30 ;  /* 0x0000001e001e7308 */ /* 0x000ea20000000800 */
[----:B0-----:R-:W-:Y:S01]  /*f490*/  FFMA.FTZ R6, R2, R5, R26 ;  /* 0x0000000502067223 */ /* 0x001fe2000001001a */
[-C--:B------:R-:W-:Y:S01]  /*f4a0*/  FFMA.FTZ R66, R66, R0.reuse, -R17 ;  /* 0x0000000042427223 */ /* 0x080fe20000010811 */
[----:B------:R-:W-:Y:S01]  /*f4b0*/  FADD.FTZ R24, R60, R25 ;  /* 0x000000193c187221 */ /* 0x000fe20000010000 */
[-CC-:B------:R-:W-:Y:S01]  /*f4c0*/  FFMA.FTZ R67, R67, R0.reuse, -R17.reuse ;  /* 0x0000000043437223 */ /* 0x180fe20000010811 */
[-CC-:B------:R-:W-:Y:S01]  /*f4d0*/  FFMA.FTZ R70, R70, R0.reuse, -R17.reuse ;  /* 0x0000000046467223 */ /* 0x180fe20000010811 */
[-CC-:B------:R-:W-:Y:S01]  /*f4e0*/  FFMA.FTZ R71, R71, R0.reuse, -R17.reuse ;  /* 0x0000000047477223 */ /* 0x180fe20000010811 */
[----:B------:R-:W-:Y:S01]  /*f4f0*/  FADD.FTZ R25, R61, R24 ;  /* 0x000000183d197221 */ /* 0x000fe20000010000 */
[----:B------:R-:W0:Y:S01]  /*f500*/  MUFU.EX2 R31, R31 ;  /* 0x0000001f001f7308 */ /* 0x000e220000000800 */
[----:B-1----:R-:W-:Y:S01]  /*f510*/  FADD.FTZ R5, R27, R6 ;  /* 0x000000061b057221 */ /* 0x002fe20000010000 */
[-C--:B------:R-:W-:Y:S01]  /*f520*/  FFMA.FTZ R74, R74, R0.reuse, -R17 ;  /* 0x000000004a4a7223 */ /* 0x080fe20000010811 */
[----:B------:R-:W-:Y:S01]  /*f530*/  FADD.FTZ R24, R64, R25 ;  /* 0x0000001940187221 */ /* 0x000fe20000010000 */
[-CC-:B------:R-:W-:Y:S01]  /*f540*/  FFMA.FTZ R75, R75, R0.reuse, -R17.reuse ;  /* 0x000000004b4b7223 */ /* 0x180fe20000010811 */
[-CC-:B------:R-:W-:Y:S01]  /*f550*/  FFMA.FTZ R78, R78, R0.reuse, -R17.reuse ;  /* 0x000000004e4e7223 */ /* 0x180fe20000010811 */
[-C--:B------:R-:W-:Y:S01]  /*f560*/  FFMA.FTZ R79, R79, R0.reuse, -R17 ;  /* 0x000000004f4f7223 */ /* 0x080fe20000010811 */
[----:B------:R-:W-:Y:S01]  /*f570*/  FADD.FTZ R25, R65, R24 ;  /* 0x0000001841197221 */ /* 0x000fe20000010000 */
[----:B------:R-:W1:Y:S01]  /*f580*/  MUFU.EX2 R34, R34 ;  /* 0x0000002200227308 */ /* 0x000e620000000800 */
[----:B--2---:R-:W-:Y:S01]  /*f590*/  FADD.FTZ R6, R30, R5 ;  /* 0x000000051e067221 */ /* 0x004fe20000010000 */
[-C--:B------:R-:W-:Y:S01]  /*f5a0*/  FFMA.FTZ R82, R82, R0.reuse, -R17 ;  /* 0x0000000052527223 */ /* 0x080fe20000010811 */
[----:B------:R-:W-:Y:S01]  /*f5b0*/  FADD.FTZ R24, R68, R25 ;  /* 0x0000001944187221 */ /* 0x000fe20000010000 */
[-CC-:B------:R-:W-:Y:S01]  /*f5c0*/  FFMA.FTZ R83, R83, R0.reuse, -R17.reuse ;  /* 0x0000000053537223 */ /* 0x180fe20000010811 */
[-CC-:B------:R-:W-:Y:S01]  /*f5d0*/  FFMA.FTZ R86, R86, R0.reuse, -R17.reuse ;  /* 0x0000000056567223 */ /* 0x180fe20000010811 */
[----:B------:R-:W-:Y:S01]  /*f5e0*/  FFMA.FTZ R17, R87, R0, -R17 ;  /* 0x0000000057117223 */ /* 0x000fe20000010811 */
[----:B------:R-:W-:Y:S01]  /*f5f0*/  FADD.FTZ R25, R69, R24 ;  /* 0x0000001845197221 */ /* 0x000fe20000010000 */
[----:B------:R-:W2:Y:S01]  /*f600*/  MUFU.EX2 R35, R35 ;  /* 0x0000002300237308 */ /* 0x000ea20000000800 */
[----:B0-----:R-:W-:Y:S01]  /*f610*/  FADD.FTZ R5, R31, R6 ;  /* 0x000000061f057221 */ /* 0x001fe20000010000 */
[-C--:B------:R-:W-:Y:S01]  /*f620*/  FMUL.FTZ R90, R90, R2.reuse ;  /* 0x000000025a5a7220 */ /* 0x080fe20000410000 */
[----:B------:R-:W-:Y:S01]  /*f630*/  FADD.FTZ R24, R72, R25 ;  /* 0x0000001948187221 */ /* 0x000fe20000010000 */
[-C--:B------:R-:W-:Y:S01]  /*f640*/  FMUL.FTZ R91, R91, R2.reuse ;  /* 0x000000025b5b7220 */ /* 0x080fe20000410000 */
[-C--:B------:R-:W-:Y:S01]  /*f650*/  FMUL.FTZ R94, R94, R2.reuse ;  /* 0x000000025e5e7220 */ /* 0x080fe20000410000 */
[-C--:B------:R-:W-:Y:S01]  /*f660*/  FMUL.FTZ R95, R95, R2.reuse ;  /* 0x000000025f5f7220 */ /* 0x080fe20000410000 */
[----:B------:R-:W-:Y:S01]  /*f670*/  FADD.FTZ R25, R73, R24 ;  /* 0x0000001849197221 */ /* 0x000fe20000010000 */
[----:B------:R-:W0:Y:S01]  /*f680*/  MUFU.EX2 R38, R38 ;  /* 0x0000002600267308 */ /* 0x000e220000000800 */
[----:B-1----:R-:W-:Y:S01]  /*f690*/  FADD.FTZ R6, R34, R5 ;  /* 0x0000000522067221 */ /* 0x002fe20000010000 */
[-C--:B------:R-:W-:Y:S01]  /*f6a0*/  FMUL.FTZ R98, R98, R2.reuse ;  /* 0x0000000262627220 */ /* 0x080fe20000410000 */
[----:B------:R-:W-:Y:S01]  /*f6b0*/  FADD.FTZ R24, R76, R25 ;  /* 0x000000194c187221 */ /* 0x000fe20000010000 */
[-C--:B------:R-:W-:Y:S01]  /*f6c0*/  FMUL.FTZ R99, R99, R2.reuse ;  /* 0x0000000263637220 */ /* 0x080fe20000410000 */
[-C--:B------:R-:W-:Y:S01]  /*f6d0*/  FMUL.FTZ R102, R102, R2.reuse ;  /* 0x0000000266667220 */ /* 0x080fe20000410000 */
[-C--:B------:R-:W-:Y:S01]  /*f6e0*/  FMUL.FTZ R103, R103, R2.reuse ;  /* 0x0000000267677220 */ /* 0x080fe20000410000 */
[----:B------:R-:W-:Y:S01]  /*f6f0*/  FADD.FTZ R25, R77, R24 ;  /* 0x000000184d197221 */ /* 0x000fe20000010000 */
[----:B------:R-:W1:Y:S01]  /*f700*/  MUFU.EX2 R39, R39 ;  /* 0x0000002700277308 */ /* 0x000e620000000800 */
[----:B--2---:R-:W-:Y:S01]  /*f710*/  FADD.FTZ R5, R35, R6 ;  /* 0x0000000623057221 */ /* 0x004fe20000010000 */
[-C--:B------:R-:W-:Y:S01]  /*f720*/  FMUL.FTZ R106, R106, R2.reuse ;  /* 0x000000026a6a7220 */ /* 0x080fe20000410000 */
[----:B------:R-:W-:Y:S01]  /*f730*/  FADD.FTZ R24, R80, R25 ;  /* 0x0000001950187221 */ /* 0x000fe20000010000 */
[-C--:B------:R-:W-:Y:S01]  /*f740*/  FMUL.FTZ R107, R107, R2.reuse ;  /* 0x000000026b6b7220 */ /* 0x080fe20000410000 */
[-C--:B------:R-:W-:Y:S01]  /*f750*/  FMUL.FTZ R110, R110, R2.reuse ;  /* 0x000000026e6e7220 */ /* 0x080fe20000410000 */
[-C--:B------:R-:W-:Y:S01]  /*f760*/  FMUL.FTZ R111, R111, R2.reuse ;  /* 0x000000026f6f7220 */ /* 0x080fe20000410000 */
[----:B------:R-:W-:Y:S01]  /*f770*/  FADD.FTZ R25, R81, R24 ;  /* 0x0000001851197221 */ /* 0x000fe20000010000 */
[----:B------:R-:W2:Y:S01]  /*f780*/  MUFU.EX2 R42, R42 ;  /* 0x0000002a002a7308 */ /* 0x000ea20000000800 */
[----:B0-----:R-:W-:Y:S01]  /*f790*/  FADD.FTZ R6, R38, R5 ;  /* 0x0000000526067221 */ /* 0x001fe20000010000 */
[-C--:B------:R-:W-:Y:S01]  /*f7a0*/  FMUL.FTZ R114, R114, R2.reuse ;  /* 0x0000000272727220 */ /* 0x080fe20000410000 */
[----:B------:R-:W-:Y:S01]  /*f7b0*/  FADD.FTZ R24, R84, R25 ;  /* 0x0000001954187221 */ /* 0x000fe20000010000 */
[-C--:B------:R-:W-:Y:S01]  /*f7c0*/  FMUL.FTZ R115, R115, R2.reuse ;  /* 0x0000000273737220 */ /* 0x080fe20000410000 */
[-C--:B------:R-:W-:Y:S01]  /*f7d0*/  FMUL.FTZ R118, R118, R2.reuse ;  /* 0x0000000276767220 */ /* 0x080fe20000410000 */
[----:B------:R-:W-:Y:S01]  /*f7e0*/  FMUL.FTZ R119, R119, R2 ;  /* 0x0000000277777220 */ /* 0x000fe20000410000 */
[----:B------:R-:W-:Y:S01]  /*f7f0*/  F2FP.BF16.F32.PACK_AB R149, R27, R26 ;  /* 0x0000001a1b95723e */ /* 0x000fe200000010ff */
[----:B------:R-:W0:Y:S01]  /*f800*/  MUFU.EX2 R43, R43 ;  /* 0x0000002b002b7308 */ /* 0x000e220000000800 */
[----:B-1----:R-:W-:Y:S01]  /*f810*/  FADD.FTZ R5, R39, R6 ;  /* 0x0000000627057221 */ /* 0x002fe20000010000 */
[----:B------:R-:W-:Y:S01]  /*f820*/  F2FP.BF16.F32.PACK_AB R151, R31, R30 ;  /* 0x0000001e1f97723e */ /* 0x000fe200000010ff */
[----:B------:R-:W-:Y:S01]  /*f830*/  IMAD.MOV.U32 R2, RZ, RZ, R13 ;  /* 0x000000ffff027224 */ /* 0x000fe200078e000d */
[----:B------:R-:W-:-:S02]  /*f840*/  F2FP.BF16.F32.PACK_AB R145, R35, R34 ;  /* 0x000000222391723e */ /* 0x000fc400000010ff */
[----:B------:R-:W-:Y:S02]  /*f850*/  F2FP.BF16.F32.PACK_AB R147, R39, R38 ;  /* 0x000000262793723e */ /* 0x000fe400000010ff */
        /* <DEDUP_REMOVED lines=28> */
[----:B-1----:R-:W-:Y:S01]  /*fa20*/  FADD.FTZ R5, R63, R6 ;  /* 0x000000063f057221 */ /* 0x002fe20000010000 */
[----:B------:R-:W-:Y:S01]  /*fa30*/  FADD.FTZ R6, R3, R24 ;  /* 0x0000001803067221 */ /* 0x000fe20000010000 */
[----:B------:R-:W-:-:S05]  /*fa40*/  F2FP.BF16.F32.PACK_AB R135, R63, R62 ;  /* 0x0000003e3f87723e */ /* 0x000fca00000010ff */
        /* <DEDUP_REMOVED lines=24> */
[----:B------:R-:W-:-:S03]  /*fbd0*/  F2FP.BF16.F32.PACK_AB R121, R83, R82 ;  /* 0x000000525379723e */ /* 0x000fc600000010ff */
[----:B0-----:R-:W-:-:S04]  /*fbe0*/  FADD.FTZ R3, R86, R3 ;  /* 0x0000000356037221 */ /* 0x001fc80000010000 */
[C---:B-1----:R-:W-:Y:S01]  /*fbf0*/  FADD.FTZ R5, R17.reuse, R3 ;  /* 0x0000000311057221 */ /* 0x042fe20000010000 */
[----:B------:R-:W-:Y:S01]  /*fc00*/  F2FP.BF16.F32.PACK_AB R123, R17, R86 ;  /* 0x00000056117b723e */ /* 0x000fe200000010ff */
[----:B------:R-:W-:Y:S02]  /*fc10*/  IMAD.MOV.U32 R17, RZ, RZ, R7 ;  /* 0x000000ffff117224 */ /* 0x000fe400078e0007 */
[----:B------:R-:W-:Y:S01]  /*fc20*/  IMAD.MOV.U32 R3, RZ, RZ, R9 ;  /* 0x000000ffff037224 */ /* 0x000fe200078e0009 */
[----:B------:R-:W-:Y:S06]  /*fc30*/  @P4 BRA `(.L_x_1486) ;  /* 0xffffffd000244947 */ /* 0x000fec000383ffff */
[----:B------:R-:W-:Y:S02]  /*fc40*/  IMAD.MOV.U32 R2, RZ, RZ, R13 ;  /* 0x000000ffff027224 */ /* 0x000fe400078e000d */
[----:B------:R-:W-:Y:S02]  /*fc50*/  IMAD.MOV.U32 R3, RZ, RZ, R9 ;  /* 0x000000ffff037224 */ /* 0x000fe400078e0009 */
[----:B------:R-:W-:Y:S02]  /*fc60*/  IMAD.MOV.U32 R17, RZ, RZ, R7 ;  /* 0x000000ffff117224 */ /* 0x000fe400078e0007 */
[----:B------:R-:W-:-:S07]  /*fc70*/  IMAD.MOV.U32 R153, RZ, RZ, R20 ;  /* 0x000000ffff997224 */ /* 0x000fce00078e0014 */
.L_x_1468:
[----:B------:R-:W2:Y:S01]  /*fc80*/  LDL R20, [R1+0x20] ;  /* 0x0000200001147983 */ /* 0x000ea20000100800 */
[----:B------:R-:W0:Y:S03]  /*fc90*/  LDC R7, c[0x0][0x448] ;  /* 0x00011200ff077b82 */ /* 0x000e260000000800 */
[----:B------:R-:W3:Y:S05]  /*fca0*/  LDL R13, [R1+0x10] ;  /* 0x00001000010d7983 */ /* 0x000eea0000100800 */
[----:B------:R-:W1:Y:S01]  /*fcb0*/  LDC R24, c[0x0][0x9e4] ;  /* 0x00027900ff187b82 */ /* 0x000e620000000800 */
[----:B0-----:R-:W-:-:S02]  /*fcc0*/  ISETP.NE.AND P5, PT, R7, 0x1, PT ;  /* 0x000000010700780c */ /* 0x001fc40003fa5270 */
[----:B-1----:R-:W-:-:S11]  /*fcd0*/  ISETP.GE.AND P4, PT, R24, 0x1, PT ;  /* 0x000000011800780c */ /* 0x002fd60003f86270 */
[----:B------:R-:W0:Y:S08]  /*fce0*/  @P5 LDC R12, c[0x0][0x44c] ;  /* 0x00011300ff0c5b82 */ /* 0x000e300000000800 */
[----:B------:R-:W1:Y:S01]  /*fcf0*/  @P5 LDC R9, c[0x0][0x450] ;  /* 0x00011400ff095b82 */ /* 0x000e620000000800 */
[----:B--2---:R-:W-:-:S04]  /*fd00*/  VIADD R7, R20, 0xbf ;  /* 0x000000bf14077836 */ /* 0x004fc80000000000 */
[----:B0-----:R-:W-:Y:S01]  /*fd10*/  @P5 IMAD.HI.U32 R12, R7, R12, RZ ;  /* 0x0000000c070c5227 */ /* 0x001fe200078e00ff */
[----:B---3--:R-:W-:-:S04]  /*fd20*/  IADD3 R20, R13, 0x1, -R157 ;  /* 0x000000010d147810 */ /* 0x008fc80007ffe89d */
[----:B-1----:R-:W-:-:S05]  /*fd30*/  @P5 SHF.R.U32.HI R7, RZ, R9, R12 ;  /* 0x00000009ff075219 */ /* 0x002fca000001160c */
[----:B------:R-:W-:-:S04]  /*fd40*/  IMAD.IADD R7, R7, 0x1, R20 ;  /* 0x0000000107077824 */ /* 0x000fc800078e0214 */
[----:B------:R-:W-:Y:S01]  /*fd50*/  IMAD.IADD R12, R7, 0x1, -R8 ;  /* 0x00000001070c7824 */ /* 0x000fe200078e0a08 */
        /* <DEDUP_REMOVED lines=11> */
.L_x_1489:
[----:B------:R-:W-:-:S13]  /*fe10*/  ISETP.NE.AND P2, PT, R24, 0x1, PT ;  /* 0x000000011800780c */ /* 0x000fda0003f45270 */
[----:B------:R-:W0:Y:S02]  /*fe20*/  @P2 LDC.64 R8, c[0x0][0x9e8] ;  /* 0x00027a00ff082b82 */ /* 0x000e240000000a00 */
[----:B0-----:R-:W-:-:S05]  /*fe30*/  @P2 IMAD.HI.U32 R8, R7, R8, RZ ;  /* 0x0000000807082227 */ /* 0x001fca00078e00ff */
[----:B------:R-:W-:-:S07]  /*fe40*/  @P2 SHF.R.U32.HI R7, RZ, R9, R8 ;  /* 0x00000009ff072219 */ /* 0x000fce0000011608 */
.L_x_1490:
[----:B------:R-:W-:Y:S05]  /*fe50*/  BSYNC B0 ;  /* 0x0000000000007941 */ /* 0x000fea0003800000 */
.L_x_1488:
[----:B------:R-:W-:-:S05]  /*fe60*/  IMAD R7, R7, R24, RZ ;  /* 0x0000001807077224 */ /* 0x000fca00078e02ff */
[----:B------:R-:W-:-:S07]  /*fe70*/  VIMNMX R12, R12, R7, !PT ;  /* 0x000000070c0c7248 */ /* 0x000fce0007fe0100 */
.L_x_1487:
[----:B------:R-:W2:Y:S01]  /*fe80*/  LDL R8, [R1+0x38] ;  /* 0x0000380001087983 */ /* 0x000ea20000100800 */
[----:B------:R-:W-:-:S05]  /*fe90*/  VIADD R12, R12, 0x7f ;  /* 0x0000007f0c0c7836 */ /* 0x000fca0000000000 */
[----:B------:R-:W-:-:S04]  /*fea0*/  SHF.R.S32.HI R7, RZ, 0x1f, R12 ;  /* 0x0000001fff077819 */ /* 0x000fc8000001140c */
[----:B------:R-:W-:-:S04]  /*feb0*/  LEA.HI R7, R7, R12, RZ, 0x7 ;  /* 0x0000000c07077211 */ /* 0x000fc800078f38ff */
[----:B------:R-:W-:-:S04]  /*fec0*/  SHF.R.S32.HI R7, RZ, 0x7, R7 ;  /* 0x00000007ff077819 */ /* 0x000fc80000011407 */
[----:B--2---:R-:W-:-:S04]  /*fed0*/  VIMNMX R8, R8, R7, !PT ;  /* 0x0000000708087248 */ /* 0x004fc80007fe0100 */
[----:B------:R-:W-:Y:S01]  /*fee0*/  ISETP.GE.AND P2, PT, R4, R8, PT ;  /* 0x000000080400720c */ /* 0x000fe20003f46270 */
[----:B------:R0:W-:-:S12]  /*fef0*/  STL [R1+0x2c], R8 ;  /* 0x00002c0801007387 */ /* 0x0001d80000100800 */
[----:B0-----:R-:W-:Y:S05]  /*ff00*/  @!P2 BRA `(.L_x_1491) ;  /* 0x0000001c00c8a947 */ /* 0x001fea0003800000 */
[----:B------:R-:W-:Y:S02]  /*ff10*/  IMAD.MOV.U32 R7, RZ, RZ, R2 ;  /* 0x000000ffff077224 */ /* 0x000fe400078e0002 */
[----:B------:R-:W-:Y:S02]  /*ff20*/  IMAD.MOV.U32 R12, RZ, RZ, R3 ;  /* 0x000000ffff0c7224 */ /* 0x000fe400078e0003 */
[----:B------:R-:W-:Y:S02]  /*ff30*/  IMAD.MOV.U32 R8, RZ, RZ, R153 ;  /* 0x000000ffff087224 */ /* 0x000fe400078e0099 */
[----:B------:R-:W-:-:S07]  /*ff40*/  IMAD.MOV.U32 R13, RZ, RZ, R17 ;  /* 0x000000ffff0d7224 */ /* 0x000fce00078e0011 */
.L_x_1501:
        /* <DEDUP_REMOVED lines=11> */
.L_x_1493:
[----:B------:R-:W-:Y:S01]  /*10000*/  IMAD R0, R17, 0x8, R16 ;  /* 0x0000000811007824 */ /* 0x000fe200078e0210 */
[----:B------:R-:W-:-:S04]  /*10010*/  SHF.L.U32 R3, R153, 0x1f, RZ ;  /* 0x0000001f99037819 */ /* 0x000fc800000006ff */
[----:B------:R0:W1:Y:S01]  /*10020*/  SYNCS.PHASECHK.TRANS64.TRYWAIT P3, [R0+URZ+0x16830], R3 ;  /* 0x01683003000075a7 */ /* 0x000062000806017f */
[----:B------:R-:W-:Y:S05]  /*10030*/  @!P0 BRA `(.L_x_1494) ;  /* 0x0000000000048947 */ /* 0x000fea0003800000 */
[----:B------:R-:W-:Y:S01]  /*10040*/  BPT.TRAP 0x1 ;  /* 0x000000040000795c */ /* 0x000fe20000300000 */
.L_x_1494:
[----:B------:R-:W-:Y:S04]  /*10050*/  BSSY B0, `(.L_x_1492) ;  /* 0x0000004000007945 */ /* 0x000fe80003800000 */
[----:B-1----:R-:W-:Y:S05]  /*10060*/  @P3 BRA `(.L_x_1495) ;  /* 0x0000000000083947 */ /* 0x002fea0003800000 */
[----:B------:R-:W1:Y:S02]  /*10070*/  SYNCS.PHASECHK.TRANS64.TRYWAIT P3, [R0+URZ+0x16830], R3 ;  /* 0x01683003000075a7 */ /* 0x000e64000806017f */
[----:B-1----:R-:W-:Y:S05]  /*10080*/  @!P3 BRA `(.L_x_1496) ;  /* 0x0000010000c4b947 */ /* 0x002fea0003800000 */
.L_x_1495:
[----:B------:R-:W-:Y:S05]  /*10090*/  BSYNC B0 ;  /* 0x0000000000007941 */ /* 0x000fea0003800000 */
.L_x_1492:
        /* <DEDUP_REMOVED lines=46> */
.L_x_1498:
[----:B------:R-:W-:Y:S01]  /*10380*/  SHF.L.U32 R0, R8, 0x1f, RZ ;  /* 0x0000001f08007819 */ /* 0x000fe200000006ff */
[----:B------:R-:W-:-:S04]  /*10390*/  IMAD R2, R13, 0x8, R16 ;  /* 0x000000080d027824 */ /* 0x000fc800078e0210 */
[----:B------:R0:W1:Y:S01]  /*103a0*/  SYNCS.PHASECHK.TRANS64.TRYWAIT P2, [R2+URZ+0x16850], R0 ;  /* 0x01685000020075a7 */ /* 0x000062000804017f */
[----:B------:R-:W-:Y:S05]  /*103b0*/  @!P0 BRA `(.L_x_1499) ;  /* 0x0000000000048947 */ /* 0x000fea0003800000 */
[----:B------:R-:W-:Y:S01]  /*103c0*/  BPT.TRAP 0x1 ;  /* 0x000000040000795c */ /* 0x000fe20000300000 */
.L_x_1499:
[----:B-1----:R-:W-:Y:S05]  /*103d0*/  @P2 BRA `(.L_x_1497) ;  /* 0x0000000000082947 */ /* 0x002fea0003800000 */
[----:B------:R-:W1:Y:S02]  /*103e0*/  SYNCS.PHASECHK.TRANS64.TRYWAIT P2, [R2+URZ+0x16850], R0 ;  /* 0x01685000020075a7 */ /* 0x000e64000804017f */
[----:B-1----:R-:W-:Y:S05]  /*103f0*/  @!P2 BRA `(.L_x_1500) ;  /* 0x000000fc00fca947 */ /* 0x002fea0003800000 */
.L_x_1497:
[----:B01----:R-:W-:Y:S01]  /*10400*/  VIADD R0, R16, 0x400 ;  /* 0x0000040010007836 */ /* 0x003fe20000000000 */
[----:B------:R-:W-:Y:S05]  /*10410*/  WARPSYNC.ALL ;  /* 0x0000000000007948 */ /* 0x000fea0003800000 */
[----:B------:R-:W-:-:S04]  /*10420*/  SHF.R.U32.HI R0, RZ, 0x4, R0 ;  /* 0x00000004ff007819 */ /* 0x000fc80000011600 */
[----:B------:R-:W-:-:S05]  /*10430*/  LOP3.LUT R8, R0, 0x3fff, RZ, 0xc0, !PT ;  /* 0x00003fff00087812 */ /* 0x000fca00078ec0ff */
[----:B------:R-:W-:Y:S01]  /*10440*/  IMAD R8, R13, 0x400, R8 ;  /* 0x000004000d087824 */ /* 0x000fe200078e0208 */
[----:B------:R-:W-:Y:S01]  /*10450*/  FMNMX.FTZ R0, R24, R12, !PT ;  /* 0x0000000c18007209 */ /* 0x000fe20007810000 */
[----:B------:R-:W-:Y:S01]  /*10460*/  IMAD.MOV.U32 R9, RZ, RZ, 0x40000040 ;  /* 0x40000040ff097424 */ /* 0x000fe200078e00ff */
[----:B------:R-:W-:Y:S01]  /*10470*/  WARPGROUP.ARRIVE ;  /* 0x00000000000079c5 */ /* 0x000fe20000000000 */
[C---:B------:R-:W-:Y:S01]  /*10480*/  VIADD R2, R8.reuse, 0x80 ;  /* 0x0000008008027836 */ /* 0x040fe20000000000 */
[----:B------:R-:W-:Y:S01]  /*10490*/  R2UR UR10, R8 ;  /* 0x00000000080a72ca */ /* 0x000fe200000e0000 */
[----:B------:R-:W-:Y:S01]  /*104a0*/  IMAD.MOV.U32 R3, RZ, RZ, 0x40000040 ;  /* 0x40000040ff037424 */ /* 0x000fe200078e00ff */
[----:B------:R-:W-:Y:S01]  /*104b0*/  R2UR UR11, R9 ;  /* 0x00000000090b72ca */ /* 0x000fe200000e0000 */
[----:B------:R-:W-:Y:S01]  /*104c0*/  IMAD.MOV.U32 R21, RZ, RZ, 0x40000040 ;  /* 0x40000040ff157424 */ /* 0x000fe200078e00ff */
[----:B------:R-:W-:-:S04]  /*104d0*/  FMNMX.FTZ R0, R25, R0, !PT ;  /* 0x0000000019007209 */ /* 0x000fc80007810000 */
[----:B------:R-:W-:-:S04]  /*104e0*/  FMNMX.FTZ R0, R28, R0, !PT ;  /* 0x000000001c007209 */ /* 0x000fc80007810000 */
[----:B------:R-:W-:-:S03]  /*104f0*/  FMNMX.FTZ R0, R29, R0, !PT ;  /* 0x000000001d007209 */ /* 0x000fc60007810000 */
[----:B------:R-:W-:Y:S01]  /*10500*/  HGMMA.64x64x16.F32.BF16 R88, R148, gdesc[UR8].tnspB, R88, gsb0 ;  /* 0x40e0000894587df0 */ /* 0x000fe20008001858 */
[----:B------:R-:W-:Y:S02]  /*10510*/  FMNMX.FTZ R0, R32, R0, !PT ;  /* 0x0000000020007209 */ /* 0x000fe40007810000 */
[----:B------:R-:W-:Y:S01]  /*10520*/  R2UR UR10, R2 ;  /* 0x00000000020a72ca */ /* 0x000fe200000e0000 */
[----:B------:R-:W-:Y:S01]  /*10530*/  VIADD R2, R8, 0x100 ;  /* 0x0000010008027836 */ /* 0x000fe20000000000 */
[----:B------:R-:W-:Y:S02]  /*10540*/  FMNMX.FTZ R0, R33, R0, !PT ;  /* 0x0000000021007209 */ /* 0x000fe40007810000 */
[----:B------:R-:W-:Y:S01]  /*10550*/  R2UR UR11, R3 ;  /* 0x00000000030b72ca */ /* 0x000fe200000e0000 */
[----:B------:R-:W-:Y:S01]  /*10560*/  IMAD.MOV.U32 R3, RZ, RZ, 0x40000040 ;  /* 0x40000040ff037424 */ /* 0x000fe200078e00ff */
        /* <DEDUP_REMOVED lines=38> */
[----:B------:R-:W-:-:S06]  /*107d0*/  WARPGROUP.ARRIVE ;  /* 0x00000000000079c5 */ /* 0x000fcc0000000000 */
[----:B------:R-:W-:Y:S01]  /*107e0*/  HGMMA.64x64x16.F32.BF16 R88, R140, gdesc[UR8].tnspB, R88, gsb0 ;  /* 0x40e000088c587df0 */ /* 0x000fe20008001858 */
[----:B------:R-:W-:Y:S02]  /*107f0*/  R2UR UR11, R3 ;  /* 0x00000000030b72ca */ /* 0x000fe400000e0000 */
[----:B-1----:R-:W-:Y:S01]  /*10800*/  FMNMX.FTZ R3, R9, R20, !PT ;  /* 0x0000001409037209 */ /* 0x002fe20007810000 */
[----:B------:R-:W-:Y:S01]  /*10810*/  VIADD R20, R8, 0x200 ;  /* 0x0000020008147836 */ /* 0x000fe20000000000 */
[----:B------:R-:W-:-:S03]  /*10820*/  R2UR UR10, R2 ;  /* 0x00000000020a72ca */ /* 0x000fc600000e0000 */
[----:B------:R-:W-:-:S04]  /*10830*/  FADD.FTZ R2, -R3, R12 ;  /* 0x0000000c03027221 */ /* 0x000fc80000010100 */
[----:B0-----:R-:W-:-:S04]  /*10840*/  FMUL.FTZ R2, R2, R0 ;  /* 0x0000000002027220 */ /* 0x001fc80000410000 */
[----:B------:R0:W-:Y:S02]  /*10850*/  MUFU.EX2 R9, R2 ;  /* 0x0000000200097308 */ /* 0x0001e40000000800 */
        /* <DEDUP_REMOVED lines=19> */
[----:B------:R-:W-:Y:S02]  /*10990*/  R2UR UR10, R20 ;  /* 0x00000000140a72ca */ /* 0x000fe400000e0000 */
[----:B------:R-:W-:Y:S02]  /*109a0*/  FMNMX.FTZ R2, R58, R2, !PT ;  /* 0x000000023a027209 */ /* 0x000fe40007810000 */
[----:B------:R-:W-:Y:S01]  /*109b0*/  R2UR UR11, R21 ;  /* 0x00000000150b72ca */ /* 0x000fe200000e0000 */
[----:B------:R-:W-:Y:S01]  /*109c0*/  FMUL.FTZ R21, R3, R0 ;  /* 0x0000000003157220 */ /* 0x000fe20000410000 */
[----:B------:R-:W-:-:S03]  /*109d0*/  FMNMX.FTZ R2, R59, R2, !PT ;  /* 0x000000023b027209 */ /* 0x000fc60007810000 */
[--C-:B------:R-:W-:Y:S01]  /*109e0*/  FFMA.FTZ R146, R37, R0, -R21.reuse ;  /* 0x0000000025927223 */ /* 0x100fe20000010815 */
[----:B------:R-:W-:Y:S01]  /*109f0*/  FMNMX.FTZ R2, R62, R2, !PT ;  /* 0x000000023e027209 */ /* 0x000fe20007810000 */
[-CC-:B------:R-:W-:Y:S01]  /*10a00*/  FFMA.FTZ R149, R24, R0.reuse, -R21.reuse ;  /* 0x0000000018957223 */ /* 0x180fe20000010815 */
[----:B------:R-:W-:Y:S02]  /*10a10*/  VIADD R24, R8, 0x280 ;  /* 0x0000028008187836 */ /* 0x000fe40000000000 */
[--C-:B------:R-:W-:Y:S01]  /*10a20*/  FFMA.FTZ R148, R25, R0, -R21.reuse ;  /* 0x0000000019947223 */ /* 0x100fe20000010815 */
[----:B------:R-:W-:Y:S01]  /*10a30*/  FMNMX.FTZ R2, R63, R2, !PT ;  /* 0x000000023f027209 */ /* 0x000fe20007810000 */
[----:B------:R-:W-:Y:S02]  /*10a40*/  IMAD.MOV.U32 R25, RZ, RZ, 0x40000040 ;  /* 0x40000040ff197424 */ /* 0x000fe400078e00ff */
        /* <DEDUP_REMOVED lines=24> */
[----:B------:R-:W0:Y:S01]  /*10bd0*/  S2R R57, SR_TID.X ;  /* 0x0000000000397919 */ /* 0x000e220000002100 */
        /* <DEDUP_REMOVED lines=9> */
[----:B------:R-:W-:Y:S02]  /*10c70*/  MUFU.EX2 R145, R145 ;  /* 0x0000009100917308 */ /* 0x000fe40000000800 */
[----:B------:R-:W3:Y:S01]  /*10c80*/  SHFL.BFLY PT, R37, R2, 0x2, 0x1f ;  /* 0x0c401f0002257f89 */ /* 0x000ee200000e0000 */
[----:B------:R-:W-:Y:S01]  /*10c90*/  @!P1 IMAD R13, R13, 0x8, R16 ;  /* 0x000000080d0d9824 */ /* 0x000fe200078e0210 */
[----:B0-----:R-:W-:-:S04]  /*10ca0*/  ISETP.GE.U32.AND P2, PT, R57, 0x180, PT ;  /* 0x000001803900780c */ /* 0x001fc80003f46070 */
[----:B------:R-:W-:Y:S01]  /*10cb0*/  MUFU.EX2 R144, R144 ;  /* 0x0000009000907308 */ /* 0x000fe20000000800 */
[----:B------:R-:W-:Y:S02]  /*10cc0*/  WARPGROUP.DEPBAR.LE gsb0, 0x0 ;  /* 0x00008000000079c5 */ /* 0x000fe40000010000 */
[----:B------:R-:W-:Y:S01]  /*10cd0*/  WARPGROUP.ARRIVE ;  /* 0x00000000000079c5 */ /* 0x000fe20000000000 */
[-CC-:B------:R-:W-:Y:S01]  /*10ce0*/  FFMA.FTZ R138, R53, R0.reuse, -R21.reuse ;  /* 0x00000000358a7223 */ /* 0x180fe20000010815 */
[-CC-:B------:R-:W-:Y:S01]  /*10cf0*/  FFMA.FTZ R137, R28, R0.reuse, -R21.reuse ;  /* 0x000000001c897223 */ /* 0x180fe20000010815 */
[-CC-:B------:R-:W-:Y:S01]  /*10d00*/  FFMA.FTZ R139, R48, R0.reuse, -R21.reuse ;  /* 0x00000000308b7223 */ /* 0x180fe20000010815 */
[-CC-:B------:R-:W-:Y:S01]  /*10d10*/  FFMA.FTZ R136, R49, R0.reuse, -R21.reuse ;  /* 0x0000000031887223 */ /* 0x180fe20000010815 */
[-CC-:B------:R-:W-:Y:S01]  /*10d20*/  FFMA.FTZ R49, R52, R0.reuse, -R21.reuse ;  /* 0x0000000034317223 */ /* 0x180fe20000010815 */
[----:B------:R-:W-:Y:S01]  /*10d30*/  HGMMA.64x64x16.F32.BF16 R88, R132, gdesc[UR8].tnspB, R88, gsb0 ;  /* 0x40e0000884587df0 */ /* 0x000fe20008001858 */
[----:B------:R-:W-:Y:S01]  /*10d40*/  R2UR UR10, R24 ;  /* 0x00000000180a72ca */ /* 0x000fe200000e0000 */
[-CC-:B------:R-:W-:Y:S01]  /*10d50*/  FFMA.FTZ R28, R61, R0.reuse, -R21.reuse ;  /* 0x000000003d1c7223 */ /* 0x180fe20000010815 */
[----:B------:R-:W-:Y:S01]  /*10d60*/  R2UR UR11, R25 ;  /* 0x00000000190b72ca */ /* 0x000fe200000e0000 */
[-CC-:B------:R-:W-:Y:S01]  /*10d70*/  FFMA.FTZ R48, R84, R0.reuse, -R21.reuse ;  /* 0x0000000054307223 */ /* 0x180fe20000010815 */
[----:B------:R-:W-:Y:S01]  /*10d80*/  IMAD.MOV.U32 R25, RZ, RZ, 0x40000040 ;  /* 0x40000040ff197424 */ /* 0x000fe200078e00ff */
[----:B---3--:R-:W-:Y:S01]  /*10d90*/  FMNMX.FTZ R2, R2, R37, !PT ;  /* 0x0000002502027209 */ /* 0x008fe20007810000 */
[----:B------:R-:W-:Y:S01]  /*10da0*/  FFMA.FTZ R37, R73, R0, -R21 ;  /* 0x0000000049257223 */ /* 0x000fe20000010815 */
[----:B------:R-:W0:Y:S03]  /*10db0*/  MUFU.EX2 R137, R137 ;  /* 0x0000008900897308 */ /* 0x000e260000000800 */
[----:B------:R-:W3:Y:S01]  /*10dc0*/  SHFL.BFLY PT, R24, R2, 0x1, 0x1f ;  /* 0x0c201f0002187f89 */ /* 0x000ee200000e0000 */
[----:B-1----:R-:W-:Y:S01]  /*10dd0*/  FFMA.FTZ R6, R9, R6, R149 ;  /* 0x0000000609067223 */ /* 0x002fe20000010095 */
[----:B------:R-:W-:-:S03]  /*10de0*/  @!P1 VIADD R13, R13, 0x16860 ;  /* 0x000168600d0d9836 */ /* 0x000fc60000000000 */
[----:B------:R-:W-:Y:S08]  /*10df0*/  MUFU.EX2 R147, R147 ;  /* 0x0000009300937308 */ /* 0x000ff00000000800 */
[----:B------:R-:W-:Y:S08]  /*10e00*/  MUFU.EX2 R146, R146 ;  /* 0x0000009200927308 */ /* 0x000ff00000000800 */
[----:B------:R-:W-:Y:S01]  /*10e10*/  MUFU.EX2 R141, R141 ;  /* 0x0000008d008d7308 */ /* 0x000fe20000000800 */
[----:B---3--:R-:W-:-:S05]  /*10e20*/  FMNMX.FTZ R2, R2, R24, !PT ;  /* 0x0000001802027209 */ /* 0x008fca0007810000 */
[CC--:B------:R-:W-:Y:S01]  /*10e30*/  FMUL.FTZ R53, R2.reuse, R0.reuse ;  /* 0x0000000002357220 */ /* 0x0c0fe20000410000 */
[----:B------:R-:W-:Y:S01]  /*10e40*/  FADD.FTZ R24, -R2, R7 ;  /* 0x0000000702187221 */ /* 0x000fe20000010100 */
[----:B------:R-:W-:Y:S02]  /*10e50*/  MUFU.EX2 R140, R140 ;  /* 0x0000008c008c7308 */ /* 0x000fe40000000800 */
[-CC-:B------:R-:W-:Y:S01]  /*10e60*/  FFMA.FTZ R151, R30, R0.reuse, -R53.reuse ;  /* 0x000000001e977223 */ /* 0x180fe20000010835 */
[-CC-:B------:R-:W-:Y:S01]  /*10e70*/  FFMA.FTZ R30, R34, R0.reuse, -R53.reuse ;  /* 0x00000000221e7223 */ /* 0x180fe20000010835 */
[-CC-:B------:R-:W-:Y:S01]  /*10e80*/  FFMA.FTZ R34, R38, R0.reuse, -R53.reuse ;  /* 0x0000000026227223 */ /* 0x180fe20000010835 */
[-CC-:B------:R-:W-:Y:S01]  /*10e90*/  FFMA.FTZ R38, R46, R0.reuse, -R53.reuse ;  /* 0x000000002e267223 */ /* 0x180fe20000010835 */
[-CC-:B------:R-:W-:Y:S01]  /*10ea0*/  FFMA.FTZ R46, R51, R0.reuse, -R53.reuse ;  /* 0x00000000332e7223 */ /* 0x180fe20000010835 */
[-CC-:B------:R-:W-:Y:S01]  /*10eb0*/  FFMA.FTZ R26, R26, R0.reuse, -R53.reuse ;  /* 0x000000001a1a7223 */ /* 0x180fe20000010835 */
[----:B------:R-:W3:Y:S01]  /*10ec0*/  LDL R51, [R1+0x2c] ;  /* 0x00002c0001337983 */ /* 0x000ee20000100800 */
[-CC-:B------:R-:W-:Y:S01]  /*10ed0*/  FFMA.FTZ R27, R27, R0.reuse, -R53.reuse ;  /* 0x000000001b1b7223 */ /* 0x180fe20000010835 */
[-CC-:B------:R-:W-:Y:S01]  /*10ee0*/  FFMA.FTZ R31, R31, R0.reuse, -R53.reuse ;  /* 0x000000001f1f7223 */ /* 0x180fe20000010835 */
[-CC-:B------:R-:W-:Y:S01]  /*10ef0*/  FFMA.FTZ R52, R35, R0.reuse, -R53.reuse ;  /* 0x0000000023347223 */ /* 0x180fe20000010835 */
[----:B------:R-:W-:Y:S01]  /*10f00*/  MUFU.EX2 R151, R151 ;  /* 0x0000009700977308 */ /* 0x000fe20000000800 */
[-CC-:B------:R-:W-:Y:S01]  /*10f10*/  FFMA.FTZ R35, R42, R0.reuse, -R53.reuse ;  /* 0x000000002a237223 */ /* 0x180fe20000010835 */
[-CC-:B------:R-:W-:Y:S01]  /*10f20*/  FFMA.FTZ R42, R43, R0.reuse, -R53.reuse ;  /* 0x000000002b2a7223 */ /* 0x180fe20000010835 */
[----:B------:R-:W-:Y:S01]  /*10f30*/  FFMA.FTZ R43, R47, R0, -R53 ;  /* 0x000000002f2b7223 */ /* 0x000fe20000010835 */
[----:B------:R-:W-:-:S04]  /*10f40*/  @!P1 IMAD R47, R17, 0x8, R16 ;  /* 0x00000008112f9824 */ /* 0x000fc800078e0210 */
[----:B------:R-:W-:Y:S08]  /*10f50*/  MUFU.EX2 R143, R143 ;  /* 0x0000008f008f7308 */ /* 0x000ff00000000800 */
[----:B------:R-:W-:Y:S01]  /*10f60*/  MUFU.EX2 R142, R142 ;  /* 0x0000008e008e7308 */ /* 0x000fe20000000800 */
[----:B------:R-:W-:Y:S02]  /*10f70*/  WARPGROUP.DEPBAR.LE gsb0, 0x0 ;  /* 0x00008000000079c5 */ /* 0x000fe40000010000 */
[----:B------:R-:W-:Y:S01]  /*10f80*/  WARPGROUP.ARRIVE ;  /* 0x00000000000079c5 */ /* 0x000fe20000000000 */
[-CC-:B------:R-:W-:Y:S01]  /*10f90*/  FFMA.FTZ R132, R56, R0.reuse, -R21.reuse ;  /* 0x0000000038847223 */ /* 0x180fe20000010815 */
[-CC-:B------:R-:W-:Y:S01]  /*10fa0*/  FFMA.FTZ R134, R60, R0.reuse, -R21.reuse ;  /* 0x000000003c867223 */ /* 0x180fe20000010815 */
[----:B------:R-:W-:-:S02]  /*10fb0*/  FFMA.FTZ R21, R85, R0, -R21 ;  /* 0x0000000055157223 */ /* 0x000fc40000010815 */
[----:B------:R-:W-:Y:S01]  /*10fc0*/  MUFU.EX2 R26, R26 ;  /* 0x0000001a001a7308 */ /* 0x000fe20000000800 */
[----:B------:R-:W-:Y:S01]  /*10fd0*/  SHF.R.U32.HI R135, RZ, 0x7, R57 ;  /* 0x00000007ff877819 */ /* 0x000fe20000011639 */
[----:B------:R-:W-:Y:S01]  /*10fe0*/  HGMMA.64x64x16.F32.BF16 R88, R128, gdesc[UR8].tnspB, R88, gsb0 ;  /* 0x40e0000880587df0 */ /* 0x000fe20008001858 */
[----:B------:R-:W-:Y:S01]  /*10ff0*/  R2UR UR11, R25 ;  /* 0x00000000190b72ca */ /* 0x000fe200000e0000 */
[----:B------:R-:W-:Y:S02]  /*11000*/  IMAD.MOV.U32 R25, RZ, RZ, 0x40000040 ;  /* 0x40000040ff197424 */ /* 0x000fe400078e00ff */
[-C--:B------:R-:W-:Y:S01]  /*11010*/  FFMA.FTZ R56, R39, R0.reuse, -R53 ;  /* 0x0000000027387223 */ /* 0x080fe20000010835 */
[----:B--2---:R-:W-:Y:S01]  /*11020*/  FADD.FTZ R6, R148, R6 ;  /* 0x0000000694067221 */ /* 0x004fe20000010000 */
[----:B------:R-:W-:Y:S01]  /*11030*/  @!P1 PRMT R13, RZ, 0x654, R13 ;  /* 0x00000654ff0d9816 */ /* 0x000fe2000000000d */
[----:B------:R1:W-:Y:S01]  /*11040*/  MUFU.EX2 R7, R21 ;  /* 0x0000001500077308 */ /* 0x0003e20000000800 */
[----:B------:R-:W-:-:S07]  /*11050*/  FFMA.FTZ R55, R55, R0, -R53 ;  /* 0x0000000037377223 */ /* 0x000fce0000010835 */
[----:B------:R-:W-:Y:S01]  /*11060*/  MUFU.EX2 R27, R27 ;  /* 0x0000001b001b7308 */ /* 0x000fe20000000800 */
[-C--:B-1----:R-:W-:Y:S01]  /*11070*/  FMUL.FTZ R21, R24, R0.reuse ;  /* 0x0000000018157220 */ /* 0x082fe20000410000 */
[----:B------:R-:W-:Y:S02]  /*11080*/  VIADD R24, R8, 0x300 ;  /* 0x0000030008187836 */ /* 0x000fe40000000000 */
[-CC-:B------:R-:W-:Y:S01]  /*11090*/  FFMA.FTZ R39, R50, R0.reuse, -R53.reuse ;  /* 0x0000000032277223 */ /* 0x180fe20000010835 */
[----:B------:R-:W-:Y:S02]  /*110a0*/  @!P1 VIADD R47, R47, 0x16840 ;  /* 0x000168402f2f9836 */ /* 0x000fe40000000000 */
[----:B------:R-:W-:Y:S01]  /*110b0*/  FFMA.FTZ R133, R58, R0, -R53 ;  /* 0x000000003a857223 */ /* 0x000fe20000010835 */
[----:B------:R-:W-:Y:S01]  /*110c0*/  R2UR UR10, R24 ;  /* 0x00000000180a72ca */ /* 0x000fe200000e0000 */
[----:B------:R-:W-:Y:S01]  /*110d0*/  VIADD R24, R8, 0x380 ;  /* 0x0000038008187836 */ /* 0x000fe20000000000 */
[----:B------:R-:W1:Y:S08]  /*110e0*/  MUFU.EX2 R21, R21 ;  /* 0x0000001500157308 */ /* 0x000e700000000800 */
[----:B------:R-:W2:Y:S08]  /*110f0*/  MUFU.EX2 R31, R31 ;  /* 0x0000001f001f7308 */ /* 0x000eb00000000800 */
[----:B------:R-:W4:Y:S08]  /*11100*/  MUFU.EX2 R30, R30 ;  /* 0x0000001e001e7308 */ /* 0x000f300000000800 */
[----:B------:R-:W5:Y:S08]  /*11110*/  MUFU.EX2 R52, R52 ;  /* 0x0000003400347308 */ /* 0x000f700000000800 */
[----:B------:R-:W5:Y:S08]  /*11120*/  MUFU.EX2 R34, R34 ;  /* 0x0000002200227308 */ /* 0x000f700000000800 */
[----:B------:R-:W-:Y:S08]  /*11130*/  MUFU.EX2 R35, R35 ;  /* 0x0000002300237308 */ /* 0x000ff00000000800 */
[----:B------:R-:W-:Y:S01]  /*11140*/  MUFU.EX2 R42, R42 ;  /* 0x0000002a002a7308 */ /* 0x000fe20000000800 */
[----:B------:R-:W-:-:S02]  /*11150*/  WARPGROUP.DEPBAR.LE gsb0, 0x0 ;  /* 0x00008000000079c5 */ /* 0x000fc40000010000 */
[----:B------:R-:W-:Y:S01]  /*11160*/  WARPGROUP.ARRIVE ;  /* 0x00000000000079c5 */ /* 0x000fe20000000000 */
[----:B------:R-:W-:Y:S01]  /*11170*/  @!P1 PRMT R47, RZ, 0x654, R47 ;  /* 0x00000654ff2f9816 */ /* 0x000fe2000000002f */
[----:B0-----:R-:W-:-:S03]  /*11180*/  FADD.FTZ R6, R137, R6 ;  /* 0x0000000689067221 */ /* 0x001fc60000010000 */
[----:B------:R-:W0:Y:S01]  /*11190*/  MUFU.EX2 R56, R56 ;  /* 0x0000003800387308 */ /* 0x000e220000000800 */
[----:B------:R-:W-:Y:S01]  /*111a0*/  FFMA.FTZ R8, R54, R0, -R53 ;  /* 0x0000000036087223 */ /* 0x000fe20000010835 */
[----:B------:R-:W-:Y:S01]  /*111b0*/  HGMMA.64x64x16.F32.BF16 R88, R124, gdesc[UR8].tnspB, R88, gsb0 ;  /* 0x40e000087c587df0 */ /* 0x000fe20008001858 */
[----:B------:R-:W-:Y:S02]  /*111c0*/  R2UR UR10, R24 ;  /* 0x00000000180a72ca */ /* 0x000fe400000e0000 */
[----:B------:R-:W-:Y:S01]  /*111d0*/  R2UR UR11, R25 ;  /* 0x00000000190b72ca */ /* 0x000fe200000e0000 */
[----:B------:R-:W-:Y:S02]  /*111e0*/  VIADD R25, R135, 0x9 ;  /* 0x0000000987197836 */ /* 0x000fe40000000000 */
[----:B-1----:R-:W-:Y:S01]  /*111f0*/  FFMA.FTZ R5, R21, R5, R26 ;  /* 0x0000000515057223 */ /* 0x002fe2000001001a */
[----:B------:R-:W-:Y:S01]  /*11200*/  FADD.FTZ R6, R150, R6 ;  /* 0x0000000696067221 */ /* 0x000fe20000010000 */
[----:B------:R-:W1:Y:S01]  /*11210*/  MUFU.EX2 R38, R38 ;  /* 0x0000002600267308 */ /* 0x000e620000000800 */
[----:B------:R-:W-:-:S07]  /*11220*/  SEL R50, R25, 0x9, !P2 ;  /* 0x0000000919327807 */ /* 0x000fce0005000000 */
[----:B------:R-:W1:Y:S08]  /*11230*/  MUFU.EX2 R43, R43 ;  /* 0x0000002b002b7308 */ /* 0x000e700000000800 */
[----:B------:R-:W-:Y:S08]  /*11240*/  MUFU.EX2 R139, R139 ;  /* 0x0000008b008b7308 */ /* 0x000ff00000000800 */
[----:B------:R-:W1:Y:S08]  /*11250*/  MUFU.EX2 R39, R39 ;  /* 0x0000002700277308 */ /* 0x000e700000000800 */
[----:B------:R-:W-:Y:S08]  /*11260*/  MUFU.EX2 R136, R136 ;  /* 0x0000008800887308 */ /* 0x000ff00000000800 */
[----:B------:R-:W1:Y:S08]  /*11270*/  MUFU.EX2 R46, R46 ;  /* 0x0000002e002e7308 */ /* 0x000e700000000800 */
[----:B------:R-:W-:Y:S08]  /*11280*/  MUFU.EX2 R49, R49 ;  /* 0x0000003100317308 */ /* 0x000ff00000000800 */
[----:B------:R-:W1:Y:S01]  /*11290*/  MUFU.EX2 R8, R8 ;  /* 0x0000000800087308 */ /* 0x000e620000000800 */
[----:B------:R-:W-:-:S07]  /*112a0*/  FFMA.FTZ R59, R59, R0, -R53 ;  /* 0x000000003b3b7223 */ /* 0x000fce0000010835 */
[----:B------:R-:W-:Y:S01]  /*112b0*/  MUFU.EX2 R138, R138 ;  /* 0x0000008a008a7308 */ /* 0x000fe20000000800 */
[----:B------:R-:W-:Y:S02]  /*112c0*/  WARPGROUP.DEPBAR.LE gsb0, 0x0 ;  /* 0x00008000000079c5 */ /* 0x000fe40000010000 */
[----:B------:R-:W-:-:S05]  /*112d0*/  WARPGROUP.ARRIVE ;  /* 0x00000000000079c5 */ /* 0x000fca0000000000 */
[----:B------:R-:W1:Y:S01]  /*112e0*/  MUFU.EX2 R24, R55 ;  /* 0x0000003700187308 */ /* 0x000e620000000800 */
[----:B------:R-:W-:Y:S01]  /*112f0*/  HGMMA.64x64x16.F32.BF16 R88, R120, gdesc[UR8].tnspB, R88, gsb0 ;  /* 0x40e0000878587df0 */ /* 0x000fe20008001858 */
[----:B------:R-:W-:-:S06]  /*11300*/  FADD.FTZ R5, R27, R5 ;  /* 0x000000051b057221 */ /* 0x000fcc0000010000 */
[----:B------:R-:W1:Y:S01]  /*11310*/  MUFU.EX2 R132, R132 ;  /* 0x0000008400847308 */ /* 0x000e620000000800 */
[----:B------:R-:W-:Y:S01]  /*11320*/  FFMA.FTZ R135, R62, R0, -R53 ;  /* 0x000000003e877223 */ /* 0x000fe20000010835 */
[----:B------:R-:W-:-:S06]  /*11330*/  F2FP.BF16.F32.PACK_AB R148, R148, R149 ;  /* 0x000000959494723e */ /* 0x000fcc00000010ff */
[----:B------:R-:W1:Y:S01]  /*11340*/  MUFU.EX2 R133, R133 ;  /* 0x0000008500857308 */ /* 0x000e620000000800 */
[----:B------:R-:W-:Y:S01]  /*11350*/  F2FP.BF16.F32.PACK_AB R149, R27, R26 ;  /* 0x0000001a1b95723e */ /* 0x000fe200000010ff */
[----:B------:R-:W-:-:S06]  /*11360*/  FFMA.FTZ R63, R63, R0, -R53 ;  /* 0x000000003f3f7223 */ /* 0x000fcc0000010835 */
[----:B------:R-:W1:Y:S01]  /*11370*/  MUFU.EX2 R20, R20 ;  /* 0x0000001400147308 */ /* 0x000e620000000800 */
[----:B------:R-:W-:-:S07]  /*11380*/  FFMA.FTZ R129, R66, R0, -R53 ;  /* 0x0000000042817223 */ /* 0x000fce0000010835 */
[----:B------:R-:W1:Y:S08]  /*11390*/  MUFU.EX2 R25, R59 ;  /* 0x0000003b00197308 */ /* 0x000e700000000800 */
[----:B------:R-:W1:Y:S08]  /*113a0*/  MUFU.EX2 R134, R134 ;  /* 0x0000008600867308 */ /* 0x000e700000000800 */
[----:B------:R-:W-:Y:S08]  /*113b0*/  MUFU.EX2 R28, R28 ;  /* 0x0000001c001c7308 */ /* 0x000ff00000000800 */
[----:B------:R-:W-:Y:S08]  /*113c0*/  MUFU.EX2 R12, R12 ;  /* 0x0000000c000c7308 */ /* 0x000ff00000000800 */
[----:B------:R-:W-:Y:S08]  /*113d0*/  MUFU.EX2 R29, R29 ;  /* 0x0000001d001d7308 */ /* 0x000ff00000000800 */
[----:B------:R-:W-:Y:S08]  /*113e0*/  MUFU.EX2 R32, R32 ;  /* 0x0000002000207308 */ /* 0x000ff00000000800 */
[----:B------:R-:W-:Y:S01]  /*113f0*/  MUFU.EX2 R33, R33 ;  /* 0x0000002100217308 */ /* 0x000fe20000000800 */
[----:B------:R-:W-:-:S02]  /*11400*/  WARPGROUP.DEPBAR.LE gsb0, 0x0 ;  /* 0x00008000000079c5 */ /* 0x000fc40000010000 */
[----:B------:R0:W-:Y:S06]  /*11410*/  BAR.ARV R50, 0x100 ;  /* 0x000400320000751d */ /* 0x0001ec0000002000 */
[----:B------:R2:W-:Y:S01]  /*11420*/  @!P1 SYNCS.ARRIVE.TRANS64.RED.A1T0 RZ, [R47+URZ], RZ ;  /* 0x000000ff2fff99a7 */ /* 0x0005e2000810043f */
[----:B------:R-:W-:Y:S01]  /*11430*/  MUFU.EX2 R36, R36 ;  /* 0x0000002400247308 */ /* 0x000fe20000000800 */
[----:B--2---:R-:W-:Y:S01]  /*11440*/  FADD.FTZ R47, R151, R5 ;  /* 0x00000005972f7221 */ /* 0x004fe20000010000 */
[----:B------:R2:W-:Y:S06]  /*11450*/  @!P1 SYNCS.ARRIVE.TRANS64.RED.A1T0 RZ, [R13+URZ], RZ ;  /* 0x000000ff0dff99a7 */ /* 0x0005ec000810043f */
[----:B------:R-:W-:Y:S01]  /*11460*/  MUFU.EX2 R37, R37 ;  /* 0x0000002500257308 */ /* 0x000fe20000000800 */
[----:B------:R-:W-:-:S04]  /*11470*/  FADD.FTZ R47, R31, R47 ;  /* 0x0000002f1f2f7221 */ /* 0x000fc80000010000 */
[----:B----4-:R-:W-:Y:S01]  /*11480*/  FADD.FTZ R47, R30, R47 ;  /* 0x0000002f1e2f7221 */ /* 0x010fe20000010000 */
[----:B--2---:R-:W-:Y:S02]  /*11490*/  FADD.FTZ R13, R145, R6 ;  /* 0x00000006910d7221 */ /* 0x004fe40000010000 */
[----:B------:R-:W-:Y:S01]  /*114a0*/  MUFU.EX2 R40, R40 ;  /* 0x0000002800287308 */ /* 0x000fe20000000800 */
[----:B-----5:R-:W-:Y:S01]  /*114b0*/  FADD.FTZ R47, R52, R47 ;  /* 0x0000002f342f7221 */ /* 0x020fe20000010000 */
[----:B------:R-:W-:-:S03]  /*114c0*/  FADD.FTZ R13, R144, R13 ;  /* 0x0000000d900d7221 */ /* 0x000fc60000010000 */
[----:B------:R-:W-:Y:S01]  /*114d0*/  FADD.FTZ R47, R34, R47 ;  /* 0x0000002f222f7221 */ /* 0x000fe20000010000 */
[----:B0-----:R-:W-:Y:S02]  /*114e0*/  FADD.FTZ R50, R147, R13 ;  /* 0x0000000d93327221 */ /* 0x001fe40000010000 */
[----:B------:R-:W-:Y:S01]  /*114f0*/  MUFU.EX2 R41, R41 ;  /* 0x0000002900297308 */ /* 0x000fe20000000800 */
[----:B------:R-:W-:Y:S01]  /*11500*/  FADD.FTZ R47, R56, R47 ;  /* 0x0000002f382f7221 */ /* 0x000fe20000010000 */
[----:B------:R-:W-:-:S03]  /*11510*/  FADD.FTZ R50, R146, R50 ;  /* 0x0000003292327221 */ /* 0x000fc60000010000 */
[----:B------:R-:W-:Y:S01]  /*11520*/  FADD.FTZ R47, R35, R47 ;  /* 0x0000002f232f7221 */ /* 0x000fe20000010000 */
[----:B------:R-:W-:Y:S02]  /*11530*/  FADD.FTZ R50, R141, R50 ;  /* 0x000000328d327221 */ /* 0x000fe40000010000 */
[----:B------:R-:W-:Y:S01]  /*11540*/  MUFU.EX2 R44, R44 ;  /* 0x0000002c002c7308 */ /* 0x000fe20000000800 */
[----:B------:R-:W-:Y:S01]  /*11550*/  FADD.FTZ R47, R42, R47 ;  /* 0x0000002f2a2f7221 */ /* 0x000fe20000010000 */
[----:B------:R-:W-:-:S03]  /*11560*/  FADD.FTZ R50, R140, R50 ;  /* 0x000000328c327221 */ /* 0x000fc60000010000 */
[----:B-1----:R-:W-:Y:S01]  /*11570*/  FADD.FTZ R47, R38, R47 ;  /* 0x0000002f262f7221 */ /* 0x002fe20000010000 */
[----:B------:R-:W-:Y:S02]  /*11580*/  FADD.FTZ R50, R143, R50 ;  /* 0x000000328f327221 */ /* 0x000fe40000010000 */
        /* <DEDUP_REMOVED lines=8> */
[----:B------:R-:W-:Y:S01]  /*11610*/  FADD.FTZ R47, R8, R47 ;  /* 0x0000002f082f7221 */ /* 0x000fe20000010000 */
[----:B------:R-:W-:Y:S02]  /*11620*/  FADD.FTZ R27, R49, R50 ;  /* 0x00000032311b7221 */ /* 0x000fe40000010000 */
[----:B------:R-:W0:Y:S01]  /*11630*/  MUFU.EX2 R135, R135 ;  /* 0x0000008700877308 */ /* 0x000e220000000800 */
[----:B------:R-:W-:Y:S01]  /*11640*/  FFMA.FTZ R6, R67, R0, -R53 ;  /* 0x0000000043067223 */ /* 0x000fe20000010835 */
[----:B------:R-:W-:Y:S01]  /*11650*/  FADD.FTZ R50, R24, R47 ;  /* 0x0000002f18327221 */ /* 0x000fe20000010000 */
[----:B------:R-:W-:-:S05]  /*11660*/  FADD.FTZ R27, R138, R27 ;  /* 0x0000001b8a1b7221 */ /* 0x000fca0000010000 */
[----:B------:R-:W1:Y:S01]  /*11670*/  MUFU.EX2 R5, R63 ;  /* 0x0000003f00057308 */ /* 0x000e620000000800 */
[----:B------:R-:W-:Y:S01]  /*11680*/  FADD.FTZ R27, R132, R27 ;  /* 0x0000001b841b7221 */ /* 0x000fe20000010000 */
[----:B------:R-:W-:Y:S01]  /*11690*/  FADD.FTZ R50, R133, R50 ;  /* 0x0000003285327221 */ /* 0x000fe20000010000 */
[----:B------:R-:W-:-:S05]  /*116a0*/  FFMA.FTZ R131, R70, R0, -R53 ;  /* 0x0000000046837223 */ /* 0x000fca0000010835 */
[----:B------:R-:W2:Y:S01]  /*116b0*/  MUFU.EX2 R129, R129 ;  /* 0x0000008100817308 */ /* 0x000ea20000000800 */
[----:B------:R-:W-:Y:S01]  /*116c0*/  FADD.FTZ R27, R20, R27 ;  /* 0x0000001b141b7221 */ /* 0x000fe20000010000 */
[----:B------:R-:W-:Y:S01]  /*116d0*/  FADD.FTZ R50, R25, R50 ;  /* 0x0000003219327221 */ /* 0x000fe20000010000 */
[----:B------:R-:W-:-:S05]  /*116e0*/  FFMA.FTZ R13, R71, R0, -R53 ;  /* 0x00000000470d7223 */ /* 0x000fca0000010835 */
[----:B------:R-:W4:Y:S01]  /*116f0*/  MUFU.EX2 R6, R6 ;  /* 0x0000000600067308 */ /* 0x000f220000000800 */
[----:B------:R-:W-:Y:S01]  /*11700*/  FADD.FTZ R27, R134, R27 ;  /* 0x0000001b861b7221 */ /* 0x000fe20000010000 */
[----:B0-----:R-:W-:Y:S01]  /*11710*/  FADD.FTZ R50, R135, R50 ;  /* 0x0000003287327221 */ /* 0x001fe20000010000 */
[----:B------:R-:W-:-:S05]  /*11720*/  FFMA.FTZ R125, R74, R0, -R53 ;  /* 0x000000004a7d7223 */ /* 0x000fca0000010835 */
[----:B------:R-:W0:Y:S01]  /*11730*/  MUFU.EX2 R131, R131 ;  /* 0x0000008300837308 */ /* 0x000e220000000800 */
[----:B------:R-:W-:Y:S01]  /*11740*/  FADD.FTZ R27, R28, R27 ;  /* 0x0000001b1c1b7221 */ /* 0x000fe20000010000 */
[----:B-1----:R-:W-:Y:S01]  /*11750*/  FADD.FTZ R50, R5, R50 ;  /* 0x0000003205327221 */ /* 0x002fe20000010000 */
[----:B------:R-:W-:Y:S01]  /*11760*/  F2FP.BF16.F32.PACK_AB R144, R144, R145 ;  /* 0x000000919090723e */ /* 0x000fe200000010ff */
[----:B------:R-:W-:Y:S01]  /*11770*/  FFMA.FTZ R75, R75, R0, -R53 ;  /* 0x000000004b4b7223 */ /* 0x000fe20000010835 */
[----:B------:R-:W-:-:S03]  /*11780*/  F2FP.BF16.F32.PACK_AB R145, R52, R30 ;  /* 0x0000001e3491723e */ /* 0x000fc600000010ff */
[----:B------:R-:W1:Y:S01]  /*11790*/  MUFU.EX2 R13, R13 ;  /* 0x0000000d000d7308 */ /* 0x000e620000000800 */
[----:B------:R-:W-:Y:S01]  /*117a0*/  FADD.FTZ R30, R12, R27 ;  /* 0x0000001b0c1e7221 */ /* 0x000fe20000010000 */
[----:B--2---:R-:W-:Y:S01]  /*117b0*/  FADD.FTZ R27, R129, R50 ;  /* 0x00000032811b7221 */ /* 0x004fe20000010000 */
[----:B------:R-:W-:Y:S01]  /*117c0*/  FFMA.FTZ R78, R78, R0, -R53 ;  /* 0x000000004e4e7223 */ /* 0x000fe20000010835 */
[----:B------:R-:W-:-:S04]  /*117d0*/  F2FP.BF16.F32.PACK_AB R151, R31, R151 ;  /* 0x000000971f97723e */ /* 0x000fc800000010ff */
[----:B------:R-:W2:Y:S01]  /*117e0*/  MUFU.EX2 R125, R125 ;  /* 0x0000007d007d7308 */ /* 0x000ea20000000800 */
[----:B------:R-:W-:Y:S01]  /*117f0*/  FADD.FTZ R31, R29, R30 ;  /* 0x0000001e1d1f7221 */ /* 0x000fe20000010000 */
[----:B----4-:R-:W-:Y:S01]  /*11800*/  FADD.FTZ R30, R6, R27 ;  /* 0x0000001b061e7221 */ /* 0x010fe20000010000 */
[----:B------:R-:W-:Y:S01]  /*11810*/  FFMA.FTZ R79, R79, R0, -R53 ;  /* 0x000000004f4f7223 */ /* 0x000fe20000010835 */
[----:B------:R-:W-:-:S04]  /*11820*/  F2FP.BF16.F32.PACK_AB R146, R146, R147 ;  /* 0x000000939292723e */ /* 0x000fc800000010ff */
[----:B------:R-:W4:Y:S01]  /*11830*/  MUFU.EX2 R26, R75 ;  /* 0x0000004b001a7308 */ /* 0x000f220000000800 */
[----:B------:R-:W-:Y:S01]  /*11840*/  F2FP.BF16.F32.PACK_AB R147, R56, R34 ;  /* 0x000000223893723e */ /* 0x000fe200000010ff */
[----:B------:R-:W-:Y:S01]  /*11850*/  FADD.FTZ R34, R32, R31 ;  /* 0x0000001f20227221 */ /* 0x000fe20000010000 */
[----:B0-----:R-:W-:Y:S01]  /*11860*/  FADD.FTZ R30, R131, R30 ;  /* 0x0000001e831e7221 */ /* 0x001fe20000010000 */
[----:B------:R-:W-:-:S04]  /*11870*/  FFMA.FTZ R82, R82, R0, -R53 ;  /* 0x0000000052527223 */ /* 0x000fc80000010835 */
[----:B------:R-:W0:Y:S01]  /*11880*/  MUFU.EX2 R78, R78 ;  /* 0x0000004e004e7308 */ /* 0x000e220000000800 */
[----:B------:R-:W-:Y:S01]  /*11890*/  FADD.FTZ R27, R33, R34 ;  /* 0x00000022211b7221 */ /* 0x000fe20000010000 */
[----:B-1----:R-:W-:Y:S01]  /*118a0*/  FADD.FTZ R30, R13, R30 ;  /* 0x0000001e0d1e7221 */ /* 0x002fe20000010000 */
[----:B------:R-:W-:Y:S01]  /*118b0*/  FFMA.FTZ R83, R83, R0, -R53 ;  /* 0x0000000053537223 */ /* 0x000fe20000010835 */
[----:B------:R-:W-:-:S04]  /*118c0*/  F2FP.BF16.F32.PACK_AB R136, R136, R139 ;  /* 0x0000008b8888723e */ /* 0x000fc800000010ff */
[----:B------:R-:W1:Y:S01]  /*118d0*/  MUFU.EX2 R79, R79 ;  /* 0x0000004f004f7308 */ /* 0x000e620000000800 */
[----:B------:R-:W-:Y:S01]  /*118e0*/  F2FP.BF16.F32.PACK_AB R139, R24, R8 ;  /* 0x00000008188b723e */ /* 0x000fe200000010ff */
[----:B------:R-:W-:Y:S01]  /*118f0*/  FADD.FTZ R8, R36, R27 ;  /* 0x0000001b24087221 */ /* 0x000fe20000010000 */
[----:B------:R-:W-:Y:S01]  /*11900*/  F2FP.BF16.F32.PACK_AB R133, R25, R133 ;  /* 0x000000851985723e */ /* 0x000fe200000010ff */
[----:B--2---:R-:W-:Y:S01]  /*11910*/  FADD.FTZ R25, R125, R30 ;  /* 0x0000001e7d197221 */ /* 0x004fe20000010000 */
[----:B------:R-:W-:-:S03]  /*11920*/  FFMA.FTZ R86, R86, R0, -R53 ;  /* 0x0000000056567223 */ /* 0x000fc60000010835 */
[----:B------:R-:W2:Y:S01]  /*11930*/  MUFU.EX2 R82, R82 ;  /* 0x0000005200527308 */ /* 0x000ea20000000800 */
[----:B------:R-:W-:Y:S01]  /*11940*/  F2FP.BF16.F32.PACK_AB R135, R5, R135 ;  /* 0x000000870587723e */ /* 0x000fe200000010ff */
[----:B------:R-:W-:Y:S01]  /*11950*/  FADD.FTZ R5, R37, R8 ;  /* 0x0000000825057221 */ /* 0x000fe20000010000 */
[----:B----4-:R-:W-:Y:S01]  /*11960*/  FADD.FTZ R25, R26, R25 ;  /* 0x000000191a197221 */ /* 0x010fe20000010000 */
[----:B------:R-:W-:-:S04]  /*11970*/  FFMA.FTZ R53, R87, R0, -R53 ;  /* 0x0000000057357223 */ /* 0x000fc80000010835 */
[----:B------:R-:W4:Y:S01]  /*11980*/  MUFU.EX2 R83, R83 ;  /* 0x0000005300537308 */ /* 0x000f220000000800 */
[----:B------:R-:W-:Y:S01]  /*11990*/  F2FP.BF16.F32.PACK_AB R129, R6, R129 ;  /* 0x000000810681723e */ /* 0x000fe200000010ff */
[----:B------:R-:W-:Y:S01]  /*119a0*/  FADD.FTZ R8, R40, R5 ;  /* 0x0000000528087221 */ /* 0x000fe20000010000 */
[----:B0-----:R-:W-:-:S05]  /*119b0*/  FADD.FTZ R6, R78, R25 ;  /* 0x000000194e067221 */ /* 0x001fca0000010000 */
[----:B------:R-:W0:Y:S01]  /*119c0*/  MUFU.EX2 R86, R86 ;  /* 0x0000005600567308 */ /* 0x000e220000000800 */
[----:B------:R-:W-:Y:S01]  /*119d0*/  FADD.FTZ R5, R41, R8 ;  /* 0x0000000829057221 */ /* 0x000fe20000010000 */
[----:B-1----:R-:W-:Y:S01]  /*119e0*/  FADD.FTZ R25, R79, R6 ;  /* 0x000000064f197221 */ /* 0x002fe20000010000 */
[----:B---3--:R-:W-:-:S05]  /*119f0*/  ISETP.GT.AND P2, PT, R4, R51, PT ;  /* 0x000000330400720c */ /* 0x008fca0003f44270 */
[----:B------:R-:W1:Y:S01]  /*11a00*/  MUFU.EX2 R53, R53 ;  /* 0x0000003500357308 */ /* 0x000e620000000800 */
[----:B------:R-:W-:Y:S01]  /*11a10*/  FADD.FTZ R6, R44, R5 ;  /* 0x000000052c067221 */ /* 0x000fe20000010000 */
[----:B--2---:R-:W-:Y:S01]  /*11a20*/  FADD.FTZ R8, R82, R25 ;  /* 0x0000001952087221 */ /* 0x004fe20000010000 */
[----:B------:R-:W-:Y:S02]  /*11a30*/  F2FP.BF16.F32.PACK_AB R131, R13, R131 ;  /* 0x000000830d83723e */ /* 0x000fe400000010ff */
[----:B------:R-:W-:Y:S01]  /*11a40*/  FADD.FTZ R5, R45, R6 ;  /* 0x000000062d057221 */ /* 0x000fe20000010000 */
[----:B----4-:R-:W-:-:S03]  /*11a50*/  FADD.FTZ R13, R83, R8 ;  /* 0x00000008530d7221 */ /* 0x010fc60000010000 */
[----:B------:R-:W-:Y:S01]  /*11a60*/  FADD.FTZ R6, R48, R5 ;  /* 0x0000000530067221 */ /* 0x000fe20000010000 */
[----:B0-----:R-:W-:Y:S01]  /*11a70*/  FADD.FTZ R13, R86, R13 ;  /* 0x0000000d560d7221 */ /* 0x001fe20000010000 */
[----:B------:R-:W-:Y:S01]  /*11a80*/  F2FP.BF16.F32.PACK_AB R150, R150, R137 ;  /* 0x000000899696723e */ /* 0x000fe200000010ff */
[----:B------:R-:W-:Y:S01]  /*11a90*/  FMUL.FTZ R88, R88, R9 ;  /* 0x0000000958587220 */ /* 0x000fe20000410000 */
[----:B------:R-:W-:Y:S01]  /*11aa0*/  F2FP.BF16.F32.PACK_AB R140, R140, R141 ;  /* 0x0000008d8c8c723e */ /* 0x000fe200000010ff */
[----:B------:R-:W-:Y:S01]  /*11ab0*/  FADD.FTZ R6, R7, R6 ;  /* 0x0000000607067221 */ /* 0x000fe20000010000 */
[----:B------:R-:W-:Y:S01]  /*11ac0*/  F2FP.BF16.F32.PACK_AB R142, R142, R143 ;  /* 0x0000008f8e8e723e */ /* 0x000fe200000010ff */
[-C--:B------:R-:W-:Y:S01]  /*11ad0*/  FMUL.FTZ R89, R89, R9.reuse ;  /* 0x0000000959597220 */ /* 0x080fe20000410000 */
[----:B------:R-:W-:Y:S01]  /*11ae0*/  F2FP.BF16.F32.PACK_AB R128, R29, R12 ;  /* 0x0000000c1d80723e */ /* 0x000fe200000010ff */
[----:B-1----:R-:W-:Y:S01]  /*11af0*/  FADD.FTZ R5, R53, R13 ;  /* 0x0000000d35057221 */ /* 0x002fe20000010000 */
[----:B------:R-:W-:Y:S01]  /*11b00*/  F2FP.BF16.F32.PACK_AB R122, R7, R48 ;  /* 0x00000030077a723e */ /* 0x000fe200000010ff */
[----:B------:R-:W-:Y:S01]  /*11b10*/  FMUL.FTZ R92, R92, R9 ;  /* 0x000000095c5c7220 */ /* 0x000fe20000410000 */
[----:B------:R-:W-:Y:S01]  /*11b20*/  F2FP.BF16.F32.PACK_AB R141, R42, R35 ;  /* 0x000000232a8d723e */ /* 0x000fe200000010ff */
[-C--:B------:R-:W-:Y:S01]  /*11b30*/  FMUL.FTZ R93, R93, R9.reuse ;  /* 0x000000095d5d7220 */ /* 0x080fe20000410000 */
[----:B------:R-:W-:Y:S01]  /*11b40*/  F2FP.BF16.F32.PACK_AB R143, R43, R38 ;  /* 0x000000262b8f723e */ /* 0x000fe200000010ff */
[----:B------:R-:W-:Y:S01]  /*11b50*/  FMUL.FTZ R96, R96, R9 ;  /* 0x0000000960607220 */ /* 0x000fe20000410000 */
[----:B------:R-:W-:Y:S01]  /*11b60*/  F2FP.BF16.F32.PACK_AB R137, R46, R39 ;  /* 0x000000272e89723e */ /* 0x000fe200000010ff */
[----:B------:R-:W-:Y:S01]  /*11b70*/  FMUL.FTZ R97, R97, R9 ;  /* 0x0000000961617220 */ /* 0x000fe20000410000 */
[----:B------:R-:W-:Y:S01]  /*11b80*/  F2FP.BF16.F32.PACK_AB R138, R138, R49 ;  /* 0x000000318a8a723e */ /* 0x000fe200000010ff */
[-C--:B------:R-:W-:Y:S01]  /*11b90*/  FMUL.FTZ R100, R100, R9.reuse ;  /* 0x0000000964647220 */ /* 0x080fe20000410000 */
[----:B------:R-:W-:Y:S01]  /*11ba0*/  F2FP.BF16.F32.PACK_AB R132, R20, R132 ;  /* 0x000000841484723e */ /* 0x000fe200000010ff */
[-C--:B------:R-:W-:Y:S01]  /*11bb0*/  FMUL.FTZ R101, R101, R9.reuse ;  /* 0x0000000965657220 */ /* 0x080fe20000410000 */
[----:B------:R-:W-:Y:S01]  /*11bc0*/  F2FP.BF16.F32.PACK_AB R134, R28, R134 ;  /* 0x000000861c86723e */ /* 0x000fe200000010ff */
[-C--:B------:R-:W-:Y:S01]  /*11bd0*/  FMUL.FTZ R104, R104, R9.reuse ;  /* 0x0000000968687220 */ /* 0x080fe20000410000 */
[----:B------:R-:W-:Y:S01]  /*11be0*/  F2FP.BF16.F32.PACK_AB R130, R33, R32 ;  /* 0x000000202182723e */ /* 0x000fe200000010ff */
[-C--:B------:R-:W-:Y:S01]  /*11bf0*/  FMUL.FTZ R105, R105, R9.reuse ;  /* 0x0000000969697220 */ /* 0x080fe20000410000 */
        /* <DEDUP_REMOVED lines=30> */
[----:B------:R-:W-:-:S02]  /*11de0*/  IMAD.MOV.U32 R8, RZ, RZ, R153 ;  /* 0x000000ffff087224 */ /* 0x000fc400078e0099 */
[----:B------:R-:W-:Y:S02]  /*11df0*/  IMAD.MOV.U32 R13, RZ, RZ, R17 ;  /* 0x000000ffff0d7224 */ /* 0x000fe400078e0011 */
[----:B------:R-:W-:Y:S02]  /*11e00*/  IMAD.MOV.U32 R7, RZ, RZ, R2 ;  /* 0x000000ffff077224 */ /* 0x000fe400078e0002 */
[----:B------:R-:W-:Y:S01]  /*11e10*/  IMAD.MOV.U32 R12, RZ, RZ, R3 ;  /* 0x000000ffff0c7224 */ /* 0x000fe200078e0003 */
[----:B------:R-:W-:Y:S06]  /*11e20*/  @P2 BRA `(.L_x_1501) ;  /* 0xffffffe000482947 */ /* 0x000fec000383ffff */
.L_x_1491:
[----:B------:R-:W2:Y:S02]  /*11e30*/  LDL R7, [R1+0x38] ;  /* 0x0000380001077983 */ /* 0x000ea40000100800 */
[----:B--2---:R-:W-:-:S13]  /*11e40*/  ISETP.GE.AND P2, PT, R4, R7, PT ;  /* 0x000000070400720c */ /* 0x004fda0003f46270 */
[----:B------:R-:W-:Y:S05]  /*11e50*/  @!P2 BRA `(.L_x_1502) ;  /* 0x0000002c00eca947 */ /* 0x000fea0003800000 */
[----:B------:R-:W-:Y:S02]  /*11e60*/  IMAD.MOV.U32 R7, RZ, RZ, R2 ;  /* 0x000000ffff077224 */ /* 0x000fe400078e0002 */
[----:B------:R-:W-:Y:S02]  /*11e70*/  IMAD.MOV.U32 R12, RZ, RZ, R3 ;  /* 0x000000ffff0c7224 */ /* 0x000fe400078e0003 */
[----:B------:R-:W-:Y:S02]  /*11e80*/  IMAD.MOV.U32 R8, RZ, RZ, R153 ;  /* 0x000000ffff087224 */ /* 0x000fe400078e0099 */
[----:B------:R-:W-:-:S07]  /*11e90*/  IMAD.MOV.U32 R13, RZ, RZ, R17 ;  /* 0x000000ffff0d7224 */ /* 0x000fce00078e0011 */
.L_x_1520:
        /* <DEDUP_REMOVED lines=11> */
.L_x_1504:
[----:B------:R-:W-:Y:S01]  /*11f50*/  IMAD R0, R17, 0x8, R16 ;  /* 0x0000000811007824 */ /* 0x000fe200078e0210 */
[----:B------:R-:W-:-:S04]  /*11f60*/  SHF.L.U32 R3, R153, 0x1f, RZ ;  /* 0x0000001f99037819 */ /* 0x000fc800000006ff */
[----:B------:R0:W1:Y:S01]  /*11f70*/  SYNCS.PHASECHK.TRANS64.TRYWAIT P3, [R0+URZ+0x16830], R3 ;  /* 0x01683003000075a7 */ /* 0x000062000806017f */
[----:B------:R-:W-:Y:S05]  /*11f80*/  @!P0 BRA `(.L_x_1505) ;  /* 0x0000000000048947 */ /* 0x000fea0003800000 */
[----:B------:R-:W-:Y:S01]  /*11f90*/  BPT.TRAP 0x1 ;  /* 0x000000040000795c */ /* 0x000fe20000300000 */
.L_x_1505:
[----:B------:R-:W-:Y:S04]  /*11fa0*/  BSSY B0, `(.L_x_1503) ;  /* 0x0000004000007945 */ /* 0x000fe80003800000 */
[----:B-1----:R-:W-:Y:S05]  /*11fb0*/  @P3 BRA `(.L_x_1506) ;  /* 0x0000000000083947 */ /* 0x002fea0003800000 */
[----:B------:R-:W1:Y:S02]  /*11fc0*/  SYNCS.PHASECHK.TRANS64.TRYWAIT P3, [R0+URZ+0x16830], R3 ;  /* 0x01683003000075a7 */ /* 0x000e64000806017f */
[----:B-1----:R-:W-:Y:S05]  /*11fd0*/  @!P3 BRA `(.L_x_1507) ;  /* 0x000000e40018b947 */ /* 0x002fea0003800000 */
.L_x_1506:
[----:B------:R-:W-:Y:S05]  /*11fe0*/  BSYNC B0 ;  /* 0x0000000000007941 */ /* 0x000fea0003800000 */
.L_x_1503:
        /* <DEDUP_REMOVED lines=46> */
.L_x_1509:
[----:B------:R-:W-:Y:S01]  /*122d0*/  SHF.L.U32 R0, R8, 0x1f, RZ ;  /* 0x0000001f08007819 */ /* 0x000fe200000006ff */
[----:B------:R-:W-:-:S04]  /*122e0*/  IMAD R2, R13, 0x8, R16 ;  /* 0x000000080d027824 */ /* 0x000fc800078e0210 */
[----:B------:R0:W1:Y:S01]  /*122f0*/  SYNCS.PHASECHK.TRANS64.TRYWAIT P2, [R2+URZ+0x16850], R0 ;  /* 0x01685000020075a7 */ /* 0x000062000804017f */
[----:B------:R-:W-:Y:S05]  /*12300*/  @!P0 BRA `(.L_x_1510) ;  /* 0x0000000000048947 */ /* 0x000fea0003800000 */
[----:B------:R-:W-:Y:S01]  /*12310*/  BPT.TRAP 0x1 ;  /* 0x000000040000795c */ /* 0x000fe20000300000 */
.L_x_1510:
[----:B-1----:R-:W-:Y:S05]  /*12320*/  @P2 BRA `(.L_x_1508) ;  /* 0x0000000000082947 */ /* 0x002fea0003800000 */
[----:B------:R-:W1:Y:S02]  /*12330*/  SYNCS.PHASECHK.TRANS64.TRYWAIT P2, [R2+URZ+0x16850], R0 ;  /* 0x01685000020075a7 */ /* 0x000e64000804017f */
[----:B-1----:R-:W-:Y:S05]  /*12340*/  @!P2 BRA `(.L_x_1511) ;  /* 0x000000e00050a947 */ /* 0x002fea0003800000 */
.L_x_1508:
        /* <DEDUP_REMOVED lines=10> */
[----:B------:R-:W0:Y:S01]  /*123f0*/  S2R R21, SR_TID.X ;  /* 0x0000000000157919 */ /* 0x000e220000002100 */
[----:B------:R-:W-:Y:S01]  /*12400*/  IMAD.MOV.U32 R3, RZ, RZ, 0x40000040 ;  /* 0x40000040ff037424 */ /* 0x000fe200078e00ff */
[----:B------:R-:W-:Y:S01]  /*12410*/  R2UR UR10, R2 ;  /* 0x00000000020a72ca */ /* 0x000fe200000e0000 */
[----:B------:R-:W1:-:S12]  /*12420*/  @P5 LDC R0, c[0x0][0x44c] ;  /* 0x00011300ff005b82 */ /* 0x000e580000000800 */
        /* <DEDUP_REMOVED lines=8> */
[----:B------:R-:W2:Y:S04]  /*124b0*/  LDL R150, [R1+0x20] ;  /* 0x0000200001967983 */ /* 0x000ea80000100800 */
[----:B------:R-:W3:Y:S02]  /*124c0*/  LDL R151, [R1+0x10] ;  /* 0x0000100001977983 */ /* 0x000ee40000100800 */
[----:B------:R-:W-:Y:S01]  /*124d0*/  HGMMA.64x64x16.F32.BF16 R88, R144, gdesc[UR8].tnspB, R88, gsb0 ;  /* 0x40e0000890587df0 */ /* 0x000fe20008001858 */
[----:B------:R-:W-:Y:S01]  /*124e0*/  R2UR UR10, R8 ;  /* 0x00000000080a72ca */ /* 0x000fe200000e0000 */
[----:B------:R-:W-:Y:S01]  /*124f0*/  VIADD R8, R2, 0x180 ;  /* 0x0000018002087836 */ /* 0x000fe20000000000 */
[----:B------:R-:W-:Y:S01]  /*12500*/  R2UR UR11, R9 ;  /* 0x00000000090b72ca */ /* 0x000fe200000e0000 */
[----:B------:R-:W-:Y:S01]  /*12510*/  IMAD.MOV.U32 R9, RZ, RZ, 0x40000040 ;  /* 0x40000040ff097424 */ /* 0x000fe200078e00ff */
[----:B0-----:R-:W-:Y:S01]  /*12520*/  ISETP.GE.U32.AND P2, PT, R21, 0x180, PT ;  /* 0x000001801500780c */ /* 0x001fe20003f46070 */
[----:B------:R-:W-:-:S02]  /*12530*/  WARPGROUP.DEPBAR.LE gsb0, 0x0 ;  /* 0x00008000000079c5 */ /* 0x000fc40000010000 */
[----:B------:R-:W-:-:S08]  /*12540*/  WARPGROUP.ARRIVE ;  /* 0x00000000000079c5 */ /* 0x000fd00000000000 */
        /* <DEDUP_REMOVED lines=30> */
[----:B------:R-:W0:Y:S01]  /*12730*/  @P5 LDC R2, c[0x0][0x450] ;  /* 0x00011400ff025b82 */ /* 0x000e220000000800 */
[----:B------:R-:W-:-:S04]  /*12740*/  @!P1 IMAD R3, R17, 0x8, R16 ;  /* 0x0000000811039824 */ /* 0x000fc800078e0210 */
[----:B------:R-:W-:-:S05]  /*12750*/  @!P1 VIADD R3, R3, 0x16840 ;  /* 0x0001684003039836 */ /* 0x000fca0000000000 */
[----:B------:R-:W-:Y:S01]  /*12760*/  @!P1 PRMT R3, RZ, 0x654, R3 ;  /* 0x00000654ff039816 */ /* 0x000fe20000000003 */
[----:B------:R-:W-:Y:S02]  /*12770*/  WARPGROUP.DEPBAR.LE gsb0, 0x0 ;  /* 0x00008000000079c5 */ /* 0x000fe40000010000 */
[----:B------:R-:W-:-:S06]  /*12780*/  WARPGROUP.ARRIVE ;  /* 0x00000000000079c5 */ /* 0x000fcc0000000000 */
[----:B------:R-:W-:Y:S01]  /*12790*/  HGMMA.64x64x16.F32.BF16 R88, R120, gdesc[UR8].tnspB, R88, gsb0 ;  /* 0x40e0000878587df0 */ /* 0x000fe20008001858 */
[----:B------:R-:W-:Y:S02]  /*127a0*/  ULOP3.LUT UR10, URZ, UR7, URZ, 0x33, !UPT ;  /* 0x000000073f0a7292 */ /* 0x000fe4000f8e333f */
[----:B------:R-:W-:Y:S02]  /*127b0*/  WARPGROUP.DEPBAR.LE gsb0, 0x0 ;  /* 0x00008000000079c5 */ /* 0x000fe40000010000 */
[----:B--2---:R-:W-:Y:S01]  /*127c0*/  IMAD.IADD R120, R20, 0x1, R150 ;  /* 0x0000000114787824 */ /* 0x004fe200078e0296 */
[----:B------:R-:W-:-:S03]  /*127d0*/  SHF.R.U32.HI R20, RZ, 0x7, R21 ;  /* 0x00000007ff147819 */ /* 0x000fc60000011615 */
[----:B-1----:R-:W-:-:S05]  /*127e0*/  @P5 IMAD.HI.U32 R0, R120, R0, RZ ;  /* 0x0000000078005227 */ /* 0x002fca00078e00ff */
[----:B0-----:R-:W-:Y:S01]  /*127f0*/  @P5 SHF.R.U32.HI R120, RZ, R2, R0 ;  /* 0x00000002ff785219 */ /* 0x001fe20000011600 */
[----:B------:R-:W-:Y:S02]  /*12800*/  VIADD R2, R20, 0x9 ;  /* 0x0000000914027836 */ /* 0x000fe40000000000 */
[----:B------:R-:W-:Y:S02]  /*12810*/  IMAD.SHL.U32 R0, R4, 0x80, RZ ;  /* 0x0000008004007824 */ /* 0x000fe400078e00ff */
[----:B------:R-:W0:Y:S01]  /*12820*/  SHFL.IDX PT, R121, R120, RZ, 0x1c1f ;  /* 0x001c1fff78797589 */ /* 0x000e2200000e0000 */
[----:B------:R-:W-:-:S05]  /*12830*/  SEL R2, R2, 0x9, !P2 ;  /* 0x0000000902027807 */ /* 0x000fca0005000000 */
[----:B------:R1:W-:Y:S06]  /*12840*/  BAR.ARV R2, 0x100 ;  /* 0x000400020000751d */ /* 0x0003ec0000002000 */
[----:B------:R2:W-:Y:S01]  /*12850*/  @!P1 SYNCS.ARRIVE.TRANS64.RED.A1T0 RZ, [R3+URZ], RZ ;  /* 0x000000ff03ff99a7 */ /* 0x0005e2000810043f */
[----:B-1----:R-:W-:-:S04]  /*12860*/  IADD3 R2, -R156, 0x1, -R0 ;  /* 0x000000019c027810 */ /* 0x002fc80007ffe900 */
[----:B---3--:R-:W-:-:S05]  /*12870*/  IADD3 R2, -R157, R2, R151 ;  /* 0x000000029d027210 */ /* 0x008fca0007ffe197 */
[C---:B------:R-:W-:Y:S02]  /*12880*/  VIADD R21, R2.reuse, UR9 ;  /* 0x0000000902157c36 */ /* 0x040fe40008000000 */
[----:B------:R-:W-:Y:S02]  /*12890*/  VIADD R20, R2, UR10 ;  /* 0x0000000a02147c36 */ /* 0x000fe40008000000 */
[--C-:B0-----:R-:W-:Y:S02]  /*128a0*/  IMAD.IADD R9, R21, 0x1, R121.reuse ;  /* 0x0000000115097824 */ /* 0x101fe400078e0279 */
[----:B------:R-:W-:Y:S01]  /*128b0*/  IMAD.IADD R8, R20, 0x1, R121 ;  /* 0x0000000114087824 */ /* 0x000fe200078e0279 */
[----:B--2---:R-:W-:Y:S06]  /*128c0*/  @!P4 BRA `(.L_x_1512) ;  /* 0x000000000058c947 */ /* 0x004fec0003800000 */
        /* <DEDUP_REMOVED lines=12> */
.L_x_1514:
[----:B------:R-:W-:-:S05]  /*12990*/  IMAD.U32 R122, RZ, RZ, UR5 ;  /* 0x00000005ff7a7e24 */ /* 0x000fca000f8e00ff */
[----:B------:R-:W-:-:S13]  /*129a0*/  ISETP.NE.AND P2, PT, R122, 0x1, PT ;  /* 0x000000017a00780c */ /* 0x000fda0003f45270 */
[----:B------:R-:W0:Y:S02]  /*129b0*/  @P2 LDC.64 R2, c[0x0][0x9e8] ;  /* 0x00027a00ff022b82 */ /* 0x000e240000000a00 */
[----:B0-----:R-:W-:-:S05]  /*129c0*/  @P2 IMAD.HI.U32 R2, R121, R2, RZ ;  /* 0x0000000279022227 */ /* 0x001fca00078e00ff */
[----:B------:R-:W-:-:S07]  /*129d0*/  @P2 SHF.R.U32.HI R121, RZ, R3, R2 ;  /* 0x00000003ff792219 */ /* 0x000fce0000011602 */
.L_x_1515:
[----:B------:R-:W-:Y:S05]  /*129e0*/  BSYNC B0 ;  /* 0x0000000000007941 */ /* 0x000fea0003800000 */
.L_x_1513:
[----:B------:R-:W-:-:S04]  /*129f0*/  IMAD R121, R121, R122, -R0 ;  /* 0x0000007a79797224 */ /* 0x000fc800078e0a00 */
[----:B------:R-:W-:-:S05]  /*12a00*/  IMAD.IADD R121, R121, 0x1, -R156 ;  /* 0x0000000179797824 */ /* 0x000fca00078e0a9c */
[----:B------:R-:W-:Y:S02]  /*12a10*/  VIMNMX R8, R8, R121, !PT ;  /* 0x0000007908087248 */ /* 0x000fe40007fe0100 */
[----:B------:R-:W-:-:S07]  /*12a20*/  VIADDMNMX R9, R121, R122, R9, PT ;  /* 0x0000007a79097246 */ /* 0x000fce0003800109 */
.L_x_1512:
        /* <DEDUP_REMOVED lines=113> */
.L_x_1518:
[----:B------:R-:W-:-:S05]  /*13140*/  IMAD.U32 R8, RZ, RZ, UR5 ;  /* 0x00000005ff087e24 */ /* 0x000fca000f8e00ff */
[----:B------:R-:W-:-:S13]  /*13150*/  ISETP.NE.AND P2, PT, R8, 0x1, PT ;  /* 0x000000010800780c */ /* 0x000fda0003f45270 */
[----:B------:R-:W0:Y:S02]  /*13160*/  @P2 LDC.64 R2, c[0x0][0x9e8] ;  /* 0x00027a00ff022b82 */ /* 0x000e240000000a00 */
[----:B0-----:R-:W-:-:S05]  /*13170*/  @P2 IMAD.HI.U32 R2, R120, R2, RZ ;  /* 0x0000000278022227 */ /* 0x001fca00078e00ff */
[----:B------:R-:W-:-:S07]  /*13180*/  @P2 SHF.R.U32.HI R120, RZ, R3, R2 ;  /* 0x00000003ff782219 */ /* 0x000fce0000011602 */
.L_x_1519:
[----:B------:R-:W-:Y:S05]  /*13190*/  BSYNC B0 ;  /* 0x0000000000007941 */ /* 0x000fea0003800000 */
.L_x_1517:
[----:B------:R-:W-:-:S04]  /*131a0*/  IMAD R0, R120, R8, -R0 ;  /* 0x0000000878007224 */ /* 0x000fc800078e0a00 */
[----:B------:R-:W-:-:S05]  /*131b0*/  IMAD.IADD R0, R0, 0x1, -R156 ;  /* 0x0000000100007824 */ /* 0x000fca00078e0a9c */
[----:B------:R-:W-:Y:S02]  /*131c0*/  VIMNMX R20, R20, R0, !PT ;  /* 0x0000000014147248 */ /* 0x000fe40007fe0100 */
[----:B------:R-:W-:-:S07]  /*131d0*/  VIADDMNMX R21, R0, R8, R21, PT ;  /* 0x0000000800157246 */ /* 0x000fce0003800115 */
.L_x_1516:
[----:B------:R-:W-:-:S04]  /*131e0*/  @!P1 IMAD R0, R13, 0x8, R16 ;  /* 0x000000080d009824 */ /* 0x000fc800078e0210 */
        /* <DEDUP_REMOVED lines=38> */
[----:B------:R-:W1:Y:S02]  /*13450*/  SHFL.BFLY PT, R3, R2, 0x1, 0x1f ;  /* 0x0c201f0002037f89 */ /* 0x000e6400000e0000 */
[----:B-1----:R-:W-:-:S04]  /*13460*/  FMNMX.FTZ R3, R2, R3, !PT ;  /* 0x0000000302037209 */ /* 0x002fc80007810000 */
[C---:B------:R-:W-:Y:S01]  /*13470*/  FSETP.NEU.FTZ.AND P2, PT, R3.reuse, -INF , PT ;  /* 0xff8000000300780b */ /* 0x040fe20003f5d000 */
[----:B0-----:R-:W-:-:S03]  /*13480*/  FMUL.FTZ R9, R3, R0 ;  /* 0x0000000003097220 */ /* 0x001fc60000410000 */
[----:B------:R-:W-:Y:S02]  /*13490*/  FSEL R8, R3, RZ, P2 ;  /* 0x000000ff03087208 */ /* 0x000fe40001000000 */
[----:B------:R-:W-:Y:S02]  /*134a0*/  FSEL R9, R9, RZ, P2 ;  /* 0x000000ff09097208 */ /* 0x000fe40001000000 */
[----:B------:R-:W-:Y:S01]  /*134b0*/  ISETP.GT.AND P2, PT, R20, 0x1, P3 ;  /* 0x000000011400780c */ /* 0x000fe20001f44270 */
[----:B------:R-:W-:-:S03]  /*134c0*/  FADD.FTZ R8, -R8, R12 ;  /* 0x0000000c08087221 */ /* 0x000fc60000010100 */
        /* <DEDUP_REMOVED lines=89> */
[----:B------:R-:W-:Y:S02]  /*13a60*/  ISETP.GT.AND P2, PT, R20, 0x78, P3 ;  /* 0x000000781400780c */ /* 0x000fe40001f44270 */
[----:B------:R-:W-:Y:S02]  /*13a70*/  FMNMX.FTZ R2, R26, R7, !PT ;  /* 0x000000071a027209 */ /* 0x000fe40007810000 */
[----:B------:R-:W-:Y:S02]  /*13a80*/  ISETP.GT.AND P3, PT, R20, 0x79, P3 ;  /* 0x000000791400780c */ /* 0x000fe40001f64270 */
[----:B------:R-:W-:Y:S01]  /*13a90*/  FMNMX.FTZ R13, R27, R2, !PT ;  /* 0x000000021b0d7209 */ /* 0x000fe20007810000 */
[----:B------:R-:W2:Y:S01]  /*13aa0*/  LDL R20, [R1+0x38] ;  /* 0x0000380001147983 */ /* 0x000ea20000100800 */
[C---:B------:R-:W-:Y:S01]  /*13ab0*/  ISETP.LT.OR P2, PT, R21.reuse, 0x79, P2 ;  /* 0x000000791500780c */ /* 0x040fe20001741670 */
[-CC-:B------:R-:W-:Y:S01]  /*13ac0*/  FFMA.FTZ R24, R24, R0.reuse, -R9.reuse ;  /* 0x0000000018187223 */ /* 0x180fe20000010809 */
[----:B------:R-:W-:Y:S01]  /*13ad0*/  FMNMX.FTZ R2, R30, R13, !PT ;  /* 0x0000000d1e027209 */ /* 0x000fe20007810000 */
[-C--:B------:R-:W-:Y:S01]  /*13ae0*/  FMUL.FTZ R8, R8, R0.reuse ;  /* 0x0000000008087220 */ /* 0x080fe20000410000 */
[----:B------:R-:W-:Y:S01]  /*13af0*/  ISETP.LT.OR P3, PT, R21, 0x7a, P3 ;  /* 0x0000007a1500780c */ /* 0x000fe20001f61670 */
[--C-:B------:R-:W-:Y:S01]  /*13b00*/  FFMA.FTZ R25, R25, R0, -R9.reuse ;  /* 0x0000000019197223 */ /* 0x100fe20000010809 */
[----:B------:R-:W-:Y:S01]  /*13b10*/  FMNMX.FTZ R13, R31, R2, !PT ;  /* 0x000000021f0d7209 */ /* 0x000fe20007810000 */
[----:B------:R-:W-:Y:S01]  /*13b20*/  MUFU.EX2 R24, R24 ;  /* 0x0000001800187308 */ /* 0x000fe20000000800 */
[----:B------:R-:W-:Y:S01]  /*13b30*/  FSEL R86, R86, -INF , !P2 ;  /* 0xff80000056567808 */ /* 0x000fe20005000000 */
[-CC-:B------:R-:W-:Y:S01]  /*13b40*/  FFMA.FTZ R28, R28, R0.reuse, -R9.reuse ;  /* 0x000000001c1c7223 */ /* 0x180fe20000010809 */
[----:B------:R-:W-:Y:S01]  /*13b50*/  FMNMX.FTZ R2, R34, R13, !PT ;  /* 0x0000000d22027209 */ /* 0x000fe20007810000 */
[-CC-:B------:R-:W-:Y:S01]  /*13b60*/  FFMA.FTZ R29, R29, R0.reuse, -R9.reuse ;  /* 0x000000001d1d7223 */ /* 0x180fe20000010809 */
[----:B------:R-:W-:Y:S01]  /*13b70*/  FSEL R87, R87, -INF , !P3 ;  /* 0xff80000057577808 */ /* 0x000fe20005800000 */
[--C-:B------:R-:W-:Y:S01]  /*13b80*/  FFMA.FTZ R32, R32, R0, -R9.reuse ;  /* 0x0000000020207223 */ /* 0x100fe20000010809 */
[----:B------:R-:W-:Y:S01]  /*13b90*/  FMNMX.FTZ R13, R35, R2, !PT ;  /* 0x00000002230d7209 */ /* 0x000fe20007810000 */
[----:B------:R-:W0:Y:S01]  /*13ba0*/  MUFU.EX2 R8, R8 ;  /* 0x0000000800087308 */ /* 0x000e220000000800 */
[-CC-:B------:R-:W-:Y:S01]  /*13bb0*/  FFMA.FTZ R33, R33, R0.reuse, -R9.reuse ;  /* 0x0000000021217223 */ /* 0x180fe20000010809 */
[-CC-:B------:R-:W-:Y:S01]  /*13bc0*/  FFMA.FTZ R36, R36, R0.reuse, -R9.reuse ;  /* 0x0000000024247223 */ /* 0x180fe20000010809 */
[----:B------:R-:W-:Y:S01]  /*13bd0*/  FMNMX.FTZ R2, R38, R13, !PT ;  /* 0x0000000d26027209 */ /* 0x000fe20007810000 */
[-CC-:B------:R-:W-:Y:S01]  /*13be0*/  FFMA.FTZ R37, R37, R0.reuse, -R9.reuse ;  /* 0x0000000025257223 */ /* 0x180fe20000010809 */
[-CC-:B------:R-:W-:Y:S01]  /*13bf0*/  FFMA.FTZ R40, R40, R0.reuse, -R9.reuse ;  /* 0x0000000028287223 */ /* 0x180fe20000010809 */
[--C-:B------:R-:W-:Y:S01]  /*13c00*/  FFMA.FTZ R41, R41, R0, -R9.reuse ;  /* 0x0000000029297223 */ /* 0x100fe20000010809 */
[----:B------:R-:W-:Y:S01]  /*13c10*/  FMNMX.FTZ R13, R39, R2, !PT ;  /* 0x00000002270d7209 */ /* 0x000fe20007810000 */
[----:B------:R-:W1:Y:S01]  /*13c20*/  MUFU.EX2 R25, R25 ;  /* 0x0000001900197308 */ /* 0x000e620000000800 */
[-CC-:B------:R-:W-:Y:S01]  /*13c30*/  FFMA.FTZ R44, R44, R0.reuse, -R9.reuse ;  /* 0x000000002c2c7223 */ /* 0x180fe20000010809 */
[-CC-:B------:R-:W-:Y:S01]  /*13c40*/  FFMA.FTZ R45, R45, R0.reuse, -R9.reuse ;  /* 0x000000002d2d7223 */ /* 0x180fe20000010809 */
[----:B------:R-:W-:Y:S01]  /*13c50*/  FMNMX.FTZ R2, R42, R13, !PT ;  /* 0x0000000d2a027209 */ /* 0x000fe20007810000 */
[-CC-:B------:R-:W-:Y:S01]  /*13c60*/  FFMA.FTZ R48, R48, R0.reuse, -R9.reuse ;  /* 0x0000000030307223 */ /* 0x180fe20000010809 */
[-CC-:B------:R-:W-:Y:S01]  /*13c70*/  FFMA.FTZ R49, R49, R0.reuse, -R9.reuse ;  /* 0x0000000031317223 */ /* 0x180fe20000010809 */
[--C-:B------:R-:W-:Y:S01]  /*13c80*/  FFMA.FTZ R52, R52, R0, -R9.reuse ;  /* 0x0000000034347223 */ /* 0x100fe20000010809 */
[----:B------:R-:W-:Y:S01]  /*13c90*/  FMNMX.FTZ R13, R43, R2, !PT ;  /* 0x000000022b0d7209 */ /* 0x000fe20007810000 */
[----:B------:R-:W3:Y:S01]  /*13ca0*/  MUFU.EX2 R28, R28 ;  /* 0x0000001c001c7308 */ /* 0x000ee20000000800 */
[----:B0-----:R-:W-:Y:S01]  /*13cb0*/  FFMA.FTZ R6, R8, R6, R24 ;  /* 0x0000000608067223 */ /* 0x001fe20000010018 */
[-CC-:B------:R-:W-:Y:S01]  /*13cc0*/  FFMA.FTZ R53, R53, R0.reuse, -R9.reuse ;  /* 0x0000000035357223 */ /* 0x180fe20000010809 */
[----:B------:R-:W-:Y:S01]  /*13cd0*/  FMNMX.FTZ R2, R46, R13, !PT ;  /* 0x0000000d2e027209 */ /* 0x000fe20007810000 */
[-CC-:B------:R-:W-:Y:S01]  /*13ce0*/  FFMA.FTZ R56, R56, R0.reuse, -R9.reuse ;  /* 0x0000000038387223 */ /* 0x180fe20000010809 */
[-CC-:B------:R-:W-:Y:S01]  /*13cf0*/  FFMA.FTZ R57, R57, R0.reuse, -R9.reuse ;  /* 0x0000000039397223 */ /* 0x180fe20000010809 */
[--C-:B------:R-:W-:Y:S01]  /*13d00*/  FFMA.FTZ R60, R60, R0, -R9.reuse ;  /* 0x000000003c3c7223 */ /* 0x100fe20000010809 */
[----:B------:R-:W-:Y:S01]  /*13d10*/  FMNMX.FTZ R13, R47, R2, !PT ;  /* 0x000000022f0d7209 */ /* 0x000fe20007810000 */
[----:B------:R-:W0:Y:S01]  /*13d20*/  MUFU.EX2 R29, R29 ;  /* 0x0000001d001d7308 */ /* 0x000e220000000800 */
[----:B-1----:R-:W-:Y:S01]  /*13d30*/  FADD.FTZ R6, R25, R6 ;  /* 0x0000000619067221 */ /* 0x002fe20000010000 */
[-CC-:B------:R-:W-:Y:S01]  /*13d40*/  FFMA.FTZ R61, R61, R0.reuse, -R9.reuse ;  /* 0x000000003d3d7223 */ /* 0x180fe20000010809 */
[----:B------:R-:W-:Y:S01]  /*13d50*/  FMNMX.FTZ R2, R50, R13, !PT ;  /* 0x0000000d32027209 */ /* 0x000fe20007810000 */
[-CC-:B------:R-:W-:Y:S01]  /*13d60*/  FFMA.FTZ R64, R64, R0.reuse, -R9.reuse ;  /* 0x0000000040407223 */ /* 0x180fe20000010809 */
[-CC-:B------:R-:W-:Y:S01]  /*13d70*/  FFMA.FTZ R65, R65, R0.reuse, -R9.reuse ;  /* 0x0000000041417223 */ /* 0x180fe20000010809 */
[--C-:B------:R-:W-:Y:S01]  /*13d80*/  FFMA.FTZ R68, R68, R0, -R9.reuse ;  /* 0x0000000044447223 */ /* 0x100fe20000010809 */
[----:B------:R-:W-:Y:S01]  /*13d90*/  FMNMX.FTZ R13, R51, R2, !PT ;  /* 0x00000002330d7209 */ /* 0x000fe20007810000 */
[----:B------:R-:W1:Y:S01]  /*13da0*/  MUFU.EX2 R32, R32 ;  /* 0x0000002000207308 */ /* 0x000e620000000800 */
[----:B---3--:R-:W-:Y:S01]  /*13db0*/  FADD.FTZ R6, R28, R6 ;  /* 0x000000061c067221 */ /* 0x008fe20000010000 */
[-CC-:B------:R-:W-:Y:S01]  /*13dc0*/  FFMA.FTZ R69, R69, R0.reuse, -R9.reuse ;  /* 0x0000000045457223 */ /* 0x180fe20000010809 */
[----:B------:R-:W-:Y:S01]  /*13dd0*/  FMNMX.FTZ R2, R54, R13, !PT ;  /* 0x0000000d36027209 */ /* 0x000fe20007810000 */
[-CC-:B------:R-:W-:Y:S01]  /*13de0*/  FFMA.FTZ R72, R72, R0.reuse, -R9.reuse ;  /* 0x0000000048487223 */ /* 0x180fe20000010809 */
[-CC-:B------:R-:W-:Y:S01]  /*13df0*/  FFMA.FTZ R73, R73, R0.reuse, -R9.reuse ;  /* 0x0000000049497223 */ /* 0x180fe20000010809 */
[--C-:B------:R-:W-:Y:S01]  /*13e00*/  FFMA.FTZ R76, R76, R0, -R9.reuse ;  /* 0x000000004c4c7223 */ /* 0x100fe20000010809 */
[----:B------:R-:W-:Y:S01]  /*13e10*/  FMNMX.FTZ R13, R55, R2, !PT ;  /* 0x00000002370d7209 */ /* 0x000fe20007810000 */
[----:B------:R-:W3:Y:S01]  /*13e20*/  MUFU.EX2 R33, R33 ;  /* 0x0000002100217308 */ /* 0x000ee20000000800 */
[----:B0-----:R-:W-:Y:S01]  /*13e30*/  FADD.FTZ R6, R29, R6 ;  /* 0x000000061d067221 */ /* 0x001fe20000010000 */
        /* <DEDUP_REMOVED lines=8> */
[----:B------:R-:W-:Y:S01]  /*13ec0*/  FFMA.FTZ R9, R85, R0, -R9 ;  /* 0x0000000055097223 */ /* 0x000fe20000010809 */
[----:B------:R-:W-:Y:S01]  /*13ed0*/  FMNMX.FTZ R2, R62, R13, !PT ;  /* 0x0000000d3e027209 */ /* 0x000fe20007810000 */
[-C--:B------:R-:W-:Y:S01]  /*13ee0*/  FMUL.FTZ R88, R88, R8.reuse ;  /* 0x0000000858587220 */ /* 0x080fe20000410000 */
[-C--:B------:R-:W-:Y:S01]  /*13ef0*/  FMUL.FTZ R89, R89, R8.reuse ;  /* 0x0000000859597220 */ /* 0x080fe20000410000 */
[----:B------:R-:W-:Y:S01]  /*13f00*/  FMUL.FTZ R92, R92, R8 ;  /* 0x000000085c5c7220 */ /* 0x000fe20000410000 */
[----:B------:R-:W-:Y:S01]  /*13f10*/  FMNMX.FTZ R13, R63, R2, !PT ;  /* 0x000000023f0d7209 */ /* 0x000fe20007810000 */
[----:B------:R-:W1:Y:S01]  /*13f20*/  MUFU.EX2 R37, R37 ;  /* 0x0000002500257308 */ /* 0x000e620000000800 */
[----:B---3--:R-:W-:Y:S01]  /*13f30*/  FADD.FTZ R21, R33, R6 ;  /* 0x0000000621157221 */ /* 0x008fe20000010000 */
[-C--:B------:R-:W-:Y:S01]  /*13f40*/  FMUL.FTZ R93, R93, R8.reuse ;  /* 0x000000085d5d7220 */ /* 0x080fe20000410000 */
[----:B------:R-:W-:Y:S01]  /*13f50*/  FMNMX.FTZ R2, R66, R13, !PT ;  /* 0x0000000d42027209 */ /* 0x000fe20007810000 */
[-C--:B------:R-:W-:Y:S01]  /*13f60*/  FMUL.FTZ R96, R96, R8.reuse ;  /* 0x0000000860607220 */ /* 0x080fe20000410000 */
[-C--:B------:R-:W-:Y:S01]  /*13f70*/  FMUL.FTZ R97, R97, R8.reuse ;  /* 0x0000000861617220 */ /* 0x080fe20000410000 */
[----:B------:R-:W-:Y:S01]  /*13f80*/  FMUL.FTZ R100, R100, R8 ;  /* 0x0000000864647220 */ /* 0x000fe20000410000 */
[----:B------:R-:W-:Y:S01]  /*13f90*/  FMNMX.FTZ R13, R67, R2, !PT ;  /* 0x00000002430d7209 */ /* 0x000fe20007810000 */
[----:B------:R-:W3:Y:S01]  /*13fa0*/  MUFU.EX2 R40, R40 ;  /* 0x0000002800287308 */ /* 0x000ee20000000800 */
[----:B0-----:R-:W-:Y:S01]  /*13fb0*/  FADD.FTZ R6, R36, R21 ;  /* 0x0000001524067221 */ /* 0x001fe20000010000 */
[-C--:B------:R-:W-:Y:S01]  /*13fc0*/  FMUL.FTZ R101, R101, R8.reuse ;  /* 0x0000000865657220 */ /* 0x080fe20000410000 */
[----:B------:R-:W-:Y:S01]  /*13fd0*/  FMNMX.FTZ R2, R70, R13, !PT ;  /* 0x0000000d46027209 */ /* 0x000fe20007810000 */
[-C--:B------:R-:W-:Y:S01]  /*13fe0*/  FMUL.FTZ R104, R104, R8.reuse ;  /* 0x0000000868687220 */ /* 0x080fe20000410000 */
[-C--:B------:R-:W-:Y:S01]  /*13ff0*/  FMUL.FTZ R105, R105, R8.reuse ;  /* 0x0000000869697220 */ /* 0x080fe20000410000 */
[----:B------:R-:W-:Y:S01]  /*14000*/  FMUL.FTZ R108, R108, R8 ;  /* 0x000000086c6c7220 */ /* 0x000fe20000410000 */
[----:B------:R-:W-:Y:S01]  /*14010*/  FMNMX.FTZ R13, R71, R2, !PT ;  /* 0x00000002470d7209 */ /* 0x000fe20007810000 */
[----:B------:R-:W0:Y:S01]  /*14020*/  MUFU.EX2 R41, R41 ;  /* 0x0000002900297308 */ /* 0x000e220000000800 */
[----:B-1----:R-:W-:Y:S01]  /*14030*/  FADD.FTZ R21, R37, R6 ;  /* 0x0000000625157221 */ /* 0x002fe20000010000 */
[-C--:B------:R-:W-:Y:S01]  /*14040*/  FMUL.FTZ R109, R109, R8.reuse ;  /* 0x000000086d6d7220 */ /* 0x080fe20000410000 */
[----:B------:R-:W-:Y:S01]  /*14050*/  FMNMX.FTZ R2, R74, R13, !PT ;  /* 0x0000000d4a027209 */ /* 0x000fe20007810000 */
[-C--:B------:R-:W-:Y:S01]  /*14060*/  FMUL.FTZ R112, R112, R8.reuse ;  /* 0x0000000870707220 */ /* 0x080fe20000410000 */
[-C--:B------:R-:W-:Y:S01]  /*14070*/  FMUL.FTZ R113, R113, R8.reuse ;  /* 0x0000000871717220 */ /* 0x080fe20000410000 */
[----:B------:R-:W-:Y:S01]  /*14080*/  FMUL.FTZ R116, R116, R8 ;  /* 0x0000000874747220 */ /* 0x000fe20000410000 */
[----:B------:R-:W-:Y:S01]  /*14090*/  FMNMX.FTZ R13, R75, R2, !PT ;  /* 0x000000024b0d7209 */ /* 0x000fe20007810000 */
[----:B------:R-:W1:Y:S01]  /*140a0*/  MUFU.EX2 R44, R44 ;  /* 0x0000002c002c7308 */ /* 0x000e620000000800 */
[----:B---3--:R-:W-:Y:S01]  /*140b0*/  FADD.FTZ R6, R40, R21 ;  /* 0x0000001528067221 */ /* 0x008fe20000010000 */
[----:B------:R-:W-:Y:S01]  /*140c0*/  FMUL.FTZ R117, R117, R8 ;  /* 0x0000000875757220 */ /* 0x000fe20000410000 */
[----:B------:R-:W-:-:S02]  /*140d0*/  FMNMX.FTZ R2, R78, R13, !PT ;  /* 0x0000000d4e027209 */ /* 0x000fc40007810000 */
[----:B------:R-:W-:Y:S02]  /*140e0*/  F2FP.BF16.F32.PACK_AB R148, R25, R24 ;  /* 0x000000181994723e */ /* 0x000fe400000010ff */
[----:B------:R-:W-:Y:S01]  /*140f0*/  FMNMX.FTZ R13, R79, R2, !PT ;  /* 0x000000024f0d7209 */ /* 0x000fe20007810000 */
[----:B------:R-:W3:Y:S01]  /*14100*/  MUFU.EX2 R45, R45 ;  /* 0x0000002d002d7308 */ /* 0x000ee20000000800 */
[----:B0-----:R-:W-:Y:S01]  /*14110*/  FADD.FTZ R21, R41, R6 ;  /* 0x0000000629157221 */ /* 0x001fe20000010000 */
[----:B------:R-:W-:Y:S02]  /*14120*/  F2FP.BF16.F32.PACK_AB R150, R29, R28 ;  /* 0x0000001c1d96723e */ /* 0x000fe400000010ff */
[----:B------:R-:W-:Y:S02]  /*14130*/  FMNMX.FTZ R2, R82, R13, !PT ;  /* 0x0000000d52027209 */ /* 0x000fe40007810000 */
[----:B------:R-:W-:Y:S02]  /*14140*/  F2FP.BF16.F32.PACK_AB R144, R33, R32 ;  /* 0x000000202190723e */ /* 0x000fe400000010ff */
[----:B------:R-:W-:Y:S01]  /*14150*/  FMNMX.FTZ R2, R83, R2, !PT ;  /* 0x0000000253027209 */ /* 0x000fe20007810000 */
[----:B------:R-:W-:Y:S01]  /*14160*/  MUFU.EX2 R48, R48 ;  /* 0x0000003000307308 */ /* 0x000fe20000000800 */
[----:B-1----:R-:W-:Y:S01]  /*14170*/  FADD.FTZ R6, R44, R21 ;  /* 0x000000152c067221 */ /* 0x002fe20000010000 */
[----:B------:R-:W-:-:S02]  /*14180*/  F2FP.BF16.F32.PACK_AB R146, R37, R36 ;  /* 0x000000242592723e */ /* 0x000fc400000010ff */
[----:B------:R-:W-:Y:S02]  /*14190*/  FMNMX.FTZ R2, R86, R2, !PT ;  /* 0x0000000256027209 */ /* 0x000fe40007810000 */
[----:B------:R-:W-:Y:S02]  /*141a0*/  F2FP.BF16.F32.PACK_AB R140, R41, R40 ;  /* 0x00000028298c723e */ /* 0x000fe400000010ff */
[----:B------:R-:W-:Y:S01]  /*141b0*/  FMNMX.FTZ R2, R87, R2, !PT ;  /* 0x0000000257027209 */ /* 0x000fe20007810000 */
[----:B------:R-:W0:Y:S01]  /*141c0*/  MUFU.EX2 R49, R49 ;  /* 0x0000003100317308 */ /* 0x000e220000000800 */
[C---:B---3--:R-:W-:Y:S01]  /*141d0*/  FADD.FTZ R21, R45.reuse, R6 ;  /* 0x000000062d157221 */ /* 0x048fe20000010000 */
[----:B------:R-:W-:Y:S02]  /*141e0*/  F2FP.BF16.F32.PACK_AB R142, R45, R44 ;  /* 0x0000002c2d8e723e */ /* 0x000fe400000010ff */
[----:B------:R-:W1:Y:S04]  /*141f0*/  SHFL.BFLY PT, R12, R2, 0x2, 0x1f ;  /* 0x0c401f00020c7f89 */ /* 0x000e6800000e0000 */
[----:B------:R-:W-:Y:S08]  /*14200*/  MUFU.EX2 R52, R52 ;  /* 0x0000003400347308 */ /* 0x000ff00000000800 */
[----:B------:R-:W3:Y:S01]  /*14210*/  MUFU.EX2 R53, R53 ;  /* 0x0000003500357308 */ /* 0x000ee20000000800 */
[----:B0-----:R-:W-:-:S07]  /*14220*/  F2FP.BF16.F32.PACK_AB R136, R49, R48 ;  /* 0x000000303188723e */ /* 0x001fce00000010ff */
[----:B------:R-:W-:Y:S01]  /*14230*/  MUFU.EX2 R56, R56 ;  /* 0x0000003800387308 */ /* 0x000fe20000000800 */
[----:B-1----:R-:W-:-:S07]  /*14240*/  FMNMX.FTZ R2, R2, R12, !PT ;  /* 0x0000000c02027209 */ /* 0x002fce0007810000 */
[----:B------:R-:W0:Y:S01]  /*14250*/  MUFU.EX2 R57, R57 ;  /* 0x0000003900397308 */ /* 0x000e220000000800 */
[----:B------:R-:W1:Y:S01]  /*14260*/  SHFL.BFLY PT, R12, R2, 0x1, 0x1f ;  /* 0x0c201f00020c7f89 */ /* 0x000e6200000e0000 */
[----:B---3--:R-:W-:-:S06]  /*14270*/  F2FP.BF16.F32.PACK_AB R138, R53, R52 ;  /* 0x00000034358a723e */ /* 0x008fcc00000010ff */
[----:B------:R-:W-:Y:S08]  /*14280*/  MUFU.EX2 R60, R60 ;  /* 0x0000003c003c7308 */ /* 0x000ff00000000800 */
[----:B------:R-:W3:Y:S01]  /*14290*/  MUFU.EX2 R61, R61 ;  /* 0x0000003d003d7308 */ /* 0x000ee20000000800 */
[----:B0-----:R-:W-:-:S07]  /*142a0*/  F2FP.BF16.F32.PACK_AB R132, R57, R56 ;  /* 0x000000383984723e */ /* 0x001fce00000010ff */
[----:B------:R-:W-:Y:S01]  /*142b0*/  MUFU.EX2 R64, R64 ;  /* 0x0000004000407308 */ /* 0x000fe20000000800 */
[----:B-1----:R-:W-:-:S04]  /*142c0*/  FMNMX.FTZ R2, R2, R12, !PT ;  /* 0x0000000c02027209 */ /* 0x002fc80007810000 */
[C---:B------:R-:W-:Y:S01]  /*142d0*/  FSETP.NEU.FTZ.AND P2, PT, R2.reuse, -INF , PT ;  /* 0xff8000000200780b */ /* 0x040fe20003f5d000 */
[C---:B------:R-:W-:Y:S02]  /*142e0*/  FMUL.FTZ R13, R2.reuse, R0 ;  /* 0x00000000020d7220 */ /* 0x040fe40000410000 */
[----:B------:R-:W-:Y:S01]  /*142f0*/  MUFU.EX2 R65, R65 ;  /* 0x0000004100417308 */ /* 0x000fe20000000800 */
[----:B------:R-:W-:Y:S02]  /*14300*/  FSEL R12, R2, RZ, P2 ;  /* 0x000000ff020c7208 */ /* 0x000fe40001000000 */
[----:B------:R-:W-:Y:S02]  /*14310*/  FSEL R13, R13, RZ, P2 ;  /* 0x000000ff0d0d7208 */ /* 0x000fe40001000000 */
[----:B---3--:R-:W-:Y:S01]  /*14320*/  F2FP.BF16.F32.PACK_AB R134, R61, R60 ;  /* 0x0000003c3d86723e */ /* 0x008fe200000010ff */
[----:B------:R-:W-:Y:S01]  /*14330*/  FADD.FTZ R7, -R12, R7 ;  /* 0x000000070c077221 */ /* 0x000fe20000010100 */
[----:B------:R-:W-:Y:S01]  /*14340*/  FADD.FTZ R12, R48, R21 ;  /* 0x00000015300c7221 */ /* 0x000fe20000010000 */
        /* <DEDUP_REMOVED lines=8> */
[-CC-:B------:R-:W-:Y:S01]  /*143d0*/  FFMA.FTZ R38, R38, R0.reuse, -R13.reuse ;  /* 0x0000000026267223 */ /* 0x180fe2000001080d */
[-CC-:B------:R-:W-:Y:S01]  /*143e0*/  FFMA.FTZ R39, R39, R0.reuse, -R13.reuse ;  /* 0x0000000027277223 */ /* 0x180fe2000001080d */
[----:B------:R-:W-:Y:S01]  /*143f0*/  FADD.FTZ R21, R49, R12 ;  /* 0x0000000c31157221 */ /* 0x000fe20000010000 */
[-CC-:B------:R-:W-:Y:S01]  /*14400*/  FFMA.FTZ R42, R42, R0.reuse, -R13.reuse ;  /* 0x000000002a2a7223 */ /* 0x180fe2000001080d */
[-CC-:B------:R-:W-:Y:S01]  /*14410*/  FFMA.FTZ R43, R43, R0.reuse, -R13.reuse ;  /* 0x000000002b2b7223 */ /* 0x180fe2000001080d */
[-C--:B------:R-:W-:Y:S01]  /*14420*/  FFMA.FTZ R46, R46, R0.reuse, -R13 ;  /* 0x000000002e2e7223 */ /* 0x080fe2000001080d */
[----:B------:R-:W0:Y:S01]  /*14430*/  MUFU.EX2 R7, R7 ;  /* 0x0000000700077308 */ /* 0x000e220000000800 */
[----:B------:R-:W-:Y:S01]  /*14440*/  FADD.FTZ R12, R52, R21 ;  /* 0x00000015340c7221 */ /* 0x000fe20000010000 */
[-CC-:B------:R-:W-:Y:S01]  /*14450*/  FFMA.FTZ R47, R47, R0.reuse, -R13.reuse ;  /* 0x000000002f2f7223 */ /* 0x180fe2000001080d */
[-CC-:B------:R-:W-:Y:S01]  /*14460*/  FFMA.FTZ R50, R50, R0.reuse, -R13.reuse ;  /* 0x0000000032327223 */ /* 0x180fe2000001080d */
[-CC-:B------:R-:W-:Y:S01]  /*14470*/  FFMA.FTZ R51, R51, R0.reuse, -R13.reuse ;  /* 0x0000000033337223 */ /* 0x180fe2000001080d */
[----:B------:R-:W-:Y:S01]  /*14480*/  FADD.FTZ R21, R53, R12 ;  /* 0x0000000c35157221 */ /* 0x000fe20000010000 */
[-CC-:B------:R-:W-:Y:S01]  /*14490*/  FFMA.FTZ R54, R54, R0.reuse, -R13.reuse ;  /* 0x0000000036367223 */ /* 0x180fe2000001080d */
[-C--:B------:R-:W-:Y:S01]  /*144a0*/  FFMA.FTZ R55, R55, R0.reuse, -R13 ;  /* 0x0000000037377223 */ /* 0x080fe2000001080d */
[----:B------:R-:W1:Y:S01]  /*144b0*/  MUFU.EX2 R27, R27 ;  /* 0x0000001b001b7308 */ /* 0x000e620000000800 */
[----:B------:R-:W-:Y:S01]  /*144c0*/  FADD.FTZ R12, R56, R21 ;  /* 0x00000015380c7221 */ /* 0x000fe20000010000 */
[-CC-:B------:R-:W-:Y:S01]  /*144d0*/  FFMA.FTZ R58, R58, R0.reuse, -R13.reuse ;  /* 0x000000003a3a7223 */ /* 0x180fe2000001080d */
[-CC-:B------:R-:W-:Y:S01]  /*144e0*/  FFMA.FTZ R59, R59, R0.reuse, -R13.reuse ;  /* 0x000000003b3b7223 */ /* 0x180fe2000001080d */
[-CC-:B------:R-:W-:Y:S01]  /*144f0*/  FFMA.FTZ R62, R62, R0.reuse, -R13.reuse ;  /* 0x000000003e3e7223 */ /* 0x180fe2000001080d */
[----:B------:R-:W-:Y:S01]  /*14500*/  FADD.FTZ R21, R57, R12 ;  /* 0x0000000c39157221 */ /* 0x000fe20000010000 */
[-CC-:B------:R-:W-:Y:S01]  /*14510*/  FFMA.FTZ R63, R63, R0.reuse, -R13.reuse ;  /* 0x000000003f3f7223 */ /* 0x180fe2000001080d */
[-C--:B------:R-:W-:Y:S01]  /*14520*/  FFMA.FTZ R66, R66, R0.reuse, -R13 ;  /* 0x0000000042427223 */ /* 0x080fe2000001080d */
[----:B------:R-:W3:Y:S01]  /*14530*/  MUFU.EX2 R30, R30 ;  /* 0x0000001e001e7308 */ /* 0x000ee20000000800 */
[----:B0-----:R-:W-:Y:S01]  /*14540*/  FFMA.FTZ R6, R7, R5, R26 ;  /* 0x0000000507067223 */ /* 0x001fe2000001001a */
        /* <DEDUP_REMOVED lines=11> */
[-CC-:B------:R-:W-:Y:S01]  /*14600*/  FFMA.FTZ R79, R79, R0.reuse, -R13.reuse ;  /* 0x000000004f4f7223 */ /* 0x180fe2000001080d */
[----:B------:R-:W-:Y:S01]  /*14610*/  FADD.FTZ R21, R65, R12 ;  /* 0x0000000c41157221 */ /* 0x000fe20000010000 */
[-C--:B------:R-:W-:Y:S01]  /*14620*/  FFMA.FTZ R82, R82, R0.reuse, -R13 ;  /* 0x0000000052527223 */ /* 0x080fe2000001080d */
[----:B------:R-:W1:Y:S01]  /*14630*/  MUFU.EX2 R34, R34 ;  /* 0x0000002200227308 */ /* 0x000e620000000800 */
[----:B---3--:R-:W-:Y:S01]  /*14640*/  FADD.FTZ R6, R30, R5 ;  /* 0x000000051e067221 */ /* 0x008fe20000010000 */
[-CC-:B------:R-:W-:Y:S01]  /*14650*/  FFMA.FTZ R83, R83, R0.reuse, -R13.reuse ;  /* 0x0000000053537223 */ /* 0x180fe2000001080d */
[-CC-:B------:R-:W-:Y:S01]  /*14660*/  FFMA.FTZ R86, R86, R0.reuse, -R13.reuse ;  /* 0x0000000056567223 */ /* 0x180fe2000001080d */
[----:B------:R-:W-:Y:S01]  /*14670*/  FFMA.FTZ R13, R87, R0, -R13 ;  /* 0x00000000570d7223 */ /* 0x000fe2000001080d */
[-C--:B------:R-:W-:Y:S01]  /*14680*/  FMUL.FTZ R90, R90, R7.reuse ;  /* 0x000000075a5a7220 */ /* 0x080fe20000410000 */
[-C--:B------:R-:W-:Y:S01]  /*14690*/  FMUL.FTZ R91, R91, R7.reuse ;  /* 0x000000075b5b7220 */ /* 0x080fe20000410000 */
[-C--:B------:R-:W-:Y:S01]  /*146a0*/  FMUL.FTZ R94, R94, R7.reuse ;  /* 0x000000075e5e7220 */ /* 0x080fe20000410000 */
[----:B------:R-:W3:Y:S01]  /*146b0*/  MUFU.EX2 R35, R35 ;  /* 0x0000002300237308 */ /* 0x000ee20000000800 */
[----:B0-----:R-:W-:Y:S01]  /*146c0*/  FADD.FTZ R5, R31, R6 ;  /* 0x000000061f057221 */ /* 0x001fe20000010000 */
[-C--:B------:R-:W-:Y:S01]  /*146d0*/  FMUL.FTZ R95, R95, R7.reuse ;  /* 0x000000075f5f7220 */ /* 0x080fe20000410000 */
[-C--:B------:R-:W-:Y:S01]  /*146e0*/  FMUL.FTZ R98, R98, R7.reuse ;  /* 0x0000000762627220 */ /* 0x080fe20000410000 */
[-C--:B------:R-:W-:Y:S01]  /*146f0*/  FMUL.FTZ R99, R99, R7.reuse ;  /* 0x0000000763637220 */ /* 0x080fe20000410000 */
[-C--:B------:R-:W-:Y:S01]  /*14700*/  FMUL.FTZ R102, R102, R7.reuse ;  /* 0x0000000766667220 */ /* 0x080fe20000410000 */
[-C--:B------:R-:W-:Y:S01]  /*14710*/  FMUL.FTZ R103, R103, R7.reuse ;  /* 0x0000000767677220 */ /* 0x080fe20000410000 */
        /* <DEDUP_REMOVED lines=8> */
[-C--:B------:R-:W-:Y:S01]  /*147a0*/  FMUL.FTZ R118, R118, R7.reuse ;  /* 0x0000000776767220 */ /* 0x080fe20000410000 */
[----:B------:R-:W1:Y:S01]  /*147b0*/  MUFU.EX2 R39, R39 ;  /* 0x0000002700277308 */ /* 0x000e620000000800 */
[----:B---3--:R-:W-:Y:S01]  /*147c0*/  FADD.FTZ R5, R35, R6 ;  /* 0x0000000623057221 */ /* 0x008fe20000010000 */
[----:B------:R-:W-:Y:S01]  /*147d0*/  FMUL.FTZ R119, R119, R7 ;  /* 0x0000000777777220 */ /* 0x000fe20000410000 */
[----:B------:R-:W-:Y:S01]  /*147e0*/  F2FP.BF16.F32.PACK_AB R128, R65, R64 ;  /* 0x000000404180723e */ /* 0x000fe200000010ff */
[----:B------:R-:W-:Y:S01]  /*147f0*/  IMAD.MOV.U32 R7, RZ, RZ, R2 ;  /* 0x000000ffff077224 */ /* 0x000fe200078e0002 */
[----:B------:R-:W-:-:S02]  /*14800*/  F2FP.BF16.F32.PACK_AB R149, R27, R26 ;  /* 0x0000001a1b95723e */ /* 0x000fc400000010ff */
[----:B------:R-:W-:Y:S01]  /*14810*/  F2FP.BF16.F32.PACK_AB R151, R31, R30 ;  /* 0x0000001e1f97723e */ /* 0x000fe200000010ff */
[----:B------:R-:W3:Y:S01]  /*14820*/  MUFU.EX2 R42, R42 ;  /* 0x0000002a002a7308 */ /* 0x000ee20000000800 */
[----:B0-----:R-:W-:Y:S01]  /*14830*/  FADD.FTZ R6, R38, R5 ;  /* 0x0000000526067221 */ /* 0x001fe20000010000 */
[----:B------:R-:W-:-:S06]  /*14840*/  F2FP.BF16.F32.PACK_AB R145, R35, R34 ;  /* 0x000000222391723e */ /* 0x000fcc00000010ff */
[----:B------:R-:W0:Y:S01]  /*14850*/  MUFU.EX2 R43, R43 ;  /* 0x0000002b002b7308 */ /* 0x000e220000000800 */
[C---:B-1----:R-:W-:Y:S01]  /*14860*/  FADD.FTZ R5, R39.reuse, R6 ;  /* 0x0000000627057221 */ /* 0x042fe20000010000 */
[----:B------:R-:W-:-:S06]  /*14870*/  F2FP.BF16.F32.PACK_AB R147, R39, R38 ;  /* 0x000000262793723e */ /* 0x000fcc00000010ff */
[----:B------:R-:W1:Y:S01]  /*14880*/  MUFU.EX2 R46, R46 ;  /* 0x0000002e002e7308 */ /* 0x000e620000000800 */
[----:B---3--:R-:W-:-:S07]  /*14890*/  FADD.FTZ R6, R42, R5 ;  /* 0x000000052a067221 */ /* 0x008fce0000010000 */
[----:B------:R-:W3:Y:S01]  /*148a0*/  MUFU.EX2 R68, R68 ;  /* 0x0000004400447308 */ /* 0x000ee20000000800 */
[C---:B0-----:R-:W-:Y:S01]  /*148b0*/  FADD.FTZ R5, R43.reuse, R6 ;  /* 0x000000062b057221 */ /* 0x041fe20000010000 */
[----:B------:R-:W-:Y:S02]  /*148c0*/  F2FP.BF16.F32.PACK_AB R141, R43, R42 ;  /* 0x0000002a2b8d723e */ /* 0x000fe400000010ff */
[C---:B--2---:R-:W-:Y:S01]  /*148d0*/  ISETP.GT.AND P2, PT, R4.reuse, R20, PT ;  /* 0x000000140400720c */ /* 0x044fe20003f44270 */
[----:B------:R-:W-:-:S03]  /*148e0*/  VIADD R4, R4, 0xffffffff ;  /* 0xffffffff04047836 */ /* 0x000fc60000000000 */
[----:B------:R-:W0:Y:S01]  /*148f0*/  MUFU.EX2 R47, R47 ;  /* 0x0000002f002f7308 */ /* 0x000e220000000800 */
[----:B-1----:R-:W-:-:S07]  /*14900*/  FADD.FTZ R6, R46, R5 ;  /* 0x000000052e067221 */ /* 0x002fce0000010000 */
[----:B------:R-:W1:Y:S01]  /*14910*/  MUFU.EX2 R69, R69 ;  /* 0x0000004500457308 */ /* 0x000e620000000800 */
[----:B---3--:R-:W-:-:S07]  /*14920*/  FADD.FTZ R12, R68, R21 ;  /* 0x00000015440c7221 */ /* 0x008fce0000010000 */
        /* <DEDUP_REMOVED lines=60> */
[----:B------:R-:W-:Y:S01]  /*14cf0*/  F2FP.BF16.F32.PACK_AB R125, R75, R74 ;  /* 0x0000004a4b7d723e */ /* 0x000fe200000010ff */
[----:B------:R-:W-:-:S05]  /*14d00*/  IMAD.MOV.U32 R12, RZ, RZ, R3 ;  /* 0x000000ffff0c7224 */ /* 0x000fca00078e0003 */
        /* <DEDUP_REMOVED lines=9> */
[----:B------:R-:W-:Y:S01]  /*14da0*/  F2FP.BF16.F32.PACK_AB R121, R83, R82 ;  /* 0x000000525379723e */ /* 0x000fe200000010ff */
[----:B------:R-:W-:Y:S02]  /*14db0*/  IMAD.MOV.U32 R8, RZ, RZ, R153 ;  /* 0x000000ffff087224 */ /* 0x000fe400078e0099 */
[----:B-1----:R-:W-:-:S04]  /*14dc0*/  FADD.FTZ R5, R86, R5 ;  /* 0x0000000556057221 */ /* 0x002fc80000010000 */
[C---:B--2---:R-:W-:Y:S01]  /*14dd0*/  FADD.FTZ R5, R13.reuse, R5 ;  /* 0x000000050d057221 */ /* 0x044fe20000010000 */
[----:B------:R-:W-:Y:S01]  /*14de0*/  F2FP.BF16.F32.PACK_AB R123, R13, R86 ;  /* 0x000000560d7b723e */ /* 0x000fe200000010ff */
[----:B------:R-:W-:Y:S01]  /*14df0*/  IMAD.MOV.U32 R13, RZ, RZ, R17 ;  /* 0x000000ffff0d7224 */ /* 0x000fe200078e0011 */
[----:B------:R-:W-:Y:S06]  /*14e00*/  @P2 BRA `(.L_x_1520) ;  /* 0xffffffd000242947 */ /* 0x000fec000383ffff */
.L_x_1502:
[----:B------:R-:W-:Y:S05]  /*14e10*/  WARPSYNC.ALL ;  /* 0x0000000000007948 */ /* 0x000fea0003800000 */
[----:B------:R-:W-:Y:S06]  /*14e20*/  BAR.ARV 0x8, 0x200 ;  /* 0x0208000000007b1d */ /* 0x000fec0000002000 */
[----:B------:R-:W-:Y:S05]  /*14e30*/  @!P0 BRA `(.L_x_1521) ;  /* 0x0000000000048947 */ /* 0x000fea0003800000 */
[----:B------:R-:W-:Y:S01]  /*14e40*/  BPT.TRAP 0x1 ;  /* 0x000000040000795c */ /* 0x000fe20000300000 */
.L_x_1521:
[----:B------:R-:W-:Y:S01]  /*14e50*/  IMAD R11, R17, 0x8, R16 ;  /* 0x00000008110b7824 */ /* 0x000fe200078e0210 */
[----:B------:R-:W-:-:S04]  /*14e60*/  SHF.L.U32 R4, R153, 0x1f, RZ ;  /* 0x0000001f99047819 */ /* 0x000fc800000006ff */
[----:B------:R0:W1:Y:S01]  /*14e70*/  SYNCS.PHASECHK.TRANS64.TRYWAIT P2, [R11+URZ+0x16850], R4 ;  /* 0x016850040b0075a7 */ /* 0x000062000804017f */
[----:B------:R-:W-:Y:S05]  /*14e80*/  @!P0 BRA `(.L_x_1522) ;  /* 0x0000000000048947 */ /* 0x000fea0003800000 */
[----:B------:R-:W-:Y:S01]  /*14e90*/  BPT.TRAP 0x1 ;  /* 0x000000040000795c */ /* 0x000fe20000300000 */
.L_x_1522:
[----:B------:R-:W-:-:S05]  /*14ea0*/  VIADD R16, R16, 0x400 ;  /* 0x0000040010107836 */ /* 0x000fca0000000000 */
[----:B------:R-:W-:-:S04]  /*14eb0*/  SHF.R.U32.HI R16, RZ, 0x4, R16 ;  /* 0x00000004ff107819 */ /* 0x000fc80000011610 */
[----:B------:R-:W-:Y:S01]  /*14ec0*/  LOP3.LUT R16, R16, 0x3fff, RZ, 0xc0, !PT ;  /* 0x00003fff10107812 */ /* 0x000fe200078ec0ff */
[----:B-1----:R-:W-:Y:S06]  /*14ed0*/  @P2 BRA `(.L_x_1523) ;  /* 0x0000000000082947 */ /* 0x002fec0003800000 */
[----:B------:R-:W1:Y:S02]  /*14ee0*/  SYNCS.PHASECHK.TRANS64.TRYWAIT P0, [R11+URZ+0x16850], R4 ;  /* 0x016850040b0075a7 */ /* 0x000e64000800017f */
[----:B-1----:R-:W-:Y:S05]  /*14ef0*/  @!P0 BRA `(.L_x_1524) ;  /* 0x000000b400788947 */ /* 0x002fea0003800000 */
.L_x_1523:
[----:B------:R-:W-:Y:S01]  /*14f00*/  IMAD R8, R17, 0x400, R16 ;  /* 0x0000040011087824 */ /* 0x000fe200078e0210 */
[----:B------:R-:W2:Y:S01]  /*14f10*/  LDL.LU R14, [R1+0x58] ;  /* 0x00005800010e7983 */ /* 0x000ea20000300800 */
[----:B------:R-:W-:Y:S01]  /*14f20*/  IMAD.MOV.U32 R9, RZ, RZ, 0x40000040 ;  /* 0x40000040ff097424 */ /* 0x000fe200078e00ff */
[----:B------:R-:W-:Y:S05]  /*14f30*/  WARPSYNC.ALL ;  /* 0x0000000000007948 */ /* 0x000fea0003800000 */
[C---:B------:R-:W-:Y:S01]  /*14f40*/  R2UR UR6, R8.reuse ;  /* 0x00000000080672ca */ /* 0x040fe200000e0000 */
[----:B------:R-:W-:Y:S01]  /*14f50*/  WARPGROUP.ARRIVE ;  /* 0x00000000000079c5 */ /* 0x000fe20000000000 */
[----:B------:R-:W-:Y:S01]  /*14f60*/  R2UR UR7, R9 ;  /* 0x00000000090772ca */ /* 0x000fe200000e0000 */
[----:B------:R-:W-:Y:S01]  /*14f70*/  VIADD R12, R8, 0x80 ;  /* 0x00000080080c7836 */ /* 0x000fe20000000000 */
[----:B------:R-:W3:Y:S01]  /*14f80*/  SHFL.BFLY PT, R7, R6, 0x2, 0x1f ;  /* 0x0c401f0006077f89 */ /* 0x000ee200000e0000 */
[----:B------:R-:W-:-:S02]  /*14f90*/  IMAD.MOV.U32 R13, RZ, RZ, 0x40000040 ;  /* 0x40000040ff0d7424 */ /* 0x000fc400078e00ff */
[----:B------:R-:W-:Y:S01]  /*14fa0*/  IMAD.MOV.U32 R9, RZ, RZ, 0x40000040 ;  /* 0x40000040ff097424 */ /* 0x000fe200078e00ff */
[----:B01----:R-:W0:Y:S01]  /*14fb0*/  SHFL.BFLY PT, R4, R5, 0x2, 0x1f ;  /* 0x0c401f0005047f89 */ /* 0x003e2200000e0000 */
[----:B------:R-:W-:Y:S02]  /*14fc0*/  VIADD R17, R17, 0x1 ;  /* 0x0000000111117836 */ /* 0x000fe40000000000 */
[----:B------:R-:W-:Y:S02]  /*14fd0*/  IMAD.MOV.U32 R26, RZ, RZ, -0x800000 ;  /* 0xff800000ff1a7424 */ /* 0x000fe400078e00ff */
[----:B------:R-:W-:Y:S01]  /*14fe0*/  IMAD.MOV.U32 R27, RZ, RZ, -0x800000 ;  /* 0xff800000ff1b7424 */ /* 0x000fe200078e00ff */
[----:B------:R-:W-:Y:S01]  /*14ff0*/  ISETP.NE.AND P2, PT, R17, 0x2, PT ;  /* 0x000000021100780c */ /* 0x000fe20003f45270 */
[----:B------:R-:W-:Y:S01]  /*15000*/  HGMMA.64x64x16.F32.BF16 R88, R148, gdesc[UR4].tnspB, R88, gsb0 ;  /* 0x40e0000494587df0 */ /* 0x000fe20008001858 */
[----:B------:R-:W-:Y:S01]  /*15010*/  R2UR UR6, R12 ;  /* 0x000000000c0672ca */ /* 0x000fe200000e0000 */
[----:B------:R-:W-:Y:S01]  /*15020*/  VIADD R12, R8, 0x100 ;  /* 0x00000100080c7836 */ /* 0x000fe20000000000 */
[----:B------:R-:W-:Y:S01]  /*15030*/  R2UR UR7, R13 ;  /* 0x000000000d0772ca */ /* 0x000fe200000e0000 */
[----:B------:R-:W-:Y:S01]  /*15040*/  IMAD.MOV.U32 R13, RZ, RZ, 0x40000040 ;  /* 0x40000040ff0d7424 */ /* 0x000fe200078e00ff */
[----:B------:R-:W-:Y:S01]  /*15050*/  SEL R17, R17, RZ, P2 ;  /* 0x000000ff11117207 */ /* 0x000fe20001000000 */
[----:B---3--:R-:W-:Y:S01]  /*15060*/  FADD.FTZ R7, R7, R6 ;  /* 0x0000000607077221 */ /* 0x008fe20000010000 */
[----:B------:R-:W-:-:S04]  /*15070*/  SEL R6, RZ, 0x1, P2 ;  /* 0x00000001ff067807 */ /* 0x000fc80001000000 */
[----:B------:R-:W-:Y:S01]  /*15080*/  LOP3.LUT R153, R153, R6, RZ, 0x3c, !PT ;  /* 0x0000000699997212 */ /* 0x000fe200078e3cff */
[----:B------:R-:W-:Y:S02]  /*15090*/  WARPGROUP.DEPBAR.LE gsb0, 0x0 ;  /* 0x00008000000079c5 */ /* 0x000fe40000010000 */
        /* <DEDUP_REMOVED lines=19> */
[----:B------:R-:W-:Y:S02]  /*151d0*/  IMAD.MOV.U32 R13, RZ, RZ, 0x40000040 ;  /* 0x40000040ff0d7424 */ /* 0x000fe400078e00ff */
[----:B--2---:R-:W-:-:S05]  /*151e0*/  VIADD R14, R14, 0x1 ;  /* 0x000000010e0e7836 */ /* 0x004fca0000000000 */
[----:B------:R-:W-:Y:S01]  /*151f0*/  STL [R1+0x58], R14 ;  /* 0x0000580e01007387 */ /* 0x000fe20000100800 */
[----:B------:R-:W-:Y:S02]  /*15200*/  WARPGROUP.DEPBAR.LE gsb0, 0x0 ;  /* 0x00008000000079c5 */ /* 0x000fe40000010000 */
[----:B------:R-:W-:-:S06]  /*15210*/  WARPGROUP.ARRIVE ;  /* 0x00000000000079c5 */ /* 0x000fcc0000000000 */
        /* <DEDUP_REMOVED lines=14> */
[----:B------:R-:W-:Y:S01]  /*15300*/  R2UR UR6, R8 ;  /* 0x00000000080672ca */ /* 0x000fe200000e0000 */
[----:B0-----:R-:W-:Y:S01]  /*15310*/  FADD.FTZ R8, R4, R5 ;  /* 0x0000000504087221 */ /* 0x001fe20000010000 */
[----:B------:R-:W-:Y:S01]  /*15320*/  R2UR UR7, R9 ;  /* 0x00000000090772ca */ /* 0x000fe200000e0000 */
[----:B------:R-:W0:Y:S04]  /*15330*/  SHFL.BFLY PT, R4, R7, 0x1, 0x1f ;  /* 0x0c201f0007047f89 */ /* 0x000e2800000e0000 */
[----:B------:R-:W1:Y:S01]  /*15340*/  SHFL.BFLY PT, R9, R8, 0x1, 0x1f ;  /* 0x0c201f0008097f89 */ /* 0x000e6200000e0000 */
[----:B0-----:R-:W-:Y:S01]  /*15350*/  FADD.FTZ R10, R7, R4 ;  /* 0x00000004070a7221 */ /* 0x001fe20000010000 */
[----:B------:R-:W-:-:S02]  /*15360*/  IMAD.MOV.U32 R4, RZ, RZ, RZ ;  /* 0x000000ffff047224 */ /* 0x000fc400078e00ff */
[----:B------:R-:W-:Y:S02]  /*15370*/  IMAD.MOV.U32 R7, RZ, RZ, RZ ;  /* 0x000000ffff077224 */ /* 0x000fe400078e00ff */
[----:B-1----:R-:W-:Y:S01]  /*15380*/  FADD.FTZ R12, R8, R9 ;  /* 0x00000009080c7221 */ /* 0x002fe20000010000 */
[----:B------:R-:W-:Y:S01]  /*15390*/  FSETP.NE.FTZ.AND P0, PT, R10, RZ, PT ;  /* 0x000000ff0a00720b */ /* 0x000fe20003f15000 */
[----:B------:R-:W-:-:S03]  /*153a0*/  @!P1 VIADD R8, R11, 0x16860 ;  /* 0x000168600b089836 */ /* 0x000fc60000000000 */
[----:B------:R-:W-:Y:S02]  /*153b0*/  FSETP.NE.FTZ.AND P3, PT, R12, RZ, PT ;  /* 0x000000ff0c00720b */ /* 0x000fe40003f75000 */
[----:B------:R-:W-:-:S07]  /*153c0*/  @!P1 PRMT R8, RZ, 0x654, R8 ;  /* 0x00000654ff089816 */ /* 0x000fce0000000008 */
[----:B------:R-:W0:Y:S01]  /*153d0*/  @P0 MUFU.LG2 R5, R10 ;  /* 0x0000000a00050308 */ /* 0x000e220000000c00 */
[----:B------:R-:W-:-:S03]  /*153e0*/  @P0 FMUL.FTZ R6, R0, 0.69314718246459960938 ;  /* 0x3f31721800060820 */ /* 0x000fc60000410000 */
[----:B------:R-:W-:-:S04]  /*153f0*/  @P3 FMUL.FTZ R0, R0, 0.69314718246459960938 ;  /* 0x3f31721800003820 */ /* 0x000fc80000410000 */
[----:B------:R-:W1:Y:S08]  /*15400*/  @P3 MUFU.LG2 R9, R12 ;  /* 0x0000000c00093308 */ /* 0x000e700000000c00 */
[----:B------:R-:W2:Y:S01]  /*15410*/  @P0 MUFU.RCP R4, R10 ;  /* 0x0000000a00040308 */ /* 0x000ea20000001000 */
[----:B0-----:R-:W-:-:S04]  /*15420*/  @P0 FMUL.FTZ R5, R5, 0.69314718246459960938 ;  /* 0x3f31721805050820 */ /* 0x001fc80000410000 */
[----:B------:R-:W-:Y:S01]  /*15430*/  @P0 FFMA.FTZ R26, R6, R3, R5 ;  /* 0x00000003061a0223 */ /* 0x000fe20000010005 */
[----:B------:R-:W-:Y:S02]  /*15440*/  PLOP3.LUT P0, PT, PT, PT, PT, 0x8, 0x0 ;  /* 0x000000000000781c */ /* 0x000fe40003f0e170 */
[----:B------:R-:W0:Y:S01]  /*15450*/  @P3 MUFU.RCP R7, R12 ;  /* 0x0000000c00073308 */ /* 0x000e220000001000 */
[----:B-1----:R-:W-:-:S04]  /*15460*/  @P3 FMUL.FTZ R9, R9, 0.69314718246459960938 ;  /* 0x3f31721809093820 */ /* 0x002fc80000410000 */
[----:B------:R-:W-:Y:S01]  /*15470*/  @P3 FFMA.FTZ R27, R0, R2, R9 ;  /* 0x00000002001b3223 */ /* 0x000fe20000010009 */
        /* <DEDUP_REMOVED lines=37> */
.L_x_1417:
[----:B------:R-:W0:Y:S01]  /*156d0*/  S2R R0, SR_TID.X ;  /* 0x0000000000007919 */ /* 0x000e220000002100 */
[----:B------:R-:W-:Y:S05]  /*156e0*/  WARPSYNC.ALL ;  /* 0x0000000000007948 */ /* 0x000fea0003800000 */
[----:B------:R-:W1:Y:S08]  /*156f0*/  S2UR UR5, SR_CgaCtaId ;  /* 0x00000000000579c3 */ /* 0x000e700000008800 */
[----:B------:R-:W-:Y:S06]  /*15700*/  BAR.SYNC.DEFER_BLOCKING 0x5, 0x200 ;  /* 0x0148000000007b1d */ /* 0x000fec0000010000 */
[----:B------:R-:W-:Y:S01]  /*15710*/  UMOV UR4, 0x400 ;  /* 0x0000040000047882 */ /* 0x000fe20000000000 */
[----:B------:R-:W-:Y:S01]  /*15720*/  BSSY B0, `(.L_x_1525) ;  /* 0x0000245000007945 */ /* 0x000fe20003800000 */
[----:B-1----:R-:W-:Y:S01]  /*15730*/  ULEA UR4, UR5, UR4, 0x18 ;  /* 0x0000000405047291 */ /* 0x002fe2000f8ec03f */
[----:B0-----:R-:W-:-:S05]  /*15740*/  VIADD R40, R0, 0xffffff80 ;  /* 0xffffff8000287836 */ /* 0x001fca0000000000 */
[----:B------:R-:W-:Y:S01]  /*15750*/  IMAD.U32 R16, RZ, RZ, UR4 ;  /* 0x00000004ff107e24 */ /* 0x000fe2000f8e00ff */
[----:B------:R-:W-:-:S04]  /*15760*/  SHF.R.S32.HI R46, RZ, 0x1f, R40 ;  /* 0x0000001fff2e7819 */ /* 0x000fc80000011428 */
[----:B------:R-:W-:Y:S01]  /*15770*/  LEA.HI R46, R46, R40, RZ, 0x3 ;  /* 0x000000282e2e7211 */ /* 0x000fe200078f18ff */
[----:B------:R0:W1:Y:S03]  /*15780*/  LDS.128 R28, [R16+0x168d0] ;  /* 0x0168d000101c7984 */ /* 0x0000660000000c00 */
[----:B------:R-:W-:-:S05]  /*15790*/  LOP3.LUT R46, R46, 0xfffffff8, RZ, 0xc0, !PT ;  /* 0xfffffff82e2e7812 */ /* 0x000fca00078ec0ff */
[----:B------:R-:W-:-:S04]  /*157a0*/  IMAD.IADD R46, R40, 0x1, -R46 ;  /* 0x00000001282e7824 */ /* 0x000fc800078e0a2e */
[----:B------:R-:W-:-:S05]  /*157b0*/  IMAD.SHL.U32 R41, R46, 0x8, RZ ;  /* 0x000000082e297824 */ /* 0x000fca00078e00ff */
[----:B------:R-:W-:Y:S01]  /*157c0*/  SHF.R.S32.HI R42, RZ, 0x1f, R41 ;  /* 0x0000001fff2a7819 */ /* 0x000fe20000011429 */
[----:B------:R-:W-:Y:S06]  /*157d0*/  BAR.ARV 0x4, 0x200 ;  /* 0x0108000000007b1d */ /* 0x000fec0000002000 */
[----:B0-----:R-:W-:Y:S05]  /*157e0*/  @P0 BRA `(.L_x_1526) ;  /* 0x00000018003c0947 */ /* 0x001fea0003800000 */
[----:B------:R-:W2:Y:S01]  /*157f0*/  LDL R0, [R1+0x68] ;  /* 0x0000680001007983 */ /* 0x000ea20000100800 */
[----:B------:R-:W-:-:S03]  /*15800*/  ULDC UR4, c[0x0][0xad4] ;  /* 0x0002b50000047ab9 */ /* 0x000fc60000000800 */
[----:B------:R-:W3:Y:S04]  /*15810*/  LDL.LU R34, [R1+0x4c] ;  /* 0x00004c0001227983 */ /* 0x000ee80000300800 */
[----:B------:R-:W4:Y:S01]  /*15820*/  LDL R39, [R1+0x50] ;  /* 0x0000500001277983 */ /* 0x000f220000100800 */
[----:B------:R-:W0:Y:S01]  /*15830*/  S2R R5, SR_SWINHI ;  /* 0x0000000000057919 */ /* 0x000e220000002f00 */
[----:B-----5:R-:W-:Y:S02]  /*15840*/  MOV R2, R16 ;  /* 0x0000001000027202 */ /* 0x020fe40000000f00 */
[----:B0-----:R-:W-:Y:S02]  /*15850*/  MOV R3, R5 ;  /* 0x0000000500037202 */ /* 0x001fe40000000f00 */
[----:B------:R-:W-:Y:S01]  /*15860*/  F2FP.BF16.F32.PACK_AB R14, R25, R24 ;  /* 0x00000018190e723e */ /* 0x000fe200000010ff */
[----:B-1----:R-:W-:-:S02]  /*15870*/  IMAD.MOV.U32 R28, RZ, RZ, RZ ;  /* 0x000000ffff1c7224 */ /* 0x002fc400078e00ff */
[----:B--2---:R-:W-:-:S03]  /*15880*/  IMAD.WIDE R10, R0, 0x2, R2 ;  /* 0x00000002000a7825 */ /* 0x004fc600078e0202 */
[----:B------:R-:W-:-:S05]  /*15890*/  IADD3 R33, P0, R10, 0x60, RZ ;  /* 0x000000600a217810 */ /* 0x000fca0007f1e0ff */
[----:B------:R-:W-:Y:S01]  /*158a0*/  IMAD.X R5, RZ, RZ, R11, P0 ;  /* 0x000000ffff057224 */ /* 0x000fe200000e060b */
[----:B---3--:R-:W-:-:S04]  /*158b0*/  ISETP.NE.AND P0, PT, R34, RZ, PT ;  /* 0x000000ff2200720c */ /* 0x008fc80003f05270 */
[----:B------:R-:W-:Y:S01]  /*158c0*/  SEL R38, R34, UR4, P0 ;  /* 0x0000000422267c07 */ /* 0x000fe20008000000 */
[----:B------:R-:W-:Y:S05]  /*158d0*/  WARPSYNC.ALL ;  /* 0x0000000000007948 */ /* 0x000fea0003800000 */
[----:B------:R-:W-:Y:S01]  /*158e0*/  BAR.SYNC.DEFER_BLOCKING 0x1, 0x180 ;  /* 0x0046000000007b1d */ /* 0x000fe20000010000 */
[C---:B------:R-:W-:Y:S02]  /*158f0*/  IADD3 R15, P1, R10.reuse, 0x40, RZ ;  /* 0x000000400a0f7810 */ /* 0x040fe40007f3e0ff */
[C---:B------:R-:W-:Y:S02]  /*15900*/  IADD3 R13, P2, R10.reuse, 0x20, RZ ;  /* 0x000000200a0d7810 */ /* 0x040fe40007f5e0ff */
[----:B------:R-:W-:Y:S01]  /*15910*/  LOP3.LUT R9, R10, 0x380, RZ, 0xc0, !PT ;  /* 0x000003800a097812 */ /* 0x000fe200078ec0ff */
[----:B------:R-:W-:Y:S01]  /*15920*/  ULDC.64 UR6, c[0x0][0xc08] ;  /* 0x0003020000067ab9 */ /* 0x000fe20000000a00 */
[----:B------:R-:W-:Y:S01]  /*15930*/  LOP3.LUT R4, R15, 0x380, RZ, 0xc0, !PT ;  /* 0x000003800f047812 */ /* 0x000fe200078ec0ff */
[----:B------:R-:W-:Y:S01]  /*15940*/  ULDC.64 UR4, c[0x0][0xc00] ;  /* 0x0003000000047ab9 */ /* 0x000fe20000000a00 */
[----:B------:R-:W-:-:S02]  /*15950*/  LOP3.LUT R0, R13, 0x380, RZ, 0xc0, !PT ;  /* 0x000003800d007812 */ /* 0x000fc400078ec0ff */
[----:B------:R-:W-:Y:S02]  /*15960*/  LOP3.LUT R12, R33, 0x380, RZ, 0xc0, !PT ;  /* 0x00000380210c7812 */ /* 0x000fe400078ec0ff */
[----:B------:R-:W-:Y:S02]  /*15970*/  ISETP.NE.U32.AND P0, PT, RZ, UR6, PT ;  /* 0x00000006ff007c0c */ /* 0x000fe4000bf05070 */
[----:B------:R-:W-:Y:S02]  /*15980*/  SHF.R.U64 R9, R9, 0x3, RZ ;  /* 0x0000000309097819 */ /* 0x000fe400000012ff */
[----:B------:R-:W-:Y:S02]  /*15990*/  SHF.R.U64 R4, R4, 0x3, RZ ;  /* 0x0000000304047819 */ /* 0x000fe400000012ff */
[----:B------:R-:W-:Y:S02]  /*159a0*/  SHF.R.U64 R0, R0, 0x3, RZ ;  /* 0x0000000300007819 */ /* 0x000fe400000012ff */
[----:B------:R-:W-:-:S02]  /*159b0*/  SHF.R.U64 R12, R12, 0x3, RZ ;  /* 0x000000030c0c7819 */ /* 0x000fc400000012ff */
[----:B------:R-:W-:Y:S02]  /*159c0*/  ISETP.NE.AND.EX P0, PT, RZ, UR7, PT, P0 ;  /* 0x00000007ff007c0c */ /* 0x000fe4000bf05300 */
[----:B------:R-:W-:Y:S01]  /*159d0*/  LOP3.LUT R10, R9, R10, RZ, 0x3c, !PT ;  /* 0x0000000a090a7212 */ /* 0x000fe200078e3cff */
[--C-:B------:R-:W-:Y:S01]  /*159e0*/  IMAD.X R7, RZ, RZ, R11.reuse, P1 ;  /* 0x000000ffff077224 */ /* 0x100fe200008e060b */
[----:B------:R-:W-:Y:S01]  /*159f0*/  LOP3.LUT R6, R4, R15, RZ, 0x3c, !PT ;  /* 0x0000000f04067212 */ /* 0x000fe200078e3cff */
[----:B------:R-:W-:Y:S01]  /*15a00*/  IMAD.X R9, RZ, RZ, R11, P2 ;  /* 0x000000ffff097224 */ /* 0x000fe200010e060b */
[----:B------:R-:W-:Y:S02]  /*15a10*/  LOP3.LUT R8, R0, R13, RZ, 0x3c, !PT ;  /* 0x0000000d00087212 */ /* 0x000fe400078e3cff */
[----:B------:R-:W-:Y:S02]  /*15a20*/  LOP3.LUT R4, R12, R33, RZ, 0x3c, !PT ;  /* 0x000000210c047212 */ /* 0x000fe400078e3cff */
[----:B------:R-:W-:Y:S01]  /*15a30*/  MOV R10, R10 ;  /* 0x0000000a000a7202 */ /* 0x000fe20000000f00 */
[----:B------:R-:W4:Y:S01]  /*15a40*/  LDC.64 R32, c[0x0][0xc00] ;  /* 0x00030000ff207b82 */ /* 0x000f220000000a00 */
[----:B------:R-:W-:-:S02]  /*15a50*/  F2FP.BF16.F32.PACK_AB R12, R21, R20 ;  /* 0x00000014150c723e */ /* 0x000fc400000010ff */
[----:B------:R-:W-:Y:S02]  /*15a60*/  F2FP.BF16.F32.PACK_AB R13, R91, R90 ;  /* 0x0000005a5b0d723e */ /* 0x000fe400000010ff */
[----:B------:R-:W-:Y:S02]  /*15a70*/  F2FP.BF16.F32.PACK_AB R15, R95, R94 ;  /* 0x0000005e5f0f723e */ /* 0x000fe400000010ff */
[----:B------:R-:W-:Y:S01]  /*15a80*/  MOV R36, R6 ;  /* 0x0000000600247202 */ /* 0x000fe20000000f00 */
[----:B------:R-:W0:Y:S01]  /*15a90*/  @P0 LDC.64 R34, c[0x0][0xc08] ;  /* 0x00030200ff220b82 */ /* 0x000e220000000a00 */
[----:B------:R-:W-:Y:S01]  /*15aa0*/  MOV R0, R4 ;  /* 0x0000000400007202 */ /* 0x000fe20000000f00 */
[----:B------:R1:W-:Y:S01]  /*15ab0*/  STSM.16.M88.4 [R10], R12 ;  /* 0x0000000c0a007844 */ /* 0x0003e20000000200 */
[----:B------:R-:W-:Y:S02]  /*15ac0*/  MOV R37, R8 ;  /* 0x0000000800257202 */ /* 0x000fe40000000f00 */
[----:B------:R-:W-:-:S02]  /*15ad0*/  F2FP.BF16.F32.PACK_AB R4, R97, R96 ;  /* 0x000000606104723e */ /* 0x000fc400000010ff */
[----:B------:R-:W-:Y:S02]  /*15ae0*/  F2FP.BF16.F32.PACK_AB R5, R99, R98 ;  /* 0x000000626305723e */ /* 0x000fe400000010ff */
[----:B------:R-:W-:Y:S02]  /*15af0*/  F2FP.BF16.F32.PACK_AB R6, R101, R100 ;  /* 0x000000646506723e */ /* 0x000fe400000010ff */
[----:B------:R-:W-:Y:S02]  /*15b00*/  F2FP.BF16.F32.PACK_AB R7, R103, R102 ;  /* 0x000000666707723e */ /* 0x000fe400000010ff */
[----:B------:R-:W-:Y:S02]  /*15b10*/  F2FP.BF16.F32.PACK_AB R8, R105, R104 ;  /* 0x000000686908723e */ /* 0x000fe400000010ff */
[----:B------:R-:W-:Y:S02]  /*15b20*/  F2FP.BF16.F32.PACK_AB R9, R107, R106 ;  /* 0x0000006a6b09723e */ /* 0x000fe400000010ff */
[----:B------:R-:W-:-:S02]  /*15b30*/  F2FP.BF16.F32.PACK_AB R11, R111, R110 ;  /* 0x0000006e6f0b723e */ /* 0x000fc400000010ff */
[----:B-1----:R-:W-:Y:S02]  /*15b40*/  F2FP.BF16.F32.PACK_AB R10, R109, R108 ;  /* 0x0000006c6d0a723e */ /* 0x002fe400000010ff */
        /* <DEDUP_REMOVED lines=8> */
[----:B------:R-:W-:-:S04]  /*15bd0*/  ISETP.NE.U32.AND P3, PT, RZ, UR4, PT ;  /* 0x00000004ff007c0c */ /* 0x000fc8000bf65070 */
[----:B------:R-:W-:Y:S01]  /*15be0*/  ISETP.NE.AND.EX P3, PT, RZ, UR5, PT, P3 ;  /* 0x00000005ff007c0c */ /* 0x000fe2000bf65330 */
[----:B------:R-:W-:Y:S01]  /*15bf0*/  ULDC UR6, c[0x0][0xa88] ;  /* 0x0002a20000067ab9 */ /* 0x000fe20000000800 */
[----:B----4-:R-:W-:-:S04]  /*15c00*/  IMAD.WIDE R32, R39, 0x4, R32 ;  /* 0x0000000427207825 */ /* 0x010fc800078e0220 */
[----:B------:R-:W-:Y:S01]  /*15c10*/  IMAD.U32 R43, RZ, RZ, UR6 ;  /* 0x00000006ff2b7e24 */ /* 0x000fe2000f8e00ff */
[----:B------:R-:W-:Y:S01]  /*15c20*/  ISETP.GT.AND P1, PT, R38, 0x1, PT ;  /* 0x000000012600780c */ /* 0x000fe20003f24270 */
[----:B0-----:R-:W-:Y:S01]  /*15c30*/  @P0 IMAD.WIDE R4, R39, 0x4, R34 ;  /* 0x0000000427040825 */ /* 0x001fe200078e0222 */
[----:B-1----:R-:W0:Y:S04]  /*15c40*/  LDC R0, c[0x0][0xbe8] ;  /* 0x0002fa00ff007b82 */ /* 0x002e280000000800 */
[----:B------:R1:W5:Y:S04]  /*15c50*/  @P3 LDG.E R28, desc[UR40][R32.64] ;  /* 0x00000028201c3981 */ /* 0x000368000c1e1900 */
[----:B------:R1:W5:Y:S01]  /*15c60*/  @P0 LDG.E R43, desc[UR40][R4.64] ;  /* 0x00000028042b0981 */ /* 0x000362000c1e1900 */
[----:B------:R-:W-:-:S05]  /*15c70*/  IMAD.MOV.U32 R34, RZ, RZ, 0x9b8 ;  /* 0x000009b8ff227424 */ /* 0x000fca00078e00ff */
[----:B------:R-:W-:-:S04]  /*15c80*/  SEL R34, R34, 0x978, P1 ;  /* 0x0000097822227807 */ /* 0x000fc80000800000 */
[----:B------:R1:W2:Y:S08]  /*15c90*/  LDC.64 R12, c[0x0][R34+0x220] ;  /* 0x00008800220c7b82 */ /* 0x0002b00000000a00 */
[----:B------:R1:W3:Y:S08]  /*15ca0*/  LDC.64 R14, c[0x0][R34+0x218] ;  /* 0x00008600220e7b82 */ /* 0x0002f00000000a00 */
[----:B------:R1:W4:Y:S01]  /*15cb0*/  LDC.64 R10, c[0x0][R34+0x228] ;  /* 0x00008a00220a7b82 */ /* 0x0003220000000a00 */
[----:B0-----:R-:W-:Y:S01]  /*15cc0*/  ISETP.NE.AND P2, PT, R0, 0x1, PT ;  /* 0x000000010000780c */ /* 0x001fe20003f45270 */
[----:B-1----:R-:W-:-:S12]  /*15cd0*/  @P0 BRA `(.L_x_1527) ;  /* 0x0000000000100947 */ /* 0x002fd80003800000 */
[----:B------:R-:W-:Y:S05]  /*15ce0*/  @!P3 BRA `(.L_x_1527) ;  /* 0x00000000000cb947 */ /* 0x000fea0003800000 */
[----:B------:R-:W2:Y:S04]  /*15cf0*/  LDG.E R4, desc[UR40][R32.64] ;  /* 0x0000002820047981 */ /* 0x000ea8000c1e1900 */
[----:B-----5:R-:W2:Y:S02]  /*15d00*/  LDG.E R43, desc[UR40][R32.64+0x4] ;  /* 0x00000428202b7981 */ /* 0x020ea4000c1e1900 */
[----:B--2---:R-:W-:-:S07]  /*15d10*/  IMAD.IADD R43, R43, 0x1, -R4 ;  /* 0x000000012b2b7824 */ /* 0x004fce00078e0a04 */
.L_x_1527:
[----:B------:R-:W3:Y:S04]  /*15d20*/  LDL R48, [R1+0x48] ;  /* 0x0000480001307983 */ /* 0x000ee80000100800 */
[----:B------:R-:W4:Y:S04]  /*15d30*/  LDL R33, [R1+0x30] ;  /* 0x0000300001217983 */ /* 0x000f280000100800 */
[----:B------:R-:W4:Y:S04]  /*15d40*/  LDL R50, [R1+0x20] ;  /* 0x0000200001327983 */ /* 0x000f280000100800 */
[----:B------:R-:W4:Y:S01]  /*15d50*/  LDL R47, [R1+0x5c] ;  /* 0x00005c00012f7983 */ /* 0x000f220000100800 */
[----:B------:R0:W1:Y:S03]  /*15d60*/  LDC.64 R4, c[0x0][R34+0x210] ;  /* 0x0000840022047b82 */ /* 0x0000660000000a00 */
[----:B------:R-:W4:Y:S01]  /*15d70*/  LDL R38, [R1+0x64] ;  /* 0x0000640001267983 */ /* 0x000f220000100800 */
[----:B------:R-:W-:-:S04]  /*15d80*/  ISETP.NE.U32.AND P0, PT, RZ, UR4, PT ;  /* 0x00000004ff007c0c */ /* 0x000fc8000bf05070 */
[----:B------:R-:W1:Y:S01]  /*15d90*/  @P2 LDC R32, c[0x0][0xbec] ;  /* 0x0002fb00ff202b82 */ /* 0x000e620000000800 */
[----:B------:R-:W-:Y:S02]  /*15da0*/  ISETP.NE.AND.EX P0, PT, RZ, UR5, PT, P0 ;  /* 0x00000005ff007c0c */ /* 0x000fe4000bf05300 */
[----:B------:R-:W-:Y:S02]  /*15db0*/  SHF.R.S32.HI R9, RZ, 0x1f, R39 ;  /* 0x0000001fff097819 */ /* 0x000fe40000011427 */
[----:B------:R-:W-:-:S03]  /*15dc0*/  SEL R8, R39, RZ, !P0 ;  /* 0x000000ff27087207 */ /* 0x000fc60004000000 */
[----:B------:R-:W1:Y:S01]  /*15dd0*/  @P2 LDC R37, c[0x0][0xbf0] ;  /* 0x0002fc00ff252b82 */ /* 0x000e620000000800 */
[----:B------:R-:W-:Y:S01]  /*15de0*/  SEL R9, R9, RZ, !P0 ;  /* 0x000000ff09097207 */ /* 0x000fe20004000000 */
[----:B--2---:R-:W-:-:S06]  /*15df0*/  IMAD R13, R13, R8, RZ ;  /* 0x000000080d0d7224 */ /* 0x004fcc00078e02ff */
[----:B------:R-:W2:Y:S01]  /*15e00*/  LDC.64 R6, c[0x0][0xba8] ;  /* 0x0002ea00ff067b82 */ /* 0x000ea20000000a00 */
[----:B0-----:R-:W0:Y:S01]  /*15e10*/  S2R R34, SR_TID.X ;  /* 0x0000000000227919 */ /* 0x001e220000002100 */
[C---:B------:R-:W-:Y:S02]  /*15e20*/  IMAD R35, R12.reuse, R9, R13 ;  /* 0x000000090c237224 */ /* 0x040fe400078e020d */
[----:B------:R-:W-:-:S04]  /*15e30*/  IMAD.WIDE.U32 R12, R12, R8, RZ ;  /* 0x000000080c0c7225 */ /* 0x000fc800078e00ff */
[----:B------:R-:W-:Y:S01]  /*15e40*/  IMAD.IADD R35, R13, 0x1, R35 ;  /* 0x000000010d237824 */ /* 0x000fe200078e0223 */
[----:B--2---:R-:W2:Y:S08]  /*15e50*/  @!P1 LDC R6, c[0x0][0xb50] ;  /* 0x0002d400ff069b82 */ /* 0x004eb00000000800 */
[----:B------:R-:W2:Y:S01]  /*15e60*/  @!P1 LDC R7, c[0x0][0xb54] ;  /* 0x0002d500ff079b82 */ /* 0x000ea20000000800 */
[----:B0-----:R-:W-:-:S05]  /*15e70*/  VIADD R44, R34, 0xffffff80 ;  /* 0xffffff80222c7836 */ /* 0x001fca0000000000 */
[----:B------:R-:W-:-:S04]  /*15e80*/  SHF.R.S32.HI R34, RZ, 0x1f, R44 ;  /* 0x0000001fff227819 */ /* 0x000fc8000001142c */
[----:B------:R-:W-:-:S04]  /*15e90*/  LEA.HI R34, R34, R44, RZ, 0x7 ;  /* 0x0000002c22227211 */ /* 0x000fc800078f38ff */
[----:B------:R-:W-:Y:S01]  /*15ea0*/  LOP3.LUT R34, R34, 0xffffff80, RZ, 0xc0, !PT ;  /* 0xffffff8022227812 */ /* 0x000fe200078ec0ff */
[----:B-----5:R-:W-:-:S04]  /*15eb0*/  IMAD R43, R43, R0, RZ ;  /* 0x000000002b2b7224 */ /* 0x020fc800078e02ff */
[----:B------:R-:W-:Y:S02]  /*15ec0*/  IMAD.IADD R34, R44, 0x1, -R34 ;  /* 0x000000012c227824 */ /* 0x000fe400078e0a22 */
[-C--:B---3--:R-:W-:Y:S02]  /*15ed0*/  IMAD R9, R15, R48.reuse, RZ ;  /* 0x000000300f097224 */ /* 0x088fe400078e02ff */
[----:B------:R-:W-:-:S04]  /*15ee0*/  IMAD.WIDE.U32 R14, R14, R48, RZ ;  /* 0x000000300e0e7225 */ /* 0x000fc800078e00ff */
[----:B----4-:R-:W-:Y:S01]  /*15ef0*/  IMAD.IADD R39, R33, 0x1, R50 ;  /* 0x0000000121277824 */ /* 0x010fe200078e0232 */
[----:B------:R-:W-:-:S03]  /*15f00*/  IADD3 R14, P0, P3, R12, R14, R28 ;  /* 0x0000000e0c0e7210 */ /* 0x000fc60007b1e01c */
[----:B-1----:R-:W-:Y:S01]  /*15f10*/  @P2 IMAD.HI.U32 R12, R39, R32, RZ ;  /* 0x00000020270c2227 */ /* 0x002fe200078e00ff */
[----:B------:R-:W-:-:S03]  /*15f20*/  SEL R33, R47, RZ, P1 ;  /* 0x000000ff2f217207 */ /* 0x000fc60000800000 */
        /* <DEDUP_REMOVED lines=13> */
[----:B------:R-:W-:Y:S01]  /*16000*/  IMAD R5, R5, R13, RZ ;  /* 0x0000000d05057224 */ /* 0x000fe200078e02ff */
[----:B------:R-:W-:-:S05]  /*16010*/  SHF.R.S32.HI R15, RZ, 0x1f, R13 ;  /* 0x0000001fff0f7819 */ /* 0x000fca000001140d */
[C---:B------:R-:W-:Y:S02]  /*16020*/  IMAD R15, R4.reuse, R15, R5 ;  /* 0x0000000f040f7224 */ /* 0x040fe400078e0205 */
[----:B------:R-:W-:-:S04]  /*16030*/  IMAD.WIDE.U32 R4, R4, R13, R10 ;  /* 0x0000000d04047225 */ /* 0x000fc800078e000a */
[----:B------:R-:W-:Y:S01]  /*16040*/  IMAD.IADD R5, R5, 0x1, R15 ;  /* 0x0000000105057824 */ /* 0x000fe200078e020f */
[----:B--2---:R-:W-:-:S04]  /*16050*/  LEA R14, P0, R4, R6, 0x2 ;  /* 0x00000006040e7211 */ /* 0x004fc800078010ff */
[----:B------:R-:W-:Y:S01]  /*16060*/  LEA.HI.X R5, R4, R7, R5, 0x2, P0 ;  /* 0x0000000704057211 */ /* 0x000fe200000f1405 */
[----:B------:R-:W-:Y:S01]  /*16070*/  SHFL.IDX PT, R10, R14, RZ, 0x1c1f ;  /* 0x001c1fff0e0a7589 */ /* 0x000fe200000e0000 */
[----:B------:R-:W-:-:S03]  /*16080*/  IMAD.IADD R6, R38, 0x1, R50 ;  /* 0x0000000126067824 */ /* 0x000fc600078e0232 */
[----:B------:R-:W0:Y:S04]  /*16090*/  SHFL.IDX PT, R11, R5, RZ, 0x1c1f ;  /* 0x001c1fff050b7589 */ /* 0x000e2800000e0000 */
[----:B------:R-:W-:Y:S04]  /*160a0*/  SHFL.IDX PT, R12, R14, 0x1, 0x1c1f ;  /* 0x003c1f000e0c7f89 */ /* 0x000fe800000e0000 */
[----:B------:R-:W1:Y:S01]  /*160b0*/  SHFL.IDX PT, R13, R5, 0x1, 0x1c1f ;  /* 0x003c1f00050d7f89 */ /* 0x000e6200000e0000 */
[----:B------:R-:W-:Y:S01]  /*160c0*/  LOP3.LUT P0, RZ, R34, 0x3, RZ, 0xc0, !PT ;  /* 0x0000000322ff7812 */ /* 0x000fe2000780c0ff */
[----:B------:R-:W-:-:S03]  /*160d0*/  VIADD R4, R6, 0x8 ;  /* 0x0000000806047836 */ /* 0x000fc60000000000 */
[-C--:B------:R-:W-:Y:S02]  /*160e0*/  ISETP.GE.OR P3, PT, R6, R43.reuse, P0 ;  /* 0x0000002b0600720c */ /* 0x080fe40000766670 */
[----:B------:R-:W-:-:S11]  /*160f0*/  ISETP.GE.OR P0, PT, R4, R43, P0 ;  /* 0x0000002b0400720c */ /* 0x000fd60000706670 */
[----:B0-----:R0:W-:Y:S04]  /*16100*/  @!P3 ST.E desc[UR40][R10.64], R26 ;  /* 0x0000001a0a00b985 */ /* 0x0011e8000c101928 */
[----:B-1----:R0:W-:Y:S01]  /*16110*/  @!P0 ST.E desc[UR40][R12.64], R27 ;  /* 0x0000001b0c008985 */ /* 0x0021e2000c101928 */
[----:B------:R-:W-:Y:S05]  /*16120*/  @P1 BRA `(.L_x_1528) ;  /* 0x0000000400c01947 */ /* 0x000fea0003800000 */
[----:B------:R-:W-:Y:S01]  /*16130*/  SHF.R.S32.HI R49, RZ, 0x1f, R40 ;  /* 0x0000001fff317819 */ /* 0x000fe20000011428 */
[----:B0-----:R-:W0:Y:S01]  /*16140*/  @P2 LDC R13, c[0x0][0xbec] ;  /* 0x0002fb00ff0d2b82 */ /* 0x001e220000000800 */
[----:B------:R-:W-:Y:S02]  /*16150*/  ULDC.64 UR4, c[0x0][0xaa0] ;  /* 0x0002a80000047ab9 */ /* 0x000fe40000000a00 */
[----:B------:R-:W-:-:S04]  /*16160*/  LEA.HI R49, R49, R40, RZ, 0x3 ;  /* 0x0000002831317211 */ /* 0x000fc800078f18ff */
[----:B------:R-:W-:Y:S01]  /*16170*/  SHF.R.S32.HI R49, RZ, 0x3, R49 ;  /* 0x00000003ff317819 */ /* 0x000fe20000011431 */
[----:B------:R-:W1:Y:S04]  /*16180*/  @P2 LDC R15, c[0x0][0xbf0] ;  /* 0x0002fc00ff0f2b82 */ /* 0x000e680000000800 */
[----:B------:R-:W-:-:S04]  /*16190*/  IMAD R5, R49, 0x40, R41 ;  /* 0x0000004031057824 */ /* 0x000fc800078e0229 */
[----:B------:R-:W-:-:S03]  /*161a0*/  IMAD.WIDE R2, R5, 0x2, R2 ;  /* 0x0000000205027825 */ /* 0x000fc600078e0202 */
[C---:B------:R-:W-:Y:S02]  /*161b0*/  IADD3 R25, P0, R2.reuse, 0x1800, RZ ;  /* 0x0000180002197810 */ /* 0x040fe40007f1e0ff */
[C---:B------:R-:W-:Y:S02]  /*161c0*/  IADD3 R33, P1, R2.reuse, 0x3000, RZ ;  /* 0x0000300002217810 */ /* 0x040fe40007f3e0ff */
[C---:B------:R-:W-:Y:S02]  /*161d0*/  IADD3 R37, P3, R2.reuse, 0x4800, RZ ;  /* 0x0000480002257810 */ /* 0x040fe40007f7e0ff */
[----:B------:R-:W-:Y:S01]  /*161e0*/  LOP3.LUT R5, R2, 0x380, RZ, 0xc0, !PT ;  /* 0x0000038002057812 */ /* 0x000fe200078ec0ff */
[----:B------:R-:W-:Y:S01]  /*161f0*/  IMAD R9, R9, UR4, RZ ;  /* 0x0000000409097c24 */ /* 0x000fe2000f8e02ff */
[----:B------:R-:W-:Y:S02]  /*16200*/  LOP3.LUT R24, R25, 0x380, RZ, 0xc0, !PT ;  /* 0x0000038019187812 */ /* 0x000fe400078ec0ff */
[----:B------:R-:W-:-:S02]  /*16210*/  LOP3.LUT R32, R33, 0x380, RZ, 0xc0, !PT ;  /* 0x0000038021207812 */ /* 0x000fc400078ec0ff */
[----:B------:R-:W-:Y:S02]  /*16220*/  LOP3.LUT R36, R37, 0x380, RZ, 0xc0, !PT ;  /* 0x0000038025247812 */ /* 0x000fe400078ec0ff */
[----:B------:R-:W-:Y:S01]  /*16230*/  SHF.R.U64 R5, R5, 0x3, RZ ;  /* 0x0000000305057819 */ /* 0x000fe200000012ff */
[----:B------:R-:W-:Y:S01]  /*16240*/  IMAD R9, R28, UR5, R9 ;  /* 0x000000051c097c24 */ /* 0x000fe2000f8e0209 */
[----:B------:R-:W-:Y:S01]  /*16250*/  SHF.R.U64 R24, R24, 0x3, RZ ;  /* 0x0000000318187819 */ /* 0x000fe200000012ff */
[----:B------:R-:W-:Y:S01]  /*16260*/  IMAD.WIDE.U32 R10, R28, UR4, RZ ;  /* 0x000000041c0a7c25 */ /* 0x000fe2000f8e00ff */
[----:B------:R-:W-:Y:S01]  /*16270*/  SHF.R.U64 R32, R32, 0x3, RZ ;  /* 0x0000000320207819 */ /* 0x000fe200000012ff */
[----:B------:R-:W-:Y:S01]  /*16280*/  ULDC.64 UR4, c[0x0][0xae8] ;  /* 0x0002ba0000047ab9 */ /* 0x000fe20000000a00 */
[----:B------:R-:W-:Y:S02]  /*16290*/  SHF.R.U64 R36, R36, 0x3, RZ ;  /* 0x0000000324247819 */ /* 0x000fe400000012ff */
[----:B------:R-:W-:Y:S01]  /*162a0*/  LOP3.LUT R2, R5, R2, RZ, 0x3c, !PT ;  /* 0x0000000205027212 */ /* 0x000fe200078e3cff */
[----:B------:R-:W-:Y:S01]  /*162b0*/  IMAD.IADD R11, R11, 0x1, R9 ;  /* 0x000000010b0b7824 */ /* 0x000fe200078e0209 */
[----:B------:R-:W-:Y:S01]  /*162c0*/  LOP3.LUT R24, R24, R25, RZ, 0x3c, !PT ;  /* 0x0000001918187212 */ /* 0x000fe200078e3cff */
[--C-:B------:R-:W-:Y:S01]  /*162d0*/  IMAD.X R25, RZ, RZ, R3.reuse, P0 ;  /* 0x000000ffff197224 */ /* 0x100fe200000e0603 */
[----:B------:R-:W-:Y:S01]  /*162e0*/  LOP3.LUT R32, R32, R33, RZ, 0x3c, !PT ;  /* 0x0000002120207212 */ /* 0x000fe200078e3cff */
[--C-:B------:R-:W-:Y:S01]  /*162f0*/  IMAD.X R33, RZ, RZ, R3.reuse, P1 ;  /* 0x000000ffff217224 */ /* 0x100fe200008e0603 */
[----:B------:R-:W-:Y:S01]  /*16300*/  LOP3.LUT R36, R36, R37, RZ, 0x3c, !PT ;  /* 0x0000002524247212 */ /* 0x000fe200078e3cff */
[----:B------:R-:W-:Y:S01]  /*16310*/  IMAD.X R37, RZ, RZ, R3, P3 ;  /* 0x000000ffff257224 */ /* 0x000fe200018e0603 */
[----:B------:R2:W5:Y:S01]  /*16320*/  LD.E.128 R4, desc[UR40][R2.64] ;  /* 0x0000002802047980 */ /* 0x000562000c101d00 */
[----:B------:R-:W-:-:S03]  /*16330*/  IMAD R9, R46, 0x30, R49 ;  /* 0x000000302e097824 */ /* 0x000fc600078e0231 */
[----:B------:R-:W5:Y:S01]  /*16340*/  LD.E.128 R24, desc[UR40][R24.64] ;  /* 0x0000002818187980 */ /* 0x000f62000c101d00 */
[----:B------:R-:W-:-:S03]  /*16350*/  IMAD.IADD R12, R50, 0x1, R9 ;  /* 0x00000001320c7824 */ /* 0x000fc600078e0209 */
[----:B------:R-:W5:Y:S01]  /*16360*/  LD.E.128 R32, desc[UR40][R32.64] ;  /* 0x0000002820207980 */ /* 0x000f62000c101d00 */
[C---:B--2---:R-:W-:Y:S01]  /*16370*/  IMAD.WIDE.U32 R2, R48.reuse, UR4, R10 ;  /* 0x0000000430027c25 */ /* 0x044fe2000f8e000a */
[----:B------:R-:W-:Y:S02]  /*16380*/  SHF.R.S32.HI R10, RZ, 0x1f, R8 ;  /* 0x0000001fff0a7819 */ /* 0x000fe40000011408 */
[----:B------:R-:W5:Y:S01]  /*16390*/  LD.E.128 R36, desc[UR40][R36.64] ;  /* 0x0000002824247980 */ /* 0x000f62000c101d00 */
[----:B------:R-:W-:Y:S01]  /*163a0*/  IMAD R3, R48, UR5, R3 ;  /* 0x0000000530037c24 */ /* 0x000fe2000f8e0203 */
[----:B------:R-:W-:Y:S01]  /*163b0*/  ULDC.64 UR4, c[0x0][0xaf0] ;  /* 0x0002bc0000047ab9 */ /* 0x000fe20000000a00 */
[----:B------:R-:W-:Y:S01]  /*163c0*/  @!PT LDS RZ, [RZ] ;  /* 0x00000000fffff984 */ /* 0x000fe20000000800 */
[----:B------:R-:W-:Y:S01]  /*163d0*/  @!PT LDS RZ, [RZ] ;  /* 0x00000000fffff984 */ /* 0x000fe20000000800 */
[----:B------:R-:W-:Y:S01]  /*163e0*/  @!PT LDS RZ, [RZ] ;  /* 0x00000000fffff984 */ /* 0x000fe20000000800 */
[----:B------:R-:W-:Y:S01]  /*163f0*/  @!PT LDS RZ, [RZ] ;  /* 0x00000000fffff984 */ /* 0x000fe20000000800 */
[----:B------:R2:W-:Y:S06]  /*16400*/  MEMBAR.ALL.CTA ;  /* 0x0000000000007992 */ /* 0x0005ec0000008000 */
[----:B--2---:R-:W2:Y:S01]  /*16410*/  FENCE.VIEW.ASYNC.S ;  /* 0x00000000000073c6 */ /* 0x004ea20000000000 */
[----:B------:R-:W-:-:S02]  /*16420*/  IMAD R9, R10, UR4, RZ ;  /* 0x000000040a097c24 */ /* 0x000fc4000f8e02ff */
[----:B0-----:R-:W-:-:S04]  /*16430*/  @P2 IMAD.HI.U32 R10, R12, R13, RZ ;  /* 0x0000000d0c0a2227 */ /* 0x001fc800078e00ff */
[----:B------:R-:W-:Y:S01]  /*16440*/  IMAD.MOV.U32 R11, RZ, RZ, R12 ;  /* 0x000000ffff0b7224 */ /* 0x000fe200078e000c */
[----:B-1----:R-:W-:Y:S01]  /*16450*/  @P2 SHF.R.U32.HI R11, RZ, R15, R10 ;  /* 0x0000000fff0b2219 */ /* 0x002fe2000001160a */
[C---:B------:R-:W-:Y:S02]  /*16460*/  IMAD R13, R8.reuse, UR5, R9 ;  /* 0x00000005080d7c24 */ /* 0x040fe4000f8e0209 */
[----:B------:R-:W-:Y:S01]  /*16470*/  IMAD.WIDE.U32 R8, R8, UR4, R2 ;  /* 0x0000000408087c25 */ /* 0x000fe2000f8e0002 */
[----:B------:R-:W-:Y:S01]  /*16480*/  SHF.R.S32.HI R3, RZ, 0x1f, R11 ;  /* 0x0000001fff037819 */ /* 0x000fe2000001140b */
[----:B------:R-:W-:Y:S02]  /*16490*/  ULDC.64 UR4, c[0x0][0xae0] ;  /* 0x0002b80000047ab9 */ /* 0x000fe40000000a00 */
[----:B------:R-:W-:Y:S02]  /*164a0*/  IMAD.IADD R9, R9, 0x1, R13 ;  /* 0x0000000109097824 */ /* 0x000fe400078e020d */
[----:B------:R-:W-:-:S02]  /*164b0*/  IMAD.MOV R13, RZ, RZ, -R11 ;  /* 0x000000ffff0d7224 */ /* 0x000fc400078e0a0b */
[----:B------:R-:W-:Y:S02]  /*164c0*/  VIADD R2, R16, 0x16820 ;  /* 0x0001682010027836 */ /* 0x000fe40000000000 */
[----:B------:R-:W-:Y:S02]  /*164d0*/  IMAD R13, R0, R13, R12 ;  /* 0x0000000d000d7224 */ /* 0x000fe400078e020c */
[----:B------:R-:W-:Y:S01]  /*164e0*/  IMAD R10, R3, UR4, RZ ;  /* 0x00000004030a7c24 */ /* 0x000fe2000f8e02ff */
[----:B------:R-:W-:Y:S01]  /*164f0*/  PRMT R0, RZ, 0x654, R2 ;  /* 0x00000654ff007816 */ /* 0x000fe20000000002 */
[----:B------:R-:W-:-:S03]  /*16500*/  IMAD.WIDE.U32 R2, R11, UR4, R8 ;  /* 0x000000040b027c25 */ /* 0x000fc6000f8e0008 */
[----:B--2---:R0:W-:Y:S01]  /*16510*/  SYNCS.ARRIVE.TRANS64.RED.A1T0 RZ, [R0+URZ], RZ ;  /* 0x000000ff00ff79a7 */ /* 0x0041e2000810043f */
[----:B------:R-:W-:Y:S01]  /*16520*/  IMAD R15, R11, UR5, R10 ;  /* 0x000000050b0f7c24 */ /* 0x000fe2000f8e020a */
[----:B------:R-:W-:-:S03]  /*16530*/  ULDC.64 UR4, c[0x0][0xad8] ;  /* 0x0002b60000047ab9 */ /* 0x000fc60000000a00 */
[----:B------:R-:W-:Y:S01]  /*16540*/  IMAD.IADD R3, R3, 0x1, R15 ;  /* 0x0000000103037824 */ /* 0x000fe200078e020f */
[----:B0-----:R-:W-:Y:S01]  /*16550*/  SHF.R.S32.HI R0, RZ, 0x1f, R13 ;  /* 0x0000001fff007819 */ /* 0x001fe2000001140d */
[----:B------:R-:W-:-:S04]  /*16560*/  IMAD.WIDE.U32 R2, R13, UR4, R2 ;  /* 0x000000040d027c25 */ /* 0x000fc8000f8e0002 */
[----:B------:R-:W-:-:S04]  /*16570*/  IMAD R0, R0, UR4, RZ ;  /* 0x0000000400007c24 */ /* 0x000fc8000f8e02ff */
[----:B------:R-:W-:Y:S01]  /*16580*/  IMAD R13, R13, UR5, R0 ;  /* 0x000000050d0d7c24 */ /* 0x000fe2000f8e0200 */
[----:B------:R-:W-:Y:S02]  /*16590*/  ULDC.64 UR4, c[0x0][0xa80] ;  /* 0x0002a00000047ab9 */ /* 0x000fe40000000a00 */
[----:B------:R-:W-:Y:S01]  /*165a0*/  LEA R10, P0, R2, UR4, 0x1 ;  /* 0x00000004020a7c11 */ /* 0x000fe2000f8008ff */
[----:B------:R-:W-:Y:S01]  /*165b0*/  IMAD.IADD R3, R3, 0x1, R13 ;  /* 0x0000000103037824 */ /* 0x000fe200078e020d */
[----:B------:R-:W-:-:S04]  /*165c0*/  UMOV UR4, 0xffffffff ;  /* 0xffffffff00047882 */ /* 0x000fc80000000000 */
[----:B------:R-:W-:Y:S01]  /*165d0*/  LEA.HI.X R28, R2, UR5, R3, 0x1, P0 ;  /* 0x00000005021c7c11 */ /* 0x000fe200080f0c03 */
[----:B------:R-:W-:Y:S06]  /*165e0*/  BRA.DIV UR4, `(.L_x_1529) ;  /* 0x0000009e04d07947 */ /* 0x000fec000b800000 */
[----:B------:R-:W0:Y:S01]  /*165f0*/  SHFL.IDX PT, R2, R10, RZ, 0x181f ;  /* 0x00181fff0a027589 */ /* 0x000e2200000e0000 */
[----:B------:R-:W-:Y:S01]  /*16600*/  ULDC UR4, c[0x0][0xac8] ;  /* 0x0002b20000047ab9 */ /* 0x000fe20000000800 */
[----:B------:R-:W-:Y:S01]  /*16610*/  IMAD.IADD R40, R49, 0x1, R50 ;  /* 0x0000000131287824 */ /* 0x000fe200078e0232 */
[----:B------:R-:W-:Y:S01]  /*16620*/  ISETP.GE.AND P0, PT, R41, UR4, PT ;  /* 0x0000000429007c0c */ /* 0x000fe2000bf06270 */
[----:B------:R-:W1:Y:S02]  /*16630*/  SHFL.IDX PT, R8, R10, 0x1, 0x181f ;  /* 0x00381f000a087f89 */ /* 0x000e6400000e0000 */
[C---:B------:R-:W-:Y:S01]  /*16640*/  VIADD R12, R40.reuse, 0x30 ;  /* 0x00000030280c7836 */ /* 0x040fe20000000000 */
[CC--:B------:R-:W-:Y:S01]  /*16650*/  ISETP.GE.OR P2, PT, R40.reuse, R43.reuse, P0 ;  /* 0x0000002b2800720c */ /* 0x0c0fe20000746670 */
[----:B------:R-:W2:Y:S01]  /*16660*/  SHFL.IDX PT, R0, R28, RZ, 0x181f ;  /* 0x00181fff1c007589 */ /* 0x000ea200000e0000 */
[----:B------:R-:W-:Y:S02]  /*16670*/  VIADD R20, R40, 0x60 ;  /* 0x0000006028147836 */ /* 0x000fe40000000000 */
[-C--:B------:R-:W-:Y:S01]  /*16680*/  ISETP.GE.OR P3, PT, R12, R43.reuse, P0 ;  /* 0x0000002b0c00720c */ /* 0x080fe20000766670 */
[----:B------:R-:W3:Y:S02]  /*16690*/  SHFL.IDX PT, R14, R10, 0x2, 0x181f ;  /* 0x00581f000a0e7f89 */ /* 0x000ee400000e0000 */
[----:B------:R-:W-:-:S02]  /*166a0*/  ISETP.GE.OR P4, PT, R20, R43, P0 ;  /* 0x0000002b1400720c */ /* 0x000fc40000786670 */
[----:B------:R-:W4:Y:S04]  /*166b0*/  SHFL.IDX PT, R3, R28, 0x1, 0x181f ;  /* 0x00381f001c037f89 */ /* 0x000f2800000e0000 */
[----:B------:R-:W4:Y:S01]  /*166c0*/  SHFL.IDX PT, R9, R28, 0x2, 0x181f ;  /* 0x00581f001c097f89 */ /* 0x000f2200000e0000 */
[----:B0-----:R-:W-:-:S03]  /*166d0*/  @!P2 LEA R2, P5, R41, R2, 0x1 ;  /* 0x000000022902a211 */ /* 0x001fc600078a08ff */
[C---:B-1----:R-:W-:Y:S02]  /*166e0*/  @!P3 LEA R8, P1, R41.reuse, R8, 0x1 ;  /* 0x000000082908b211 */ /* 0x042fe400078208ff */
[----:B------:R-:W-:Y:S01]  /*166f0*/  @!P2 IMAD.MOV.U32 R20, RZ, RZ, R2 ;  /* 0x000000ffff14a224 */ /* 0x000fe200078e0002 */
[C---:B--2---:R-:W-:Y:S02]  /*16700*/  @!P2 LEA.HI.X R21, R41.reuse, R0, R42, 0x1, P5 ;  /* 0x000000002915a211 */ /* 0x044fe400028f0c2a */
[----:B------:R0:W1:Y:S01]  /*16710*/  SHFL.IDX PT, R0, R28, 0x3, 0x181f ;  /* 0x00781f001c007f89 */ /* 0x00006200000e0000 */
[----:B---3--:R-:W-:-:S03]  /*16720*/  @!P4 LEA R44, P5, R41, R14, 0x1 ;  /* 0x0000000e292cc211 */ /* 0x008fc600078a08ff */
[----:B-----5:R0:W-:Y:S01]  /*16730*/  @!P2 ST.E.128 desc[UR40][R20.64], R4 ;  /* 0x000000041400a985 */ /* 0x0201e2000c101d28 */
[C---:B----4-:R-:W-:Y:S01]  /*16740*/  @!P3 LEA.HI.X R3, R41.reuse, R3, R42, 0x1, P1 ;  /* 0x000000032903b211 */ /* 0x050fe200008f0c2a */
[----:B------:R-:W-:Y:S02]  /*16750*/  @!P4 IMAD.MOV.U32 R2, RZ, RZ, R44 ;  /* 0x000000ffff02c224 */ /* 0x000fe400078e002c */
[----:B------:R0:W2:Y:S01]  /*16760*/  SHFL.IDX PT, R14, R10, 0x3, 0x181f ;  /* 0x00781f000a0e7f89 */ /* 0x0000a200000e0000 */
[----:B------:R-:W-:Y:S01]  /*16770*/  @!P4 LEA.HI.X R45, R41, R9, R42, 0x1, P5 ;  /* 0x00000009292dc211 */ /* 0x000fe200028f0c2a */
[----:B------:R-:W-:-:S04]  /*16780*/  @!P3 IMAD.MOV.U32 R9, RZ, RZ, R3 ;  /* 0x000000ffff09b224 */ /* 0x000fc800078e0003 */
[----:B------:R-:W-:Y:S01]  /*16790*/  @!P4 IMAD.MOV.U32 R3, RZ, RZ, R45 ;  /* 0x000000ffff03c224 */ /* 0x000fe200078e002d */
[----:B------:R0:W-:Y:S04]  /*167a0*/  @!P3 ST.E.128 desc[UR40][R8.64], R24 ;  /* 0x000000180800b985 */ /* 0x0001e8000c101d28 */
[----:B------:R0:W-:Y:S02]  /*167b0*/  @!P4 ST.E.128 desc[UR40][R2.64], R32 ;  /* 0x000000200200c985 */ /* 0x0001e4000c101d28 */
.L_x_1741:
[----:B------:R-:W-:-:S05]  /*167c0*/  VIADD R40, R40, 0x90 ;  /* 0x0000009028287836 */ /* 0x000fca0000000000 */
[----:B------:R-:W-:-:S13]  /*167d0*/  ISETP.GE.OR P0, PT, R40, R43, P0 ;  /* 0x0000002b2800720c */ /* 0x000fda0000706670 */
[----:B------:R-:W-:Y:S05]  /*167e0*/  @P0 BRA `(.L_x_1530) ;  /* 0x0000001000e00947 */ /* 0x000fea0003800000 */
[----:B--2---:R-:W-:-:S04]  /*167f0*/  LEA R14, P0, R41, R14, 0x1 ;  /* 0x0000000e290e7211 */ /* 0x004fc800078008ff */
[----:B-1----:R-:W-:-:S05]  /*16800*/  LEA.HI.X R15, R41, R0, R42, 0x1, P0 ;  /* 0x00000000290f7211 */ /* 0x002fca00000f0c2a */
[----:B------:R4:W-:Y:S01]  /*16810*/  ST.E.128 desc[UR40][R14.64], R36 ;  /* 0x000000240e007985 */ /* 0x0009e2000c101d28 */
[----:B------:R-:W-:Y:S05]  /*16820*/  BRA `(.L_x_1530) ;  /* 0x0000001000d07947 */ /* 0x000fea0003800000 */
.L_x_1528:
[----:B0-----:R-:W0:Y:S01]  /*16830*/  @P2 LDC R10, c[0x0][0xbec] ;  /* 0x0002fb00ff0a2b82 */ /* 0x001e220000000800 */
[----:B------:R-:W-:Y:S01]  /*16840*/  ULDC.64 UR4, c[0x0][0xb08] ;  /* 0x0002c20000047ab9 */ /* 0x000fe20000000a00 */
[----:B------:R-:W-:Y:S01]  /*16850*/  SHF.R.S32.HI R5, RZ, 0x1f, R8 ;  /* 0x0000001fff057819 */ /* 0x000fe20000011408 */
[----:B------:R-:W-:Y:S01]  /*16860*/  IMAD R9, R9, UR4, RZ ;  /* 0x0000000409097c24 */ /* 0x000fe2000f8e02ff */
[----:B------:R-:W-:Y:S01]  /*16870*/  ULDC.64 UR6, c[0x0][0xb30] ;  /* 0x0002cc0000067ab9 */ /* 0x000fe20000000a00 */
[----:B------:R-:W-:-:S03]  /*16880*/  IMAD.WIDE.U32 R2, R28, UR4, RZ ;  /* 0x000000041c027c25 */ /* 0x000fc6000f8e00ff */
[----:B------:R-:W1:Y:S01]  /*16890*/  @P2 LDC R11, c[0x0][0xbf0] ;  /* 0x0002fc00ff0b2b82 */ /* 0x000e620000000800 */
[----:B------:R-:W-:Y:S01]  /*168a0*/  IMAD R9, R28, UR5, R9 ;  /* 0x000000051c097c24 */ /* 0x000fe2000f8e0209 */
[----:B------:R-:W-:Y:S01]  /*168b0*/  ULDC.64 UR4, c[0x0][0xb38] ;  /* 0x0002ce0000047ab9 */ /* 0x000fe20000000a00 */
[C---:B------:R-:W-:Y:S02]  /*168c0*/  VIADD R28, R156.reuse, 0x8 ;  /* 0x000000089c1c7836 */ /* 0x040fe40000000000 */
[----:B------:R-:W-:Y:S02]  /*168d0*/  IMAD.IADD R3, R3, 0x1, R9 ;  /* 0x0000000103037824 */ /* 0x000fe400078e0209 */
[----:B------:R-:W-:Y:S01]  /*168e0*/  VIADD R32, R156, 0x10 ;  /* 0x000000109c207836 */ /* 0x000fe20000000000 */
[----:B------:R-:W-:Y:S01]  /*168f0*/  SHF.R.S32.HI R45, RZ, 0x1f, R28 ;  /* 0x0000001fff2d7819 */ /* 0x000fe2000001141c */
[----:B------:R-:W-:-:S03]  /*16900*/  IMAD.WIDE.U32 R2, R48, UR4, R2 ;  /* 0x0000000430027c25 */ /* 0x000fc6000f8e0002 */
[----:B------:R-:W-:Y:S01]  /*16910*/  SHF.R.S32.HI R33, RZ, 0x1f, R32 ;  /* 0x0000001fff217819 */ /* 0x000fe20000011420 */
[----:B------:R-:W-:Y:S01]  /*16920*/  IMAD R3, R48, UR5, R3 ;  /* 0x0000000530037c24 */ /* 0x000fe2000f8e0203 */
[----:B------:R-:W-:Y:S01]  /*16930*/  ULDC.64 UR4, c[0x0][0xb40] ;  /* 0x0002d00000047ab9 */ /* 0x000fe20000000a00 */
[----:B------:R-:W-:Y:S02]  /*16940*/  VIADD R34, R156, 0x18 ;  /* 0x000000189c227836 */ /* 0x000fe40000000000 */
[----:B------:R-:W-:Y:S02]  /*16950*/  IMAD R5, R5, UR4, RZ ;  /* 0x0000000405057c24 */ /* 0x000fe4000f8e02ff */
[----:B0-----:R-:W-:Y:S01]  /*16960*/  @P2 IMAD.HI.U32 R10, R39, R10, RZ ;  /* 0x0000000a270a2227 */ /* 0x001fe200078e00ff */
[----:B------:R-:W-:-:S03]  /*16970*/  SHF.R.S32.HI R35, RZ, 0x1f, R34 ;  /* 0x0000001fff237819 */ /* 0x000fc60000011422 */
[C---:B------:R-:W-:Y:S02]  /*16980*/  IMAD R7, R8.reuse, UR5, R5 ;  /* 0x0000000508077c24 */ /* 0x040fe4000f8e0205 */
[----:B------:R-:W-:Y:S01]  /*16990*/  IMAD.WIDE.U32 R8, R8, UR4, R2 ;  /* 0x0000000408087c25 */ /* 0x000fe2000f8e0002 */
[----:B------:R-:W-:-:S03]  /*169a0*/  ULDC.64 UR4, c[0x0][0xb48] ;  /* 0x0002d20000047ab9 */ /* 0x000fc60000000a00 */
[----:B------:R-:W-:Y:S01]  /*169b0*/  IMAD.MOV.U32 R5, RZ, RZ, R39 ;  /* 0x000000ffff057224 */ /* 0x000fe200078e0027 */
[----:B-1----:R-:W-:Y:S01]  /*169c0*/  @P2 SHF.R.U32.HI R5, RZ, R11, R10 ;  /* 0x0000000bff052219 */ /* 0x002fe2000001160a */
[----:B------:R-:W-:Y:S02]  /*169d0*/  IMAD.IADD R9, R9, 0x1, R7 ;  /* 0x0000000109097824 */ /* 0x000fe400078e0207 */
[----:B------:R-:W-:Y:S01]  /*169e0*/  VIADD R36, R156, 0x20 ;  /* 0x000000209c247836 */ /* 0x000fe20000000000 */
[--C-:B------:R-:W-:Y:S01]  /*169f0*/  SHF.R.S32.HI R10, RZ, 0x1f, R5.reuse ;  /* 0x0000001fff0a7819 */ /* 0x100fe20000011405 */
[----:B------:R-:W-:Y:S02]  /*16a00*/  IMAD.MOV R7, RZ, RZ, -R5 ;  /* 0x000000ffff077224 */ /* 0x000fe400078e0a05 */
[----:B------:R-:W-:Y:S01]  /*16a10*/  IMAD.WIDE.U32 R2, R47, UR4, R8 ;  /* 0x000000042f027c25 */ /* 0x000fe2000f8e0008 */
[----:B------:R-:W-:-:S03]  /*16a20*/  SHF.R.S32.HI R37, RZ, 0x1f, R36 ;  /* 0x0000001fff257819 */ /* 0x000fc60000011424 */
[----:B------:R-:W-:Y:S02]  /*16a30*/  IMAD R7, R0, R7, R39 ;  /* 0x0000000700077224 */ /* 0x000fe400078e0227 */
[----:B------:R-:W-:Y:S02]  /*16a40*/  IMAD R10, R10, UR6, RZ ;  /* 0x000000060a0a7c24 */ /* 0x000fe4000f8e02ff */
[----:B------:R-:W-:Y:S01]  /*16a50*/  IMAD R3, R47, UR5, R3 ;  /* 0x000000052f037c24 */ /* 0x000fe2000f8e0203 */
[----:B------:R-:W-:Y:S01]  /*16a60*/  SHF.R.S32.HI R0, RZ, 0x1f, R7 ;  /* 0x0000001fff007819 */ /* 0x000fe20000011407 */
[C---:B------:R-:W-:Y:S01]  /*16a70*/  IMAD R9, R5.reuse, UR7, R10 ;  /* 0x0000000705097c24 */ /* 0x040fe2000f8e020a */
[----:B------:R-:W-:Y:S01]  /*16a80*/  ULDC.64 UR4, c[0x0][0xb28] ;  /* 0x0002ca0000047ab9 */ /* 0x000fe20000000a00 */
[----:B------:R-:W-:-:S04]  /*16a90*/  IMAD.WIDE.U32 R2, R5, UR6, R2 ;  /* 0x0000000605027c25 */ /* 0x000fc8000f8e0002 */
[----:B------:R-:W-:Y:S02]  /*16aa0*/  IMAD R0, R0, UR4, RZ ;  /* 0x0000000400007c24 */ /* 0x000fe4000f8e02ff */
[----:B------:R-:W-:Y:S02]  /*16ab0*/  IMAD.IADD R3, R3, 0x1, R9 ;  /* 0x0000000103037824 */ /* 0x000fe400078e0209 */
[----:B------:R-:W-:Y:S02]  /*16ac0*/  VIADD R8, R16, 0x16820 ;  /* 0x0001682010087836 */ /* 0x000fe40000000000 */
[C---:B------:R-:W-:Y:S02]  /*16ad0*/  IMAD R5, R7.reuse, UR5, R0 ;  /* 0x0000000507057c24 */ /* 0x040fe4000f8e0200 */
[----:B------:R-:W-:Y:S01]  /*16ae0*/  IMAD.WIDE.U32 R2, R7, UR4, R2 ;  /* 0x0000000407027c25 */ /* 0x000fe2000f8e0002 */
[----:B------:R-:W-:Y:S01]  /*16af0*/  ULDC.64 UR4, c[0x0][0xb00] ;  /* 0x0002c00000047ab9 */ /* 0x000fe20000000a00 */
[----:B------:R-:W-:-:S02]  /*16b00*/  PRMT R8, RZ, 0x654, R8 ;  /* 0x00000654ff087816 */ /* 0x000fc40000000008 */
[----:B------:R-:W-:Y:S01]  /*16b10*/  IMAD.IADD R3, R3, 0x1, R5 ;  /* 0x0000000103037824 */ /* 0x000fe200078e0205 */
[----:B------:R-:W-:Y:S01]  /*16b20*/  LEA R0, P0, R2, UR4, 0x2 ;  /* 0x0000000402007c11 */ /* 0x000fe2000f8010ff */
[C---:B------:R-:W-:Y:S01]  /*16b30*/  VIADD R38, R156.reuse, 0x28 ;  /* 0x000000289c267836 */ /* 0x040fe20000000000 */
[----:B------:R-:W-:Y:S01]  /*16b40*/  UMOV UR4, 0xffffffff ;  /* 0xffffffff00047882 */ /* 0x000fe20000000000 */
[C---:B------:R-:W-:Y:S01]  /*16b50*/  VIADD R40, R156.reuse, 0x30 ;  /* 0x000000309c287836 */ /* 0x040fe20000000000 */
[----:B------:R0:W-:Y:S01]  /*16b60*/  SYNCS.ARRIVE.TRANS64.RED.A1T0 RZ, [R8+URZ], RZ ;  /* 0x000000ff08ff79a7 */ /* 0x0001e2000810043f */
[----:B------:R-:W-:Y:S01]  /*16b70*/  VIADD R42, R156, 0x38 ;  /* 0x000000389c2a7836 */ /* 0x000fe20000000000 */
[----:B------:R-:W-:Y:S02]  /*16b80*/  LEA.HI.X R2, R2, UR5, R3, 0x2, P0 ;  /* 0x0000000502027c11 */ /* 0x000fe400080f1403 */
[----:B------:R-:W-:Y:S02]  /*16b90*/  SHF.R.S32.HI R5, RZ, 0x1f, R156 ;  /* 0x0000001fff057819 */ /* 0x000fe4000001149c */
[----:B------:R-:W-:-:S02]  /*16ba0*/  SHF.R.S32.HI R39, RZ, 0x1f, R38 ;  /* 0x0000001fff277819 */ /* 0x000fc40000011426 */
[----:B------:R-:W-:Y:S02]  /*16bb0*/  SHF.R.S32.HI R41, RZ, 0x1f, R40 ;  /* 0x0000001fff297819 */ /* 0x000fe40000011428 */
[----:B------:R-:W-:Y:S01]  /*16bc0*/  SHF.R.S32.HI R44, RZ, 0x1f, R42 ;  /* 0x0000001fff2c7819 */ /* 0x000fe2000001142a */
[----:B0-----:R-:W-:Y:S06]  /*16bd0*/  BRA.DIV UR4, `(.L_x_1531) ;  /* 0x0000009e045c7947 */ /* 0x001fec000b800000 */
[----:B------:R0:W1:Y:S04]  /*16be0*/  SHFL.IDX PT, R3, R2, RZ, 0x1c1f ;  /* 0x001c1fff02037589 */ /* 0x00006800000e0000 */
[----:B------:R0:W2:Y:S02]  /*16bf0*/  SHFL.IDX PT, R14, R0, RZ, 0x1c1f ;  /* 0x001c1fff000e7589 */ /* 0x0000a400000e0000 */
.L_x_1744:
        /* <DEDUP_REMOVED lines=8> */
[-C--:B--2---:R-:W-:Y:S02]  /*16c80*/  @!P1 LEA R6, P3, R156, R14.reuse, 0x2 ;  /* 0x0000000e9c069211 */ /* 0x084fe400078610ff */
[-C--:B------:R-:W-:Y:S02]  /*16c90*/  @!P2 LEA R8, P4, R28, R14.reuse, 0x2 ;  /* 0x0000000e1c08a211 */ /* 0x080fe400078810ff */
[-C--:B-1----:R-:W-:Y:S02]  /*16ca0*/  @!P1 LEA.HI.X R7, R156, R3.reuse, R5, 0x2, P3 ;  /* 0x000000039c079211 */ /* 0x082fe400018f1405 */
[----:B------:R-:W-:Y:S02]  /*16cb0*/  @!P2 LEA.HI.X R9, R28, R3, R45, 0x2, P4 ;  /* 0x000000031c09a211 */ /* 0x000fe400020f142d */
[----:B------:R-:W-:Y:S01]  /*16cc0*/  @!P5 LEA R10, P3, R32, R14, 0x2 ;  /* 0x0000000e200ad211 */ /* 0x000fe200078610ff */
[----:B------:R1:W-:Y:S01]  /*16cd0*/  @!P1 ST.E.64 desc[UR40][R6.64], R20 ;  /* 0x0000001406009985 */ /* 0x0003e2000c101b28 */
[----:B------:R-:W-:-:S02]  /*16ce0*/  ISETP.GE.AND P1, PT, R36, UR4, PT ;  /* 0x0000000424007c0c */ /* 0x000fc4000bf26270 */
[-C--:B------:R-:W-:Y:S01]  /*16cf0*/  @!P5 LEA.HI.X R11, R32, R3.reuse, R33, 0x2, P3 ;  /* 0x00000003200bd211 */ /* 0x080fe200018f1421 */
[----:B------:R2:W-:Y:S01]  /*16d00*/  @!P2 ST.E.64 desc[UR40][R8.64], R24 ;  /* 0x000000180800a985 */ /* 0x0005e2000c101b28 */
[----:B------:R-:W-:Y:S02]  /*16d10*/  ISETP.GE.AND P2, PT, R38, UR4, PT ;  /* 0x0000000426007c0c */ /* 0x000fe4000bf46270 */
[----:B------:R-:W-:Y:S01]  /*16d20*/  @!P0 LEA R12, P4, R34, R14, 0x2 ;  /* 0x0000000e220c8211 */ /* 0x000fe200078810ff */
[----:B------:R3:W-:Y:S01]  /*16d30*/  @!P5 ST.E.64 desc[UR40][R10.64], R96 ;  /* 0x000000600a00d985 */ /* 0x0007e2000c101b28 */
[----:B------:R-:W-:Y:S02]  /*16d40*/  ISETP.GE.AND P3, PT, R40, UR4, PT ;  /* 0x0000000428007c0c */ /* 0x000fe4000bf66270 */
[----:B------:R-:W-:Y:S02]  /*16d50*/  ISETP.GE.AND P5, PT, R42, UR4, PT ;  /* 0x000000042a007c0c */ /* 0x000fe4000bfa6270 */
[----:B------:R-:W-:-:S02]  /*16d60*/  @!P0 LEA.HI.X R13, R34, R3, R35, 0x2, P4 ;  /* 0x00000003220d8211 */ /* 0x000fc400020f1423 */
        /* <DEDUP_REMOVED lines=13> */
.L_x_1533:
[----:B------:R-:W-:Y:S05]  /*16e40*/  BSYNC B1 ;  /* 0x0000000000017941 */ /* 0x000fea0003800000 */
.L_x_1532:
[----:B------:R-:W-:-:S03]  /*16e50*/  UMOV UR4, 0xffffffff ;  /* 0xffffffff00047882 */ /* 0x000fc60000000000 */
[----:B------:R-:W-:Y:S05]  /*16e60*/  BRA.DIV UR4, `(.L_x_1534) ;  /* 0x0000009a04ec7947 */ /* 0x000fea000b800000 */
[----:B-1----:R1:W4:Y:S04]  /*16e70*/  SHFL.IDX PT, R3, R2, 0x1, 0x1c1f ;  /* 0x003c1f0002037f89 */ /* 0x00232800000e0000 */
[----:B--23--:R1:W2:Y:S02]  /*16e80*/  SHFL.IDX PT, R14, R0, 0x1, 0x1c1f ;  /* 0x003c1f00000e7f89 */ /* 0x00c2a400000e0000 */
.L_x_1748:
[----:B------:R-:W-:-:S13]  /*16e90*/  ISETP.GE.AND P0, PT, R4, R43, PT ;  /* 0x0000002b0400720c */ /* 0x000fda0003f06270 */
[----:B------:R-:W-:Y:S05]  /*16ea0*/  @P0 BRA `(.L_x_1530) ;  /* 0x0000000c00300947 */ /* 0x000fea0003800000 */
[----:B------:R-:W-:Y:S02]  /*16eb0*/  ULDC UR4, c[0x0][0xac8] ;  /* 0x0002b20000047ab9 */ /* 0x000fe40000000800 */
[----:B------:R-:W-:Y:S02]  /*16ec0*/  ISETP.GE.AND P0, PT, R156, UR4, PT ;  /* 0x000000049c007c0c */ /* 0x000fe4000bf06270 */
[----:B------:R-:W-:Y:S02]  /*16ed0*/  ISETP.GE.AND P5, PT, R28, UR4, PT ;  /* 0x000000041c007c0c */ /* 0x000fe4000bfa6270 */
[----:B------:R-:W-:Y:S02]  /*16ee0*/  ISETP.GE.AND P3, PT, R32, UR4, PT ;  /* 0x0000000420007c0c */ /* 0x000fe4000bf66270 */
[----:B------:R-:W-:-:S07]  /*16ef0*/  ISETP.GE.AND P2, PT, R34, UR4, PT ;  /* 0x0000000422007c0c */ /* 0x000fce000bf46270 */
[-C--:B--2---:R-:W-:Y:S02]  /*16f00*/  @!P0 LEA R4, P1, R156, R14.reuse, 0x2 ;  /* 0x0000000e9c048211 */ /* 0x084fe400078210ff */
[----:B------:R-:W-:Y:S02]  /*16f10*/  @!P5 LEA R6, P4, R28, R14, 0x2 ;  /* 0x0000000e1c06d211 */ /* 0x000fe400078810ff */
[-C--:B----4-:R-:W-:Y:S02]  /*16f20*/  @!P0 LEA.HI.X R5, R156, R3.reuse, R5, 0x2, P1 ;  /* 0x000000039c058211 */ /* 0x090fe400008f1405 */
[----:B------:R-:W-:Y:S02]  /*16f30*/  ISETP.GE.AND P1, PT, R36, UR4, PT ;  /* 0x0000000424007c0c */ /* 0x000fe4000bf26270 */
[----:B------:R-:W-:Y:S01]  /*16f40*/  @!P5 LEA.HI.X R7, R28, R3, R45, 0x2, P4 ;  /* 0x000000031c07d211 */ /* 0x000fe200020f142d */
[----:B------:R2:W-:Y:S01]  /*16f50*/  @!P0 ST.E.64 desc[UR40][R4.64], R90 ;  /* 0x0000005a04008985 */ /* 0x0005e2000c101b28 */
[----:B------:R-:W-:-:S02]  /*16f60*/  ISETP.GE.AND P0, PT, R38, UR4, PT ;  /* 0x0000000426007c0c */ /* 0x000fc4000bf06270 */
[-C--:B------:R-:W-:Y:S01]  /*16f70*/  @!P3 LEA R8, P4, R32, R14.reuse, 0x2 ;  /* 0x0000000e2008b211 */ /* 0x080fe200078810ff */
[----:B------:R3:W-:Y:S01]  /*16f80*/  @!P5 ST.E.64 desc[UR40][R6.64], R94 ;  /* 0x0000005e0600d985 */ /* 0x0007e2000c101b28 */
[-C--:B------:R-:W-:Y:S02]  /*16f90*/  @!P2 LEA R10, P5, R34, R14.reuse, 0x2 ;  /* 0x0000000e220aa211 */ /* 0x080fe400078a10ff */
[-C--:B------:R-:W-:Y:S02]  /*16fa0*/  @!P3 LEA.HI.X R9, R32, R3.reuse, R33, 0x2, P4 ;  /* 0x000000032009b211 */ /* 0x080fe400020f1421 */
[----:B------:R-:W-:Y:S02]  /*16fb0*/  ISETP.GE.AND P4, PT, R40, UR4, PT ;  /* 0x0000000428007c0c */ /* 0x000fe4000bf86270 */
[----:B------:R-:W-:Y:S01]  /*16fc0*/  @!P2 LEA.HI.X R11, R34, R3, R35, 0x2, P5 ;  /* 0x00000003220ba211 */ /* 0x000fe200028f1423 */
[----:B------:R3:W-:Y:S01]  /*16fd0*/  @!P3 ST.E.64 desc[UR40][R8.64], R98 ;  /* 0x000000620800b985 */ /* 0x0007e2000c101b28 */
[----:B------:R-:W-:-:S03]  /*16fe0*/  @!P1 LEA R12, P5, R36, R14, 0x2 ;  /* 0x0000000e240c9211 */ /* 0x000fc600078a10ff */
[----:B------:R3:W-:Y:S01]  /*16ff0*/  @!P2 ST.E.64 desc[UR40][R10.64], R102 ;  /* 0x000000660a00a985 */ /* 0x0007e2000c101b28 */
[----:B------:R-:W-:Y:S02]  /*17000*/  @!P1 LEA.HI.X R13, R36, R3, R37, 0x2, P5 ;  /* 0x00000003240d9211 */ /* 0x000fe400028f1425 */
[----:B------:R-:W-:-:S03]  /*17010*/  @!P0 LEA R20, P5, R38, R14, 0x2 ;  /* 0x0000000e26148211 */ /* 0x000fc600078a10ff */
[----:B------:R3:W-:Y:S01]  /*17020*/  @!P1 ST.E.64 desc[UR40][R12.64], R106 ;  /* 0x0000006a0c009985 */ /* 0x0007e2000c101b28 */
[----:B------:R-:W-:Y:S02]  /*17030*/  @!P0 LEA.HI.X R21, R38, R3, R39, 0x2, P5 ;  /* 0x0000000326158211 */ /* 0x000fe400028f1427 */
[----:B--2---:R-:W-:-:S03]  /*17040*/  @!P4 LEA R4, P5, R40, R14, 0x2 ;  /* 0x0000000e2804c211 */ /* 0x004fc600078a10ff */
[----:B------:R3:W-:Y:S01]  /*17050*/  @!P0 ST.E.64 desc[UR40][R20.64], R110 ;  /* 0x0000006e14008985 */ /* 0x0007e2000c101b28 */
[----:B------:R-:W-:Y:S02]  /*17060*/  @!P4 LEA.HI.X R5, R40, R3, R41, 0x2, P5 ;  /* 0x000000032805c211 */ /* 0x000fe400028f1429 */
[----:B------:R-:W-:-:S03]  /*17070*/  ISETP.GE.AND P0, PT, R42, UR4, PT ;  /* 0x000000042a007c0c */ /* 0x000fc6000bf06270 */
[----:B------:R3:W-:Y:S10]  /*17080*/  @!P4 ST.E.64 desc[UR40][R4.64], R114 ;  /* 0x000000720400c985 */ /* 0x0007f4000c101b28 */
[----:B------:R-:W-:Y:S05]  /*17090*/  @P0 BRA `(.L_x_1530) ;  /* 0x0000000800b40947 */ /* 0x000fea0003800000 */
[----:B------:R-:W-:-:S04]  /*170a0*/  LEA R14, P0, R42, R14, 0x2 ;  /* 0x0000000e2a0e7211 */ /* 0x000fc800078010ff */
[----:B------:R-:W-:-:S05]  /*170b0*/  LEA.HI.X R15, R42, R3, R44, 0x2, P0 ;  /* 0x000000032a0f7211 */ /* 0x000fca00000f142c */
[----:B------:R2:W-:Y:S01]  /*170c0*/  ST.E.64 desc[UR40][R14.64], R118 ;  /* 0x000000760e007985 */ /* 0x0005e2000c101b28 */
[----:B------:R-:W-:Y:S05]  /*170d0*/  BRA `(.L_x_1530) ;  /* 0x0000000800a47947 */ /* 0x000fea0003800000 */
.L_x_1526:
[----:B------:R-:W2:Y:S01]  /*170e0*/  LDL R0, [R1+0x50] ;  /* 0x0000500001007983 */ /* 0x000ea20000100800 */
[----:B------:R-:W-:Y:S01]  /*170f0*/  ULDC.64 UR4, c[0x0][0xc08] ;  /* 0x0003020000047ab9 */ /* 0x000fe20000000a00 */
[----:B-----5:R-:W2:Y:S01]  /*17100*/  LDC.64 R2, c[0x0][0xc00] ;  /* 0x00030000ff027b82 */ /* 0x020ea20000000a00 */
[----:B------:R-:W-:Y:S01]  /*17110*/  ISETP.NE.U32.AND P0, PT, RZ, UR4, PT ;  /* 0x00000004ff007c0c */ /* 0x000fe2000bf05070 */
[----:B------:R-:W3:Y:S01]  /*17120*/  LDL R6, [R1+0x4c] ;  /* 0x00004c0001067983 */ /* 0x000ee20000100800 */
[----:B------:R-:W-:Y:S02]  /*17130*/  IMAD.MOV.U32 R15, RZ, RZ, RZ ;  /* 0x000000ffff0f7224 */ /* 0x000fe400078e00ff */
[----:B------:R-:W-:Y:S01]  /*17140*/  ISETP.NE.AND.EX P1, PT, RZ, UR5, PT, P0 ;  /* 0x00000005ff007c0c */ /* 0x000fe2000bf25300 */
[----:B------:R-:W-:Y:S02]  /*17150*/  ULDC.64 UR4, c[0x0][0xc00] ;  /* 0x0003000000047ab9 */ /* 0x000fe40000000a00 */
[----:B------:R-:W-:-:S04]  /*17160*/  ISETP.NE.U32.AND P0, PT, RZ, UR4, PT ;  /* 0x00000004ff007c0c */ /* 0x000fc8000bf05070 */
[----:B------:R-:W-:-:S06]  /*17170*/  ISETP.NE.AND.EX P0, PT, RZ, UR5, PT, P0 ;  /* 0x00000005ff007c0c */ /* 0x000fcc000bf05300 */
[----:B------:R-:W0:Y:S01]  /*17180*/  @P1 LDC.64 R4, c[0x0][0xc08] ;  /* 0x00030200ff041b82 */ /* 0x000e220000000a00 */
[----:B------:R-:W-:Y:S02]  /*17190*/  ULDC UR4, c[0x0][0xa88] ;  /* 0x0002a20000047ab9 */ /* 0x000fe40000000800 */
[----:B------:R-:W-:Y:S01]  /*171a0*/  IMAD.U32 R20, RZ, RZ, UR4 ;  /* 0x00000004ff147e24 */ /* 0x000fe2000f8e00ff */
[----:B------:R-:W4:Y:S01]  /*171b0*/  S2R R7, SR_TID.X ;  /* 0x0000000000077919 */ /* 0x000f220000002100 */
[----:B--2---:R-:W-:-:S04]  /*171c0*/  IMAD.WIDE R2, R0, 0x4, R2 ;  /* 0x0000000400027825 */ /* 0x004fc800078e0202 */
[----:B0-----:R-:W-:Y:S01]  /*171d0*/  @P1 IMAD.WIDE R4, R0, 0x4, R4 ;  /* 0x0000000400041825 */ /* 0x001fe200078e0204 */
[----:B------:R0:W5:Y:S01]  /*171e0*/  @P0 LDG.E R15, desc[UR40][R2.64] ;  /* 0x00000028020f0981 */ /* 0x000162000c1e1900 */
[----:B---3--:R-:W-:Y:S02]  /*171f0*/  ISETP.NE.AND P2, PT, R6, RZ, PT ;  /* 0x000000ff0600720c */ /* 0x008fe40003f45270 */
[----:B----4-:R-:W-:Y:S01]  /*17200*/  VIADD R32, R7, 0xffffff80 ;  /* 0xffffff8007207836 */ /* 0x010fe20000000000 */
[----:B------:R0:W5:Y:S01]  /*17210*/  @P1 LDG.E R20, desc[UR40][R4.64] ;  /* 0x0000002804141981 */ /* 0x000162000c1e1900 */
[----:B------:R-:W-:-:S03]  /*17220*/  SHF.R.S32.HI R26, RZ, 0x1f, R0 ;  /* 0x0000001fff1a7819 */ /* 0x000fc60000011400 */
[----:B------:R-:W-:-:S06]  /*17230*/  ISETP.GT.AND P3, PT, R32, 0xbf, PT ;  /* 0x000000bf2000780c */ /* 0x000fcc0003f64270 */
[----:B------:R-:W2:Y:S02]  /*17240*/  @!P2 LDC R6, c[0x0][0xad4] ;  /* 0x0002b500ff06ab82 */ /* 0x000ea40000000800 */
[----:B--2---:R0:W-:Y:S01]  /*17250*/  @!P2 STL [R1+0x4c], R6 ;  /* 0x00004c060100a387 */ /* 0x0041e20000100800 */
[----:B------:R-:W-:Y:S01]  /*17260*/  ISETP.GT.AND P2, PT, R6, 0x1, PT ;  /* 0x000000010600780c */ /* 0x000fe20003f44270 */
[----:B------:R-:W-:-:S12]  /*17270*/  @P1 BRA `(.L_x_1535) ;  /* 0x0000000000101947 */ /* 0x000fd80003800000 */
[----:B------:R-:W-:Y:S05]  /*17280*/  @!P0 BRA `(.L_x_1535) ;  /* 0x00000000000c8947 */ /* 0x000fea0003800000 */
[----:B0-----:R-:W2:Y:S04]  /*17290*/  LDG.E R5, desc[UR40][R2.64] ;  /* 0x0000002802057981 */ /* 0x001ea8000c1e1900 */
[----:B-----5:R-:W2:Y:S02]  /*172a0*/  LDG.E R20, desc[UR40][R2.64+0x4] ;  /* 0x0000042802147981 */ /* 0x020ea4000c1e1900 */
[----:B--2---:R-:W-:-:S07]  /*172b0*/  IMAD.IADD R20, R20, 0x1, -R5 ;  /* 0x0000000114147824 */ /* 0x004fce00078e0a05 */
.L_x_1535:
[----:B------:R-:W-:Y:S01]  /*172c0*/  BSSY B1, `(.L_x_1536) ;  /* 0x0000038000017945 */ /* 0x000fe20003800000 */
[----:B------:R-:W-:Y:S02]  /*172d0*/  SEL R33, R0, RZ, !P0 ;  /* 0x000000ff00217207 */ /* 0x000fe40004000000 */
[----:B------:R-:W-:Y:S02]  /*172e0*/  SEL R26, R26, RZ, !P0 ;  /* 0x000000ff1a1a7207 */ /* 0x000fe40004000000 */
[----:B-----5:R-:W-:Y:S01]  /*172f0*/  SHF.R.S32.HI R24, RZ, 0x1f, R15 ;  /* 0x0000001fff187819 */ /* 0x020fe2000001140f */
[----:B------:R-:W-:Y:S06]  /*17300*/  @P3 BRA `(.L_x_1537) ;  /* 0x0000000000cc3947 */ /* 0x000fec0003800000 */
[----:B0-----:R-:W2:Y:S01]  /*17310*/  LDL R2, [R1+0x20] ;  /* 0x0000200001027983 */ /* 0x001ea20000100800 */
[----:B------:R-:W0:Y:S02]  /*17320*/  LDC R37, c[0x0][0xbe8] ;  /* 0x0002fa00ff257b82 */ /* 0x000e240000000800 */
[----:B0-----:R-:W-:Y:S01]  /*17330*/  IMAD R0, R20, R37, RZ ;  /* 0x0000002514007224 */ /* 0x001fe200078e02ff */
[----:B--2---:R-:W-:-:S04]  /*17340*/  IADD3 R35, R2, -0x80, R7 ;  /* 0xffffff8002237810 */ /* 0x004fc80007ffe007 */
[----:B------:R-:W-:-:S13]  /*17350*/  ISETP.GE.AND P0, PT, R35, R0, PT ;  /* 0x000000002300720c */ /* 0x000fda0003f06270 */
[----:B------:R-:W-:Y:S05]  /*17360*/  @P0 BRA `(.L_x_1537) ;  /* 0x0000000000b40947 */ /* 0x000fea0003800000 */
[----:B------:R-:W2:Y:S01]  /*17370*/  LDL R12, [R1+0x48] ;  /* 0x00004800010c7983 */ /* 0x000ea20000100800 */
[----:B------:R-:W-:Y:S01]  /*17380*/  IMAD.MOV.U32 R14, RZ, RZ, 0x9b8 ;  /* 0x000009b8ff0e7424 */ /* 0x000fe200078e00ff */
[----:B------:R-:W-:Y:S01]  /*17390*/  ISETP.GT.AND P0, PT, R6, 0x1, PT ;  /* 0x000000010600780c */ /* 0x000fe20003f04270 */
[----:B------:R-:W0:Y:S01]  /*173a0*/  LDC.64 R2, c[0x0][0xba8] ;  /* 0x0002ea00ff027b82 */ /* 0x000e220000000a00 */
[----:B-1----:R-:W3:Y:S01]  /*173b0*/  LDL.LU R28, [R1+0x5c] ;  /* 0x00005c00011c7983 */ /* 0x002ee20000300800 */
        /* <DEDUP_REMOVED lines=38> */
[----:B-1----:R-:W-:-:S05]  /*17620*/  LEA.HI.X R3, R4, R3, R0, 0x2, P0 ;  /* 0x0000000304037211 */ /* 0x002fca00000f1400 */
[----:B------:R2:W-:Y:S02]  /*17630*/  STG.E desc[UR40][R2.64], R5 ;  /* 0x0000000502007986 */ /* 0x0005e4000c101928 */
.L_x_1537:
[----:B------:R-:W-:Y:S05]  /*17640*/  BSYNC B1 ;  /* 0x0000000000017941 */ /* 0x000fea0003800000 */
.L_x_1536:
[----:B------:R-:W-:Y:S05]  /*17650*/  @P2 BRA `(.L_x_1530) ;  /* 0x0000000400442947 */ /* 0x000fea0003800000 */
[----:B------:R-:W3:Y:S01]  /*17660*/  LDL.LU R8, [R1+0x48] ;  /* 0x0000480001087983 */ /* 0x000ee20000300800 */
[----:B------:R-:W4:Y:S01]  /*17670*/  LDC R21, c[0x0][0xbe8] ;  /* 0x0002fa00ff157b82 */ /* 0x000f220000000800 */
[----:B------:R-:W-:Y:S01]  /*17680*/  SHF.R.S32.HI R27, RZ, 0x1f, R32 ;  /* 0x0000001fff1b7819 */ /* 0x000fe20000011420 */
[----:B------:R-:W-:Y:S01]  /*17690*/  ULDC.64 UR4, c[0x0][0xaa0] ;  /* 0x0002a80000047ab9 */ /* 0x000fe20000000a00 */
[----:B-1----:R-:W5:Y:S01]  /*176a0*/  LDL R28, [R1+0x20] ;  /* 0x00002000011c7983 */ /* 0x002f620000100800 */
[----:B------:R-:W-:Y:S01]  /*176b0*/  IMAD R0, R24, UR4, RZ ;  /* 0x0000000418007c24 */ /* 0x000fe2000f8e02ff */
[----:B------:R-:W-:Y:S01]  /*176c0*/  LEA.HI R27, R27, R32, RZ, 0x3 ;  /* 0x000000201b1b7211 */ /* 0x000fe200078f18ff */
[C---:B0-2---:R-:W-:Y:S01]  /*176d0*/  IMAD.WIDE.U32 R2, R15.reuse, UR4, RZ ;  /* 0x000000040f027c25 */ /* 0x045fe2000f8e00ff */
[----:B------:R-:W-:Y:S02]  /*176e0*/  ULDC.64 UR6, c[0x0][0xaf0] ;  /* 0x0002bc0000067ab9 */ /* 0x000fe40000000a00 */
[----:B------:R-:W-:Y:S01]  /*176f0*/  SHF.R.S32.HI R27, RZ, 0x3, R27 ;  /* 0x00000003ff1b7819 */ /* 0x000fe2000001141b */
[----:B------:R-:W-:Y:S01]  /*17700*/  IMAD R5, R15, UR5, R0 ;  /* 0x000000050f057c24 */ /* 0x000fe2000f8e0200 */
[----:B------:R-:W-:Y:S01]  /*17710*/  ULDC.64 UR4, c[0x0][0xae8] ;  /* 0x0002ba0000047ab9 */ /* 0x000fe20000000a00 */
[----:B------:R-:W-:-:S02]  /*17720*/  IMAD R4, R26, UR6, RZ ;  /* 0x000000061a047c24 */ /* 0x000fc4000f8e02ff */
[----:B------:R-:W-:Y:S02]  /*17730*/  IMAD R0, R46, 0x30, R27 ;  /* 0x000000302e007824 */ /* 0x000fe400078e021b */
[----:B------:R-:W-:Y:S01]  /*17740*/  IMAD.IADD R3, R3, 0x1, R5 ;  /* 0x0000000103037824 */ /* 0x000fe200078e0205 */
[----:B----4-:R-:W-:-:S13]  /*17750*/  ISETP.NE.AND P0, PT, R21, 0x1, PT ;  /* 0x000000011500780c */ /* 0x010fda0003f05270 */
[----:B------:R-:W0:Y:S08]  /*17760*/  @P0 LDC R7, c[0x0][0xbec] ;  /* 0x0002fb00ff070b82 */ /* 0x000e300000000800 */
[----:B------:R-:W1:Y:S01]  /*17770*/  @P0 LDC R9, c[0x0][0xbf0] ;  /* 0x0002fc00ff090b82 */ /* 0x000e620000000800 */
[----:B---3--:R-:W-:-:S04]  /*17780*/  IMAD.WIDE.U32 R2, R8, UR4, R2 ;  /* 0x0000000408027c25 */ /* 0x008fc8000f8e0002 */
[----:B-----5:R-:W-:Y:S02]  /*17790*/  IMAD.IADD R6, R28, 0x1, R0 ;  /* 0x000000011c067824 */ /* 0x020fe400078e0200 */
        /* <DEDUP_REMOVED lines=30> */
[----:B------:R-:W-:Y:S01]  /*17980*/  IMAD.IADD R21, R27, 0x1, R28 ;  /* 0x000000011b157824 */ /* 0x000fe200078e021c */
        /* <DEDUP_REMOVED lines=11> */
[C---:B-1----:R-:W-:Y:S01]  /*17a40*/  @!P2 LEA.HI.X R7, R41.reuse, R0, R42, 0x1, P5 ;  /* 0x000000002907a211 */ /* 0x042fe200028f0c2a */
[----:B------:R-:W-:Y:S01]  /*17a50*/  @!P2 IMAD.MOV.U32 R6, RZ, RZ, R2 ;  /* 0x000000ffff06a224 */ /* 0x000fe200078e0002 */
[----:B------:R0:W1:Y:S01]  /*17a60*/  SHFL.IDX PT, R0, R9, 0x3, 0x181f ;  /* 0x00781f0009007f89 */ /* 0x00006200000e0000 */
[----:B--2---:R-:W-:-:S03]  /*17a70*/  @!P3 LEA R4, P1, R41, R4, 0x1 ;  /* 0x000000042904b211 */ /* 0x004fc600078208ff */
[----:B------:R0:W-:Y:S01]  /*17a80*/  @!P2 ST.E.128 desc[UR40][R6.64], RZ ;  /* 0x000000ff0600a985 */ /* 0x0001e2000c101d28 */
[----:B---3--:R-:W-:-:S03]  /*17a90*/  @!P4 LEA R20, P5, R41, R14, 0x1 ;  /* 0x0000000e2914c211 */ /* 0x008fc600078a08ff */
[----:B------:R0:W2:Y:S01]  /*17aa0*/  SHFL.IDX PT, R14, R8, 0x3, 0x181f ;  /* 0x00781f00080e7f89 */ /* 0x0000a200000e0000 */
[C---:B----4-:R-:W-:Y:S01]  /*17ab0*/  @!P3 LEA.HI.X R3, R41.reuse, R3, R42, 0x1, P1 ;  /* 0x000000032903b211 */ /* 0x050fe200008f0c2a */
[----:B------:R-:W-:Y:S01]  /*17ac0*/  @!P4 IMAD.MOV.U32 R2, RZ, RZ, R20 ;  /* 0x000000ffff02c224 */ /* 0x000fe200078e0014 */
[----:B-----5:R-:W-:-:S03]  /*17ad0*/  @!P4 LEA.HI.X R25, R41, R5, R42, 0x1, P5 ;  /* 0x000000052919c211 */ /* 0x020fc600028f0c2a */
[----:B------:R-:W-:Y:S02]  /*17ae0*/  @!P3 IMAD.MOV.U32 R5, RZ, RZ, R3 ;  /* 0x000000ffff05b224 */ /* 0x000fe400078e0003 */
[----:B------:R-:W-:-:S03]  /*17af0*/  @!P4 IMAD.MOV.U32 R3, RZ, RZ, R25 ;  /* 0x000000ffff03c224 */ /* 0x000fc600078e0019 */
[----:B------:R0:W-:Y:S04]  /*17b00*/  @!P3 ST.E.128 desc[UR40][R4.64], RZ ;  /* 0x000000ff0400b985 */ /* 0x0001e8000c101d28 */
[----:B-1----:R0:W-:Y:S02]  /*17b10*/  @!P4 ST.E.128 desc[UR40][R2.64], RZ ;  /* 0x000000ff0200c985 */ /* 0x0021e4000c101d28 */
.L_x_1757:
[----:B------:R-:W-:-:S05]  /*17b20*/  VIADD R21, R21, 0x90 ;  /* 0x0000009015157836 */ /* 0x000fca0000000000 */
[----:B------:R-:W-:-:S13]  /*17b30*/  ISETP.GE.OR P0, PT, R21, R10, P0 ;  /* 0x0000000a1500720c */ /* 0x000fda0000706670 */
[----:B--2---:R-:W-:-:S04]  /*17b40*/  @!P0 LEA R14, P1, R41, R14, 0x1 ;  /* 0x0000000e290e8211 */ /* 0x004fc800078208ff */
[----:B------:R-:W-:-:S05]  /*17b50*/  @!P0 LEA.HI.X R15, R41, R0, R42, 0x1, P1 ;  /* 0x00000000290f8211 */ /* 0x000fca00008f0c2a */
[----:B------:R3:W-:Y:S04]  /*17b60*/  @!P0 ST.E.128 desc[UR40][R14.64], RZ ;  /* 0x000000ff0e008985 */ /* 0x0007e8000c101d28 */
.L_x_1530:
[----:B------:R-:W-:Y:S05]  /*17b70*/  BSYNC B0 ;  /* 0x0000000000007941 */ /* 0x000fea0003800000 */
.L_x_1525:
[----:B------:R-:W-:Y:S02]  /*17b80*/  ULDC UR4, c[0x0][0xc3c] ;  /* 0x00030f0000047ab9 */ /* 0x000fe40000000800 */
[----:B-1----:R-:W-:-:S13]  /*17b90*/  ISETP.GE.AND P0, PT, R31, UR4, PT ;  /* 0x000000041f007c0c */ /* 0x002fda000bf06270 */
[----:B------:R-:W-:Y:S05]  /*17ba0*/  @!P0 BRA `(.L_x_1539) ;  /* 0xfffffe9400208947 */ /* 0x000fea000383ffff */
[----:B------:R-:W-:Y:S05]  /*17bb0*/  BRA `(.L_x_1337) ;  /* 0x0000007800a47947 */ /* 0x000fea0003800000 */
.L_x_1335:
        /* <DEDUP_REMOVED lines=13> */
[----:B------:R-:W1:Y:S01]  /*17c90*/  LDS.128 R24, [UR4+0x168d0] ;  /* 0x0168d004ff187984 */ /* 0x000e620008000c00 */
[----:B------:R-:W-:Y:S06]  /*17ca0*/  BAR.ARV 0x4, 0x200 ;  /* 0x0108000000007b1d */ /* 0x000fec0000002000 */
[----:B------:R-:W-:Y:S05]  /*17cb0*/  BRA `(.L_x_1541) ;  /* 0x0000000c008c7947 */ /* 0x000fea0003800000 */
.L_x_1540:
        /* <DEDUP_REMOVED lines=44> */
.L_x_1544:
        /* <DEDUP_REMOVED lines=37> */
.L_x_1542:
        /* <DEDUP_REMOVED lines=13> */
.L_x_1545:
        /* <DEDUP_REMOVED lines=17> */
[----:B------:R-:W-:Y:S02]  /*183b0*/  IMAD.MOV R11, RZ, RZ, -R10 ;  /* 0x000000ffff0b7224 */ /* 0x000fe400078e0a0a */
[----:B------:R-:W-:-:S04]  /*183c0*/  IMAD.HI.U32 R2, R3, R8, RZ ;  /* 0x0000000803027227 */ /* 0x000fc800078e00ff */
[----:B------:R-:W-:-:S05]  /*183d0*/  IMAD R8, R2, R11, R8 ;  /* 0x0000000b02087224 */ /* 0x000fca00078e0208 */
        /* <DEDUP_REMOVED lines=14> */
[----:B0-----:R-:W-:-:S04]  /*184c0*/  IMAD.MOV R8, RZ, RZ, -R3 ;  /* 0x000000ffff087224 */ /* 0x001fc800078e0a03 */
[----:B------:R-:W-:Y:S01]  /*184d0*/  IMAD.MOV.U32 R2, RZ, RZ, R8 ;  /* 0x000000ffff027224 */ /* 0x000fe200078e0008 */
[----:B------:R-:W-:-:S03]  /*184e0*/  IABS R8, R6 ;  /* 0x0000000600087213 */ /* 0x000fc60000000000 */
[----:B------:R-:W-:Y:S02]  /*184f0*/  IMAD R9, R2, R5, RZ ;  /* 0x0000000502097224 */ /* 0x000fe400078e02ff */
[----:B------:R-:W-:Y:S02]  /*18500*/  IMAD.MOV.U32 R2, RZ, RZ, RZ ;  /* 0x000000ffff027224 */ /* 0x000fe400078e00ff */
[----:B------:R-:W-:Y:S02]  /*18510*/  IMAD.MOV R8, RZ, RZ, -R8 ;  /* 0x000000ffff087224 */ /* 0x000fe400078e0a08 */
[----:B------:R-:W-:Y:S01]  /*18520*/  IMAD.HI.U32 R2, R3, R9, R2 ;  /* 0x0000000903027227 */ /* 0x000fe200078e0002 */
[----:B------:R-:W-:-:S05]  /*18530*/  IABS R3, R7 ;  /* 0x0000000700037213 */ /* 0x000fca0000000000 */
[----:B------:R-:W-:-:S04]  /*18540*/  IMAD.HI.U32 R2, R2, R3, RZ ;  /* 0x0000000302027227 */ /* 0x000fc800078e00ff */
[----:B------:R-:W-:Y:S01]  /*18550*/  IMAD R8, R2, R8, R3 ;  /* 0x0000000802087224 */ /* 0x000fe200078e0203 */
[----:B------:R-:W-:-:S04]  /*18560*/  LOP3.LUT R3, R7, R6, RZ, 0x3c, !PT ;  /* 0x0000000607037212 */ /* 0x000fc800078e3cff */
[----:B------:R-:W-:Y:S02]  /*18570*/  ISETP.GT.U32.AND P1, PT, R5, R8, PT ;  /* 0x000000080500720c */ /* 0x000fe40003f24070 */
[----:B------:R-:W-:Y:S01]  /*18580*/  ISETP.GE.AND P2, PT, R3, RZ, PT ;  /* 0x000000ff0300720c */ /* 0x000fe20003f46270 */
[----:B------:R-:W-:-:S10]  /*18590*/  IMAD.MOV R3, RZ, RZ, -R7 ;  /* 0x000000ffff037224 */ /* 0x000fd400078e0a07 */
        /* <DEDUP_REMOVED lines=13> */
.L_x_1546:
[----:B0-----:R-:W0:Y:S02]  /*18670*/  LDC.64 R2, c[0x0][0xc90] ;  /* 0x00032400ff027b82 */ /* 0x001e240000000a00 */
        /* <DEDUP_REMOVED lines=10> */
[----:B------:R-:W-:-:S04]  /*18720*/  IMAD R9, R9, R10, RZ ;  /* 0x0000000a09097224 */ /* 0x000fc800078e02ff */
[----:B------:R-:W-:Y:S01]  /*18730*/  IMAD.HI.U32 R2, R3, R9, R2 ;  /* 0x0000000903027227 */ /* 0x000fe200078e0002 */
[----:B------:R-:W-:Y:S02]  /*18740*/  IABS R9, R4 ;  /* 0x0000000400097213 */ /* 0x000fe40000000000 */
[----:B------:R-:W-:-:S03]  /*18750*/  IABS R3, R5 ;  /* 0x0000000500037213 */ /* 0x000fc60000000000 */
[----:B------:R-:W-:-:S04]  /*18760*/  IMAD.HI.U32 R2, R2, R9, RZ ;  /* 0x0000000902027227 */ /* 0x000fc800078e00ff */
[----:B------:R-:W-:-:S04]  /*18770*/  IMAD.MOV R3, RZ, RZ, -R3 ;  /* 0x000000ffff037224 */ /* 0x000fc800078e0a03 */
        /* <DEDUP_REMOVED lines=16> */
[----:B------:R-:W-:-:S04]  /*18880*/  VIADDMNMX R7, R7, UR5, R8, PT ;  /* 0x0000000507077c46 */ /* 0x000fc8000b800108 */
[----:B------:R-:W-:Y:S01]  /*18890*/  IABS R8, R7 ;  /* 0x0000000700087213 */ /* 0x000fe20000000000 */
[----:B------:R-:W-:-:S03]  /*188a0*/  IMAD.MOV R26, RZ, RZ, -R7 ;  /* 0x000000ffff1a7224 */ /* 0x000fc600078e0a07 */
[----:B------:R-:W0:Y:S08]  /*188b0*/  I2F.RP R9, R8 ;  /* 0x0000000800097306 */ /* 0x000e300000209400 */
[----:B0-----:R-:W0:Y:S02]  /*188c0*/  MUFU.RCP R9, R9 ;  /* 0x0000000900097308 */ /* 0x001e240000001000 */
[----:B0-----:R-:W-:Y:S01]  /*188d0*/  VIADD R3, R9, 0xffffffe ;  /* 0x0ffffffe09037836 */ /* 0x001fe20000000000 */
[----:B------:R-:W-:-:S05]  /*188e0*/  IABS R9, R7 ;  /* 0x0000000700097213 */ /* 0x000fca0000000000 */
[----:B------:R-:W0:Y:S02]  /*188f0*/  F2I.FTZ.U32.TRUNC.NTZ R3, R3 ;  /* 0x0000000300037305 */ /* 0x000e24000021f000 */
[----:B0-----:R-:W-:-:S04]  /*18900*/  IMAD.MOV R11, RZ, RZ, -R3 ;  /* 0x000000ffff0b7224 */ /* 0x001fc800078e0a03 */
[----:B------:R-:W-:-:S04]  /*18910*/  IMAD R5, R11, R8, RZ ;  /* 0x000000080b057224 */ /* 0x000fc800078e02ff */
        /* <DEDUP_REMOVED lines=11> */
[----:B------:R-:W-:Y:S02]  /*189d0*/  ISETP.GE.AND P2, PT, R3, RZ, PT ;  /* 0x000000ff0300720c */ /* 0x000fe40003f46270 */
[----:B------:R-:W-:-:S05]  /*189e0*/  IADD3 R3, R6, 0x1000000, R4 ;  /* 0x0100000006037810 */ /* 0x000fca0007ffe004 */
[----:B------:R-:W-:-:S06]  /*189f0*/  @P0 VIADD R2, R2, 0x1 ;  /* 0x0000000102020836 */ /* 0x000fcc0000000000 */
[----:B------:R-:W-:Y:S01]  /*18a00*/  @!P2 IMAD.MOV R2, RZ, RZ, -R2 ;  /* 0x000000ffff02a224 */ /* 0x000fe200078e0a02 */
[----:B------:R-:W-:-:S05]  /*18a10*/  @!P1 LOP3.LUT R2, RZ, R7, RZ, 0x33, !PT ;  /* 0x00000007ff029212 */ /* 0x000fca00078e33ff */
[----:B------:R-:W-:-:S07]  /*18a20*/  IMAD R26, R2, R26, R3 ;  /* 0x0000001a021a7224 */ /* 0x000fce00078e0203 */
.L_x_1547:
[----:B------:R-:W-:-:S05]  /*18a30*/  LOP3.LUT R2, RZ, R2, RZ, 0x33, !PT ;  /* 0x00000002ff027212 */ /* 0x000fca00078e33ff */
[----:B------:R-:W-:Y:S01]  /*18a40*/  IMAD.IADD R25, R25, 0x1, R2 ;  /* 0x0000000119197824 */ /* 0x000fe200078e0202 */
[----:B------:R-:W-:Y:S06]  /*18a50*/  BRA `(.L_x_1548) ;  /* 0x00000000000c7947 */ /* 0x000fec0003800000 */
.L_x_1543:
[----:B------:R-:W-:Y:S02]  /*18a60*/  IMAD.MOV.U32 R25, RZ, RZ, RZ ;  /* 0x000000ffff197224 */ /* 0x000fe400078e00ff */
[----:B------:R-:W-:Y:S02]  /*18a70*/  IMAD.U32 R24, RZ, RZ, UR6 ;  /* 0x00000006ff187e24 */ /* 0x000fe4000f8e00ff */
[----:B------:R-:W-:-:S07]  /*18a80*/  IMAD.MOV.U32 R26, RZ, RZ, RZ ;  /* 0x000000ffff1a7224 */ /* 0x000fce00078e00ff */
.L_x_1548:
[----:B------:R-:W-:-:S13]  /*18a90*/  ISETP.NE.AND P0, PT, R0, RZ, PT ;  /* 0x000000ff0000720c */ /* 0x000fda0003f05270 */
[----:B------:R-:W0:Y:S01]  /*18aa0*/  @!P0 S2R R3, SR_CgaCtaId ;  /* 0x0000000000038919 */ /* 0x000e220000008800 */
[----:B------:R-:W-:-:S04]  /*18ab0*/  @!P0 MOV R0, 0x400 ;  /* 0x0000040000008802 */ /* 0x000fc80000000f00 */
[----:B0-----:R-:W-:-:S05]  /*18ac0*/  @!P0 LEA R0, R3, R0, 0x18 ;  /* 0x0000000003008211 */ /* 0x001fca00078ec0ff */
[----:B------:R0:W-:Y:S01]  /*18ad0*/  @!P0 STS.128 [R0+0x168d0], R24 ;  /* 0x0168d01800008388 */ /* 0x0001e20000000c00 */
[----:B------:R-:W-:Y:S06]  /*18ae0*/  BAR.ARV 0x5, 0x200 ;  /* 0x0148000000007b1d */ /* 0x000fec0000002000 */
.L_x_1541:
        /* <DEDUP_REMOVED lines=25> */
[----:B------:R0:W-:Y:S02]  /*18c80*/  STL [R1], R0 ;  /* 0x0000000001007387 */ /* 0x0001e40000100800 */
[----:B------:R-:W-:Y:S01]  /*18c90*/  LOP3.LUT R2, R2, 0x200, R3, 0xf8, !PT ;  /* 0x0000020002027812 */ /* 0x000fe200078ef803 */
[----:B------:R-:W-:-:S05]  /*18ca0*/  IMAD.SHL.U32 R3, R5, 0x10, RZ ;  /* 0x0000001005037824 */ /* 0x000fca00078e00ff */
[----:B------:R-:W-:Y:S01]  /*18cb0*/  LOP3.LUT R3, R4, 0x70, R3, 0xf8, !PT ;  /* 0x0000007004037812 */ /* 0x000fe200078ef803 */
[----:B0-----:R-:W-:-:S05]  /*18cc0*/  IMAD R0, R2, 0x2, R17 ;  /* 0x0000000202007824 */ /* 0x001fca00078e0211 */
[----:B------:R0:W-:Y:S02]  /*18cd0*/  STL [R1+0xc], R0 ;  /* 0x00000c0001007387 */ /* 0x0001e40000100800 */
.L_x_1691:
[----:B------:R-:W-:Y:S05]  /*18ce0*/  YIELD ;  /* 0x0000000000007946 */ /* 0x000fea0003800000 */
[----:B------:R-:W-:Y:S01]  /*18cf0*/  ULDC.64 UR4, c[0x0][0xa28] ;  /* 0x00028a0000047ab9 */ /* 0x000fe20000000a00 */
[----:B------:R-:W-:Y:S02]  /*18d00*/  CS2R R6, SRZ ;  /* 0x0000000000067805 */ /* 0x000fe4000001ff00 */
[----:B------:R-:W-:Y:S01]  /*18d10*/  ISETP.NE.U32.AND P0, PT, RZ, UR4, PT ;  /* 0x00000004ff007c0c */ /* 0x000fe2000bf05070 */
[----:B-1----:R-:W1:Y:S01]  /*18d20*/  LDC.64 R10, c[0x0][0xa00] ;  /* 0x00028000ff0a7b82 */ /* 0x002e620000000a00 */
[----:B0-----:R-:W-:Y:S01]  /*18d30*/  IMAD.MOV.U32 R0, RZ, RZ, RZ ;  /* 0x000000ffff007224 */ /* 0x001fe200078e00ff */
[----:B------:R-:W-:Y:S01]  /*18d40*/  ULDC.64 UR6, c[0x0][0xa08] ;  /* 0x0002820000067ab9 */ /* 0x000fe20000000a00 */
[----:B------:R-:W-:Y:S01]  /*18d50*/  ISETP.NE.AND.EX P0, PT, RZ, UR5, PT, P0 ;  /* 0x00000005ff007c0c */ /* 0x000fe2000bf05300 */
[----:B------:R-:W-:Y:S01]  /*18d60*/  ULDC.64 UR4, c[0x0][0xa18] ;  /* 0x0002860000047ab9 */ /* 0x000fe20000000a00 */
[----:B------:R-:W-:-:S03]  /*18d70*/  ULDC.64 UR8, c[0x0][0xa10] ;  /* 0x0002840000087ab9 */ /* 0x000fc60000000a00 */
[----:B------:R-:W0:Y:S08]  /*18d80*/  LDC.64 R4, c[0x0][0xa08] ;  /* 0x00028200ff047b82 */ /* 0x000e300000000a00 */
[----:B------:R-:W2:Y:S02]  /*18d90*/  @P0 LDC.64 R2, c[0x0][0xa28] ;  /* 0x00028a00ff020b82 */ /* 0x000ea40000000a00 */
[----:B--2---:R-:W-:-:S05]  /*18da0*/  @P0 IMAD.WIDE R2, R27, 0x4, R2 ;  /* 0x000000041b020825 */ /* 0x004fca00078e0202 */
[----:B------:R2:W5:Y:S01]  /*18db0*/  @P0 LDG.E R7, desc[UR40][R2.64] ;  /* 0x0000002802070981 */ /* 0x000562000c1e1900 */
[----:B------:R-:W-:Y:S01]  /*18dc0*/  ISETP.NE.U32.AND P0, PT, RZ, UR4, PT ;  /* 0x00000004ff007c0c */ /* 0x000fe2000bf05070 */
[C---:B-1----:R-:W-:Y:S01]  /*18dd0*/  IMAD.WIDE R10, R27.reuse, 0x4, R10 ;  /* 0x000000041b0a7825 */ /* 0x042fe200078e020a */
[----:B------:R-:W-:Y:S02]  /*18de0*/  ISETP.NE.U32.AND P2, PT, RZ, UR6, PT ;  /* 0x00000006ff007c0c */ /* 0x000fe4000bf45070 */
[----:B------:R-:W-:Y:S01]  /*18df0*/  ISETP.NE.AND.EX P0, PT, RZ, UR5, PT, P0 ;  /* 0x00000005ff007c0c */ /* 0x000fe2000bf05300 */
[----:B------:R-:W-:Y:S01]  /*18e00*/  ULDC.64 UR4, c[0x0][0xa00] ;  /* 0x0002800000047ab9 */ /* 0x000fe20000000a00 */
[----:B------:R-:W-:Y:S01]  /*18e10*/  ISETP.NE.U32.AND P4, PT, RZ, UR8, PT ;  /* 0x00000008ff007c0c */ /* 0x000fe2000bf85070 */
[----:B------:R-:W-:Y:S01]  /*18e20*/  IMAD.MOV.U32 R12, RZ, RZ, RZ ;  /* 0x000000ffff0c7224 */ /* 0x000fe200078e00ff */
[----:B------:R-:W-:Y:S01]  /*18e30*/  ISETP.NE.U32.AND P1, PT, RZ, UR4, PT ;  /* 0x00000004ff007c0c */ /* 0x000fe2000bf25070 */
[----:B--2---:R-:W1:Y:S01]  /*18e40*/  LDC.64 R2, c[0x0][0xa10] ;  /* 0x00028400ff027b82 */ /* 0x004e620000000a00 */
[----:B0-----:R-:W-:-:S02]  /*18e50*/  IMAD.WIDE R4, R27, 0x4, R4 ;  /* 0x000000041b047825 */ /* 0x001fc400078e0204 */
[----:B------:R-:W-:-:S05]  /*18e60*/  ISETP.NE.AND.EX P3, PT, RZ, UR5, PT, P1 ;  /* 0x00000005ff007c0c */ /* 0x000fca000bf65310 */
[----:B------:R-:W0:Y:S01]  /*18e70*/  @P0 LDC.64 R8, c[0x0][0xa18] ;  /* 0x00028600ff080b82 */ /* 0x000e220000000a00 */
[----:B------:R-:W-:Y:S01]  /*18e80*/  ULDC UR4, c[0x0][0x288] ;  /* 0x0000a20000047ab9 */ /* 0x000fe20000000800 */
[----:B------:R-:W-:Y:S02]  /*18e90*/  ISETP.NE.AND.EX P1, PT, RZ, UR7, PT, P2 ;  /* 0x00000007ff007c0c */ /* 0x000fe4000bf25320 */
[----:B------:R-:W-:-:S04]  /*18ea0*/  ISETP.NE.AND.EX P2, PT, RZ, UR9, PT, P4 ;  /* 0x00000009ff007c0c */ /* 0x000fc8000bf45340 */
[----:B------:R-:W2:Y:S07]  /*18eb0*/  @P3 LDG.E R0, desc[UR40][R10.64] ;  /* 0x000000280a003981 */ /* 0x000eae000c1e1900 */
[----:B------:R-:W5:Y:S01]  /*18ec0*/  @P1 LDG.E R12, desc[UR40][R4.64] ;  /* 0x00000028040c1981 */ /* 0x000f62000c1e1900 */
[----:B-1----:R-:W-:-:S05]  /*18ed0*/  IMAD.WIDE R2, R27, 0x4, R2 ;  /* 0x000000041b027825 */ /* 0x002fca00078e0202 */
[----:B------:R-:W5:Y:S01]  /*18ee0*/  @P2 LDG.E R6, desc[UR40][R2.64] ;  /* 0x0000002802062981 */ /* 0x000f62000c1e1900 */
[----:B0-----:R-:W-:-:S03]  /*18ef0*/  @P0 IMAD.WIDE R8, R27, 0x4, R8 ;  /* 0x000000041b080825 */ /* 0x001fc600078e0208 */
        /* <DEDUP_REMOVED lines=10> */
[----:B------:R-:W-:Y:S02]  /*18fa0*/  ULDC UR5, c[0x0][0x348] ;  /* 0x0000d20000057ab9 */ /* 0x000fe40000000800 */
[----:B0-----:R-:W-:Y:S02]  /*18fb0*/  IMAD.U32 R8, RZ, RZ, UR5 ;  /* 0x00000005ff087e24 */ /* 0x001fe4000f8e00ff */
[----:B------:R-:W-:Y:S01]  /*18fc0*/  IMAD.U32 R9, RZ, RZ, UR4 ;  /* 0x00000004ff097e24 */ /* 0x000fe2000f8e00ff */
[----:B--2---:R0:W-:Y:S01]  /*18fd0*/  STL [R1+0x18], R0 ;  /* 0x0000180001007387 */ /* 0x0041e20000100800 */
[----:B------:R-:W-:Y:S01]  /*18fe0*/  IMAD.MOV.U32 R13, RZ, RZ, R0 ;  /* 0x000000ffff0d7224 */ /* 0x000fe200078e0000 */
[----:B---3--:R-:W-:Y:S06]  /*18ff0*/  @P0 BRA `(.L_x_1550) ;  /* 0x0000000000140947 */ /* 0x008fec0003800000 */
[----:B------:R-:W-:Y:S05]  /*19000*/  @!P3 BRA `(.L_x_1550) ;  /* 0x000000000010b947 */ /* 0x000fea0003800000 */
[----:B0-----:R-:W2:Y:S04]  /*19010*/  LDG.E R0, desc[UR40][R10.64] ;  /* 0x000000280a007981 */ /* 0x001ea8000c1e1900 */
[----:B------:R-:W2:Y:S02]  /*19020*/  LDG.E R10, desc[UR40][R10.64+0x4] ;  /* 0x000004280a0a7981 */ /* 0x000ea4000c1e1900 */
[----:B--2---:R-:W-:-:S05]  /*19030*/  IMAD.IADD R13, R10, 0x1, -R0 ;  /* 0x000000010a0d7824 */ /* 0x004fca00078e0a00 */
[----:B------:R1:W-:Y:S02]  /*19040*/  STL [R1+0x18], R13 ;  /* 0x0000180d01007387 */ /* 0x0003e40000100800 */
.L_x_1550:
        /* <DEDUP_REMOVED lines=14> */
.L_x_1551:
[----:B------:R-:W-:Y:S05]  /*19130*/  @!P1 BRA `(.L_x_1552) ;  /* 0x00000000000c9947 */ /* 0x000fea0003800000 */
[----:B------:R-:W2:Y:S04]  /*19140*/  LDG.E R9, desc[UR40][R4.64] ;  /* 0x0000002804097981 */ /* 0x000ea8000c1e1900 */
[----:B------:R-:W2:Y:S02]  /*19150*/  LDG.E R4, desc[UR40][R4.64+0x4] ;  /* 0x0000042804047981 */ /* 0x000ea4000c1e1900 */
[----:B--2---:R-:W-:-:S07]  /*19160*/  IMAD.IADD R9, R4, 0x1, -R9 ;  /* 0x0000000104097824 */ /* 0x004fce00078e0a09 */
.L_x_1552:
[----:B0-----:R-:W2:Y:S04]  /*19170*/  @P2 LDG.E R4, desc[UR40][R2.64] ;  /* 0x0000002802042981 */ /* 0x001ea8000c1e1900 */
[----:B------:R0:W2:Y:S01]  /*19180*/  @P2 LDG.E R5, desc[UR40][R2.64+0x4] ;  /* 0x0000042802052981 */ /* 0x0000a2000c1e1900 */
[----:B------:R-:W-:Y:S02]  /*19190*/  IMAD R14, R25, 0xc0, RZ ;  /* 0x000000c0190e7824 */ /* 0x000fe400078e02ff */
[----:B-----5:R-:W-:Y:S02]  /*191a0*/  IMAD.IADD R7, R9, 0x1, -R7 ;  /* 0x0000000109077824 */ /* 0x020fe400078e0a07 */
[----:B------:R-:W-:Y:S01]  /*191b0*/  VIADD R10, R14, 0xbf ;  /* 0x000000bf0e0a7836 */ /* 0x000fe20000000000 */
[----:B------:R3:W-:Y:S01]  /*191c0*/  STL [R1+0x10], R14 ;  /* 0x0000100e01007387 */ /* 0x0007e20000100800 */
[----:B0-----:R-:W0:Y:S02]  /*191d0*/  LDC R2, c[0x0][0x448] ;  /* 0x00011200ff027b82 */ /* 0x001e240000000800 */
[----:B0-----:R-:W-:-:S13]  /*191e0*/  ISETP.NE.AND P1, PT, R2, 0x1, PT ;  /* 0x000000010200780c */ /* 0x001fda0003f25270 */
[----:B------:R-:W0:Y:S08]  /*191f0*/  @P1 LDC R3, c[0x0][0x44c] ;  /* 0x00011300ff031b82 */ /* 0x000e300000000800 */
[----:B------:R-:W4:Y:S01]  /*19200*/  @P1 LDC R2, c[0x0][0x450] ;  /* 0x00011400ff021b82 */ /* 0x000f220000000800 */
[----:B0-----:R-:W-:-:S05]  /*19210*/  @P1 IMAD.HI.U32 R3, R10, R3, RZ ;  /* 0x000000030a031227 */ /* 0x001fca00078e00ff */
[----:B----4-:R-:W-:Y:S01]  /*19220*/  @P1 SHF.R.U32.HI R10, RZ, R2, R3 ;  /* 0x00000002ff0a1219 */ /* 0x010fe20000011603 */
[----:B--2---:R-:W-:-:S04]  /*19230*/  @P2 IMAD.IADD R8, R5, 0x1, -R4 ;  /* 0x0000000105082824 */ /* 0x004fc800078e0a04 */
[----:B------:R-:W-:-:S04]  /*19240*/  IMAD.IADD R19, R7, 0x1, R8 ;  /* 0x0000000107137824 */ /* 0x000fc800078e0208 */
[C---:B------:R-:W-:Y:S01]  /*19250*/  VIADD R4, R19.reuse, 0x7f ;  /* 0x0000007f13047836 */ /* 0x040fe20000000000 */
[----:B------:R-:W-:-:S04]  /*19260*/  IADD3 R9, R19, 0x1, -R13 ;  /* 0x0000000113097810 */ /* 0x000fc80007ffe80d */
[----:B------:R-:W-:Y:S01]  /*19270*/  SHF.R.S32.HI R2, RZ, 0x1f, R4 ;  /* 0x0000001fff027819 */ /* 0x000fe20000011404 */
[----:B------:R-:W-:-:S03]  /*19280*/  IMAD.IADD R10, R9, 0x1, R10 ;  /* 0x00000001090a7824 */ /* 0x000fc600078e020a */
[----:B------:R-:W-:Y:S02]  /*19290*/  LEA.HI R4, R2, R4, RZ, 0x7 ;  /* 0x0000000402047211 */ /* 0x000fe400078f38ff */
[----:B------:R-:W0:Y:S02]  /*192a0*/  LDC.64 R2, c[0x0][0x9e0] ;  /* 0x00027800ff027b82 */ /* 0x000e240000000a00 */
[----:B------:R-:W-:-:S05]  /*192b0*/  SHF.R.S32.HI R12, RZ, 0x7, R4 ;  /* 0x00000007ff0c7819 */ /* 0x000fca0000011404 */
[----:B------:R3:W-:Y:S01]  /*192c0*/  STL [R1+0x44], R12 ;  /* 0x0000440c01007387 */ /* 0x0007e20000100800 */
[----:B0-----:R-:W-:Y:S01]  /*192d0*/  ISETP.GE.AND P3, PT, R3, 0x1, PT ;  /* 0x000000010300780c */ /* 0x001fe20003f66270 */
[----:B------:R-:W-:-:S12]  /*192e0*/  IMAD.IADD R2, R10, 0x1, R2 ;  /* 0x000000010a027824 */ /* 0x000fd800078e0202 */
[----:B---3--:R-:W-:Y:S05]  /*192f0*/  @!P3 BRA `(.L_x_1553) ;  /* 0x000000000048b947 */ /* 0x008fea0003800000 */
        /* <DEDUP_REMOVED lines=11> */
.L_x_1555:
[----:B------:R-:W-:-:S13]  /*193b0*/  ISETP.NE.AND P0, PT, R3, 0x1, PT ;  /* 0x000000010300780c */ /* 0x000fda0003f05270 */
[----:B------:R-:W0:Y:S02]  /*193c0*/  @P0 LDC.64 R4, c[0x0][0x9e8] ;  /* 0x00027a00ff040b82 */ /* 0x000e240000000a00 */
[----:B0-----:R-:W-:-:S05]  /*193d0*/  @P0 IMAD.HI.U32 R4, R11, R4, RZ ;  /* 0x000000040b040227 */ /* 0x001fca00078e00ff */
[----:B------:R-:W-:-:S07]  /*193e0*/  @P0 SHF.R.U32.HI R11, RZ, R5, R4 ;  /* 0x00000005ff0b0219 */ /* 0x000fce0000011604 */
.L_x_1556:
[----:B------:R-:W-:Y:S05]  /*193f0*/  BSYNC B0 ;  /* 0x0000000000007941 */ /* 0x000fea0003800000 */
.L_x_1554:
[----:B------:R-:W-:-:S05]  /*19400*/  IMAD R11, R11, R3, R3 ;  /* 0x000000030b0b7224 */ /* 0x000fca00078e0203 */
[----:B------:R-:W-:-:S07]  /*19410*/  VIMNMX R2, R2, R11, PT ;  /* 0x0000000b02027248 */ /* 0x000fce0003fe0100 */
.L_x_1553:
[----:B------:R-:W0:Y:S01]  /*19420*/  @P1 LDC R10, c[0x0][0x44c] ;  /* 0x00011300ff0a1b82 */ /* 0x000e220000000800 */
[----:B------:R-:W-:Y:S01]  /*19430*/  VIADD R2, R2, 0x7f ;  /* 0x0000007f02027836 */ /* 0x000fe20000000000 */
[----:B------:R-:W-:Y:S01]  /*19440*/  ULDC UR4, c[0x0][0x9dc] ;  /* 0x0002770000047ab9 */ /* 0x000fe20000000800 */
[----:B------:R-:W-:Y:S02]  /*19450*/  IMAD.MOV.U32 R4, RZ, RZ, R14 ;  /* 0x000000ffff047224 */ /* 0x000fe400078e000e */
[----:B------:R-:W-:-:S03]  /*19460*/  IMAD.IADD R19, R19, 0x1, -R13 ;  /* 0x0000000113137824 */ /* 0x000fc600078e0a0d */
[----:B------:R-:W2:Y:S01]  /*19470*/  @P1 LDC R5, c[0x0][0x450] ;  /* 0x00011400ff051b82 */ /* 0x000ea20000000800 */
[----:B0-----:R-:W-:-:S05]  /*19480*/  @P1 IMAD.HI.U32 R10, R14, R10, RZ ;  /* 0x0000000a0e0a1227 */ /* 0x001fca00078e00ff */
[----:B--2---:R-:W-:Y:S02]  /*19490*/  @P1 SHF.R.U32.HI R4, RZ, R5, R10 ;  /* 0x00000005ff041219 */ /* 0x004fe4000001160a */
[----:B------:R-:W-:-:S03]  /*194a0*/  SHF.R.S32.HI R5, RZ, 0x1f, R2 ;  /* 0x0000001fff057819 */ /* 0x000fc60000011402 */
[----:B------:R-:W-:Y:S01]  /*194b0*/  IMAD.IADD R11, R19, 0x1, R4 ;  /* 0x00000001130b7824 */ /* 0x000fe200078e0204 */
[----:B------:R-:W-:-:S03]  /*194c0*/  LEA.HI R5, R5, R2, RZ, 0x7 ;  /* 0x0000000205057211 */ /* 0x000fc600078f38ff */
[----:B------:R-:W-:Y:S01]  /*194d0*/  VIADD R2, R11, -UR4 ;  /* 0x800000040b027c36 */ /* 0x000fe20008000000 */
[----:B------:R-:W-:-:S04]  /*194e0*/  SHF.R.S32.HI R5, RZ, 0x7, R5 ;  /* 0x00000007ff057819 */ /* 0x000fc80000011405 */
[----:B------:R-:W-:Y:S01]  /*194f0*/  VIMNMX R10, R12, R5, PT ;  /* 0x000000050c0a7248 */ /* 0x000fe20003fe0100 */
        /* <DEDUP_REMOVED lines=11> */
.L_x_1559:
[----:B------:R-:W-:-:S13]  /*195b0*/  ISETP.NE.AND P0, PT, R3, 0x1, PT ;  /* 0x000000010300780c */ /* 0x000fda0003f05270 */
[----:B------:R-:W0:Y:S02]  /*195c0*/  @P0 LDC.64 R4, c[0x0][0x9e8] ;  /* 0x00027a00ff040b82 */ /* 0x000e240000000a00 */
[----:B0-----:R-:W-:-:S05]  /*195d0*/  @P0 IMAD.HI.U32 R4, R11, R4, RZ ;  /* 0x000000040b040227 */ /* 0x001fca00078e00ff */
[----:B------:R-:W-:-:S07]  /*195e0*/  @P0 SHF.R.U32.HI R11, RZ, R5, R4 ;  /* 0x00000005ff0b0219 */ /* 0x000fce0000011604 */
.L_x_1560:
[----:B------:R-:W-:Y:S05]  /*195f0*/  BSYNC B0 ;  /* 0x0000000000007941 */ /* 0x000fea0003800000 */
.L_x_1558:
[----:B------:R-:W-:-:S05]  /*19600*/  IMAD R3, R11, R3, RZ ;  /* 0x000000030b037224 */ /* 0x000fca00078e02ff */
[----:B------:R-:W-:-:S07]  /*19610*/  VIMNMX R2, R2, R3, !PT ;  /* 0x0000000302027248 */ /* 0x000fce0007fe0100 */
.L_x_1557:
[----:B------:R-:W-:Y:S01]  /*19620*/  SHF.R.S32.HI R3, RZ, 0x1f, R2 ;  /* 0x0000001fff037819 */ /* 0x000fe20000011402 */
[----:B------:R-:W-:Y:S01]  /*19630*/  BSSY B0, `(.L_x_1561) ;  /* 0x0000027000007945 */ /* 0x000fe20003800000 */
[----:B------:R-:W-:Y:S01]  /*19640*/  LOP3.LUT R14, R0, 0xff, RZ, 0xc0, !PT ;  /* 0x000000ff000e7812 */ /* 0x000fe200078ec0ff */
[----:B-1----:R-:W-:Y:S01]  /*19650*/  IMAD.MOV.U32 R13, RZ, RZ, RZ ;  /* 0x000000ffff0d7224 */ /* 0x002fe200078e00ff */
[----:B------:R-:W-:Y:S02]  /*19660*/  LEA.HI R3, R3, R2, RZ, 0x7 ;  /* 0x0000000203037211 */ /* 0x000fe400078f38ff */
[----:B------:R-:W-:Y:S01]  /*19670*/  SHF.R.U32.HI R0, RZ, 0x10, R0 ;  /* 0x00000010ff007819 */ /* 0x000fe20000011600 */
[----:B------:R0:W-:Y:S01]  /*19680*/  STL [R1+0x40], R14 ;  /* 0x0000400e01007387 */ /* 0x0001e20000100800 */
[----:B------:R-:W-:-:S04]  /*19690*/  SHF.R.S32.HI R3, RZ, 0x7, R3 ;  /* 0x00000007ff037819 */ /* 0x000fc80000011403 */
[----:B------:R-:W-:-:S04]  /*196a0*/  VIMNMX R4, RZ, R3, !PT ;  /* 0x00000003ff047248 */ /* 0x000fc80007fe0100 */
[----:B------:R-:W-:-:S13]  /*196b0*/  ISETP.GT.AND P0, PT, R10, R4, PT ;  /* 0x000000040a00720c */ /* 0x000fda0003f04270 */
[----:B0-----:R-:W-:Y:S05]  /*196c0*/  @!P0 BRA `(.L_x_1562) ;  /* 0x0000000000748947 */ /* 0x001fea0003800000 */
[----:B------:R-:W-:Y:S01]  /*196d0*/  ISETP.NE.AND P0, PT, R0, RZ, PT ;  /* 0x000000ff0000720c */ /* 0x000fe20003f05270 */
[----:B------:R-:W-:-:S03]  /*196e0*/  ULDC UR4, c[0x0][0x9f0] ;  /* 0x00027c0000047ab9 */ /* 0x000fc60000000800 */
[----:B------:R-:W-:-:S04]  /*196f0*/  SEL R5, R0, UR4, P0 ;  /* 0x0000000400057c07 */ /* 0x000fc80008000000 */
[----:B------:R-:W-:Y:S02]  /*19700*/  IABS R12, R5 ;  /* 0x00000005000c7213 */ /* 0x000fe40000000000 */
[----:B------:R-:W-:Y:S02]  /*19710*/  IADD3 R11, R5, -0x1, R10 ;  /* 0xffffffff050b7810 */ /* 0x000fe40007ffe00a */
[----:B------:R-:W0:Y:S03]  /*19720*/  I2F.RP R2, R12 ;  /* 0x0000000c00027306 */ /* 0x000e260000209400 */
[----:B------:R-:W-:-:S05]  /*19730*/  IMAD.IADD R11, R11, 0x1, -R4 ;  /* 0x000000010b0b7824 */ /* 0x000fca00078e0a04 */
[----:B0-----:R-:W0:Y:S02]  /*19740*/  MUFU.RCP R2, R2 ;  /* 0x0000000200027308 */ /* 0x001e240000001000 */
[----:B0-----:R-:W-:-:S06]  /*19750*/  VIADD R2, R2, 0xffffffe ;  /* 0x0ffffffe02027836 */ /* 0x001fcc0000000000 */
[----:B------:R0:W1:Y:S02]  /*19760*/  F2I.FTZ.U32.TRUNC.NTZ R3, R2 ;  /* 0x0000000200037305 */ /* 0x000064000021f000 */
[----:B0-----:R-:W-:-:S04]  /*19770*/  LOP3.LUT R2, R11, R5, RZ, 0x3c, !PT ;  /* 0x000000050b027212 */ /* 0x001fc800078e3cff */
[----:B------:R-:W-:Y:S01]  /*19780*/  ISETP.GE.AND P3, PT, R2, RZ, PT ;  /* 0x000000ff0200720c */ /* 0x000fe20003f66270 */
[----:B-1----:R-:W-:-:S04]  /*19790*/  IMAD.MOV R2, RZ, RZ, -R3 ;  /* 0x000000ffff027224 */ /* 0x002fc800078e0a03 */
[----:B------:R-:W-:Y:S02]  /*197a0*/  IMAD R13, R2, R12, RZ ;  /* 0x0000000c020d7224 */ /* 0x000fe400078e02ff */
[----:B------:R-:W-:-:S04]  /*197b0*/  IMAD.MOV.U32 R2, RZ, RZ, RZ ;  /* 0x000000ffff027224 */ /* 0x000fc800078e00ff */
        /* <DEDUP_REMOVED lines=13> */
[----:B------:R-:W-:-:S07]  /*19890*/  @!P1 LOP3.LUT R13, RZ, R5, RZ, 0x33, !PT ;  /* 0x00000005ff0d9212 */ /* 0x000fce00078e33ff */
.L_x_1562:
[----:B------:R-:W-:Y:S05]  /*198a0*/  BSYNC B0 ;  /* 0x0000000000007941 */ /* 0x000fea0003800000 */
.L_x_1561:
[-C--:B------:R-:W-:Y:S01]  /*198b0*/  IMAD R4, R14, R13.reuse, R4 ;  /* 0x0000000d0e047224 */ /* 0x080fe200078e0204 */
[----:B------:R-:W-:Y:S04]  /*198c0*/  BSSY B0, `(.L_x_1563) ;  /* 0x00000dc000007945 */ /* 0x000fe80003800000 */
[C---:B------:R-:W-:Y:S01]  /*198d0*/  VIADDMNMX R10, R4.reuse, R13, R10, PT ;  /* 0x0000000d040a7246 */ /* 0x040fe2000380010a */
[----:B------:R-:W-:-:S04]  /*198e0*/  IMAD R4, R4, 0x80, -R7 ;  /* 0x0000008004047824 */ /* 0x000fc800078e0a07 */
[----:B------:R-:W-:Y:S01]  /*198f0*/  IMAD R10, R10, 0x80, -R7 ;  /* 0x000000800a0a7824 */ /* 0x000fe200078e0a07 */
[----:B------:R-:W-:-:S04]  /*19900*/  VIMNMX R4, RZ, R4, !PT ;  /* 0x00000004ff047248 */ /* 0x000fc80007fe0100 */
[----:B------:R-:W-:-:S04]  /*19910*/  VIMNMX R10, R10, R8, PT ;  /* 0x000000080a0a7248 */ /* 0x000fc80003fe0100 */
[----:B------:R-:W-:Y:S02]  /*19920*/  ISETP.GT.AND P0, PT, R10, R4, PT ;  /* 0x000000040a00720c */ /* 0x000fe40003f04270 */
[----:B------:R-:W-:-:S11]  /*19930*/  SHF.R.U32.HI R4, RZ, 0x7, R4 ;  /* 0x00000007ff047819 */ /* 0x000fd60000011604 */
[----:B------:R-:W-:-:S05]  /*19940*/  @P0 VIADD R2, R10, 0x7f ;  /* 0x0000007f0a020836 */ /* 0x000fca0000000000 */
[----:B------:R-:W-:-:S04]  /*19950*/  @P0 SHF.R.S32.HI R3, RZ, 0x1f, R2 ;  /* 0x0000001fff030819 */ /* 0x000fc80000011402 */
[----:B------:R-:W-:Y:S01]  /*19960*/  @P0 LEA.HI R2, R3, R2, RZ, 0x7 ;  /* 0x0000000203020211 */ /* 0x000fe200078f38ff */
[----:B------:R-:W-:-:S03]  /*19970*/  IMAD.MOV.U32 R3, RZ, RZ, R4 ;  /* 0x000000ffff037224 */ /* 0x000fc600078e0004 */
[----:B------:R-:W-:Y:S02]  /*19980*/  @P0 SHF.R.S32.HI R3, RZ, 0x7, R2 ;  /* 0x00000007ff030819 */ /* 0x000fe40000011402 */
[----:B------:R-:W-:Y:S02]  /*19990*/  PLOP3.LUT P0, PT, PT, PT, PT, 0x80, 0x0 ;  /* 0x000000000000781c */ /* 0x000fe40003f0f070 */
[----:B------:R-:W-:-:S13]  /*199a0*/  ISETP.GT.AND P1, PT, R3, R4, PT ;  /* 0x000000040300720c */ /* 0x000fda0003f24270 */
[----:B------:R-:W-:Y:S05]  /*199b0*/  @!P1 BRA `(.L_x_1564) ;  /* 0x0000000c00309947 */ /* 0x000fea0003800000 */
[----:B------:R-:W-:Y:S01]  /*199c0*/  UMOV UR4, 0xffffffff ;  /* 0xffffffff00047882 */ /* 0x000fe20000000000 */
[----:B------:R-:W-:Y:S02]  /*199d0*/  SEL R2, R27, RZ, !P2 ;  /* 0x000000ff1b027207 */ /* 0x000fe40005000000 */
[----:B------:R-:W-:Y:S05]  /*199e0*/  BRA.DIV UR4, `(.L_x_1565) ;  /* 0x0000007604587947 */ /* 0x000fea000b800000 */
[----:B------:R-:W0:Y:S02]  /*199f0*/  S2R R5, SR_TID.X ;  /* 0x0000000000057919 */ /* 0x000e240000002100 */
[----:B0-----:R-:W-:-:S04]  /*19a00*/  SHF.R.U32.HI R5, RZ, 0x5, R5 ;  /* 0x00000005ff057819 */ /* 0x001fc80000011605 */
[----:B------:R-:W-:-:S05]  /*19a10*/  LOP3.LUT R5, R5, 0x3, RZ, 0xc0, !PT ;  /* 0x0000000305057812 */ /* 0x000fca00078ec0ff */
[----:B------:R0:W1:Y:S02]  /*19a20*/  SHFL.IDX PT, R14, R5, RZ, 0x1f ;  /* 0x00001fff050e7589 */ /* 0x00006400000e0000 */
.L_x_1760:
[----:B-1----:R-:W-:Y:S02]  /*19a30*/  ISETP.NE.AND P0, PT, R14, RZ, PT ;  /* 0x000000ff0e00720c */ /* 0x002fe40003f05270 */
[----:B------:R-:W-:-:S11]  /*19a40*/  PLOP3.LUT P6, PT, PT, PT, PT, 0x8, 0x0 ;  /* 0x000000000000781c */ /* 0x000fd60003fce170 */
[----:B------:R-:W-:Y:S05]  /*19a50*/  @P0 BRA `(.L_x_1566) ;  /* 0x00000000000c0947 */ /* 0x000fea0003800000 */
[----:B------:R-:W-:-:S03]  /*19a60*/  UMOV UR4, 0xffffffff ;  /* 0xffffffff00047882 */ /* 0x000fc60000000000 */
[----:B------:R-:W-:Y:S05]  /*19a70*/  BRA.DIV UR4, `(.L_x_1567) ;  /* 0x0000007604687947 */ /* 0x000fea000b800000 */
[----:B------:R-:W-:-:S13]  /*19a80*/  ELECT P6, URZ, PT ;  /* 0x00000000003f782f */ /* 0x000fda00038c0000 */
.L_x_1566:
[----:B0-----:R-:W2:Y:S01]  /*19a90*/  LDL R5, [R1+0x34] ;  /* 0x0000340001057983 */ /* 0x001ea20000100800 */
[----:B------:R-:W-:Y:S01]  /*19aa0*/  BSSY B1, `(.L_x_1568) ;  /* 0x0000008000017945 */ /* 0x000fe20003800000 */
[----:B--2---:R-:W-:-:S05]  /*19ab0*/  VIADD R5, R5, 0x1 ;  /* 0x0000000105057836 */ /* 0x004fca0000000000 */
[----:B------:R-:W-:-:S04]  /*19ac0*/  LEA.HI R7, R5, R5, RZ, 0x1 ;  /* 0x0000000505077211 */ /* 0x000fc800078f08ff */
[----:B------:R-:W-:-:S05]  /*19ad0*/  LOP3.LUT R7, R7, 0xfffffffe, RZ, 0xc0, !PT ;  /* 0xfffffffe07077812 */ /* 0x000fca00078ec0ff */
[----:B------:R-:W-:-:S05]  /*19ae0*/  IMAD.IADD R5, R5, 0x1, -R7 ;  /* 0x0000000105057824 */ /* 0x000fca00078e0a07 */
[----:B------:R-:W-:-:S04]  /*19af0*/  SHF.L.U32 R5, R5, 0x1f, RZ ;  /* 0x0000001f05057819 */ /* 0x000fc800000006ff */
[----:B------:R-:W0:Y:S02]  /*19b00*/  SYNCS.PHASECHK.TRANS64.TRYWAIT P0, [R17+URZ+0x16820], R5 ;  /* 0x01682005110075a7 */ /* 0x000e24000800017f */
[----:B0-----:R-:W-:Y:S05]  /*19b10*/  @!P0 BRA `(.L_x_1569) ;  /* 0x0000007400608947 */ /* 0x001fea0003800000 */
.L_x_1763:
[----:B------:R-:W-:Y:S05]  /*19b20*/  BSYNC B1 ;  /* 0x0000000000017941 */ /* 0x000fea0003800000 */
.L_x_1568:
[----:B------:R-:W-:Y:S04]  /*19b30*/  BSSY B1, `(.L_x_1570) ;  /* 0x0000050000017945 */ /* 0x000fe80003800000 */
[----:B------:R-:W-:Y:S05]  /*19b40*/  @!P6 BRA `(.L_x_1571) ;  /* 0x000000040038e947 */ /* 0x000fea0003800000 */
[----:B------:R-:W2:Y:S01]  /*19b50*/  LDL R7, [R1] ;  /* 0x0000000001077983 */ /* 0x000ea20000100800 */
[----:B0-----:R-:W-:Y:S01]  /*19b60*/  IMAD R5, R29, 0x8, R17 ;  /* 0x000000081d057824 */ /* 0x001fe200078e0211 */
[----:B------:R-:W0:Y:S01]  /*19b70*/  S2R R8, SR_TID.X ;  /* 0x0000000000087919 */ /* 0x000e220000002100 */
[----:B------:R-:W-:Y:S01]  /*19b80*/  BSSY B2, `(.L_x_1572) ;  /* 0x0000006000027945 */ /* 0x000fe20003800000 */
[----:B0-----:R-:W-:-:S04]  /*19b90*/  LOP3.LUT R8, R8, 0x7f, RZ, 0xc0, !PT ;  /* 0x0000007f08087812 */ /* 0x001fc800078ec0ff */
[----:B------:R-:W-:Y:S02]  /*19ba0*/  ISETP.NE.AND P1, PT, R8, RZ, PT ;  /* 0x000000ff0800720c */ /* 0x000fe40003f25270 */
[----:B--2---:R-:W-:-:S04]  /*19bb0*/  SHF.L.U32 R7, R7, 0x1f, RZ ;  /* 0x0000001f07077819 */ /* 0x004fc800000006ff */
[----:B------:R-:W0:Y:S02]  /*19bc0*/  SYNCS.PHASECHK.TRANS64.TRYWAIT P0, [R5+URZ+0x168a0], R7 ;  /* 0x0168a007050075a7 */ /* 0x000e24000800017f */
[----:B0-----:R-:W-:Y:S05]  /*19bd0*/  @!P0 BRA `(.L_x_1573) ;  /* 0x0000007400448947 */ /* 0x001fea0003800000 */
.L_x_1764:
[----:B------:R-:W-:Y:S05]  /*19be0*/  BSYNC B2 ;  /* 0x0000000000027941 */ /* 0x000fea0003800000 */
.L_x_1572:
[----:B------:R-:W-:Y:S04]  /*19bf0*/  BSSY B2, `(.L_x_1574) ;  /* 0x0000009000027945 */ /* 0x000fe80003800000 */
[----:B------:R-:W-:Y:S05]  /*19c00*/  @P1 BRA `(.L_x_1575) ;  /* 0x00000000001c1947 */ /* 0x000fea0003800000 */
[----:B------:R-:W1:Y:S02]  /*19c10*/  S2R R8, SR_TID.X ;  /* 0x0000000000087919 */ /* 0x000e640000002100 */
[----:B-1----:R-:W-:Y:S01]  /*19c20*/  LOP3.LUT R10, R8, 0x1f, RZ, 0xc0, !PT ;  /* 0x0000001f080a7812 */ /* 0x002fe200078ec0ff */
[----:B------:R-:W-:-:S03]  /*19c30*/  IMAD.MOV.U32 R8, RZ, RZ, 0x4000 ;  /* 0x00004000ff087424 */ /* 0x000fc600078e00ff */
[----:B------:R-:W-:Y:S01]  /*19c40*/  ISETP.NE.AND P0, PT, R10, RZ, PT ;  /* 0x000000ff0a00720c */ /* 0x000fe20003f05270 */
[----:B------:R1:W-:-:S12]  /*19c50*/  SYNCS.ARRIVE.TRANS64 RZ, [R5+URZ+0x16890], R8 ;  /* 0x0168900805ff79a7 */ /* 0x0003d8000800003f */
[----:B-1----:R-:W-:Y:S05]  /*19c60*/  @!P0 BRA `(.L_x_1575) ;  /* 0x0000000000048947 */ /* 0x002fea0003800000 */
[----:B------:R-:W-:Y:S01]  /*19c70*/  BPT.TRAP 0x1 ;  /* 0x000000040000795c */ /* 0x000fe20000300000 */
.L_x_1575:
[----:B------:R-:W-:Y:S05]  /*19c80*/  BSYNC B2 ;  /* 0x0000000000027941 */ /* 0x000fea0003800000 */
.L_x_1574:
[----:B------:R-:W-:Y:S01]  /*19c90*/  IMAD.MOV.U32 R13, RZ, RZ, RZ ;  /* 0x000000ffff0d7224 */ /* 0x000fe200078e00ff */
        /* <DEDUP_REMOVED lines=9> */
[----:B------:R-:W-:Y:S01]  /*19d30*/  IMAD.SHL.U32 R11, R29, 0x2000, RZ ;  /* 0x000020001d0b7824 */ /* 0x000fe200078e00ff */
[----:B------:R-:W-:Y:S01]  /*19d40*/  UMOV UR7, 0x12f00000 ;  /* 0x12f0000000077882 */ /* 0x000fe20000000000 */
[----:B------:R-:W-:-:S08]  /*19d50*/  VIADD R12, R5, 0x16890 ;  /* 0x00016890050c7836 */ /* 0x000fd00000000000 */
.L_x_1576:
        /* <DEDUP_REMOVED lines=9> */
[----:B-1----:R-:W-:Y:S05]  /*19df0*/  @P0 BRA.U.ANY `(.L_x_1576) ;  /* 0xfffffffd00d80947 */ /* 0x002fea000393ffff */
[----:B------:R-:W1:Y:S01]  /*19e00*/  SYNCS.PHASECHK.TRANS64.TRYWAIT P0, [R5+URZ+0x168c0], R7 ;  /* 0x0168c007050075a7 */ /* 0x000e62000800017f */
[----:B------:R-:W-:Y:S04]  /*19e10*/  BSSY B2, `(.L_x_1577) ;  /* 0x0000002000027945 */ /* 0x000fe80003800000 */
[----:B-1----:R-:W-:Y:S05]  /*19e20*/  @!P0 BRA `(.L_x_1578) ;  /* 0x0000007000c48947 */ /* 0x002fea0003800000 */
.L_x_1765:
[----:B------:R-:W-:Y:S05]  /*19e30*/  BSYNC B2 ;  /* 0x0000000000027941 */ /* 0x000fea0003800000 */
.L_x_1577:
        /* <DEDUP_REMOVED lines=11> */
.L_x_1580:
[----:B------:R-:W-:Y:S05]  /*19ef0*/  BSYNC B2 ;  /* 0x0000000000027941 */ /* 0x000fea0003800000 */
.L_x_1579:
[----:B------:R-:W-:Y:S01]  /*19f00*/  R2UR UR10, R13 ;  /* 0x000000000d0a72ca */ /* 0x000fe200000e0000 */
[----:B------:R-:W-:Y:S01]  /*19f10*/  IMAD R11, R11, 0x2, R17 ;  /* 0x000000020b0b7824 */ /* 0x000fe200078e0211 */
[----:B------:R-:W-:Y:S01]  /*19f20*/  R2UR UR6, R14 ;  /* 0x000000000e0672ca */ /* 0x000fe200000e0000 */
[----:B------:R-:W-:Y:S01]  /*19f30*/  UIADD3 UR4, UP0, UR38, 0x670, URZ ;  /* 0x0000067026047890 */ /* 0x000fe2000ff1e03f */
[----:B------:R-:W-:Y:S01]  /*19f40*/  R2UR UR7, R15 ;  /* 0x000000000f0772ca */ /* 0x000fe200000e0000 */
[----:B01----:R-:W-:Y:S01]  /*19f50*/  VIADD R5, R5, 0x168b0 ;  /* 0x000168b005057836 */ /* 0x003fe20000000000 */
[----:B------:R-:W-:Y:S01]  /*19f60*/  PLOP3.LUT P0, PT, PT, PT, PT, 0x80, 0x0 ;  /* 0x000000000000781c */ /* 0x000fe20003f0f070 */
[----:B------:R-:W-:Y:S01]  /*19f70*/  VIADD R11, R11, 0x400 ;  /* 0x000004000b0b7836 */ /* 0x000fe20000000000 */
[----:B------:R-:W-:-:S12]  /*19f80*/  UIADD3.X UR5, URZ, UR39, URZ, UP0, !UPT ;  /* 0x000000273f057290 */ /* 0x000fd800087fe43f */
.L_x_1581:
        /* <DEDUP_REMOVED lines=10> */
.L_x_1571:
[----:B------:R-:W-:Y:S05]  /*1a030*/  BSYNC B1 ;  /* 0x0000000000017941 */ /* 0x000fea0003800000 */
.L_x_1570:
[----:B------:R-:W2:Y:S01]  /*1a040*/  LDL.LU R7, [R1] ;  /* 0x0000000001077983 */ /* 0x000ea20000300800 */
[----:B------:R-:W-:Y:S01]  /*1a050*/  VIADD R29, R29, 0x1 ;  /* 0x000000011d1d7836 */ /* 0x000fe20000000000 */
[----:B------:R-:W-:Y:S01]  /*1a060*/  PLOP3.LUT P0, PT, PT, PT, PT, 0x8, 0x0 ;  /* 0x000000000000781c */ /* 0x000fe20003f0e170 */
[----:B------:R-:W-:-:S03]  /*1a070*/  VIADD R3, R3, 0xfffffffe ;  /* 0xfffffffe03037836 */ /* 0x000fc60000000000 */
[----:B------:R-:W-:Y:S02]  /*1a080*/  ISETP.NE.AND P1, PT, R29, 0x2, PT ;  /* 0x000000021d00780c */ /* 0x000fe40003f25270 */
[----:B------:R-:W-:Y:S02]  /*1a090*/  ISETP.GE.AND P2, PT, R3, R4, PT ;  /* 0x000000040300720c */ /* 0x000fe40003f46270 */
[----:B0-----:R-:W-:Y:S02]  /*1a0a0*/  SEL R5, RZ, 0x1, P1 ;  /* 0x00000001ff057807 */ /* 0x001fe40000800000 */
[----:B------:R-:W-:Y:S02]  /*1a0b0*/  SEL R29, R29, RZ, P1 ;  /* 0x000000ff1d1d7207 */ /* 0x000fe40000800000 */
[----:B--2---:R-:W-:-:S05]  /*1a0c0*/  LOP3.LUT R7, R7, R5, RZ, 0x3c, !PT ;  /* 0x0000000507077212 */ /* 0x004fca00078e3cff */
[----:B------:R0:W-:Y:S02]  /*1a0d0*/  STL [R1], R7 ;  /* 0x0000000701007387 */ /* 0x0001e40000100800 */
[----:B------:R-:W-:Y:S05]  /*1a0e0*/  @!P2 BRA `(.L_x_1564) ;  /* 0x000000040064a947 */ /* 0x000fea0003800000 */
.L_x_1594:
[----:B------:R-:W-:Y:S05]  /*1a0f0*/  YIELD ;  /* 0x0000000000007946 */ /* 0x000fea0003800000 */
[----:B------:R-:W-:Y:S04]  /*1a100*/  BSSY B1, `(.L_x_1582) ;  /* 0x000004d000017945 */ /* 0x000fe80003800000 */
[----:B-1----:R-:W-:Y:S05]  /*1a110*/  @!P6 BRA `(.L_x_1583) ;  /* 0x00000004002ce947 */ /* 0x002fea0003800000 */
[----:B0-----:R-:W2:Y:S01]  /*1a120*/  LDL R7, [R1] ;  /* 0x0000000001077983 */ /* 0x001ea20000100800 */
[----:B------:R-:W0:Y:S02]  /*1a130*/  S2R R5, SR_TID.X ;  /* 0x0000000000057919 */ /* 0x000e240000002100 */
[----:B0-----:R-:W-:Y:S01]  /*1a140*/  LOP3.LUT R8, R5, 0x7f, RZ, 0xc0, !PT ;  /* 0x0000007f05087812 */ /* 0x001fe200078ec0ff */
[----:B------:R-:W-:Y:S01]  /*1a150*/  IMAD R5, R29, 0x8, R17 ;  /* 0x000000081d057824 */ /* 0x000fe200078e0211 */
[----:B------:R-:W-:Y:S02]  /*1a160*/  BSSY B2, `(.L_x_1584) ;  /* 0x0000005000027945 */ /* 0x000fe40003800000 */
[----:B------:R-:W-:Y:S02]  /*1a170*/  ISETP.NE.AND P2, PT, R8, RZ, PT ;  /* 0x000000ff0800720c */ /* 0x000fe40003f45270 */
[----:B--2---:R-:W-:-:S04]  /*1a180*/  SHF.L.U32 R7, R7, 0x1f, RZ ;  /* 0x0000001f07077819 */ /* 0x004fc800000006ff */
[----:B------:R-:W0:Y:S02]  /*1a190*/  SYNCS.PHASECHK.TRANS64.TRYWAIT P1, [R5+URZ+0x168a0], R7 ;  /* 0x0168a007050075a7 */ /* 0x000e24000802017f */
[----:B0-----:R-:W-:Y:S05]  /*1a1a0*/  @!P1 BRA `(.L_x_1585) ;  /* 0x0000006c00f89947 */ /* 0x001fea0003800000 */
.L_x_1766:
[----:B------:R-:W-:Y:S05]  /*1a1b0*/  BSYNC B2 ;  /* 0x0000000000027941 */ /* 0x000fea0003800000 */
.L_x_1584:
        /* <DEDUP_REMOVED lines=9> */
.L_x_1587:
[----:B------:R-:W-:Y:S05]  /*1a250*/  BSYNC B2 ;  /* 0x0000000000027941 */ /* 0x000fea0003800000 */
.L_x_1586:
        /* <DEDUP_REMOVED lines=10> */
[----:B------:R-:W-:-:S10]  /*1a300*/  UMOV UR7, 0x12f00000 ;  /* 0x12f0000000077882 */ /* 0x000fd40000000000 */
.L_x_1588:
        /* <DEDUP_REMOVED lines=13> */
.L_x_1767:
[----:B------:R-:W-:Y:S05]  /*1a3e0*/  BSYNC B2 ;  /* 0x0000000000027941 */ /* 0x000fea0003800000 */
.L_x_1589:
        /* <DEDUP_REMOVED lines=11> */
.L_x_1592:
[----:B------:R-:W-:Y:S05]  /*1a4a0*/  BSYNC B2 ;  /* 0x0000000000027941 */ /* 0x000fea0003800000 */
.L_x_1591:
        /* <DEDUP_REMOVED lines=8> */
.L_x_1593:
        /* <DEDUP_REMOVED lines=10> */
.L_x_1583:
[----:B------:R-:W-:Y:S05]  /*1a5d0*/  BSYNC B1 ;  /* 0x0000000000017941 */ /* 0x000fea0003800000 */
.L_x_1582:
[----:B0-----:R-:W2:Y:S01]  /*1a5e0*/  LDL.LU R7, [R1] ;  /* 0x0000000001077983 */ /* 0x001ea20000300800 */
[----:B------:R-:W-:Y:S01]  /*1a5f0*/  VIADD R29, R29, 0x1 ;  /* 0x000000011d1d7836 */ /* 0x000fe20000000000 */
[C---:B------:R-:W-:Y:S01]  /*1a600*/  ISETP.GT.AND P2, PT, R3.reuse, R4, PT ;  /* 0x000000040300720c */ /* 0x040fe20003f44270 */
[----:B------:R-:W-:-:S03]  /*1a610*/  VIADD R3, R3, 0xffffffff ;  /* 0xffffffff03037836 */ /* 0x000fc60000000000 */
[----:B------:R-:W-:-:S04]  /*1a620*/  ISETP.NE.AND P1, PT, R29, 0x2, PT ;  /* 0x000000021d00780c */ /* 0x000fc80003f25270 */
[----:B------:R-:W-:Y:S02]  /*1a630*/  SEL R5, RZ, 0x1, P1 ;  /* 0x00000001ff057807 */ /* 0x000fe40000800000 */
[----:B------:R-:W-:Y:S02]  /*1a640*/  SEL R29, R29, RZ, P1 ;  /* 0x000000ff1d1d7207 */ /* 0x000fe40000800000 */
[----:B--2---:R-:W-:-:S05]  /*1a650*/  LOP3.LUT R7, R7, R5, RZ, 0x3c, !PT ;  /* 0x0000000507077212 */ /* 0x004fca00078e3cff */
[----:B------:R1:W-:Y:S01]  /*1a660*/  STL [R1], R7 ;  /* 0x0000000701007387 */ /* 0x0003e20000100800 */
[----:B------:R-:W-:Y:S05]  /*1a670*/  @P2 BRA `(.L_x_1594) ;  /* 0xfffffff8009c2947 */ /* 0x000fea000383ffff */
.L_x_1564:
[----:B------:R-:W-:Y:S05]  /*1a680*/  BSYNC B0 ;  /* 0x0000000000007941 */ /* 0x000fea0003800000 */
.L_x_1563:
[----:B01----:R-:W2:Y:S01]  /*1a690*/  LDL R7, [R1+0x10] ;  /* 0x0000100001077983 */ /* 0x003ea20000100800 */
[----:B------:R-:W0:Y:S01]  /*1a6a0*/  LDC R2, c[0x0][0x448] ;  /* 0x00011200ff027b82 */ /* 0x000e220000000800 */
[----:B------:R-:W-:Y:S07]  /*1a6b0*/  @!P0 WARPSYNC.ALL ;  /* 0x0000000000008948 */ /* 0x000fee0003800000 */
[----:B------:R-:W-:Y:S01]  /*1a6c0*/  @!P0 BAR.SYNC.DEFER_BLOCKING 0xc, 0x200 ;  /* 0x0308000000008b1d */ /* 0x000fe20000010000 */
[----:B0-----:R-:W-:-:S13]  /*1a6d0*/  ISETP.NE.AND P1, PT, R2, 0x1, PT ;  /* 0x000000010200780c */ /* 0x001fda0003f25270 */
[----:B------:R-:W0:Y:S08]  /*1a6e0*/  @P1 LDC R4, c[0x0][0x44c] ;  /* 0x00011300ff041b82 */ /* 0x000e300000000800 */
[----:B------:R-:W1:Y:S01]  /*1a6f0*/  @P1 LDC R2, c[0x0][0x450] ;  /* 0x00011400ff021b82 */ /* 0x000e620000000800 */
[----:B--2---:R-:W-:-:S04]  /*1a700*/  VIADD R3, R7, 0xbf ;  /* 0x000000bf07037836 */ /* 0x004fc80000000000 */
[----:B0-----:R-:W-:-:S05]  /*1a710*/  @P1 IMAD.HI.U32 R4, R3, R4, RZ ;  /* 0x0000000403041227 */ /* 0x001fca00078e00ff */
[----:B-1----:R-:W-:-:S05]  /*1a720*/  @P1 SHF.R.U32.HI R3, RZ, R2, R4 ;  /* 0x00000002ff031219 */ /* 0x002fca0000011604 */
[----:B------:R-:W-:Y:S02]  /*1a730*/  IMAD.IADD R9, R9, 0x1, R3 ;  /* 0x0000000109097824 */ /* 0x000fe400078e0203 */
[----:B------:R-:W0:Y:S02]  /*1a740*/  LDC.64 R2, c[0x0][0x9e0] ;  /* 0x00027800ff027b82 */ /* 0x000e240000000a00 */
[----:B0-----:R-:W-:Y:S01]  /*1a750*/  ISETP.GE.AND P2, PT, R3, 0x1, PT ;  /* 0x000000010300780c */ /* 0x001fe20003f46270 */
[----:B------:R-:W-:-:S12]  /*1a760*/  IMAD.IADD R2, R9, 0x1, R2 ;  /* 0x0000000109027824 */ /* 0x000fd800078e0202 */
        /* <DEDUP_REMOVED lines=12> */
.L_x_1597:
[----:B------:R-:W-:-:S13]  /*1a830*/  ISETP.NE.AND P0, PT, R3, 0x1, PT ;  /* 0x000000010300780c */ /* 0x000fda0003f05270 */
[----:B------:R-:W0:Y:S02]  /*1a840*/  @P0 LDC.64 R4, c[0x0][0x9e8] ;  /* 0x00027a00ff040b82 */ /* 0x000e240000000a00 */
[----:B0-----:R-:W-:-:S05]  /*1a850*/  @P0 IMAD.HI.U32 R4, R6, R4, RZ ;  /* 0x0000000406040227 */ /* 0x001fca00078e00ff */
[----:B------:R-:W-:-:S07]  /*1a860*/  @P0 SHF.R.U32.HI R6, RZ, R5, R4 ;  /* 0x00000005ff060219 */ /* 0x000fce0000011604 */
.L_x_1598:
[----:B------:R-:W-:Y:S05]  /*1a870*/  BSYNC B0 ;  /* 0x0000000000007941 */ /* 0x000fea0003800000 */
.L_x_1596:
[----:B------:R-:W-:-:S05]  /*1a880*/  IMAD R5, R6, R3, R3 ;  /* 0x0000000306057224 */ /* 0x000fca00078e0203 */
[----:B------:R-:W-:-:S07]  /*1a890*/  VIMNMX R2, R2, R5, PT ;  /* 0x0000000502027248 */ /* 0x000fce0003fe0100 */
.L_x_1595:
[----:B------:R-:W2:Y:S01]  /*1a8a0*/  LDL R8, [R1+0x44] ;  /* 0x0000440001087983 */ /* 0x000ea20000100800 */
[----:B------:R-:W0:Y:S01]  /*1a8b0*/  @P1 LDC R5, c[0x0][0x44c] ;  /* 0x00011300ff051b82 */ /* 0x000e220000000800 */
[----:B------:R-:W-:Y:S01]  /*1a8c0*/  VIADD R2, R2, 0x7f ;  /* 0x0000007f02027836 */ /* 0x000fe20000000000 */
[----:B------:R-:W-:Y:S01]  /*1a8d0*/  ULDC UR4, c[0x0][0x9dc] ;  /* 0x0002770000047ab9 */ /* 0x000fe20000000800 */
[----:B------:R-:W-:-:S05]  /*1a8e0*/  IMAD.MOV.U32 R6, RZ, RZ, R7 ;  /* 0x000000ffff067224 */ /* 0x000fca00078e0007 */
[----:B------:R-:W1:Y:S01]  /*1a8f0*/  @P1 LDC R4, c[0x0][0x450] ;  /* 0x00011400ff041b82 */ /* 0x000e620000000800 */
[----:B0-----:R-:W-:-:S05]  /*1a900*/  @P1 IMAD.HI.U32 R5, R7, R5, RZ ;  /* 0x0000000507051227 */ /* 0x001fca00078e00ff */
[----:B-1----:R-:W-:Y:S02]  /*1a910*/  @P1 SHF.R.U32.HI R6, RZ, R4, R5 ;  /* 0x00000004ff061219 */ /* 0x002fe40000011605 */
[----:B------:R-:W-:-:S03]  /*1a920*/  SHF.R.S32.HI R5, RZ, 0x1f, R2 ;  /* 0x0000001fff057819 */ /* 0x000fc60000011402 */
[----:B------:R-:W-:Y:S01]  /*1a930*/  IMAD.IADD R7, R19, 0x1, R6 ;  /* 0x0000000113077824 */ /* 0x000fe200078e0206 */
[----:B------:R-:W-:-:S03]  /*1a940*/  LEA.HI R5, R5, R2, RZ, 0x7 ;  /* 0x0000000205057211 */ /* 0x000fc600078f38ff */
[----:B------:R-:W-:Y:S01]  /*1a950*/  VIADD R2, R7, -UR4 ;  /* 0x8000000407027c36 */ /* 0x000fe20008000000 */
[----:B------:R-:W-:-:S05]  /*1a960*/  SHF.R.S32.HI R9, RZ, 0x7, R5 ;  /* 0x00000007ff097819 */ /* 0x000fca0000011405 */
[----:B------:R0:W-:Y:S01]  /*1a970*/  STL [R1+0x48], R9 ;  /* 0x0000480901007387 */ /* 0x0001e20000100800 */
[----:B--2---:R-:W-:Y:S01]  /*1a980*/  VIMNMX R6, R8, R9, PT ;  /* 0x0000000908067248 */ /* 0x004fe20003fe0100 */
[----:B0-----:R-:W-:Y:S06]  /*1a990*/  @!P2 BRA `(.L_x_1599) ;  /* 0x000000000044a947 */ /* 0x001fec0003800000 */
        /* <DEDUP_REMOVED lines=10> */
.L_x_1601:
[----:B------:R-:W-:-:S13]  /*1aa40*/  ISETP.NE.AND P0, PT, R3, 0x1, PT ;  /* 0x000000010300780c */ /* 0x000fda0003f05270 */
[----:B------:R-:W0:Y:S02]  /*1aa50*/  @P0 LDC.64 R4, c[0x0][0x9e8] ;  /* 0x00027a00ff040b82 */ /* 0x000e240000000a00 */
[----:B0-----:R-:W-:-:S05]  /*1aa60*/  @P0 IMAD.HI.U32 R4, R7, R4, RZ ;  /* 0x0000000407040227 */ /* 0x001fca00078e00ff */
[----:B------:R-:W-:-:S07]  /*1aa70*/  @P0 SHF.R.U32.HI R7, RZ, R5, R4 ;  /* 0x00000005ff070219 */ /* 0x000fce0000011604 */
.L_x_1602:
[----:B------:R-:W-:Y:S05]  /*1aa80*/  BSYNC B0 ;  /* 0x0000000000007941 */ /* 0x000fea0003800000 */
.L_x_1600:
[----:B------:R-:W-:-:S05]  /*1aa90*/  IMAD R3, R7, R3, RZ ;  /* 0x0000000307037224 */ /* 0x000fca00078e02ff */
[----:B------:R-:W-:-:S07]  /*1aaa0*/  VIMNMX R2, R2, R3, !PT ;  /* 0x0000000302027248 */ /* 0x000fce0007fe0100 */
.L_x_1599:
[----:B------:R-:W-:Y:S01]  /*1aab0*/  SHF.R.S32.HI R3, RZ, 0x1f, R2 ;  /* 0x0000001fff037819 */ /* 0x000fe20000011402 */
[----:B------:R-:W-:Y:S01]  /*1aac0*/  BSSY B0, `(.L_x_1603) ;  /* 0x0000025000007945 */ /* 0x000fe20003800000 */
[----:B------:R-:W-:Y:S02]  /*1aad0*/  ISETP.NE.AND P1, PT, R0, RZ, PT ;  /* 0x000000ff0000720c */ /* 0x000fe40003f25270 */
[----:B------:R-:W-:-:S04]  /*1aae0*/  LEA.HI R3, R3, R2, RZ, 0x7 ;  /* 0x0000000203037211 */ /* 0x000fc800078f38ff */
[----:B------:R-:W-:-:S04]  /*1aaf0*/  SHF.R.S32.HI R3, RZ, 0x7, R3 ;  /* 0x00000007ff037819 */ /* 0x000fc80000011403 */
[----:B------:R-:W-:-:S03]  /*1ab00*/  VIMNMX R8, RZ, R3, !PT ;  /* 0x00000003ff087248 */ /* 0x000fc60007fe0100 */
[----:B------:R-:W0:Y:S01]  /*1ab10*/  @!P1 LDC R0, c[0x0][0x9f0] ;  /* 0x00027c00ff009b82 */ /* 0x000e220000000800 */
[----:B------:R-:W-:Y:S01]  /*1ab20*/  ISETP.GT.AND P0, PT, R6, R8, PT ;  /* 0x000000080600720c */ /* 0x000fe20003f04270 */
[----:B------:R1:W-:Y:S04]  /*1ab30*/  STL [R1+0x20], R8 ;  /* 0x0000200801007387 */ /* 0x0003e80000100800 */
[----:B------:R1:W-:Y:S08]  /*1ab40*/  STL [R1+0x24], RZ ;  /* 0x000024ff01007387 */ /* 0x0003f00000100800 */
[----:B-1----:R-:W-:Y:S05]  /*1ab50*/  @!P0 BRA `(.L_x_1604) ;  /* 0x00000000006c8947 */ /* 0x002fea0003800000 */
[-C--:B0-----:R-:W-:Y:S02]  /*1ab60*/  IABS R4, R0.reuse ;  /* 0x0000000000047213 */ /* 0x081fe40000000000 */
[----:B------:R-:W-:Y:S02]  /*1ab70*/  IABS R7, R0 ;  /* 0x0000000000077213 */ /* 0x000fe40000000000 */
[----:B------:R-:W0:Y:S03]  /*1ab80*/  I2F.RP R2, R4 ;  /* 0x0000000400027306 */ /* 0x000e260000209400 */
        /* <DEDUP_REMOVED lines=24> */
.L_x_1604:
[----:B------:R-:W-:Y:S05]  /*1ad10*/  BSYNC B0 ;  /* 0x0000000000007941 */ /* 0x000fea0003800000 */
.L_x_1603:
[----:B------:R-:W2:Y:S04]  /*1ad20*/  LDL R2, [R1+0x24] ;  /* 0x0000240001027983 */ /* 0x000ea80000100800 */
[----:B0-----:R-:W2:Y:S01]  /*1ad30*/  LDL R0, [R1+0x40] ;  /* 0x0000400001007983 */ /* 0x001ea20000100800 */
[----:B------:R-:W-:Y:S01]  /*1ad40*/  BSSY B7, `(.L_x_1605) ;  /* 0x0000355000077945 */ /* 0x000fe20003800000 */
[----:B--2---:R-:W-:-:S05]  /*1ad50*/  IMAD R0, R0, R2, R8 ;  /* 0x0000000200007224 */ /* 0x004fca00078e0208 */
        /* <DEDUP_REMOVED lines=9> */
[----:B-1----:R-:W0:Y:S01]  /*1adf0*/  S2R R5, SR_LANEID ;  /* 0x0000000000057919 */ /* 0x002e220000000000 */
        /* <DEDUP_REMOVED lines=10> */
[----:B0-----:R-:W-:Y:S01]  /*1aea0*/  IADD3 R24, R0, UR36, R7 ;  /* 0x0000002400187c10 */ /* 0x001fe2000fffe007 */
[----:B------:R-:W-:Y:S06]  /*1aeb0*/  BRA `(.L_x_1607) ;  /* 0x0000003000f47947 */ /* 0x000fec0003800000 */
.L_x_1606:
        /* <DEDUP_REMOVED lines=10> */
[----:B-1----:R-:W-:Y:S02]  /*1af60*/  IMAD.U32 R5, RZ, RZ, UR7 ;  /* 0x00000007ff057e24 */ /* 0x002fe4000f8e00ff */
        /* <DEDUP_REMOVED lines=9> */
.L_x_1609:
[----:B------:R-:W-:Y:S05]  /*1b000*/  BSYNC B6 ;  /* 0x0000000000067941 */ /* 0x000fea0003800000 */
.L_x_1608:
        /* <DEDUP_REMOVED lines=10> */
[----:B-1----:R-:W-:Y:S02]  /*1b0b0*/  IMAD.U32 R5, RZ, RZ, UR7 ;  /* 0x00000007ff057e24 */ /* 0x002fe4000f8e00ff */
        /* <DEDUP_REMOVED lines=8> */
[----:B--2---:R-:W-:Y:S05]  /*1b140*/  CALL.ABS.NOINC R2 ;  /* 0x0000000002007343 */ /* 0x004fea0003c00000 */
.L_x_1612:
        /* <DEDUP_REMOVED lines=15> */
.L_x_1611:
[----:B------:R-:W-:Y:S05]  /*1b240*/  BSYNC B6 ;  /* 0x0000000000067941 */ /* 0x000fea0003800000 */
.L_x_1610:
[----:B------:R-:W-:Y:S01]  /*1b250*/  ULDC.64 UR4, c[0x0][0x9f8] ;  /* 0x00027e0000047ab9 */ /* 0x000fe20000000a00 */
[----:B------:R-:W-:Y:S01]  /*1b260*/  IMAD.MOV.U32 R25, RZ, RZ, R27 ;  /* 0x000000ffff197224 */ /* 0x000fe200078e001b */
[----:B------:R-:W-:-:S04]  /*1b270*/  ISETP.NE.U32.AND P0, PT, RZ, UR4, PT ;  /* 0x00000004ff007c0c */ /* 0x000fc8000bf05070 */
[----:B------:R-:W-:Y:S01]  /*1b280*/  ISETP.NE.AND.EX P0, PT, RZ, UR5, PT, P0 ;  /* 0x00000005ff007c0c */ /* 0x000fe2000bf05300 */
[----:B------:R-:W-:-:S12]  /*1b290*/  ULDC.64 UR4, c[0x0][0xa08] ;  /* 0x0002820000047ab9 */ /* 0x000fd80000000a00 */
[----:B------:R-:W0:Y:S02]  /*1b2a0*/  @P0 LDC.64 R2, c[0x0][0x9f8] ;  /* 0x00027e00ff020b82 */ /* 0x000e240000000a00 */
[----:B0-----:R-:W-:-:S05]  /*1b2b0*/  @P0 IMAD.WIDE R2, R27, 0x4, R2 ;  /* 0x000000041b020825 */ /* 0x001fca00078e0202 */
[----:B------:R0:W2:Y:S01]  /*1b2c0*/  @P0 LDG.E R25, desc[UR40][R2.64] ;  /* 0x0000002802190981 */ /* 0x0000a2000c1e1900 */
[----:B------:R-:W-:Y:S01]  /*1b2d0*/  VIADD R23, R23, 0xffffffff ;  /* 0xffffffff17177836 */ /* 0x000fe20000000000 */
[----:B0-----:R-:W0:Y:S02]  /*1b2e0*/  LDC.64 R2, c[0x0][0x418] ;  /* 0x00010600ff027b82 */ /* 0x001e240000000a00 */
[----:B0-----:R-:W-:Y:S01]  /*1b2f0*/  LOP3.LUT P0, RZ, R2, UR4, RZ, 0xfc, !PT ;  /* 0x0000000402ff7c12 */ /* 0x001fe2000f80fcff */
[----:B------:R-:W-:-:S03]  /*1b300*/  UMOV UR4, 0xffffffff ;  /* 0xffffffff00047882 */ /* 0x000fc60000000000 */
[----:B------:R-:W-:Y:S02]  /*1b310*/  LOP3.LUT P0, RZ, R3, UR5, RZ, 0xfc, P0 ;  /* 0x0000000503ff7c12 */ /* 0x000fe4000800fcff */
[----:B--2---:R-:W-:Y:S02]  /*1b320*/  SHF.R.S32.HI R7, RZ, 0x1f, R25 ;  /* 0x0000001fff077819 */ /* 0x004fe40000011419 */
[----:B------:R-:W-:-:S03]  /*1b330*/  SEL R19, R25, RZ, !P0 ;  /* 0x000000ff19137207 */ /* 0x000fc60004000000 */
[----:B------:R0:W-:Y:S01]  /*1b340*/  STL [R1+0x4], R7 ;  /* 0x0000040701007387 */ /* 0x0001e20000100800 */
[----:B------:R-:W-:Y:S05]  /*1b350*/  BRA.DIV UR4, `(.L_x_1613) ;  /* 0x0000005e04b47947 */ /* 0x000fea000b800000 */
[----:B------:R-:W2:Y:S02]  /*1b360*/  S2R R0, SR_TID.X ;  /* 0x0000000000007919 */ /* 0x000ea40000002100 */
[----:B--2---:R-:W-:-:S04]  /*1b370*/  SHF.R.U32.HI R0, RZ, 0x5, R0 ;  /* 0x00000005ff007819 */ /* 0x004fc80000011600 */
[----:B------:R-:W-:-:S05]  /*1b380*/  LOP3.LUT R0, R0, 0x3, RZ, 0xc0, !PT ;  /* 0x0000000300007812 */ /* 0x000fca00078ec0ff */
[----:B------:R2:W3:Y:S02]  /*1b390*/  SHFL.IDX PT, R14, R0, RZ, 0x1f ;  /* 0x00001fff000e7589 */ /* 0x0004e400000e0000 */
.L_x_1770:
[----:B---3--:R-:W-:Y:S02]  /*1b3a0*/  ISETP.NE.AND P0, PT, R14, RZ, PT ;  /* 0x000000ff0e00720c */ /* 0x008fe40003f05270 */
[----:B------:R-:W-:Y:S02]  /*1b3b0*/  PLOP3.LUT P1, PT, PT, PT, PT, 0x8, 0x0 ;  /* 0x000000000000781c */ /* 0x000fe40003f2e170 */
[----:B------:R-:W-:-:S11]  /*1b3c0*/  LOP3.LUT R22, R22, 0xfffffffe, RZ, 0xc0, !PT ;  /* 0xfffffffe16167812 */ /* 0x000fd600078ec0ff */
[----:B------:R-:W-:Y:S01]  /*1b3d0*/  @P1 LOP3.LUT R22, R22, 0x1, RZ, 0xfc, !PT ;  /* 0x0000000116161812 */ /* 0x000fe200078efcff */
[----:B------:R-:W-:Y:S06]  /*1b3e0*/  @P0 BRA `(.L_x_1614) ;  /* 0x0000000000f00947 */ /* 0x000fec0003800000 */
[----:B------:R-:W-:-:S03]  /*1b3f0*/  UMOV UR4, 0xffffffff ;  /* 0xffffffff00047882 */ /* 0x000fc60000000000 */
[----:B------:R-:W-:Y:S05]  /*1b400*/  BRA.DIV UR4, `(.L_x_1615) ;  /* 0x0000005e04bc7947 */ /* 0x000fea000b800000 */
[----:B------:R-:W-:-:S13]  /*1b410*/  ELECT P6, URZ, PT ;  /* 0x00000000003f782f */ /* 0x000fda00038c0000 */
.L_x_1773:
[----:B------:R-:W-:Y:S05]  /*1b420*/  @!P6 BRA `(.L_x_1614) ;  /* 0x0000000000e0e947 */ /* 0x000fea0003800000 */
[----:B------:R-:W-:-:S04]  /*1b430*/  ISETP.NE.U32.AND P0, PT, R2, RZ, PT ;  /* 0x000000ff0200720c */ /* 0x000fc80003f05070 */
[----:B------:R-:W-:-:S13]  /*1b440*/  ISETP.NE.AND.EX P0, PT, R3, RZ, PT, P0 ;  /* 0x000000ff0300720c */ /* 0x000fda0003f05300 */
[----:B------:R-:W-:Y:S05]  /*1b450*/  @!P0 BRA `(.L_x_1616) ;  /* 0x0000000000488947 */ /* 0x000fea0003800000 */
[----:B------:R-:W3:Y:S01]  /*1b460*/  LDC R6, c[0x0][0x43c] ;  /* 0x00010f00ff067b82 */ /* 0x000ee20000000800 */
[----:B--2---:R-:W-:Y:S01]  /*1b470*/  IMAD.MOV.U32 R0, RZ, RZ, R23 ;  /* 0x000000ffff007224 */ /* 0x004fe200078e0017 */
[----:B------:R-:W-:Y:S01]  /*1b480*/  ULDC.64 UR4, c[0x0][0x428] ;  /* 0x00010a0000047ab9 */ /* 0x000fe20000000a00 */
[----:B---3--:R-:W-:-:S13]  /*1b490*/  ISETP.NE.AND P0, PT, R6, 0x1, PT ;  /* 0x000000010600780c */ /* 0x008fda0003f05270 */
[----:B-1----:R-:W1:Y:S02]  /*1b4a0*/  @P0 LDC.64 R4, c[0x0][0x440] ;  /* 0x00011000ff040b82 */ /* 0x002e640000000a00 */
        /* <DEDUP_REMOVED lines=13> */
.L_x_1616:
[----:B--2---:R-:W-:Y:S01]  /*1b580*/  IMAD R0, R18, 0x8, R17 ;  /* 0x0000000812007824 */ /* 0x004fe200078e0211 */
[----:B---3--:R-:W-:-:S04]  /*1b590*/  SHF.L.U32 R2, R28, 0x1f, RZ ;  /* 0x0000001f1c027819 */ /* 0x008fc800000006ff */
[----:B------:R-:W2:Y:S02]  /*1b5a0*/  SYNCS.PHASECHK.TRANS64.TRYWAIT P0, [R0+URZ+0x16840], R2 ;  /* 0x01684002000075a7 */ /* 0x000ea4000800017f */
[----:B--2---:R-:W-:Y:S05]  /*1b5b0*/  @!P0 BRA `(.L_x_1617) ;  /* 0x0000005c00708947 */ /* 0x004fea0003800000 */
.L_x_1774:
[----:B------:R-:W3:Y:S02]  /*1b5c0*/  S2R R3, SR_TID.X ;  /* 0x0000000000037919 */ /* 0x000ee40000002100 */
[----:B---3--:R-:W-:-:S04]  /*1b5d0*/  LOP3.LUT R3, R3, 0x7f, RZ, 0xc0, !PT ;  /* 0x0000007f03037812 */ /* 0x008fc800078ec0ff */
[----:B------:R-:W-:-:S13]  /*1b5e0*/  ISETP.NE.AND P0, PT, R3, RZ, PT ;  /* 0x000000ff0300720c */ /* 0x000fda0003f05270 */
[----:B------:R-:W-:Y:S05]  /*1b5f0*/  @P0 BRA `(.L_x_1618) ;  /* 0x00000000001c0947 */ /* 0x000fea0003800000 */
[----:B------:R-:W3:Y:S01]  /*1b600*/  S2R R3, SR_TID.X ;  /* 0x0000000000037919 */ /* 0x000ee20000002100 */
[----:B--2---:R-:W-:-:S04]  /*1b610*/  IMAD.MOV.U32 R2, RZ, RZ, 0x4000 ;  /* 0x00004000ff027424 */ /* 0x004fc800078e00ff */
[----:B------:R4:W-:Y:S01]  /*1b620*/  SYNCS.ARRIVE.TRANS64 RZ, [R0+URZ+0x16830], R2 ;  /* 0x0168300200ff79a7 */ /* 0x0009e2000800003f */
[----:B---3--:R-:W-:-:S04]  /*1b630*/  LOP3.LUT R3, R3, 0x1f, RZ, 0xc0, !PT ;  /* 0x0000001f03037812 */ /* 0x008fc800078ec0ff */
[----:B------:R-:W-:-:S13]  /*1b640*/  ISETP.NE.AND P0, PT, R3, RZ, PT ;  /* 0x000000ff0300720c */ /* 0x000fda0003f05270 */
[----:B----4-:R-:W-:Y:S05]  /*1b650*/  @!P0 BRA `(.L_x_1618) ;  /* 0x0000000000048947 */ /* 0x010fea0003800000 */
[----:B------:R-:W-:Y:S01]  /*1b660*/  BPT.TRAP 0x1 ;  /* 0x000000040000795c */ /* 0x000fe20000300000 */
.L_x_1618:
[----:B------:R-:W-:Y:S01]  /*1b670*/  R2UR UR9, R0 ;  /* 0x00000000000972ca */ /* 0x000fe200000e0000 */
[----:B--2---:R-:W-:Y:S01]  /*1b680*/  IMAD R0, R18, 0x4000, R17 ;  /* 0x0000400012007824 */ /* 0x004fe200078e0211 */
        /* <DEDUP_REMOVED lines=12> */
[----:B------:R-:W-:Y:S02]  /*1b750*/  ULEA UR11, UR11, UR4, 0x7 ;  /* 0x000000040b0b7291 */ /* 0x000fe4000f8e383f */
[----:B------:R-:W-:Y:S01]  /*1b760*/  UIADD3 UR8, UR8, 0xe400, URZ ;  /* 0x0000e40008087890 */ /* 0x000fe2000fffe03f */
[----:B------:R-:W-:-:S05]  /*1b770*/  UMOV UR4, 0x0 ;  /* 0x0000000000047882 */ /* 0x000fca0000000000 */
[----:B------:R-:W-:-:S03]  /*1b780*/  @P0 LOP3.LUT R22, R22, 0x1, RZ, 0xfc, !PT ;  /* 0x0000000116160812 */ /* 0x000fc600078efcff */
[----:B------:R3:W-:Y:S02]  /*1b790*/  UTMALDG.4D [UR8], [UR6], desc[UR4] ;  /* 0x00000408060075b4 */ /* 0x0007e40008019000 */
[----:B---3--:R-:W-:Y:S02]  /*1b7a0*/  NOP ;  /* 0x0000000000007918 */ /* 0x008fe40000000000 */
.L_x_1614:
[----:B------:R-:W3:Y:S01]  /*1b7b0*/  LDL.LU R3, [R1+0x28] ;  /* 0x0000280001037983 */ /* 0x000ee20000300800 */
[----:B------:R-:W-:Y:S05]  /*1b7c0*/  WARPSYNC.ALL ;  /* 0x0000000000007948 */ /* 0x000fea0003800000 */
[----:B------:R-:W-:Y:S01]  /*1b7d0*/  ULDC.64 UR4, c[0x0][0x298] ;  /* 0x0000a60000047ab9 */ /* 0x000fe20000000a00 */
[----:B--2---:R-:W-:Y:S01]  /*1b7e0*/  VIADD R0, R17, 0x8400 ;  /* 0x0000840011007836 */ /* 0x004fe20000000000 */
[----:B------:R-:W-:Y:S01]  /*1b7f0*/  ULDC.64 UR6, c[0x0][0xa00] ;  /* 0x0002800000067ab9 */ /* 0x000fe20000000a00 */
[----:B------:R-:W-:Y:S01]  /*1b800*/  BSSY B6, `(.L_x_1619) ;  /* 0x0000022000067945 */ /* 0x000fe20003800000 */
[----:B------:R-:W-:Y:S01]  /*1b810*/  BAR.SYNC.DEFER_BLOCKING 0x8, 0x200 ;  /* 0x0208000000007b1d */ /* 0x000fe20000010000 */
[----:B------:R-:W-:-:S02]  /*1b820*/  ISETP.NE.U32.AND P0, PT, RZ, UR6, PT ;  /* 0x00000006ff007c0c */ /* 0x000fc4000bf05070 */
[----:B------:R-:W-:Y:S02]  /*1b830*/  LOP3.LUT P1, RZ, R0, 0x3ff, RZ, 0xc0, !PT ;  /* 0x000003ff00ff7812 */ /* 0x000fe4000782c0ff */
[----:B------:R-:W-:Y:S02]  /*1b840*/  ISETP.NE.AND.EX P0, PT, RZ, UR7, PT, P0 ;  /* 0x00000007ff007c0c */ /* 0x000fe4000bf05300 */
[----:B---3--:R-:W-:Y:S01]  /*1b850*/  SHF.R.S32.HI R2, RZ, 0x1f, R3 ;  /* 0x0000001fff027819 */ /* 0x008fe20000011403 */
[----:B-1----:R-:W-:-:S04]  /*1b860*/  IMAD.WIDE.U32 R4, R3, UR4, RZ ;  /* 0x0000000403047c25 */ /* 0x002fc8000f8e00ff */
        /* <DEDUP_REMOVED lines=27> */
.L_x_1620:
[----:B------:R-:W-:Y:S05]  /*1ba20*/  BSYNC B6 ;  /* 0x0000000000067941 */ /* 0x000fea0003800000 */
.L_x_1619:
[----:B------:R-:W2:Y:S01]  /*1ba30*/  LDL.LU R20, [R1+0x38] ;  /* 0x0000380001147983 */ /* 0x000ea20000300800 */
[----:B------:R-:W-:Y:S01]  /*1ba40*/  ULDC.64 UR6, c[0x0][0x2e0] ;  /* 0x0000b80000067ab9 */ /* 0x000fe20000000a00 */
[----:B------:R-:W3:Y:S01]  /*1ba50*/  LDC R9, c[0x0][0x448] ;  /* 0x00011200ff097b82 */ /* 0x000ee20000000800 */
[----:B------:R-:W-:Y:S01]  /*1ba60*/  ULDC.64 UR4, c[0x0][0x2d8] ;  /* 0x0000b60000047ab9 */ /* 0x000fe20000000a00 */
[----:B-1----:R-:W2:Y:S01]  /*1ba70*/  LDL.LU.64 R2, [R1+0x28] ;  /* 0x0000280001027983 */ /* 0x002ea20000300a00 */
[----:B------:R-:W-:-:S03]  /*1ba80*/  ULDC.64 UR8, c[0x0][0x280] ;  /* 0x0000a00000087ab9 */ /* 0x000fc60000000a00 */
[----:B------:R-:W4:Y:S04]  /*1ba90*/  LDL.LU R21, [R1+0x3c] ;  /* 0x00003c0001157983 */ /* 0x000f280000300800 */
[----:B------:R-:W4:Y:S04]  /*1baa0*/  LDL.LU R4, [R1+0x30] ;  /* 0x0000300001047983 */ /* 0x000f280000300800 */
[----:B------:R-:W4:Y:S01]  /*1bab0*/  LDL R12, [R1+0x10] ;  /* 0x00001000010c7983 */ /* 0x000f220000100800 */
[----:B---3--:R-:W-:-:S13]  /*1bac0*/  ISETP.NE.AND P1, PT, R9, 0x1, PT ;  /* 0x000000010900780c */ /* 0x008fda0003f25270 */
[----:B------:R-:W1:Y:S08]  /*1bad0*/  @P1 LDC R5, c[0x0][0x450] ;  /* 0x00011400ff051b82 */ /* 0x000e700000000800 */
[----:B------:R-:W3:Y:S01]  /*1bae0*/  @P1 LDC R8, c[0x0][0x450] ;  /* 0x00011400ff081b82 */ /* 0x000ee20000000800 */
[----:B--2---:R-:W-:Y:S02]  /*1baf0*/  IMAD.MOV.U32 R3, RZ, RZ, R20 ;  /* 0x000000ffff037224 */ /* 0x004fe400078e0014 */
[----:B------:R-:W2:Y:S01]  /*1bb00*/  S2R R20, SR_TID.X ;  /* 0x0000000000147919 */ /* 0x000ea20000002100 */
        /* <DEDUP_REMOVED lines=9> */
[C---:B--2---:R-:W-:Y:S01]  /*1bba0*/  LOP3.LUT R21, R20.reuse, 0x7f, RZ, 0xc0, !PT ;  /* 0x0000007f14157812 */ /* 0x044fe200078ec0ff */
[----:B------:R-:W-:-:S03]  /*1bbb0*/  IMAD.SHL.U32 R20, R20, 0x10, RZ ;  /* 0x0000001014147824 */ /* 0x000fc600078e00ff */
[----:B------:R-:W-:-:S04]  /*1bbc0*/  SHF.R.U32.HI R21, RZ, 0x3, R21 ;  /* 0x00000003ff157819 */ /* 0x000fc80000011615 */
[----:B------:R-:W-:-:S05]  /*1bbd0*/  LOP3.LUT R20, R21, 0x70, R20, 0xf8, !PT ;  /* 0x0000007015147812 */ /* 0x000fca00078ef814 */
[----:B------:R-:W-:Y:S02]  /*1bbe0*/  IMAD.IADD R6, R20, 0x1, R12 ;  /* 0x0000000114067824 */ /* 0x000fe400078e020c */
[----:B------:R2:W5:Y:S02]  /*1bbf0*/  LDL R20, [R1+0xc] ;  /* 0x00000c0001147983 */ /* 0x0005640000100800 */
[----:B----4-:R-:W-:Y:S01]  /*1bc00*/  @P1 IMAD.HI.U32 R0, R6, R4, RZ ;  /* 0x0000000406001227 */ /* 0x010fe200078e00ff */
[----:B------:R-:W4:Y:S03]  /*1bc10*/  S2R R10, SR_TID.X ;  /* 0x00000000000a7919 */ /* 0x000f260000002100 */
[----:B------:R-:W-:Y:S01]  /*1bc20*/  IMAD.MOV.U32 R4, RZ, RZ, R6 ;  /* 0x000000ffff047224 */ /* 0x000fe200078e0006 */
[----:B-1----:R-:W-:-:S04]  /*1bc30*/  @P1 SHF.R.U32.HI R4, RZ, R5, R0 ;  /* 0x00000005ff041219 */ /* 0x002fc80000011600 */
[--C-:B------:R-:W-:Y:S01]  /*1bc40*/  SHF.R.S32.HI R0, RZ, 0x1f, R4.reuse ;  /* 0x0000001fff007819 */ /* 0x100fe20000011404 */
[----:B0-----:R-:W-:-:S04]  /*1bc50*/  IMAD.MOV R7, RZ, RZ, -R4 ;  /* 0x000000ffff077224 */ /* 0x001fc800078e0a04 */
[----:B------:R-:W-:-:S04]  /*1bc60*/  IMAD R0, R0, UR4, RZ ;  /* 0x0000000400007c24 */ /* 0x000fc8000f8e02ff */
[C---:B------:R-:W-:Y:S02]  /*1bc70*/  IMAD R0, R4.reuse, UR5, R0 ;  /* 0x0000000504007c24 */ /* 0x040fe4000f8e0200 */
[----:B------:R-:W-:-:S04]  /*1bc80*/  IMAD.WIDE.U32 R4, R4, UR4, R2 ;  /* 0x0000000404047c25 */ /* 0x000fc8000f8e0002 */
[----:B------:R-:W-:Y:S02]  /*1bc90*/  IMAD.IADD R5, R5, 0x1, R0 ;  /* 0x0000000105057824 */ /* 0x000fe400078e0200 */
[----:B------:R-:W-:-:S04]  /*1bca0*/  IMAD R0, R9, R7, R6 ;  /* 0x0000000709007224 */ /* 0x000fc800078e0206 */
[----:B------:R-:W-:Y:S01]  /*1bcb0*/  IMAD.WIDE.U32 R4, R0, UR6, R4 ;  /* 0x0000000600047c25 */ /* 0x000fe2000f8e0004 */
[----:B------:R-:W-:-:S03]  /*1bcc0*/  SHF.R.S32.HI R7, RZ, 0x1f, R0 ;  /* 0x0000001fff077819 */ /* 0x000fc60000011400 */
[----:B----4-:R-:W-:Y:S02]  /*1bcd0*/  IMAD.SHL.U32 R21, R10, 0x8, RZ ;  /* 0x000000080a157824 */ /* 0x010fe400078e00ff */
[----:B------:R-:W-:-:S03]  /*1bce0*/  IMAD R7, R7, UR6, RZ ;  /* 0x0000000607077c24 */ /* 0x000fc6000f8e02ff */
[----:B------:R-:W-:Y:S01]  /*1bcf0*/  LOP3.LUT R21, R21, 0x38, RZ, 0xc0, !PT ;  /* 0x0000003815157812 */ /* 0x000fe200078ec0ff */
[----:B------:R-:W-:Y:S01]  /*1bd00*/  IMAD R7, R0, UR7, R7 ;  /* 0x0000000700077c24 */ /* 0x000fe2000f8e0207 */
[----:B------:R-:W-:-:S03]  /*1bd10*/  LEA R0, P0, R4, UR8, 0x1 ;  /* 0x0000000804007c11 */ /* 0x000fc6000f8008ff */
[----:B------:R-:W-:Y:S02]  /*1bd20*/  IMAD.IADD R5, R5, 0x1, R7 ;  /* 0x0000000105057824 */ /* 0x000fe400078e0207 */
[----:B------:R-:W0:Y:S03]  /*1bd30*/  @P1 LDC R7, c[0x0][0x44c] ;  /* 0x00011300ff071b82 */ /* 0x000e260000000800 */
[----:B------:R-:W-:Y:S01]  /*1bd40*/  LEA.HI.X R4, R4, UR9, R5, 0x1, P0 ;  /* 0x0000000904047c11 */ /* 0x000fe200080f0c05 */
[----:B------:R-:W-:-:S04]  /*1bd50*/  VIADD R5, R6, 0x80 ;  /* 0x0000008006057836 */ /* 0x000fc80000000000 */
[----:B------:R-:W-:Y:S02]  /*1bd60*/  IMAD.MOV.U32 R6, RZ, RZ, R5 ;  /* 0x000000ffff067224 */ /* 0x000fe400078e0005 */
[----:B0-----:R-:W-:-:S05]  /*1bd70*/  @P1 IMAD.HI.U32 R7, R5, R7, RZ ;  /* 0x0000000705071227 */ /* 0x001fca00078e00ff */
[----:B---3--:R-:W-:-:S05]  /*1bd80*/  @P1 SHF.R.U32.HI R6, RZ, R8, R7 ;  /* 0x00000008ff061219 */ /* 0x008fca0000011607 */
        /* <DEDUP_REMOVED lines=23> */
[----:B------:R-:W-:Y:S01]  /*1bf00*/  SHFL.IDX PT, R8, R4, RZ, 0x181f ;  /* 0x00181fff04087589 */ /* 0x000fe200000e0000 */
[----:B--2---:R-:W-:-:S03]  /*1bf10*/  IMAD R3, R7, R9, RZ ;  /* 0x0000000907037224 */ /* 0x004fc600078e02ff */
[----:B------:R-:W0:Y:S01]  /*1bf20*/  SHFL.IDX PT, R7, R0, RZ, 0x181f ;  /* 0x00181fff00077589 */ /* 0x000e2200000e0000 */
[----:B---3--:R-:W-:-:S03]  /*1bf30*/  IMAD.IADD R6, R10, 0x1, R11 ;  /* 0x000000010a067824 */ /* 0x008fc600078e020b */
[----:B------:R-:W-:Y:S02]  /*1bf40*/  SHFL.IDX PT, R10, R2, RZ, 0x181f ;  /* 0x00181fff020a7589 */ /* 0x000fe400000e0000 */
[----:B------:R-:W-:-:S13]  /*1bf50*/  ISETP.GE.AND P1, PT, R6, R3, PT ;  /* 0x000000030600720c */ /* 0x000fda0003f26270 */
[----:B0-----:R-:W-:-:S05]  /*1bf60*/  @!P1 LEA R7, P2, R21, R7, 0x1 ;  /* 0x0000000715079211 */ /* 0x001fca00078408ff */
[----:B------:R-:W-:-:S04]  /*1bf70*/  @!P1 IMAD.X R8, RZ, RZ, R8, P2 ;  /* 0x000000ffff089224 */ /* 0x000fc800010e0608 */
[----:B------:R-:W-:Y:S02]  /*1bf80*/  @!P1 IMAD.MOV.U32 R9, RZ, RZ, R8 ;  /* 0x000000ffff099224 */ /* 0x000fe400078e0008 */
[----:B------:R-:W-:Y:S02]  /*1bf90*/  @!P1 IMAD.MOV.U32 R8, RZ, RZ, R7 ;  /* 0x000000ffff089224 */ /* 0x000fe400078e0007 */
[----:B------:R-:W-:-:S03]  /*1bfa0*/  VIADD R7, R6, 0x10 ;  /* 0x0000001006077836 */ /* 0x000fc60000000000 */
        /* <DEDUP_REMOVED lines=48> */
[----:B------:R0:W1:Y:S04]  /*1c2b0*/  SHFL.IDX PT, R7, R0, 0x7, 0x181f ;  /* 0x00f81f0000077f89 */ /* 0x00006800000e0000 */
[----:B------:R2:W-:Y:S01]  /*1c2c0*/  @!P1 LDGSTS.E.BYPASS.LTC128B.128 [R20+0xb400], desc[UR40][R8.64], !P0 ;  /* 0x0b40000008149fae */ /* 0x0005e2000c101d68 */
[----:B0-----:R-:W-:-:S05]  /*1c2d0*/  VIADD R0, R6, 0x80 ;  /* 0x0000008006007836 */ /* 0x001fca0000000000 */
[----:B------:R-:W-:Y:S01]  /*1c2e0*/  ISETP.GE.AND P2, PT, R0, R3, PT ;  /* 0x000000030000720c */ /* 0x000fe20003f46270 */
[----:B------:R-:W-:-:S05]  /*1c2f0*/  VIADD R0, R6, 0x70 ;  /* 0x0000007006007836 */ /* 0x000fca0000000000 */
[----:B------:R-:W-:Y:S02]  /*1c300*/  ISETP.GE.AND P1, PT, R0, R3, PT ;  /* 0x000000030000720c */ /* 0x000fe40003f26270 */
[----:B------:R-:W0:Y:S11]  /*1c310*/  SHFL.IDX PT, R0, R5, RZ, 0x181f ;  /* 0x00181fff05007589 */ /* 0x000e3600000e0000 */
[----:B-1----:R-:W-:-:S05]  /*1c320*/  @!P1 LEA R7, P3, R21, R7, 0x1 ;  /* 0x0000000715079211 */ /* 0x002fca00078608ff */
[----:B------:R-:W-:Y:S02]  /*1c330*/  @!P1 IMAD.X R4, RZ, RZ, R4, P3 ;  /* 0x000000ffff049224 */ /* 0x000fe400018e0604 */
[----:B--2---:R-:W-:Y:S02]  /*1c340*/  @!P1 IMAD.MOV.U32 R8, RZ, RZ, R7 ;  /* 0x000000ffff089224 */ /* 0x004fe400078e0007 */
        /* <DEDUP_REMOVED lines=25> */
.L_x_1799:
        /* <DEDUP_REMOVED lines=11> */
.L_x_1622:
        /* <DEDUP_REMOVED lines=18> */
.L_x_1800:
[----:B------:R-:W-:Y:S05]  /*1c6b0*/  BSYNC B0 ;  /* 0x0000000000007941 */ /* 0x000fea0003800000 */
.L_x_1623:
        /* <DEDUP_REMOVED lines=19> */
[----:B------:R-:W-:Y:S02]  /*1c7f0*/  LOP3.LUT R3, RZ, R5, RZ, 0x33, !PT ;  /* 0x00000005ff037212 */ /* 0x000fe400078e33ff */
[----:B------:R-:W-:Y:S02]  /*1c800*/  LOP3.LUT R2, RZ, R4, RZ, 0x33, !PT ;  /* 0x00000004ff027212 */ /* 0x000fe400078e33ff */
        /* <DEDUP_REMOVED lines=36> */
.L_x_1631:
[----:B------:R-:W-:Y:S01]  /*1ca50*/  IMAD R2, R5, 0x8, R17 ;  /* 0x0000000805027824 */ /* 0x000fe200078e0211 */
[----:B------:R-:W-:Y:S01]  /*1ca60*/  SHF.L.U32 R3, R9, 0x1f, RZ ;  /* 0x0000001f09037819 */ /* 0x000fe200000006ff */
[----:B------:R-:W-:Y:S03]  /*1ca70*/  BSSY B3, `(.L_x_1632) ;  /* 0x0000003000037945 */ /* 0x000fe60003800000 */
[----:B------:R-:W1:Y:S02]  /*1ca80*/  SYNCS.PHASECHK.TRANS64.TRYWAIT P0, [R2+URZ+0x16840], R3 ;  /* 0x01684003020075a7 */ /* 0x000e64000800017f */
[----:B-1----:R-:W-:Y:S05]  /*1ca90*/  @!P0 BRA `(.L_x_1633) ;  /* 0x0000005800288947 */ /* 0x002fea0003800000 */
.L_x_1801:
[----:B------:R-:W-:Y:S05]  /*1caa0*/  BSYNC B3 ;  /* 0x0000000000037941 */ /* 0x000fea0003800000 */
.L_x_1632:
        /* <DEDUP_REMOVED lines=12> */
.L_x_1635:
[----:B------:R-:W-:Y:S05]  /*1cb70*/  BSYNC B3 ;  /* 0x0000000000037941 */ /* 0x000fea0003800000 */
.L_x_1634:
        /* <DEDUP_REMOVED lines=11> */
.L_x_1636:
        /* <DEDUP_REMOVED lines=15> */
.L_x_1802:
[----:B------:R-:W-:Y:S05]  /*1cd20*/  BSYNC B3 ;  /* 0x0000000000037941 */ /* 0x000fea0003800000 */
.L_x_1637:
        /* <DEDUP_REMOVED lines=12> */
.L_x_1640:
[----:B------:R-:W-:Y:S05]  /*1cdf0*/  BSYNC B3 ;  /* 0x0000000000037941 */ /* 0x000fea0003800000 */
.L_x_1639:
        /* <DEDUP_REMOVED lines=11> */
.L_x_1641:
        /* <DEDUP_REMOVED lines=12> */
.L_x_1630:
[----:B------:R-:W-:Y:S05]  /*1cf70*/  BSYNC B1 ;  /* 0x0000000000017941 */ /* 0x000fea0003800000 */
.L_x_1629:
[----:B------:R-:W2:Y:S01]  /*1cf80*/  LDL.LU R0, [R1+0x1c] ;  /* 0x00001c0001007983 */ /* 0x000ea20000300800 */
[----:B------:R-:W-:Y:S02]  /*1cf90*/  IMAD.MOV.U32 R18, RZ, RZ, R5 ;  /* 0x000000ffff127224 */ /* 0x000fe400078e0005 */
[----:B------:R-:W-:Y:S02]  /*1cfa0*/  IMAD.MOV.U32 R28, RZ, RZ, R9 ;  /* 0x000000ffff1c7224 */ /* 0x000fe400078e0009 */
[----:B--2---:R-:W-:-:S07]  /*1cfb0*/  VIADD R0, R0, 0xfffffffd ;  /* 0xfffffffd00007836 */ /* 0x004fce0000000000 */
.L_x_1628:
[----:B------:R-:W-:Y:S05]  /*1cfc0*/  BSYNC B2 ;  /* 0x0000000000027941 */ /* 0x000fea0003800000 */
.L_x_1627:
[----:B------:R-:W-:-:S05]  /*1cfd0*/  VIADD R3, R10, 0xfffffffe ;  /* 0xfffffffe0a037836 */ /* 0x000fca0000000000 */
[----:B------:R-:W-:-:S13]  /*1cfe0*/  ISETP.NE.AND P0, PT, R3, R4, PT ;  /* 0x000000040300720c */ /* 0x000fda0003f05270 */
[----:B------:R-:W-:Y:S05]  /*1cff0*/  @!P0 BRA `(.L_x_1626) ;  /* 0x0000000c00a08947 */ /* 0x000fea0003800000 */
[----:B------:R-:W-:-:S07]  /*1d000*/  IMAD.MOV.U32 R4, RZ, RZ, R19 ;  /* 0x000000ffff047224 */ /* 0x000fce00078e0013 */
.L_x_1668:
        /* <DEDUP_REMOVED lines=32> */
.L_x_1644:
[----:B------:R-:W-:Y:S01]  /*1d210*/  IMAD R2, R6, 0x8, R17 ;  /* 0x0000000806027824 */ /* 0x000fe200078e0211 */
[----:B------:R-:W-:Y:S01]  /*1d220*/  SHF.L.U32 R3, R7, 0x1f, RZ ;  /* 0x0000001f07037819 */ /* 0x000fe200000006ff */
[----:B------:R-:W-:Y:S03]  /*1d230*/  BSSY B2, `(.L_x_1645) ;  /* 0x0000003000027945 */ /* 0x000fe60003800000 */
[----:B------:R-:W1:Y:S02]  /*1d240*/  SYNCS.PHASECHK.TRANS64.TRYWAIT P0, [R2+URZ+0x16840], R3 ;  /* 0x01684003020075a7 */ /* 0x000e64000800017f */
[----:B-1----:R-:W-:Y:S05]  /*1d250*/  @!P0 BRA `(.L_x_1646) ;  /* 0x0000005000608947 */ /* 0x002fea0003800000 */
.L_x_1803:
[----:B------:R-:W-:Y:S05]  /*1d260*/  BSYNC B2 ;  /* 0x0000000000027941 */ /* 0x000fea0003800000 */
.L_x_1645:
        /* <DEDUP_REMOVED lines=12> */
.L_x_1648:
[----:B------:R-:W-:Y:S05]  /*1d330*/  BSYNC B2 ;  /* 0x0000000000027941 */ /* 0x000fea0003800000 */
.L_x_1647:
        /* <DEDUP_REMOVED lines=11> */
.L_x_1649:
        /* <DEDUP_REMOVED lines=15> */
.L_x_1804:
[----:B------:R-:W-:Y:S05]  /*1d4e0*/  BSYNC B2 ;  /* 0x0000000000027941 */ /* 0x000fea0003800000 */
.L_x_1650:
        /* <DEDUP_REMOVED lines=11> */
.L_x_1653:
[----:B------:R-:W-:Y:S05]  /*1d5a0*/  BSYNC B2 ;  /* 0x0000000000027941 */ /* 0x000fea0003800000 */
.L_x_1652:
        /* <DEDUP_REMOVED lines=10> */
.L_x_1654:
        /* <DEDUP_REMOVED lines=12> */
.L_x_1643:
[----:B------:R-:W-:Y:S05]  /*1d710*/  BSYNC B1 ;  /* 0x0000000000017941 */ /* 0x000fea0003800000 */
.L_x_1642:
        /* <DEDUP_REMOVED lines=32> */
.L_x_1657:
[----:B------:R-:W-:Y:S01]  /*1d920*/  IMAD R2, R18, 0x8, R17 ;  /* 0x0000000812027824 */ /* 0x000fe200078e0211 */
[----:B------:R-:W-:Y:S01]  /*1d930*/  SHF.L.U32 R3, R28, 0x1f, RZ ;  /* 0x0000001f1c037819 */ /* 0x000fe200000006ff */
[----:B------:R-:W-:Y:S03]  /*1d940*/  BSSY B2, `(.L_x_1658) ;  /* 0x0000003000027945 */ /* 0x000fe60003800000 */
[----:B------:R-:W1:Y:S02]  /*1d950*/  SYNCS.PHASECHK.TRANS64.TRYWAIT P0, [R2+URZ+0x16840], R3 ;  /* 0x01684003020075a7 */ /* 0x000e64000800017f */
[----:B-1----:R-:W-:Y:S05]  /*1d960*/  @!P0 BRA `(.L_x_1659) ;  /* 0x0000004800c48947 */ /* 0x002fea0003800000 */
.L_x_1805:
[----:B------:R-:W-:Y:S05]  /*1d970*/  BSYNC B2 ;  /* 0x0000000000027941 */ /* 0x000fea0003800000 */
.L_x_1658:
        /* <DEDUP_REMOVED lines=12> */
.L_x_1661:
[----:B------:R-:W-:Y:S05]  /*1da40*/  BSYNC B2 ;  /* 0x0000000000027941 */ /* 0x000fea0003800000 */
.L_x_1660:
        /* <DEDUP_REMOVED lines=12> */
.L_x_1662:
        /* <DEDUP_REMOVED lines=15> */
.L_x_1806:
[----:B------:R-:W-:Y:S05]  /*1dc00*/  BSYNC B2 ;  /* 0x0000000000027941 */ /* 0x000fea0003800000 */
.L_x_1663:
        /* <DEDUP_REMOVED lines=11> */
.L_x_1666:
[----:B------:R-:W-:Y:S05]  /*1dcc0*/  BSYNC B2 ;  /* 0x0000000000027941 */ /* 0x000fea0003800000 */
.L_x_1665:
        /* <DEDUP_REMOVED lines=10> */
.L_x_1667:
        /* <DEDUP_REMOVED lines=12> */
.L_x_1656:
[----:B------:R-:W-:Y:S05]  /*1de30*/  BSYNC B1 ;  /* 0x0000000000017941 */ /* 0x000fea0003800000 */
.L_x_1655:
[----:B------:R-:W2:Y:S01]  /*1de40*/  LDL R2, [R1+0x8] ;  /* 0x0000080001027983 */ /* 0x000ea20000100800 */
[----:B------:R-:W-:Y:S01]  /*1de50*/  VIADD R0, R0, 0xfffffffe ;  /* 0xfffffffe00007836 */ /* 0x000fe20000000000 */
[----:B--2---:R-:W-:-:S13]  /*1de60*/  ISETP.GT.AND P0, PT, R9, R2, PT ;  /* 0x000000020900720c */ /* 0x004fda0003f04270 */
[----:B------:R-:W-:Y:S05]  /*1de70*/  @P0 BRA `(.L_x_1668) ;  /* 0xfffffff000640947 */ /* 0x000fea000383ffff */
.L_x_1626:
[----:B------:R-:W-:Y:S05]  /*1de80*/  BSYNC B0 ;  /* 0x0000000000007941 */ /* 0x000fea0003800000 */
.L_x_1625:
        /* <DEDUP_REMOVED lines=17> */
.L_x_1670:
[----:B------:R-:W-:Y:S05]  /*1dfa0*/  BSYNC B0 ;  /* 0x0000000000007941 */ /* 0x000fea0003800000 */
.L_x_1669:
        /* <DEDUP_REMOVED lines=9> */
.L_x_1807:
[----:B------:R-:W-:Y:S05]  /*1e040*/  BSYNC B1 ;  /* 0x0000000000017941 */ /* 0x000fea0003800000 */
.L_x_1673:
        /* <DEDUP_REMOVED lines=9> */
.L_x_1676:
[----:B------:R-:W-:Y:S05]  /*1e0e0*/  BSYNC B1 ;  /* 0x0000000000017941 */ /* 0x000fea0003800000 */
.L_x_1675:
        /* <DEDUP_REMOVED lines=10> */
.L_x_1677:
        /* <DEDUP_REMOVED lines=10> */
.L_x_1672:
[----:B------:R-:W-:Y:S05]  /*1e230*/  BSYNC B0 ;  /* 0x0000000000007941 */ /* 0x000fea0003800000 */
.L_x_1671:
[----:B------:R-:W-:-:S05]  /*1e240*/  VIADD R18, R18, 0x1 ;  /* 0x0000000112127836 */ /* 0x000fca0000000000 */
[----:B------:R-:W-:-:S04]  /*1e250*/  ISETP.NE.AND P0, PT, R18, 0x2, PT ;  /* 0x000000021200780c */ /* 0x000fc80003f05270 */
[----:B------:R-:W-:Y:S02]  /*1e260*/  SEL R3, RZ, 0x1, P0 ;  /* 0x00000001ff037807 */ /* 0x000fe40000000000 */
[----:B------:R-:W-:Y:S02]  /*1e270*/  SEL R18, R18, RZ, P0 ;  /* 0x000000ff12127207 */ /* 0x000fe40000000000 */
[----:B------:R-:W-:-:S07]  /*1e280*/  LOP3.LUT R28, R28, R3, RZ, 0x3c, !PT ;  /* 0x000000031c1c7212 */ /* 0x000fce00078e3cff */
.L_x_1607:
[----:B------:R-:W-:Y:S05]  /*1e290*/  BSYNC B7 ;  /* 0x0000000000077941 */ /* 0x000fea0003800000 */
.L_x_1605:
        /* <DEDUP_REMOVED lines=8> */
[----:B------:R0:W2:Y:S01]  /*1e320*/  LDS.128 R24, [R17+0x168d0] ;  /* 0x0168d00011187984 */ /* 0x0000a20000000c00 */
[----:B------:R-:W-:Y:S06]  /*1e330*/  BAR.ARV 0x4, 0x200 ;  /* 0x0108000000007b1d */ /* 0x000fec0000002000 */
[----:B------:R-:W-:Y:S05]  /*1e340*/  BRA `(.L_x_1679) ;  /* 0x0000000c00d47947 */ /* 0x000fea0003800000 */
.L_x_1678:
[----:B------:R-:W0:Y:S01]  /*1e350*/  S2R R0, SR_TID.X ;  /* 0x0000000000007919 */ /* 0x000e220000002100 */
[----:B------:R-:W-:Y:S01]  /*1e360*/  UMOV UR4, 0xffffffff ;  /* 0xffffffff00047882 */ /* 0x000fe20000000000 */
[----:B0-----:R-:W-:-:S04]  /*1e370*/  LOP3.LUT R8, R0, 0x1f, RZ, 0xc0, !PT ;  /* 0x0000001f00087812 */ /* 0x001fc800078ec0ff */
[----:B------:R-:W-:Y:S01]  /*1e380*/  ISETP.NE.AND P0, PT, R8, 0x1f, PT ;  /* 0x0000001f0800780c */ /* 0x000fe20003f05270 */
[----:B------:R-:W-:-:S12]  /*1e390*/  BRA.DIV UR4, `(.L_x_1680) ;  /* 0x0000004204747947 */ /* 0x000fd8000b800000 */
[----:B------:R-:W-:Y:S01]  /*1e3a0*/  IMAD.IADD R9, R27, 0x1, R8 ;  /* 0x000000011b097824 */ /* 0x000fe200078e0208 */
[----:B------:R-:W-:-:S04]  /*1e3b0*/  ULDC UR4, c[0x0][0xc3c] ;  /* 0x00030f0000047ab9 */ /* 0x000fc80000000800 */
[----:B------:R-:W-:-:S13]  /*1e3c0*/  ISETP.GE.OR P1, PT, R9, UR4, !P0 ;  /* 0x0000000409007c0c */ /* 0x000fda000c726670 */
[----:B------:R-:W0:Y:S08]  /*1e3d0*/  @!P1 LDC.64 R2, c[0x0][0xc80] ;  /* 0x00032000ff029b82 */ /* 0x000e300000000a00 */
[----:B-1----:R-:W1:Y:S01]  /*1e3e0*/  @!P1 LDC.64 R4, c[0x0][0xc78] ;  /* 0x00031e00ff049b82 */ /* 0x002e620000000a00 */
        /* <DEDUP_REMOVED lines=33> */
.L_x_1817:
[----:B------:R-:W-:Y:S02]  /*1e600*/  ULDC UR4, c[0x0][0xc38] ;  /* 0x00030e0000047ab9 */ /* 0x000fe40000000800 */
[----:B------:R-:W-:-:S04]  /*1e610*/  IMAD.U32 R4, RZ, RZ, UR4 ;  /* 0x00000004ff047e24 */ /* 0x000fc8000f8e00ff */
[----:B-1----:R-:W-:-:S04]  /*1e620*/  IMAD R3, R14, R4, RZ ;  /* 0x000000040e037224 */ /* 0x002fc800078e02ff */
[----:B------:R-:W-:-:S05]  /*1e630*/  IMAD.IADD R6, R6, 0x1, R3 ;  /* 0x0000000106067824 */ /* 0x000fca00078e0203 */
[----:B------:R-:W-:-:S13]  /*1e640*/  ISETP.GT.AND P6, PT, R6, R0, PT ;  /* 0x000000000600720c */ /* 0x000fda0003fc4270 */
[----:B------:R-:W-:Y:S05]  /*1e650*/  @P6 BRA `(.L_x_1681) ;  /* 0x0000000000a46947 */ /* 0x000fea0003800000 */
.L_x_1684:
[----:B0-----:R-:W0:Y:S01]  /*1e660*/  LDC R2, c[0x0][0xc3c] ;  /* 0x00030f00ff027b82 */ /* 0x001e220000000800 */
[----:B------:R-:W-:-:S05]  /*1e670*/  VIADD R27, R27, 0x1f ;  /* 0x0000001f1b1b7836 */ /* 0x000fca0000000000 */
[----:B0-----:R-:W-:-:S13]  /*1e680*/  ISETP.GE.AND P6, PT, R27, R2, PT ;  /* 0x000000021b00720c */ /* 0x001fda0003fc6270 */
[----:B------:R-:W-:Y:S05]  /*1e690*/  @P6 BRA `(.L_x_1682) ;  /* 0x0000000800bc6947 */ /* 0x000fea0003800000 */
[----:B------:R-:W0:Y:S01]  /*1e6a0*/  S2R R3, SR_TID.X ;  /* 0x0000000000037919 */ /* 0x000e220000002100 */
        /* <DEDUP_REMOVED lines=30> */
.L_x_1825:
[----:B------:R-:W-:Y:S02]  /*1e890*/  ULDC UR4, c[0x0][0xc38] ;  /* 0x00030e0000047ab9 */ /* 0x000fe40000000800 */
[----:B------:R-:W-:-:S04]  /*1e8a0*/  IMAD.U32 R4, RZ, RZ, UR4 ;  /* 0x00000004ff047e24 */ /* 0x000fc8000f8e00ff */
[----:B-1----:R-:W-:-:S04]  /*1e8b0*/  IMAD R3, R14, R4, RZ ;  /* 0x000000040e037224 */ /* 0x002fc800078e02ff */
[----:B------:R-:W-:-:S05]  /*1e8c0*/  IMAD.IADD R6, R3, 0x1, R6 ;  /* 0x0000000103067824 */ /* 0x000fca00078e0206 */
[----:B------:R-:W-:-:S13]  /*1e8d0*/  ISETP.GT.AND P6, PT, R6, R0, PT ;  /* 0x000000000600720c */ /* 0x000fda0003fc4270 */
[----:B------:R-:W-:Y:S05]  /*1e8e0*/  @!P6 BRA `(.L_x_1684) ;  /* 0xfffffffc005ce947 */ /* 0x000fea000383ffff */
.L_x_1681:
[----:B------:R-:W-:Y:S01]  /*1e8f0*/  IMAD.IADD R6, R6, 0x1, -R3 ;  /* 0x0000000106067824 */ /* 0x000fe200078e0a03 */
[----:B------:R-:W-:-:S03]  /*1e900*/  UMOV UR4, 0xffffffff ;  /* 0xffffffff00047882 */ /* 0x000fc60000000000 */
[----:B------:R-:W-:-:S05]  /*1e910*/  IMAD R3, R2, R4, R6 ;  /* 0x0000000402037224 */ /* 0x000fca00078e0206 */
[----:B------:R-:W-:Y:S01]  /*1e920*/  ISETP.GT.AND P6, PT, R3, R0, PT ;  /* 0x000000000300720c */ /* 0x000fe20003fc4270 */
[----:B------:R-:W-:-:S12]  /*1e930*/  BRA.DIV UR4, `(.L_x_1685) ;  /* 0x0000004204fc7947 */ /* 0x000fd8000b800000 */
[----:B------:R-:W-:-:S04]  /*1e940*/  VOTE.ANY R3, PT, !P6 ;  /* 0x0000000000037806 */ /* 0x000fc800070e0100 */
[----:B------:R-:W1:Y:S02]  /*1e950*/  POPC R7, R3 ;  /* 0x0000000300077309 */ /* 0x000e640000000000 */
[----:B-1----:R1:W2:Y:S01]  /*1e960*/  SHFL.IDX PT, R25, R25, R7, 0x1f ;  /* 0x00001f0719197589 */ /* 0x0022a200000e0000 */
[----:B------:R-:W-:-:S03]  /*1e970*/  IMAD.IADD R27, R7, 0x1, R27 ;  /* 0x00000001071b7824 */ /* 0x000fc600078e021b */
[----:B------:R1:W3:Y:S04]  /*1e980*/  SHFL.IDX PT, R5, R5, R7, 0x1f ;  /* 0x00001f0705057589 */ /* 0x0002e800000e0000 */
.L_x_1830:
[----:B------:R-:W-:-:S13]  /*1e990*/  ISETP.NE.AND P0, PT, R3, RZ, PT ;  /* 0x000000ff0300720c */ /* 0x000fda0003f05270 */
[----:B------:R-:W-:Y:S05]  /*1e9a0*/  @!P0 BRA `(.L_x_1686) ;  /* 0x0000000000108947 */ /* 0x000fea0003800000 */
[----:B------:R-:W-:Y:S01]  /*1e9b0*/  UMOV UR4, 0xffffffff ;  /* 0xffffffff00047882 */ /* 0x000fe20000000000 */
[----:B------:R-:W-:Y:S02]  /*1e9c0*/  VIADD R12, R7, 0xffffffff ;  /* 0xffffffff070c7836 */ /* 0x000fe40000000000 */
[----:B------:R-:W-:Y:S05]  /*1e9d0*/  BRA.DIV UR4, `(.L_x_1687) ;  /* 0x0000004604347947 */ /* 0x000fea000b800000 */
[----:B------:R4:W0:Y:S02]  /*1e9e0*/  SHFL.IDX PT, R24, R2, R12, 0x1f ;  /* 0x00001f0c02187589 */ /* 0x00082400000e0000 */
.L_x_1686:
[----:B---3--:R-:W-:Y:S01]  /*1e9f0*/  ISETP.NE.AND P0, PT, R5, 0x1, PT ;  /* 0x000000010500780c */ /* 0x008fe20003f05270 */
[----:B0-----:R-:W-:-:S04]  /*1ea00*/  IMAD R24, R24, R4, R6 ;  /* 0x0000000418187224 */ /* 0x001fc800078e0206 */
[----:B------:R-:W-:-:S08]  /*1ea10*/  IMAD.IADD R0, R0, 0x1, -R24 ;  /* 0x0000000100007824 */ /* 0x000fd000078e0a18 */
[----:B------:R-:W-:Y:S05]  /*1ea20*/  @!P0 BRA `(.L_x_1688) ;  /* 0x0000000000dc8947 */ /* 0x000fea0003800000 */
[----:B--2---:R-:W-:Y:S01]  /*1ea30*/  IABS R6, R25 ;  /* 0x0000001900067213 */ /* 0x004fe20000000000 */
[----:B----4-:R-:W-:Y:S01]  /*1ea40*/  IMAD.MOV.U32 R2, RZ, RZ, RZ ;  /* 0x000000ffff027224 */ /* 0x010fe200078e00ff */
[----:B------:R-:W-:Y:S02]  /*1ea50*/  IABS R4, R5 ;  /* 0x0000000500047213 */ /* 0x000fe40000000000 */
[----:B-1----:R-:W0:Y:S08]  /*1ea60*/  I2F.RP R7, R6 ;  /* 0x0000000600077306 */ /* 0x002e300000209400 */
[----:B------:R-:W-:Y:S08]  /*1ea70*/  I2F.RP R10, R4 ;  /* 0x00000004000a7306 */ /* 0x000ff00000209400 */
[----:B0-----:R-:W0:Y:S02]  /*1ea80*/  MUFU.RCP R7, R7 ;  /* 0x0000000700077308 */ /* 0x001e240000001000 */
[----:B0-----:R-:W-:Y:S01]  /*1ea90*/  VIADD R8, R7, 0xffffffe ;  /* 0x0ffffffe07087836 */ /* 0x001fe20000000000 */
[----:B------:R-:W-:-:S05]  /*1eaa0*/  IABS R7, R25 ;  /* 0x0000001900077213 */ /* 0x000fca0000000000 */
[----:B------:R0:W1:Y:S02]  /*1eab0*/  F2I.FTZ.U32.TRUNC.NTZ R3, R8 ;  /* 0x0000000800037305 */ /* 0x000064000021f000 */
[----:B0-----:R-:W-:Y:S01]  /*1eac0*/  IABS R8, R0 ;  /* 0x0000000000087213 */ /* 0x001fe20000000000 */
[----:B-1----:R-:W-:-:S04]  /*1ead0*/  IMAD.MOV R9, RZ, RZ, -R3 ;  /* 0x000000ffff097224 */ /* 0x002fc800078e0a03 */
        /* <DEDUP_REMOVED lines=33> */
[----:B------:R-:W-:Y:S01]  /*1ecf0*/  ISETP.GE.AND P2, PT, R3, RZ, PT ;  /* 0x000000ff0300720c */ /* 0x000fe20003f46270 */
[----:B------:R-:W-:-:S04]  /*1ed00*/  IMAD.MOV R3, RZ, RZ, -R7 ;  /* 0x000000ffff037224 */ /* 0x000fc800078e0a07 */
[----:B------:R-:W-:Y:S02]  /*1ed10*/  IMAD R3, R25, R3, R0 ;  /* 0x0000000319037224 */ /* 0x000fe400078e0200 */
        /* <DEDUP_REMOVED lines=8> */
.L_x_1688:
[----:B----4-:R-:W0:Y:S02]  /*1eda0*/  LDC.64 R2, c[0x0][0xc90] ;  /* 0x00032400ff027b82 */ /* 0x010e240000000a00 */
[----:B0-----:R-:W-:-:S05]  /*1edb0*/  IMAD.WIDE R2, R27, 0x4, R2 ;  /* 0x000000041b027825 */ /* 0x001fca00078e0202 */
[----:B------:R0:W2:Y:S02]  /*1edc0*/  LDG.E R6, desc[UR40][R2.64] ;  /* 0x0000002802067981 */ /* 0x0000a4000c1e1900 */
[----:B0-----:R-:W-:Y:S02]  /*1edd0*/  IMAD.MOV.U32 R2, RZ, RZ, RZ ;  /* 0x000000ffff027224 */ /* 0x001fe400078e00ff */
[----:B--2---:R-:W-:-:S05]  /*1ede0*/  IMAD R5, R25, R6, RZ ;  /* 0x0000000619057224 */ /* 0x004fca00078e02ff */
[----:B-1----:R-:W-:-:S04]  /*1edf0*/  IABS R7, R5 ;  /* 0x0000000500077213 */ /* 0x002fc80000000000 */
        /* <DEDUP_REMOVED lines=54> */
.L_x_1689:
[----:B------:R-:W-:-:S05]  /*1f160*/  LOP3.LUT R0, RZ, R3, RZ, 0x33, !PT ;  /* 0x00000003ff007212 */ /* 0x000fca00078e33ff */
[----:B------:R-:W-:Y:S01]  /*1f170*/  IMAD.IADD R25, R25, 0x1, R0 ;  /* 0x0000000119197824 */ /* 0x000fe200078e0200 */
[----:B------:R-:W-:Y:S06]  /*1f180*/  BRA `(.L_x_1690) ;  /* 0x00000000001c7947 */ /* 0x000fec0003800000 */
.L_x_1682:
[----:B------:R-:W-:Y:S01]  /*1f190*/  UMOV UR4, URZ ;  /* 0x0000003f00047c82 */ /* 0x000fe20008000000 */
[----:B------:R-:W-:Y:S01]  /*1f1a0*/  UMOV UR5, URZ ;  /* 0x0000003f00057c82 */ /* 0x000fe20008000000 */
[----:B------:R-:W-:Y:S01]  /*1f1b0*/  ULDC UR6, c[0x0][0xc3c] ;  /* 0x00030f0000067ab9 */ /* 0x000fe20000000800 */
[----:B------:R-:W-:Y:S02]  /*1f1c0*/  IMAD.MOV.U32 R24, RZ, RZ, R0 ;  /* 0x000000ffff187224 */ /* 0x000fe400078e0000 */
[----:B------:R-:W-:Y:S02]  /*1f1d0*/  IMAD.U32 R25, RZ, RZ, UR4 ;  /* 0x00000004ff197e24 */ /* 0x000fe4000f8e00ff */
[----:B------:R-:W-:Y:S02]  /*1f1e0*/  IMAD.U32 R26, RZ, RZ, UR5 ;  /* 0x00000005ff1a7e24 */ /* 0x000fe4000f8e00ff */
[----:B------:R-:W-:-:S07]  /*1f1f0*/  IMAD.U32 R27, RZ, RZ, UR6 ;  /* 0x00000006ff1b7e24 */ /* 0x000fce000f8e00ff */
.L_x_1690:
[----:B------:R-:W0:Y:S01]  /*1f200*/  S2R R0, SR_TID.X ;  /* 0x0000000000007919 */ /* 0x000e220000002100 */
[----:B------:R-:W-:Y:S05]  /*1f210*/  WARPSYNC.ALL ;  /* 0x0000000000007948 */ /* 0x000fea0003800000 */
[----:B------:R-:W-:Y:S01]  /*1f220*/  BAR.SYNC.DEFER_BLOCKING 0x4, 0x200 ;  /* 0x0108000000007b1d */ /* 0x000fe20000010000 */
[----:B0-----:R-:W-:-:S04]  /*1f230*/  LOP3.LUT R0, R0, 0x1f, RZ, 0xc0, !PT ;  /* 0x0000001f00007812 */ /* 0x001fc800078ec0ff */
[----:B------:R-:W-:-:S13]  /*1f240*/  ISETP.NE.AND P0, PT, R0, RZ, PT ;  /* 0x000000ff0000720c */ /* 0x000fda0003f05270 */
[----:B------:R-:W0:Y:S01]  /*1f250*/  @!P0 S2R R3, SR_CgaCtaId ;  /* 0x0000000000038919 */ /* 0x000e220000008800 */
[----:B------:R-:W-:-:S04]  /*1f260*/  @!P0 MOV R0, 0x400 ;  /* 0x0000040000008802 */ /* 0x000fc80000000f00 */
[----:B0-----:R-:W-:-:S05]  /*1f270*/  @!P0 LEA R17, R3, R0, 0x18 ;  /* 0x0000000003118211 */ /* 0x001fca00078ec0ff */
[----:B------:R3:W-:Y:S01]  /*1f280*/  @!P0 STS.128 [R17+0x168d0], R24 ;  /* 0x0168d01811008388 */ /* 0x0007e20000000c00 */
[----:B------:R-:W-:Y:S06]  /*1f290*/  BAR.ARV 0x5, 0x200 ;  /* 0x0148000000007b1d */ /* 0x000fec0000002000 */
.L_x_1679:
[----:B------:R-:W-:Y:S02]  /*1f2a0*/  ULDC UR4, c[0x0][0xc3c] ;  /* 0x00030f0000047ab9 */ /* 0x000fe40000000800 */
[----:B--2---:R-:W-:-:S13]  /*1f2b0*/  ISETP.GE.AND P0, PT, R27, UR4, PT ;  /* 0x000000041b007c0c */ /* 0x004fda000bf06270 */
[----:B------:R-:W-:Y:S05]  /*1f2c0*/  @!P0 BRA `(.L_x_1691) ;  /* 0xffffff9800848947 */ /* 0x000fea000383ffff */
[----:B------:R-:W-:Y:S05]  /*1f2d0*/  BSYNC B8 ;  /* 0x0000000000087941 */ /* 0x000fea0003800000 */
.L_x_1549:
[----:B0-----:R-:W2:Y:S01]  /*1f2e0*/  LDL.LU R0, [R1+0x34] ;  /* 0x0000340001007983 */ /* 0x001ea20000300800 */
[----:B------:R-:W-:Y:S01]  /*1f2f0*/  BSSY B0, `(.L_x_1692) ;  /* 0x000000b000007945 */ /* 0x000fe20003800000 */
[----:B-1----:R-:W0:Y:S01]  /*1f300*/  S2R R5, SR_CgaCtaId ;  /* 0x0000000000057919 */ /* 0x002e220000008800 */
        /* <DEDUP_REMOVED lines=9> */
.L_x_1833:
[----:B------:R-:W-:Y:S05]  /*1f3a0*/  BSYNC B0 ;  /* 0x0000000000007941 */ /* 0x000fea0003800000 */
.L_x_1692:
[----:B------:R-:W-:-:S03]  /*1f3b0*/  UMOV UR4, 0xffffffff ;  /* 0xffffffff00047882 */ /* 0x000fc60000000000 */
[----:B------:R-:W-:Y:S05]  /*1f3c0*/  BRA.DIV UR4, `(.L_x_1694) ;  /* 0x0000003a04f47947 */ /* 0x000fea000b800000 */
[----:B0-----:R-:W0:Y:S02]  /*1f3d0*/  S2R R0, SR_TID.X ;  /* 0x0000000000007919 */ /* 0x001e240000002100 */
[----:B0-----:R-:W-:-:S04]  /*1f3e0*/  SHF.R.U32.HI R0, RZ, 0x5, R0 ;  /* 0x00000005ff007819 */ /* 0x001fc80000011600 */
[----:B------:R-:W-:-:S05]  /*1f3f0*/  LOP3.LUT R0, R0, 0x3, RZ, 0xc0, !PT ;  /* 0x0000000300007812 */ /* 0x000fca00078ec0ff */
[----:B------:R0:W1:Y:S02]  /*1f400*/  SHFL.IDX PT, R14, R0, RZ, 0x1f ;  /* 0x00001fff000e7589 */ /* 0x00006400000e0000 */
.L_x_1836:
[----:B-1----:R-:W-:-:S13]  /*1f410*/  ISETP.NE.AND P0, PT, R14, RZ, PT ;  /* 0x000000ff0e00720c */ /* 0x002fda0003f05270 */
[----:B------:R-:W-:Y:S05]  /*1f420*/  @P0 BRA `(.L_x_1337) ;  /* 0x0000000000880947 */ /* 0x000fea0003800000 */
[----:B------:R-:W-:-:S03]  /*1f430*/  UMOV UR4, 0xffffffff ;  /* 0xffffffff00047882 */ /* 0x000fc60000000000 */
[----:B------:R-:W-:Y:S05]  /*1f440*/  BRA.DIV UR4, `(.L_x_1695) ;  /* 0x0000003e04087947 */ /* 0x000fea000b800000 */
[----:B------:R-:W-:-:S13]  /*1f450*/  ELECT P6, URZ, PT ;  /* 0x00000000003f782f */ /* 0x000fda00038c0000 */
.L_x_1839:
[----:B------:R-:W-:Y:S05]  /*1f460*/  @!P6 BRA `(.L_x_1337) ;  /* 0x000000000078e947 */ /* 0x000fea0003800000 */
[----:B0-----:R-:W2:Y:S02]  /*1f470*/  LDL.LU R0, [R1+0x54] ;  /* 0x0000540001007983 */ /* 0x001ea40000300800 */
[----:B--2---:R-:W-:-:S04]  /*1f480*/  LOP3.LUT R0, R0, 0x2, RZ, 0xfc, !PT ;  /* 0x0000000200007812 */ /* 0x004fc800078efcff */
[----:B------:R-:W-:-:S13]  /*1f490*/  ISETP.NE.AND P2, PT, R0, 0x3, PT ;  /* 0x000000030000780c */ /* 0x000fda0003f45270 */
[----:B------:R-:W-:Y:S05]  /*1f4a0*/  @!P2 BRA `(.L_x_1696) ;  /* 0x000000000004a947 */ /* 0x000fea0003800000 */
[----:B------:R-:W-:Y:S01]  /*1f4b0*/  BPT.TRAP 0x1 ;  /* 0x000000040000795c */ /* 0x000fe20000300000 */
.L_x_1696:
        /* <DEDUP_REMOVED lines=12> */
.L_x_1840:
[----:B------:R-:W1:Y:S02]  /*1f580*/  SYNCS.PHASECHK.TRANS64.TRYWAIT P0, [R3+URZ], R0 ;  /* 0x00000000030075a7 */ /* 0x000e64000800017f */
[----:B-1----:R-:W-:Y:S05]  /*1f590*/  @!P0 BRA `(.L_x_1698) ;  /* 0x0000003800e88947 */ /* 0x002fea0003800000 */
.L_x_1841:
[----:B------:R-:W-:Y:S05]  /*1f5a0*/  @!P2 BRA `(.L_x_1699) ;  /* 0x000000000004a947 */ /* 0x000fea0003800000 */
[----:B------:R-:W-:Y:S01]  /*1f5b0*/  BPT.TRAP 0x1 ;  /* 0x000000040000795c */ /* 0x000fe20000300000 */
.L_x_1699:
[----:B-1----:R-:W-:-:S04]  /*1f5c0*/  VIADD R3, R9, 0x16860 ;  /* 0x0001686009037836 */ /* 0x002fc80000000000 */
[----:B------:R-:W-:-:S04]  /*1f5d0*/  IMAD R5, R18, 0x8, R3 ;  /* 0x0000000812057824 */ /* 0x000fc800078e0203 */
[----:B------:R-:W1:Y:S02]  /*1f5e0*/  SYNCS.PHASECHK.TRANS64.TRYWAIT P0, [R5+URZ], R2 ;  /* 0x00000002050075a7 */ /* 0x000e64000800017f */
[----:B-1----:R-:W-:Y:S05]  /*1f5f0*/  @!P0 BRA `(.L_x_1700) ;  /* 0x0000003800e48947 */ /* 0x002fea0003800000 */
.L_x_1842:
[----:B------:R-:W-:-:S07]  /*1f600*/  IMAD R3, R4, 0x8, R3 ;  /* 0x0000000804037824 */ /* 0x000fce00078e0203 */
.L_x_1701:
[----:B--2---:R2:W4:Y:S02]  /*1f610*/  SYNCS.PHASECHK.TRANS64.TRYWAIT P0, [R3+URZ], R0 ;  /* 0x00000000030075a7 */ /* 0x004524000800017f */
[----:B----4-:R-:W-:Y:S05]  /*1f620*/  @!P0 NANOSLEEP.SYNCS 0x989680 ;  /* 0x009896800000895d */ /* 0x010fea0003900000 */
[----:B------:R-:W4:Y:S02]  /*1f630*/  @!P0 SYNCS.PHASECHK.TRANS64 P0, [R3+URZ], R0 ;  /* 0x00000000030085a7 */ /* 0x000f24000800007f */
[----:B----4-:R-:W-:Y:S05]  /*1f640*/  @!P0 BRA `(.L_x_1701) ;  /* 0xfffffffc00f08947 */ /* 0x010fea000383ffff */
.L_x_1337:
[----:B------:R-:W-:Y:S05]  /*1f650*/  BSYNC B9 ;  /* 0x0000000000097941 */ /* 0x000fea0003800000 */
.L_x_1334:
[----:B------:R-:W-:Y:S05]  /*1f660*/  EXIT ;  /* 0x000000000000794d */ /* 0x000fea0003800000 */
.L_x_1365:
[----:B0-----:R0:W1:Y:S02]  /*1f670*/  SYNCS.PHASECHK.TRANS64.TRYWAIT P6, [R77+URZ+0x16890], R89 ;  /* 0x016890594d0075a7 */ /* 0x00106400080c017f */
[----:B-1----:R-:W-:Y:S05]  /*1f680*/  @!P6 NANOSLEEP.SYNCS 0x989680 ;  /* 0x009896800000e95d */ /* 0x002fea0003900000 */
[----:B------:R-:W1:Y:S02]  /*1f690*/  @!P6 SYNCS.PHASECHK.TRANS64 P6, [R77+URZ+0x16890], R89 ;  /* 0x016890594d00e5a7 */ /* 0x000e6400080c007f */
[----:B-1----:R-:W-:Y:S05]  /*1f6a0*/  @!P6 BRA `(.L_x_1365) ;  /* 0xfffffffc00f0e947 */ /* 0x002fea000383ffff */
[----:B------:R-:W-:Y:S05]  /*1f6b0*/  BRA `(.L_x_1702) ;  /* 0xfffffe3800bc7947 */ /* 0x000fea000383ffff */
.L_x_1385:
[----:B0-----:R0:W1:Y:S02]  /*1f6c0*/  SYNCS.PHASECHK.TRANS64.TRYWAIT P5, [R77+URZ+0x16890], R89 ;  /* 0x016890594d0075a7 */ /* 0x00106400080a017f */
[----:B-1----:R-:W-:Y:S05]  /*1f6d0*/  @!P5 NANOSLEEP.SYNCS 0x989680 ;  /* 0x009896800000d95d */ /* 0x002fea0003900000 */
[----:B------:R-:W1:Y:S02]  /*1f6e0*/  @!P5 SYNCS.PHASECHK.TRANS64 P5, [R77+URZ+0x16890], R89 ;  /* 0x016890594d00d5a7 */ /* 0x000e6400080a007f */
[----:B-1----:R-:W-:Y:S05]  /*1f6f0*/  @!P5 BRA `(.L_x_1385) ;  /* 0xfffffffc00f0d947 */ /* 0x002fea000383ffff */
[----:B------:R-:W-:Y:S05]  /*1f700*/  BRA `(.L_x_1703) ;  /* 0xfffffe4c00907947 */ /* 0x000fea000383ffff */
.L_x_1394:
[----:B0-----:R0:W1:Y:S02]  /*1f710*/  SYNCS.PHASECHK.TRANS64.TRYWAIT P4, [R77+URZ+0x16890], R89 ;  /* 0x016890594d0075a7 */ /* 0x001064000808017f */
[----:B-1----:R-:W-:Y:S05]  /*1f720*/  @!P4 NANOSLEEP.SYNCS 0x989680 ;  /* 0x009896800000c95d */ /* 0x002fea0003900000 */
[----:B------:R-:W1:Y:S02]  /*1f730*/  @!P4 SYNCS.PHASECHK.TRANS64 P4, [R77+URZ+0x16890], R89 ;  /* 0x016890594d00c5a7 */ /* 0x000e64000808007f */
[----:B-1----:R-:W-:Y:S05]  /*1f740*/  @!P4 BRA `(.L_x_1394) ;  /* 0xfffffffc00f0c947 */ /* 0x002fea000383ffff */
[----:B------:R-:W-:Y:S05]  /*1f750*/  BRA `(.L_x_1704) ;  /* 0xfffffe5c00f47947 */ /* 0x000fea000383ffff */
.L_x_1400:
[----:B--2---:R2:W3:Y:S02]  /*1f760*/  SYNCS.PHASECHK.TRANS64.TRYWAIT P3, [R77+URZ+0x168b0], R89 ;  /* 0x0168b0594d0075a7 */ /* 0x0044e4000806017f */
[----:B---3--:R-:W-:Y:S05]  /*1f770*/  @!P3 NANOSLEEP.SYNCS 0x989680 ;  /* 0x009896800000b95d */ /* 0x008fea0003900000 */
[----:B------:R-:W3:Y:S02]  /*1f780*/  @!P3 SYNCS.PHASECHK.TRANS64 P3, [R77+URZ+0x168b0], R89 ;  /* 0x0168b0594d00b5a7 */ /* 0x000ee4000806007f */
[----:B---3--:R-:W-:Y:S05]  /*1f790*/  @!P3 BRA `(.L_x_1400) ;  /* 0xfffffffc00f0b947 */ /* 0x008fea000383ffff */
[----:B------:R-:W-:Y:S05]  /*1f7a0*/  BRA `(.L_x_1705) ;  /* 0xfffffe6000887947 */ /* 0x000fea000383ffff */
.L_x_1418:
[----:B------:R-:W0:Y:S01]  /*1f7b0*/  S2R R0, SR_TID.X ;  /* 0x0000000000007919 */ /* 0x000e220000002100 */
[----:B------:R-:W-:Y:S01]  /*1f7c0*/  BSSY B0, `(.L_x_1706) ;  /* 0x000000c000007945 */ /* 0x000fe20003800000 */
[----:B------:R-:W-:Y:S02]  /*1f7d0*/  IMAD.MOV.U32 R12, RZ, RZ, RZ ;  /* 0x000000ffff0c7224 */ /* 0x000fe400078e00ff */
[----:B------:R-:W-:Y:S02]  /*1f7e0*/  IMAD.MOV.U32 R11, RZ, RZ, 0x1f ;  /* 0x0000001fff0b7424 */ /* 0x000fe400078e00ff */
[----:B------:R-:W-:Y:S02]  /*1f7f0*/  IMAD.MOV.U32 R15, RZ, RZ, -0x1 ;  /* 0xffffffffff0f7424 */ /* 0x000fe400078e00ff */
[----:B0-----:R-:W-:-:S05]  /*1f800*/  VIADD R3, R0, 0xffffff80 ;  /* 0xffffff8000037836 */ /* 0x001fca0000000000 */
[----:B------:R-:W-:-:S04]  /*1f810*/  SHF.R.S32.HI R0, RZ, 0x1f, R3 ;  /* 0x0000001fff007819 */ /* 0x000fc80000011403 */
[----:B------:R-:W-:-:S04]  /*1f820*/  LEA.HI R0, R0, R3, RZ, 0x7 ;  /* 0x0000000300007211 */ /* 0x000fc800078f38ff */
[----:B------:R-:W-:-:S05]  /*1f830*/  SHF.R.S32.HI R0, RZ, 0x7, R0 ;  /* 0x00000007ff007819 */ /* 0x000fca0000011400 */
[----:B------:R-:W-:-:S07]  /*1f840*/  IMAD.MOV.U32 R13, RZ, RZ, R0 ;  /* 0x000000ffff0d7224 */ /* 0x000fce00078e0000 */
[----:B-----5:R-:W-:Y:S05]  /*1f850*/  WARPSYNC.COLLECTIVE R15, `(.L_x_1707) ;  /* 0x000000000f087348 */ /* 0x020fea0003c00000 */
[----:B------:R0:W1:Y:S02]  /*1f860*/  SHFL.IDX P6, R14, R13, R12, R11 ;  /* 0x0000000c0d0e7389 */ /* 0x00006400000c000b */
[----:B01---5:R-:W-:Y:S01]  /*1f870*/  ENDCOLLECTIVE ;  /* 0x000000000000791b */ /* 0x023fe20003800000 */
.L_x_1707:
[----:B------:R-:W-:Y:S05]  /*1f880*/  BSYNC B0 ;  /* 0x0000000000007941 */ /* 0x000fea0003800000 */
.L_x_1706:
[----:B------:R0:W-:Y:S01]  /*1f890*/  STL [R1+0x24], R14 ;  /* 0x0000240e01007387 */ /* 0x0001e20000100800 */
[----:B------:R-:W-:Y:S05]  /*1f8a0*/  BRA `(.L_x_1708) ;  /* 0xfffffe6c00787947 */ /* 0x000fea000383ffff */
.L_x_1430:
[----:B------:R-:W-:Y:S01]  /*1f8b0*/  BSSY B1, `(.L_x_1709) ;  /* 0x0000008000017945 */ /* 0x000fe20003800000 */
[----:B------:R-:W-:Y:S02]  /*1f8c0*/  IMAD.MOV.U32 R13, RZ, RZ, R4 ;  /* 0x000000ffff0d7224 */ /* 0x000fe400078e0004 */
[----:B------:R-:W-:Y:S02]  /*1f8d0*/  IMAD.MOV.U32 R12, RZ, RZ, RZ ;  /* 0x000000ffff0c7224 */ /* 0x000fe400078e00ff */
[----:B------:R-:W-:Y:S02]  /*1f8e0*/  IMAD.MOV.U32 R11, RZ, RZ, 0x1c1f ;  /* 0x00001c1fff0b7424 */ /* 0x000fe400078e00ff */
[----:B------:R-:W-:-:S07]  /*1f8f0*/  IMAD.MOV.U32 R15, RZ, RZ, -0x1 ;  /* 0xffffffffff0f7424 */ /* 0x000fce00078e00ff */
[----:B0-----:R-:W-:Y:S05]  /*1f900*/  WARPSYNC.COLLECTIVE R15, `(.L_x_1710) ;  /* 0x000000000f087348 */ /* 0x001fea0003c00000 */
[----:B0-----:R0:W1:Y:S02]  /*1f910*/  SHFL.IDX P6, R14, R13, R12, R11 ;  /* 0x0000000c0d0e7389 */ /* 0x00106400000c000b */
[----:B01----:R-:W-:Y:S01]  /*1f920*/  ENDCOLLECTIVE ;  /* 0x000000000000791b */ /* 0x003fe20003800000 */
.L_x_1710:
[----:B------:R-:W-:Y:S05]  /*1f930*/  BSYNC B1 ;  /* 0x0000000000017941 */ /* 0x000fea0003800000 */
.L_x_1709:
        /* <DEDUP_REMOVED lines=8> */
.L_x_1711:
[----:B------:R-:W-:Y:S02]  /*1f9c0*/  IMAD.MOV.U32 R13, RZ, RZ, R7 ;  /* 0x000000ffff0d7224 */ /* 0x000fe400078e0007 */
[----:B------:R-:W-:-:S07]  /*1f9d0*/  IMAD.MOV.U32 R2, RZ, RZ, R14 ;  /* 0x000000ffff027224 */ /* 0x000fce00078e000e */
[----:B------:R-:W-:Y:S05]  /*1f9e0*/  WARPSYNC.COLLECTIVE R15, `(.L_x_1712) ;  /* 0x000000000f087348 */ /* 0x000fea0003c00000 */
[----:B------:R0:W1:Y:S02]  /*1f9f0*/  SHFL.IDX P6, R14, R13, R12, R11 ;  /* 0x0000000c0d0e7389 */ /* 0x00006400000c000b */
[----:B01----:R-:W-:Y:S01]  /*1fa00*/  ENDCOLLECTIVE ;  /* 0x000000000000791b */ /* 0x003fe20003800000 */
.L_x_1712:
[----:B------:R-:W-:Y:S02]  /*1fa10*/  IMAD.MOV.U32 R13, RZ, RZ, R6 ;  /* 0x000000ffff0d7224 */ /* 0x000fe400078e0006 */
[----:B------:R-:W-:-:S07]  /*1fa20*/  IMAD.MOV.U32 R5, RZ, RZ, R14 ;  /* 0x000000ffff057224 */ /* 0x000fce00078e000e */
[----:B------:R-:W-:Y:S05]  /*1fa30*/  WARPSYNC.COLLECTIVE R15, `(.L_x_1713) ;  /* 0x000000000f087348 */ /* 0x000fea0003c00000 */
[----:B------:R0:W1:Y:S02]  /*1fa40*/  SHFL.IDX P6, R14, R13, R12, R11 ;  /* 0x0000000c0d0e7389 */ /* 0x00006400000c000b */
[----:B01----:R-:W-:Y:S01]  /*1fa50*/  ENDCOLLECTIVE ;  /* 0x000000000000791b */ /* 0x003fe20003800000 */
.L_x_1713:
[----:B------:R-:W-:Y:S05]  /*1fa60*/  BRA `(.L_x_1714) ;  /* 0xfffffe7400047947 */ /* 0x000fea000383ffff */
.L_x_1433:
[----:B------:R-:W-:Y:S01]  /*1fa70*/  BSSY B1, `(.L_x_1715) ;  /* 0x0000008000017945 */ /* 0x000fe20003800000 */
[----:B------:R-:W-:Y:S02]  /*1fa80*/  IMAD.MOV.U32 R13, RZ, RZ, R4 ;  /* 0x000000ffff0d7224 */ /* 0x000fe400078e0004 */
[----:B------:R-:W-:Y:S02]  /*1fa90*/  IMAD.MOV.U32 R12, RZ, RZ, 0x1 ;  /* 0x00000001ff0c7424 */ /* 0x000fe400078e00ff */
[----:B------:R-:W-:Y:S02]  /*1faa0*/  IMAD.MOV.U32 R11, RZ, RZ, 0x1c1f ;  /* 0x00001c1fff0b7424 */ /* 0x000fe400078e00ff */
[----:B------:R-:W-:-:S07]  /*1fab0*/  IMAD.MOV.U32 R15, RZ, RZ, -0x1 ;  /* 0xffffffffff0f7424 */ /* 0x000fce00078e00ff */
[----:B-1----:R-:W-:Y:S05]  /*1fac0*/  WARPSYNC.COLLECTIVE R15, `(.L_x_1716) ;  /* 0x000000000f087348 */ /* 0x002fea0003c00000 */
[----:B------:R0:W2:Y:S02]  /*1fad0*/  SHFL.IDX P6, R14, R13, R12, R11 ;  /* 0x0000000c0d0e7389 */ /* 0x0000a400000c000b */
[----:B012---:R-:W-:Y:S01]  /*1fae0*/  ENDCOLLECTIVE ;  /* 0x000000000000791b */ /* 0x007fe20003800000 */
.L_x_1716:
[----:B------:R-:W-:Y:S05]  /*1faf0*/  BSYNC B1 ;  /* 0x0000000000017941 */ /* 0x000fea0003800000 */
.L_x_1715:
        /* <DEDUP_REMOVED lines=8> */
.L_x_1717:
[----:B------:R-:W-:Y:S02]  /*1fb80*/  IMAD.MOV.U32 R13, RZ, RZ, R7 ;  /* 0x000000ffff0d7224 */ /* 0x000fe400078e0007 */
[----:B------:R-:W-:-:S07]  /*1fb90*/  IMAD.MOV.U32 R2, RZ, RZ, R14 ;  /* 0x000000ffff027224 */ /* 0x000fce00078e000e */
[----:B------:R-:W-:Y:S05]  /*1fba0*/  WARPSYNC.COLLECTIVE R15, `(.L_x_1718) ;  /* 0x000000000f087348 */ /* 0x000fea0003c00000 */
[----:B------:R0:W1:Y:S02]  /*1fbb0*/  SHFL.IDX P6, R14, R13, R12, R11 ;  /* 0x0000000c0d0e7389 */ /* 0x00006400000c000b */
[----:B01----:R-:W-:Y:S01]  /*1fbc0*/  ENDCOLLECTIVE ;  /* 0x000000000000791b */ /* 0x003fe20003800000 */
.L_x_1718:
[----:B------:R-:W-:Y:S02]  /*1fbd0*/  IMAD.MOV.U32 R13, RZ, RZ, R6 ;  /* 0x000000ffff0d7224 */ /* 0x000fe400078e0006 */
[----:B------:R-:W-:-:S07]  /*1fbe0*/  IMAD.MOV.U32 R5, RZ, RZ, R14 ;  /* 0x000000ffff057224 */ /* 0x000fce00078e000e */
[----:B------:R-:W-:Y:S05]  /*1fbf0*/  WARPSYNC.COLLECTIVE R15, `(.L_x_1719) ;  /* 0x000000000f087348 */ /* 0x000fea0003c00000 */
[----:B------:R0:W1:Y:S02]  /*1fc00*/  SHFL.IDX P6, R14, R13, R12, R11 ;  /* 0x0000000c0d0e7389 */ /* 0x00006400000c000b */
[----:B01----:R-:W-:Y:S01]  /*1fc10*/  ENDCOLLECTIVE ;  /* 0x000000000000791b */ /* 0x003fe20003800000 */
.L_x_1719:
[----:B------:R-:W-:Y:S05]  /*1fc20*/  BRA `(.L_x_1720) ;  /* 0xfffffe7400647947 */ /* 0x000fea000383ffff */
.L_x_1437:
[----:B0-----:R0:W1:Y:S02]  /*1fc30*/  SYNCS.PHASECHK.TRANS64.TRYWAIT P0, [R16+URZ+0x16800], R43 ;  /* 0x0168002b100075a7 */ /* 0x001064000800017f */
[----:B-1----:R-:W-:Y:S05]  /*1fc40*/  @!P0 NANOSLEEP.SYNCS 0x989680 ;  /* 0x009896800000895d */ /* 0x002fea0003900000 */
[----:B------:R-:W1:Y:S02]  /*1fc50*/  @!P0 SYNCS.PHASECHK.TRANS64 P0, [R16+URZ+0x16800], R43 ;  /* 0x0168002b100085a7 */ /* 0x000e64000800007f */
[----:B-1----:R-:W-:Y:S05]  /*1fc60*/  @!P0 BRA `(.L_x_1437) ;  /* 0xfffffffc00f08947 */ /* 0x002fea000383ffff */
[----:B------:R-:W-:Y:S05]  /*1fc70*/  BRA `(.L_x_1721) ;  /* 0xfffffe7800647947 */ /* 0x000fea000383ffff */
.L_x_1445:
[----:B------:R-:W1:Y:S01]  /*1fc80*/  LDC R39, c[0x0][0x3f4] ;  /* 0x0000fd00ff277b82 */ /* 0x000e620000000800 */
[----:B------:R-:W-:Y:S01]  /*1fc90*/  BSSY B1, `(.L_x_1722) ;  /* 0x0000008000017945 */ /* 0x000fe20003800000 */
[----:B------:R-:W-:Y:S02]  /*1fca0*/  IMAD.MOV.U32 R13, RZ, RZ, R26 ;  /* 0x000000ffff0d7224 */ /* 0x000fe400078e001a */
[----:B------:R-:W-:Y:S02]  /*1fcb0*/  IMAD.MOV.U32 R12, RZ, RZ, RZ ;  /* 0x000000ffff0c7224 */ /* 0x000fe400078e00ff */
[----:B------:R-:W-:Y:S02]  /*1fcc0*/  IMAD.MOV.U32 R11, RZ, RZ, 0x1c1f ;  /* 0x00001c1fff0b7424 */ /* 0x000fe400078e00ff */
[----:B------:R-:W-:-:S07]  /*1fcd0*/  IMAD.MOV.U32 R15, RZ, RZ, -0x1 ;  /* 0xffffffffff0f7424 */ /* 0x000fce00078e00ff */
[----:B01----:R-:W-:Y:S05]  /*1fce0*/  WARPSYNC.COLLECTIVE R15, `(.L_x_1723) ;  /* 0x000000000f087348 */ /* 0x003fea0003c00000 */
[----:B0-----:R0:W2:Y:S02]  /*1fcf0*/  SHFL.IDX P6, R14, R13, R12, R11 ;  /* 0x0000000c0d0e7389 */ /* 0x0010a400000c000b */
[----:B012---:R-:W-:Y:S01]  /*1fd00*/  ENDCOLLECTIVE ;  /* 0x000000000000791b */ /* 0x007fe20003800000 */
.L_x_1723:
[----:B------:R-:W-:Y:S05]  /*1fd10*/  BSYNC B1 ;  /* 0x0000000000017941 */ /* 0x000fea0003800000 */
.L_x_1722:
[----:B------:R-:W-:Y:S01]  /*1fd20*/  IMAD.MOV.U32 R13, RZ, RZ, R24 ;  /* 0x000000ffff0d7224 */ /* 0x000fe200078e0018 */
[----:B------:R-:W-:Y:S01]  /*1fd30*/  ISETP.GE.AND P0, PT, R18, R39, PT ;  /* 0x000000271200720c */ /* 0x000fe20003f06270 */
[----:B------:R-:W-:Y:S02]  /*1fd40*/  IMAD.MOV.U32 R12, RZ, RZ, RZ ;  /* 0x000000ffff0c7224 */ /* 0x000fe400078e00ff */
[----:B------:R-:W-:Y:S02]  /*1fd50*/  IMAD.MOV.U32 R11, RZ, RZ, 0x1c1f ;  /* 0x00001c1fff0b7424 */ /* 0x000fe400078e00ff */
[----:B------:R-:W-:Y:S02]  /*1fd60*/  IMAD.MOV.U32 R15, RZ, RZ, -0x1 ;  /* 0xffffffffff0f7424 */ /* 0x000fe400078e00ff */
[----:B------:R-:W-:Y:S02]  /*1fd70*/  IMAD.MOV.U32 R0, RZ, RZ, R14 ;  /* 0x000000ffff007224 */ /* 0x000fe400078e000e */
[----:B------:R-:W-:-:S07]  /*1fd80*/  IMAD R30, R157, R30, RZ ;  /* 0x0000001e9d1e7224 */ /* 0x000fce00078e02ff */
[----:B------:R-:W-:Y:S05]  /*1fd90*/  WARPSYNC.COLLECTIVE R15, `(.L_x_1724) ;  /* 0x000000000f087348 */ /* 0x000fea0003c00000 */
[----:B------:R0:W1:Y:S02]  /*1fda0*/  SHFL.IDX P6, R14, R13, R12, R11 ;  /* 0x0000000c0d0e7389 */ /* 0x00006400000c000b */
[----:B01----:R-:W-:Y:S01]  /*1fdb0*/  ENDCOLLECTIVE ;  /* 0x000000000000791b */ /* 0x003fe20003800000 */
.L_x_1724:
[----:B------:R-:W-:Y:S01]  /*1fdc0*/  ISETP.GE.OR P1, PT, R33, R30, P0 ;  /* 0x0000001e2100720c */ /* 0x000fe20000726670 */
[----:B------:R-:W-:-:S12]  /*1fdd0*/  IMAD.MOV.U32 R13, RZ, RZ, R25 ;  /* 0x000000ffff0d7224 */ /* 0x000fd800078e0019 */
[C---:B------:R-:W-:Y:S01]  /*1fde0*/  @!P1 IMAD.SHL.U32 R7, R18.reuse, 0x2, RZ ;  /* 0x0000000212079824 */ /* 0x040fe200078e00ff */
[----:B------:R-:W-:Y:S01]  /*1fdf0*/  @!P1 SHF.L.U64.HI R4, R18, 0x1, R41 ;  /* 0x0000000112049819 */ /* 0x000fe20000010229 */
[----:B------:R-:W-:-:S07]  /*1fe00*/  IMAD.MOV.U32 R2, RZ, RZ, R14 ;  /* 0x000000ffff027224 */ /* 0x000fce00078e000e */
[----:B------:R-:W-:Y:S05]  /*1fe10*/  WARPSYNC.COLLECTIVE R15, `(.L_x_1725) ;  /* 0x000000000f087348 */ /* 0x000fea0003c00000 */
[----:B------:R0:W1:Y:S02]  /*1fe20*/  SHFL.IDX P6, R14, R13, R12, R11 ;  /* 0x0000000c0d0e7389 */ /* 0x00006400000c000b */
[----:B01----:R-:W-:Y:S01]  /*1fe30*/  ENDCOLLECTIVE ;  /* 0x000000000000791b */ /* 0x003fe20003800000 */
.L_x_1725:
[----:B------:R-:W-:-:S05]  /*1fe40*/  @!P1 IADD3 R2, P2, R2, R7, RZ ;  /* 0x0000000702029210 */ /* 0x000fca0007f5e0ff */
[----:B------:R-:W-:Y:S02]  /*1fe50*/  @!P1 IMAD.X R5, R0, 0x1, R4, P2 ;  /* 0x0000000100059824 */ /* 0x000fe400010e0604 */
[----:B------:R-:W-:Y:S02]  /*1fe60*/  @!P1 IMAD.MOV.U32 R8, RZ, RZ, R2 ;  /* 0x000000ffff089224 */ /* 0x000fe400078e0002 */
[----:B------:R-:W-:Y:S02]  /*1fe70*/  @!P1 IMAD.MOV.U32 R9, RZ, RZ, R5 ;  /* 0x000000ffff099224 */ /* 0x000fe400078e0005 */
[----:B------:R-:W-:Y:S02]  /*1fe80*/  IMAD.MOV.U32 R13, RZ, RZ, R27 ;  /* 0x000000ffff0d7224 */ /* 0x000fe400078e001b */
[----:B------:R-:W-:-:S07]  /*1fe90*/  IMAD.MOV.U32 R3, RZ, RZ, R14 ;  /* 0x000000ffff037224 */ /* 0x000fce00078e000e */
[----:B------:R-:W-:Y:S05]  /*1fea0*/  WARPSYNC.COLLECTIVE R15, `(.L_x_1726) ;  /* 0x000000000f087348 */ /* 0x000fea0003c00000 */
[----:B------:R0:W1:Y:S02]  /*1feb0*/  SHFL.IDX P6, R14, R13, R12, R11 ;  /* 0x0000000c0d0e7389 */ /* 0x00006400000c000b */
[----:B01----:R-:W-:Y:S01]  /*1fec0*/  ENDCOLLECTIVE ;  /* 0x000000000000791b */ /* 0x003fe20003800000 */
.L_x_1726:
[----:B------:R-:W2:Y:S01]  /*1fed0*/  @!P1 LD.E.128 R8, desc[UR40][R8.64] ;  /* 0x0000002808089980 */ /* 0x000ea2000c101d00 */
[----:B------:R-:W-:-:S05]  /*1fee0*/  @!P1 IADD3 R14, P2, R14, R7, RZ ;  /* 0x000000070e0e9210 */ /* 0x000fca0007f5e0ff */
[----:B------:R-:W-:-:S04]  /*1fef0*/  @!P1 IMAD.X R3, R3, 0x1, R4, P2 ;  /* 0x0000000103039824 */ /* 0x000fc800010e0604 */
[----:B------:R-:W-:-:S05]  /*1ff00*/  @!P1 IMAD.MOV.U32 R15, RZ, RZ, R3 ;  /* 0x000000ffff0f9224 */ /* 0x000fca00078e0003 */
[----:B------:R0:W5:Y:S01]  /*1ff10*/  @!P1 LD.E.128 R4, desc[UR40][R14.64] ;  /* 0x000000280e049980 */ /* 0x000162000c101d00 */
[----:B------:R-:W-:Y:S01]  /*1ff20*/  CS2R R36, SRZ ;  /* 0x0000000000247805 */ /* 0x000fe2000001ff00 */
[----:B------:R-:W-:Y:S01]  /*1ff30*/  IMAD.MOV.U32 R13, RZ, RZ, R26 ;  /* 0x000000ffff0d7224 */ /* 0x000fe200078e001a */
[----:B------:R-:W-:Y:S01]  /*1ff40*/  CS2R R34, SRZ ;  /* 0x0000000000227805 */ /* 0x000fe2000001ff00 */
[----:B------:R-:W-:Y:S01]  /*1ff50*/  IMAD.MOV.U32 R12, RZ, RZ, 0x1 ;  /* 0x00000001ff0c7424 */ /* 0x000fe200078e00ff */
[----:B------:R-:W-:Y:S01]  /*1ff60*/  CS2R R20, SRZ ;  /* 0x0000000000147805 */ /* 0x000fe2000001ff00 */
[----:B0-----:R-:W-:Y:S02]  /*1ff70*/  IMAD.MOV.U32 R15, RZ, RZ, -0x1 ;  /* 0xffffffffff0f7424 */ /* 0x001fe400078e00ff */
[----:B--2---:R-:W-:Y:S02]  /*1ff80*/  @!P1 IMAD.MOV.U32 R37, RZ, RZ, R11 ;  /* 0x000000ffff259224 */ /* 0x004fe400078e000b */
[----:B------:R-:W-:-:S02]  /*1ff90*/  IMAD.MOV.U32 R11, RZ, RZ, 0x1c1f ;  /* 0x00001c1fff0b7424 */ /* 0x000fc400078e00ff */
[----:B------:R-:W-:Y:S02]  /*1ffa0*/  @!P1 IMAD.MOV.U32 R34, RZ, RZ, R8 ;  /* 0x000000ffff229224 */ /* 0x000fe400078e0008 */
[----:B------:R-:W-:-:S07]  /*1ffb0*/  @!P1 IMAD.MOV.U32 R35, RZ, RZ, R9 ;  /* 0x000000ffff239224 */ /* 0x000fce00078e0009 */
[----:B-----5:R-:W-:Y:S05]  /*1ffc0*/  WARPSYNC.COLLECTIVE R15, `(.L_x_1727) ;  /* 0x000000000f087348 */ /* 0x020fea0003c00000 */
[----:B------:R0:W1:Y:S02]  /*1ffd0*/  SHFL.IDX P6, R14, R13, R12, R11 ;  /* 0x0000000c0d0e7389 */ /* 0x00006400000c000b */
[----:B01---5:R-:W-:Y:S01]  /*1ffe0*/  ENDCOLLECTIVE ;  /* 0x000000000000791b */ /* 0x023fe20003800000 */
.L_x_1727:
[----:B------:R-:W-:Y:S02]  /*1fff0*/  IMAD.MOV.U32 R0, RZ, RZ, R34 ;  /* 0x000000ffff007224 */ /* 0x000fe400078e0022 */
[----:B------:R-:W-:Y:S02]  /*20000*/  IMAD.MOV.U32 R2, RZ, RZ, R35 ;  /* 0x000000ffff027224 */ /* 0x000fe400078e0023 */
[----:B------:R-:W-:Y:S01]  /*20010*/  @!P1 IMAD.MOV.U32 R36, RZ, RZ, R10 ;  /* 0x000000ffff249224 */ /* 0x000fe200078e000a */
[----:B------:R-:W-:Y:S01]  /*20020*/  PRMT R40, R40, 0x5410, R0 ;  /* 0x0000541028287816 */ /* 0x000fe20000000000 */
[----:B------:R-:W-:Y:S01]  /*20030*/  IMAD.MOV.U32 R9, RZ, RZ, R37 ;  /* 0x000000ffff097224 */ /* 0x000fe200078e0025 */
[----:B------:R-:W-:Y:S02]  /*20040*/  PRMT R53, R2, 0x7610, R53 ;  /* 0x0000761002357816 */ /* 0x000fe40000000035 */
[----:B------:R-:W-:Y:S01]  /*20050*/  CS2R R2, SRZ ;  /* 0x0000000000027805 */ /* 0x000fe2000001ff00 */
[----:B------:R-:W-:Y:S01]  /*20060*/  IMAD.MOV.U32 R8, RZ, RZ, R36 ;  /* 0x000000ffff087224 */ /* 0x000fe200078e0024 */
[----:B------:R-:W-:Y:S01]  /*20070*/  PRMT R32, R9, 0x7610, R32 ;  /* 0x0000761009207816 */ /* 0x000fe20000000020 */
[----:B------:R-:W-:-:S03]  /*20080*/  IMAD.MOV.U32 R13, RZ, RZ, R24 ;  /* 0x000000ffff0d7224 */ /* 0x000fc600078e0018 */
[----:B------:R-:W-:Y:S01]  /*20090*/  PRMT R31, R8, 0x7610, R31 ;  /* 0x00007610081f7816 */ /* 0x000fe2000000001f */
[----:B------:R-:W-:Y:S02]  /*200a0*/  @!P1 IMAD.MOV.U32 R20, RZ, RZ, R4 ;  /* 0x000000ffff149224 */ /* 0x000fe400078e0004 */
[----:B------:R-:W-:Y:S02]  /*200b0*/  @!P1 IMAD.MOV.U32 R21, RZ, RZ, R5 ;  /* 0x000000ffff159224 */ /* 0x000fe400078e0005 */
[----:B------:R-:W-:Y:S02]  /*200c0*/  @!P1 IMAD.MOV.U32 R2, RZ, RZ, R6 ;  /* 0x000000ffff029224 */ /* 0x000fe400078e0006 */
[----:B------:R-:W-:Y:S02]  /*200d0*/  @!P1 IMAD.MOV.U32 R3, RZ, RZ, R7 ;  /* 0x000000ffff039224 */ /* 0x000fe400078e0007 */
[----:B------:R-:W-:-:S07]  /*200e0*/  IMAD.MOV.U32 R0, RZ, RZ, R14 ;  /* 0x000000ffff007224 */ /* 0x000fce00078e000e */
[----:B------:R-:W-:Y:S05]  /*200f0*/  WARPSYNC.COLLECTIVE R15, `(.L_x_1728) ;  /* 0x000000000f087348 */ /* 0x000fea0003c00000 */
[----:B------:R0:W1:Y:S02]  /*20100*/  SHFL.IDX P6, R14, R13, R12, R11 ;  /* 0x0000000c0d0e7389 */ /* 0x00006400000c000b */
[----:B01----:R-:W-:Y:S01]  /*20110*/  ENDCOLLECTIVE ;  /* 0x000000000000791b */ /* 0x003fe20003800000 */
.L_x_1728:
        /* <DEDUP_REMOVED lines=8> */
[----:B------:R-:W-:Y:S01]  /*201a0*/  PRMT R38, R38, 0x5410, R7 ;  /* 0x0000541026267816 */ /* 0x000fe20000000007 */
[----:B------:R-:W-:Y:S02]  /*201b0*/  IMAD.MOV.U32 R13, RZ, RZ, R25 ;  /* 0x000000ffff0d7224 */ /* 0x000fe400078e0019 */
[----:B------:R-:W-:-:S07]  /*201c0*/  IMAD.MOV.U32 R24, RZ, RZ, R14 ;  /* 0x000000ffff187224 */ /* 0x000fce00078e000e */
[----:B------:R-:W-:Y:S05]  /*201d0*/  WARPSYNC.COLLECTIVE R15, `(.L_x_1729) ;  /* 0x000000000f087348 */ /* 0x000fea0003c00000 */
[----:B------:R0:W1:Y:S02]  /*201e0*/  SHFL.IDX P6, R14, R13, R12, R11 ;  /* 0x0000000c0d0e7389 */ /* 0x00006400000c000b */
[----:B01----:R-:W-:Y:S01]  /*201f0*/  ENDCOLLECTIVE ;  /* 0x000000000000791b */ /* 0x003fe20003800000 */
.L_x_1729:
[----:B------:R-:W-:Y:S02]  /*20200*/  IMAD.MOV.U32 R13, RZ, RZ, R27 ;  /* 0x000000ffff0d7224 */ /* 0x000fe400078e001b */
[----:B------:R-:W-:-:S07]  /*20210*/  IMAD.MOV.U32 R25, RZ, RZ, R14 ;  /* 0x000000ffff197224 */ /* 0x000fce00078e000e */
[----:B------:R-:W-:Y:S05]  /*20220*/  WARPSYNC.COLLECTIVE R15, `(.L_x_1730) ;  /* 0x000000000f087348 */ /* 0x000fea0003c00000 */
[----:B------:R0:W1:Y:S02]  /*20230*/  SHFL.IDX P6, R14, R13, R12, R11 ;  /* 0x0000000c0d0e7389 */ /* 0x00006400000c000b */
[----:B01----:R-:W-:Y:S01]  /*20240*/  ENDCOLLECTIVE ;  /* 0x000000000000791b */ /* 0x003fe20003800000 */
.L_x_1730:
[----:B------:R-:W-:Y:S05]  /*20250*/  BRA `(.L_x_1731) ;  /* 0xfffffe8400947947 */ /* 0x000fea000383ffff */
.L_x_1449:
[----:B0-----:R0:W1:Y:S02]  /*20260*/  SYNCS.PHASECHK.TRANS64.TRYWAIT P1, [R16+URZ+0x16800], R13 ;  /* 0x0168000d100075a7 */ /* 0x001064000802017f */
[----:B-1----:R-:W-:Y:S05]  /*20270*/  @!P1 NANOSLEEP.SYNCS 0x989680 ;  /* 0x009896800000995d */ /* 0x002fea0003900000 */
[----:B------:R-:W1:Y:S02]  /*20280*/  @!P1 SYNCS.PHASECHK.TRANS64 P1, [R16+URZ+0x16800], R13 ;  /* 0x0168000d100095a7 */ /* 0x000e64000802007f */
[----:B-1----:R-:W-:Y:S05]  /*20290*/  @!P1 BRA `(.L_x_1449) ;  /* 0xfffffffc00f09947 */ /* 0x002fea000383ffff */
[----:B------:R-:W-:Y:S05]  /*202a0*/  BRA `(.L_x_1732) ;  /* 0xfffffe88003c7947 */ /* 0x000fea000383ffff */
.L_x_1455:
[----:B--2---:R2:W3:Y:S02]  /*202b0*/  SYNCS.PHASECHK.TRANS64.TRYWAIT P2, [R7+URZ+0x16830], R0 ;  /* 0x01683000070075a7 */ /* 0x0044e4000804017f */
[----:B---3--:R-:W-:Y:S05]  /*202c0*/  @!P2 NANOSLEEP.SYNCS 0x989680 ;  /* 0x009896800000a95d */ /* 0x008fea0003900000 */
[----:B------:R-:W3:Y:S02]  /*202d0*/  @!P2 SYNCS.PHASECHK.TRANS64 P2, [R7+URZ+0x16830], R0 ;  /* 0x016830000700a5a7 */ /* 0x000ee4000804007f */
[----:B---3--:R-:W-:Y:S05]  /*202e0*/  @!P2 BRA `(.L_x_1455) ;  /* 0xfffffffc00f0a947 */ /* 0x008fea000383ffff */
[----:B------:R-:W-:Y:S05]  /*202f0*/  BRA `(.L_x_1454) ;  /* 0xfffffe9800007947 */ /* 0x000fea000383ffff */
.L_x_1473:
[----:B-1----:R1:W2:Y:S02]  /*20300*/  SYNCS.PHASECHK.TRANS64.TRYWAIT P5, [R9+URZ+0x16830], R0 ;  /* 0x01683000090075a7 */ /* 0x0022a400080a017f */
[----:B--2---:R-:W-:Y:S05]  /*20310*/  @!P5 NANOSLEEP.SYNCS 0x989680 ;  /* 0x009896800000d95d */ /* 0x004fea0003900000 */
[----:B------:R-:W2:Y:S02]  /*20320*/  @!P5 SYNCS.PHASECHK.TRANS64 P5, [R9+URZ+0x16830], R0 ;  /* 0x016830000900d5a7 */ /* 0x000ea400080a007f */
[----:B--2---:R-:W-:Y:S05]  /*20330*/  @!P5 BRA `(.L_x_1473) ;  /* 0xfffffffc00f0d947 */ /* 0x004fea000383ffff */
[----:B------:R-:W-:Y:S05]  /*20340*/  BRA `(.L_x_1472) ;  /* 0xfffffec800b07947 */ /* 0x000fea000383ffff */
.L_x_1477:
[----:B-1----:R1:W2:Y:S02]  /*20350*/  SYNCS.PHASECHK.TRANS64.TRYWAIT P4, [R8+URZ+0x16850], R0 ;  /* 0x01685000080075a7 */ /* 0x0022a4000808017f */
[----:B--2---:R-:W-:Y:S05]  /*20360*/  @!P4 NANOSLEEP.SYNCS 0x989680 ;  /* 0x009896800000c95d */ /* 0x004fea0003900000 */
[----:B------:R-:W2:Y:S02]  /*20370*/  @!P4 SYNCS.PHASECHK.TRANS64 P4, [R8+URZ+0x16850], R0 ;  /* 0x016850000800c5a7 */ /* 0x000ea4000808007f */
[----:B--2---:R-:W-:Y:S05]  /*20380*/  @!P4 BRA `(.L_x_1477) ;  /* 0xfffffffc00f0c947 */ /* 0x004fea000383ffff */
[----:B------:R-:W-:Y:S05]  /*20390*/  BRA `(.L_x_1474) ;  /* 0xfffffecc00787947 */ /* 0x000fea000383ffff */
.L_x_1496:
[----:B-1----:R1:W2:Y:S02]  /*203a0*/  SYNCS.PHASECHK.TRANS64.TRYWAIT P3, [R0+URZ+0x16830], R3 ;  /* 0x01683003000075a7 */ /* 0x0022a4000806017f */
[----:B--2---:R-:W-:Y:S05]  /*203b0*/  @!P3 NANOSLEEP.SYNCS 0x989680 ;  /* 0x009896800000b95d */ /* 0x004fea0003900000 */
[----:B------:R-:W2:Y:S02]  /*203c0*/  @!P3 SYNCS.PHASECHK.TRANS64 P3, [R0+URZ+0x16830], R3 ;  /* 0x016830030000b5a7 */ /* 0x000ea4000806007f */
[----:B--2---:R-:W-:Y:S05]  /*203d0*/  @!P3 BRA `(.L_x_1496) ;  /* 0xfffffffc00f0b947 */ /* 0x004fea000383ffff */
[----:B------:R-:W-:Y:S05]  /*203e0*/  BRA `(.L_x_1495) ;  /* 0xfffffefc00287947 */ /* 0x000fea000383ffff */
.L_x_1500:
[----:B-1----:R1:W2:Y:S02]  /*203f0*/  SYNCS.PHASECHK.TRANS64.TRYWAIT P2, [R2+URZ+0x16850], R0 ;  /* 0x01685000020075a7 */ /* 0x0022a4000804017f */
[----:B--2---:R-:W-:Y:S05]  /*20400*/  @!P2 NANOSLEEP.SYNCS 0x989680 ;  /* 0x009896800000a95d */ /* 0x004fea0003900000 */
[----:B------:R-:W2:Y:S02]  /*20410*/  @!P2 SYNCS.PHASECHK.TRANS64 P2, [R2+URZ+0x16850], R0 ;  /* 0x016850000200a5a7 */ /* 0x000ea4000804007f */
[----:B--2---:R-:W-:Y:S05]  /*20420*/  @!P2 BRA `(.L_x_1500) ;  /* 0xfffffffc00f0a947 */ /* 0x004fea000383ffff */
[----:B------:R-:W-:Y:S05]  /*20430*/  BRA `(.L_x_1497) ;  /* 0xfffffefc00f07947 */ /* 0x000fea000383ffff */
.L_x_1507:
[----:B-1----:R1:W2:Y:S02]  /*20440*/  SYNCS.PHASECHK.TRANS64.TRYWAIT P3, [R0+URZ+0x16830], R3 ;  /* 0x01683003000075a7 */ /* 0x0022a4000806017f */
[----:B--2---:R-:W-:Y:S05]  /*20450*/  @!P3 NANOSLEEP.SYNCS 0x989680 ;  /* 0x009896800000b95d */ /* 0x004fea0003900000 */
[----:B------:R-:W2:Y:S02]  /*20460*/  @!P3 SYNCS.PHASECHK.TRANS64 P3, [R0+URZ+0x16830], R3 ;  /* 0x016830030000b5a7 */ /* 0x000ea4000806007f */
[----:B--2---:R-:W-:Y:S05]  /*20470*/  @!P3 BRA `(.L_x_1507) ;  /* 0xfffffffc00f0b947 */ /* 0x004fea000383ffff */
[----:B------:R-:W-:Y:S05]  /*20480*/  BRA `(.L_x_1506) ;  /* 0xffffff1800d47947 */ /* 0x000fea000383ffff */
.L_x_1511:
[----:B-1----:R1:W2:Y:S02]  /*20490*/  SYNCS.PHASECHK.TRANS64.TRYWAIT P2, [R2+URZ+0x16850], R0 ;  /* 0x01685000020075a7 */ /* 0x0022a4000804017f */
[----:B--2---:R-:W-:Y:S05]  /*204a0*/  @!P2 NANOSLEEP.SYNCS 0x989680 ;  /* 0x009896800000a95d */ /* 0x004fea0003900000 */
[----:B------:R-:W2:Y:S02]  /*204b0*/  @!P2 SYNCS.PHASECHK.TRANS64 P2, [R2+URZ+0x16850], R0 ;  /* 0x016850000200a5a7 */ /* 0x000ea4000804007f */
[----:B--2---:R-:W-:Y:S05]  /*204c0*/  @!P2 BRA `(.L_x_1511) ;  /* 0xfffffffc00f0a947 */ /* 0x004fea000383ffff */
[----:B------:R-:W-:Y:S05]  /*204d0*/  BRA `(.L_x_1508) ;  /* 0xffffff1c009c7947 */ /* 0x000fea000383ffff */
.L_x_1524:
[----:B-1----:R1:W2:Y:S02]  /*204e0*/  SYNCS.PHASECHK.TRANS64.TRYWAIT P0, [R11+URZ+0x16850], R4 ;  /* 0x016850040b0075a7 */ /* 0x0022a4000800017f */
[----:B--2---:R-:W-:Y:S05]  /*204f0*/  @!P0 NANOSLEEP.SYNCS 0x989680 ;  /* 0x009896800000895d */ /* 0x004fea0003900000 */
[----:B------:R-:W2:Y:S02]  /*20500*/  @!P0 SYNCS.PHASECHK.TRANS64 P0, [R11+URZ+0x16850], R4 ;  /* 0x016850040b0085a7 */ /* 0x000ea4000800007f */
[----:B--2---:R-:W-:Y:S05]  /*20510*/  @!P0 BRA `(.L_x_1524) ;  /* 0xfffffffc00f08947 */ /* 0x004fea000383ffff */
[----:B------:R-:W-:Y:S05]  /*20520*/  BRA `(.L_x_1523) ;  /* 0xffffff4800747947 */ /* 0x000fea000383ffff */
.L_x_1529:
[----:B------:R-:W-:Y:S02]  /*20530*/  IMAD.MOV.U32 R13, RZ, RZ, R28 ;  /* 0x000000ffff0d7224 */ /* 0x000fe400078e001c */
[----:B------:R-:W-:Y:S02]  /*20540*/  IMAD.MOV.U32 R12, RZ, RZ, RZ ;  /* 0x000000ffff0c7224 */ /* 0x000fe400078e00ff */
[----:B------:R-:W-:Y:S02]  /*20550*/  IMAD.MOV.U32 R11, RZ, RZ, 0x181f ;  /* 0x0000181fff0b7424 */ /* 0x000fe400078e00ff */
[----:B------:R-:W-:Y:S02]  /*20560*/  IMAD.MOV.U32 R15, RZ, RZ, -0x1 ;  /* 0xffffffffff0f7424 */ /* 0x000fe400078e00ff */
[----:B------:R-:W-:-:S07]  /*20570*/  IMAD.IADD R40, R49, 0x1, R50 ;  /* 0x0000000131287824 */ /* 0x000fce00078e0232 */
[----:B-----5:R-:W-:Y:S05]  /*20580*/  WARPSYNC.COLLECTIVE R15, `(.L_x_1733) ;  /* 0x000000000f087348 */ /* 0x020fea0003c00000 */
[----:B------:R0:W1:Y:S02]  /*20590*/  SHFL.IDX P6, R14, R13, R12, R11 ;  /* 0x0000000c0d0e7389 */ /* 0x00006400000c000b */
[----:B01---5:R-:W-:Y:S01]  /*205a0*/  ENDCOLLECTIVE ;  /* 0x000000000000791b */ /* 0x023fe20003800000 */
.L_x_1733:
[----:B------:R-:W-:Y:S02]  /*205b0*/  VIADD R20, R40, 0x30 ;  /* 0x0000003028147836 */ /* 0x000fe40000000000 */
[----:B------:R-:W-:Y:S02]  /*205c0*/  IMAD.MOV.U32 R13, RZ, RZ, R10 ;  /* 0x000000ffff0d7224 */ /* 0x000fe400078e000a */
[----:B------:R-:W-:-:S07]  /*205d0*/  IMAD.MOV.U32 R0, RZ, RZ, R14 ;  /* 0x000000ffff007224 */ /* 0x000fce00078e000e */
[----:B------:R-:W-:Y:S05]  /*205e0*/  WARPSYNC.COLLECTIVE R15, `(.L_x_1734) ;  /* 0x000000000f087348 */ /* 0x000fea0003c00000 */
[----:B------:R0:W1:Y:S02]  /*205f0*/  SHFL.IDX P6, R14, R13, R12, R11 ;  /* 0x0000000c0d0e7389 */ /* 0x00006400000c000b */
[----:B01----:R-:W-:Y:S01]  /*20600*/  ENDCOLLECTIVE ;  /* 0x000000000000791b */ /* 0x003fe20003800000 */
.L_x_1734:
        /* <DEDUP_REMOVED lines=12> */
.L_x_1735:
[----:B------:R-:W-:-:S04]  /*206d0*/  @!P3 LEA R2, P5, R41, R2, 0x1 ;  /* 0x000000022902b211 */ /* 0x000fc800078a08ff */
[----:B------:R-:W-:Y:S01]  /*206e0*/  @!P3 LEA.HI.X R21, R41, R0, R42, 0x1, P5 ;  /* 0x000000002915b211 */ /* 0x000fe200028f0c2a */
[----:B------:R-:W-:-:S05]  /*206f0*/  @!P3 IMAD.MOV.U32 R20, RZ, RZ, R2 ;  /* 0x000000ffff14b224 */ /* 0x000fca00078e0002 */
[----:B------:R0:W-:Y:S01]  /*20700*/  @!P3 ST.E.128 desc[UR40][R20.64], R4 ;  /* 0x000000041400b985 */ /* 0x0001e2000c101d28 */
[----:B------:R-:W-:Y:S02]  /*20710*/  IMAD.MOV.U32 R13, RZ, RZ, R10 ;  /* 0x000000ffff0d7224 */ /* 0x000fe400078e000a */
[----:B------:R-:W-:-:S07]  /*20720*/  IMAD.MOV.U32 R3, RZ, RZ, R14 ;  /* 0x000000ffff037224 */ /* 0x000fce00078e000e */
[----:B0-----:R-:W-:Y:S05]  /*20730*/  WARPSYNC.COLLECTIVE R15, `(.L_x_1736) ;  /* 0x000000000f087348 */ /* 0x001fea0003c00000 */
[----:B------:R1:W2:Y:S02]  /*20740*/  SHFL.IDX P6, R14, R13, R12, R11 ;  /* 0x0000000c0d0e7389 */ /* 0x0002a400000c000b */
[----:B012---:R-:W-:Y:S01]  /*20750*/  ENDCOLLECTIVE ;  /* 0x000000000000791b */ /* 0x007fe20003800000 */
.L_x_1736:
[----:B------:R-:W-:Y:S02]  /*20760*/  IMAD.MOV.U32 R13, RZ, RZ, R28 ;  /* 0x000000ffff0d7224 */ /* 0x000fe400078e001c */
[----:B------:R-:W-:Y:S02]  /*20770*/  IMAD.MOV.U32 R12, RZ, RZ, 0x2 ;  /* 0x00000002ff0c7424 */ /* 0x000fe400078e00ff */
[----:B------:R-:W-:-:S07]  /*20780*/  IMAD.MOV.U32 R8, RZ, RZ, R14 ;  /* 0x000000ffff087224 */ /* 0x000fce00078e000e */
[----:B------:R-:W-:Y:S05]  /*20790*/  WARPSYNC.COLLECTIVE R15, `(.L_x_1737) ;  /* 0x000000000f087348 */ /* 0x000fea0003c00000 */
[----:B------:R0:W1:Y:S02]  /*207a0*/  SHFL.IDX P6, R14, R13, R12, R11 ;  /* 0x0000000c0d0e7389 */ /* 0x00006400000c000b */
[----:B01----:R-:W-:Y:S01]  /*207b0*/  ENDCOLLECTIVE ;  /* 0x000000000000791b */ /* 0x003fe20003800000 */
.L_x_1737:
[----:B------:R-:W-:-:S04]  /*207c0*/  @!P4 LEA R8, P1, R41, R8, 0x1 ;  /* 0x000000082908c211 */ /* 0x000fc800078208ff */
[----:B------:R-:W-:Y:S01]  /*207d0*/  @!P4 LEA.HI.X R3, R41, R3, R42, 0x1, P1 ;  /* 0x000000032903c211 */ /* 0x000fe200008f0c2a */
[----:B------:R-:W-:Y:S02]  /*207e0*/  IMAD.MOV.U32 R13, RZ, RZ, R10 ;  /* 0x000000ffff0d7224 */ /* 0x000fe400078e000a */
[----:B------:R-:W-:-:S07]  /*207f0*/  IMAD.MOV.U32 R9, RZ, RZ, R14 ;  /* 0x000000ffff097224 */ /* 0x000fce00078e000e */
[----:B------:R-:W-:Y:S05]  /*20800*/  WARPSYNC.COLLECTIVE R15, `(.L_x_1738) ;  /* 0x000000000f087348 */ /* 0x000fea0003c00000 */
[----:B------:R0:W1:Y:S02]  /*20810*/  SHFL.IDX P6, R14, R13, R12, R11 ;  /* 0x0000000c0d0e7389 */ /* 0x00006400000c000b */
[----:B01----:R-:W-:Y:S01]  /*20820*/  ENDCOLLECTIVE ;  /* 0x000000000000791b */ /* 0x003fe20003800000 */
.L_x_1738:
[----:B------:R-:W-:Y:S02]  /*20830*/  IMAD.MOV.U32 R13, RZ, RZ, R28 ;  /* 0x000000ffff0d7224 */ /* 0x000fe400078e001c */
[----:B------:R-:W-:Y:S01]  /*20840*/  IMAD.MOV.U32 R12, RZ, RZ, 0x3 ;  /* 0x00000003ff0c7424 */ /* 0x000fe200078e00ff */
[----:B------:R-:W-:-:S13]  /*20850*/  @!P2 LEA R44, P5, R41, R14, 0x1 ;  /* 0x0000000e292ca211 */ /* 0x000fda00078a08ff */
[----:B------:R-:W-:Y:S05]  /*20860*/  WARPSYNC.COLLECTIVE R15, `(.L_x_1739) ;  /* 0x000000000f087348 */ /* 0x000fea0003c00000 */
[----:B------:R0:W1:Y:S02]  /*20870*/  SHFL.IDX P6, R14, R13, R12, R11 ;  /* 0x0000000c0d0e7389 */ /* 0x00006400000c000b */
[----:B01----:R-:W-:Y:S01]  /*20880*/  ENDCOLLECTIVE ;  /* 0x000000000000791b */ /* 0x003fe20003800000 */
.L_x_1739:
[----:B------:R-:W-:Y:S01]  /*20890*/  @!P2 LEA.HI.X R45, R41, R9, R42, 0x1, P5 ;  /* 0x00000009292da211 */ /* 0x000fe200028f0c2a */
[----:B------:R-:W-:Y:S02]  /*208a0*/  @!P4 IMAD.MOV.U32 R9, RZ, RZ, R3 ;  /* 0x000000ffff09c224 */ /* 0x000fe400078e0003 */
[----:B------:R-:W-:Y:S02]  /*208b0*/  @!P2 IMAD.MOV.U32 R2, RZ, RZ, R44 ;  /* 0x000000ffff02a224 */ /* 0x000fe400078e002c */
[----:B------:R-:W-:Y:S01]  /*208c0*/  @!P2 IMAD.MOV.U32 R3, RZ, RZ, R45 ;  /* 0x000000ffff03a224 */ /* 0x000fe200078e002d */
[----:B------:R0:W-:Y:S04]  /*208d0*/  @!P4 ST.E.128 desc[UR40][R8.64], R24 ;  /* 0x000000180800c985 */ /* 0x0001e8000c101d28 */
[----:B------:R0:W-:Y:S01]  /*208e0*/  @!P2 ST.E.128 desc[UR40][R2.64], R32 ;  /* 0x000000200200a985 */ /* 0x0001e2000c101d28 */
[----:B------:R-:W-:-:S02]  /*208f0*/  IMAD.MOV.U32 R13, RZ, RZ, R10 ;  /* 0x000000ffff0d7224 */ /* 0x000fc400078e000a */
[----:B------:R-:W-:-:S07]  /*20900*/  IMAD.MOV.U32 R0, RZ, RZ, R14 ;  /* 0x000000ffff007224 */ /* 0x000fce00078e000e */
[----:B0-----:R-:W-:Y:S05]  /*20910*/  WARPSYNC.COLLECTIVE R15, `(.L_x_1740) ;  /* 0x000000000f087348 */ /* 0x001fea0003c00000 */
[----:B------:R1:W2:Y:S02]  /*20920*/  SHFL.IDX P6, R14, R13, R12, R11 ;  /* 0x0000000c0d0e7389 */ /* 0x0002a400000c000b */
[----:B012---:R-:W-:Y:S01]  /*20930*/  ENDCOLLECTIVE ;  /* 0x000000000000791b */ /* 0x007fe20003800000 */
.L_x_1740:
[----:B------:R-:W-:Y:S05]  /*20940*/  BRA `(.L_x_1741) ;  /* 0xffffff5c009c7947 */ /* 0x000fea000383ffff */
.L_x_1531:
[----:B------:R-:W-:Y:S02]  /*20950*/  IMAD.MOV.U32 R13, RZ, RZ, R2 ;  /* 0x000000ffff0d7224 */ /* 0x000fe400078e0002 */
[----:B------:R-:W-:Y:S02]  /*20960*/  IMAD.MOV.U32 R12, RZ, RZ, RZ ;  /* 0x000000ffff0c7224 */ /* 0x000fe400078e00ff */
[----:B------:R-:W-:Y:S02]  /*20970*/  IMAD.MOV.U32 R11, RZ, RZ, 0x1c1f ;  /* 0x00001c1fff0b7424 */ /* 0x000fe400078e00ff */
[----:B------:R-:W-:-:S07]  /*20980*/  IMAD.MOV.U32 R15, RZ, RZ, -0x1 ;  /* 0xffffffffff0f7424 */ /* 0x000fce00078e00ff */
[----:B------:R-:W-:Y:S05]  /*20990*/  WARPSYNC.COLLECTIVE R15, `(.L_x_1742) ;  /* 0x000000000f087348 */ /* 0x000fea0003c00000 */
[----:B------:R0:W1:Y:S02]  /*209a0*/  SHFL.IDX P6, R14, R13, R12, R11 ;  /* 0x0000000c0d0e7389 */ /* 0x00006400000c000b */
[----:B01----:R-:W-:Y:S01]  /*209b0*/  ENDCOLLECTIVE ;  /* 0x000000000000791b */ /* 0x003fe20003800000 */
.L_x_1742:
[----:B------:R-:W-:Y:S02]  /*209c0*/  IMAD.MOV.U32 R13, RZ, RZ, R0 ;  /* 0x000000ffff0d7224 */ /* 0x000fe400078e0000 */
[----:B------:R-:W-:-:S07]  /*209d0*/  IMAD.MOV.U32 R3, RZ, RZ, R14 ;  /* 0x000000ffff037224 */ /* 0x000fce00078e000e */
[----:B------:R-:W-:Y:S05]  /*209e0*/  WARPSYNC.COLLECTIVE R15, `(.L_x_1743) ;  /* 0x000000000f087348 */ /* 0x000fea0003c00000 */
[----:B------:R0:W1:Y:S02]  /*209f0*/  SHFL.IDX P6, R14, R13, R12, R11 ;  /* 0x0000000c0d0e7389 */ /* 0x00006400000c000b */
[----:B01----:R-:W-:Y:S01]  /*20a00*/  ENDCOLLECTIVE ;  /* 0x000000000000791b */ /* 0x003fe20003800000 */
.L_x_1743:
[----:B------:R-:W-:Y:S05]  /*20a10*/  BRA `(.L_x_1744) ;  /* 0xffffff6000787947 */ /* 0x000fea000383ffff */
.L_x_1534:
        /* <DEDUP_REMOVED lines=8> */
.L_x_1746:
[----:B------:R-:W-:Y:S05]  /*20aa0*/  BSYNC B1 ;  /* 0x0000000000017941 */ /* 0x000fea0003800000 */
.L_x_1745:
        /* <DEDUP_REMOVED lines=8> */
.L_x_1747:
[----:B------:R-:W-:Y:S05]  /*20b30*/  BRA `(.L_x_1748) ;  /* 0xffffff6000d47947 */ /* 0x000fea000383ffff */
.L_x_1538:
[----:B------:R-:W-:Y:S02]  /*20b40*/  IMAD.MOV.U32 R13, RZ, RZ, R9 ;  /* 0x000000ffff0d7224 */ /* 0x000fe400078e0009 */
[----:B------:R-:W-:Y:S02]  /*20b50*/  IMAD.MOV.U32 R12, RZ, RZ, RZ ;  /* 0x000000ffff0c7224 */ /* 0x000fe400078e00ff */
[----:B------:R-:W-:Y:S02]  /*20b60*/  IMAD.MOV.U32 R11, RZ, RZ, 0x181f ;  /* 0x0000181fff0b7424 */ /* 0x000fe400078e00ff */
[----:B------:R-:W-:Y:S02]  /*20b70*/  IMAD.MOV.U32 R15, RZ, RZ, -0x1 ;  /* 0xffffffffff0f7424 */ /* 0x000fe400078e00ff */
[----:B------:R-:W-:Y:S02]  /*20b80*/  IMAD R10, R20, R21, RZ ;  /* 0x00000015140a7224 */ /* 0x000fe400078e02ff */
[----:B------:R-:W-:-:S07]  /*20b90*/  IMAD.IADD R21, R27, 0x1, R28 ;  /* 0x000000011b157824 */ /* 0x000fce00078e021c */
[----:B------:R-:W-:Y:S05]  /*20ba0*/  WARPSYNC.COLLECTIVE R15, `(.L_x_1749) ;  /* 0x000000000f087348 */ /* 0x000fea0003c00000 */
[----:B------:R0:W1:Y:S02]  /*20bb0*/  SHFL.IDX P6, R14, R13, R12, R11 ;  /* 0x0000000c0d0e7389 */ /* 0x00006400000c000b */
[----:B01----:R-:W-:Y:S01]  /*20bc0*/  ENDCOLLECTIVE ;  /* 0x000000000000791b */ /* 0x003fe20003800000 */
.L_x_1749:
[C---:B------:R-:W-:Y:S01]  /*20bd0*/  VIADD R7, R21.reuse, 0x30 ;  /* 0x0000003015077836 */ /* 0x040fe20000000000 */
[----:B------:R-:W-:-:S04]  /*20be0*/  ISETP.GE.OR P3, PT, R21, R10, P0 ;  /* 0x0000000a1500720c */ /* 0x000fc80000766670 */
[----:B------:R-:W-:Y:S01]  /*20bf0*/  ISETP.GE.OR P4, PT, R7, R10, P0 ;  /* 0x0000000a0700720c */ /* 0x000fe20000786670 */
[----:B------:R-:W-:Y:S02]  /*20c00*/  VIADD R7, R21, 0x60 ;  /* 0x0000006015077836 */ /* 0x000fe40000000000 */
[----:B------:R-:W-:-:S03]  /*20c10*/  IMAD.MOV.U32 R13, RZ, RZ, R8 ;  /* 0x000000ffff0d7224 */ /* 0x000fc600078e0008 */
[----:B------:R-:W-:Y:S01]  /*20c20*/  ISETP.GE.OR P2, PT, R7, R10, P0 ;  /* 0x0000000a0700720c */ /* 0x000fe20000746670 */
[----:B------:R-:W-:-:S12]  /*20c30*/  IMAD.MOV.U32 R0, RZ, RZ, R14 ;  /* 0x000000ffff007224 */ /* 0x000fd800078e000e */
[----:B------:R-:W-:Y:S05]  /*20c40*/  WARPSYNC.COLLECTIVE R15, `(.L_x_1750) ;  /* 0x000000000f087348 */ /* 0x000fea0003c00000 */
[----:B------:R0:W1:Y:S02]  /*20c50*/  SHFL.IDX P6, R14, R13, R12, R11 ;  /* 0x0000000c0d0e7389 */ /* 0x00006400000c000b */
[----:B01----:R-:W-:Y:S01]  /*20c60*/  ENDCOLLECTIVE ;  /* 0x000000000000791b */ /* 0x003fe20003800000 */
.L_x_1750:
[----:B------:R-:W-:Y:S02]  /*20c70*/  IMAD.MOV.U32 R13, RZ, RZ, R9 ;  /* 0x000000ffff0d7224 */ /* 0x000fe400078e0009 */
[----:B------:R-:W-:Y:S02]  /*20c80*/  IMAD.MOV.U32 R12, RZ, RZ, 0x1 ;  /* 0x00000001ff0c7424 */ /* 0x000fe400078e00ff */
[----:B------:R-:W-:-:S07]  /*20c90*/  IMAD.MOV.U32 R2, RZ, RZ, R14 ;  /* 0x000000ffff027224 */ /* 0x000fce00078e000e */
[----:B------:R-:W-:Y:S05]  /*20ca0*/  WARPSYNC.COLLECTIVE R15, `(.L_x_1751) ;  /* 0x000000000f087348 */ /* 0x000fea0003c00000 */
[----:B------:R0:W1:Y:S02]  /*20cb0*/  SHFL.IDX P6, R14, R13, R12, R11 ;  /* 0x0000000c0d0e7389 */ /* 0x00006400000c000b */
[----:B01----:R-:W-:Y:S01]  /*20cc0*/  ENDCOLLECTIVE ;  /* 0x000000000000791b */ /* 0x003fe20003800000 */
.L_x_1751:
[----:B------:R-:W-:-:S04]  /*20cd0*/  @!P3 LEA R2, P5, R41, R2, 0x1 ;  /* 0x000000022902b211 */ /* 0x000fc800078a08ff */
[----:B------:R-:W-:Y:S01]  /*20ce0*/  @!P3 LEA.HI.X R7, R41, R0, R42, 0x1, P5 ;  /* 0x000000002907b211 */ /* 0x000fe200028f0c2a */
[----:B------:R-:W-:-:S05]  /*20cf0*/  @!P3 IMAD.MOV.U32 R6, RZ, RZ, R2 ;  /* 0x000000ffff06b224 */ /* 0x000fca00078e0002 */
[----:B------:R0:W-:Y:S01]  /*20d00*/  @!P3 ST.E.128 desc[UR40][R6.64], RZ ;  /* 0x000000ff0600b985 */ /* 0x0001e2000c101d28 */
[----:B------:R-:W-:Y:S02]  /*20d10*/  IMAD.MOV.U32 R13, RZ, RZ, R8 ;  /* 0x000000ffff0d7224 */ /* 0x000fe400078e0008 */
[----:B------:R-:W-:-:S07]  /*20d20*/  IMAD.MOV.U32 R3, RZ, RZ, R14 ;  /* 0x000000ffff037224 */ /* 0x000fce00078e000e */
[----:B0-----:R-:W-:Y:S05]  /*20d30*/  WARPSYNC.COLLECTIVE R15, `(.L_x_1752) ;  /* 0x000000000f087348 */ /* 0x001fea0003c00000 */
[----:B------:R1:W2:Y:S02]  /*20d40*/  SHFL.IDX P6, R14, R13, R12, R11 ;  /* 0x0000000c0d0e7389 */ /* 0x0002a400000c000b */
[----:B012---:R-:W-:Y:S01]  /*20d50*/  ENDCOLLECTIVE ;  /* 0x000000000000791b */ /* 0x007fe20003800000 */
.L_x_1752:
[----:B------:R-:W-:Y:S02]  /*20d60*/  IMAD.MOV.U32 R13, RZ, RZ, R9 ;  /* 0x000000ffff0d7224 */ /* 0x000fe400078e0009 */
[----:B------:R-:W-:Y:S02]  /*20d70*/  IMAD.MOV.U32 R12, RZ, RZ, 0x2 ;  /* 0x00000002ff0c7424 */ /* 0x000fe400078e00ff */
[----:B------:R-:W-:-:S07]  /*20d80*/  IMAD.MOV.U32 R4, RZ, RZ, R14 ;  /* 0x000000ffff047224 */ /* 0x000fce00078e000e */
[----:B------:R-:W-:Y:S05]  /*20d90*/  WARPSYNC.COLLECTIVE R15, `(.L_x_1753) ;  /* 0x000000000f087348 */ /* 0x000fea0003c00000 */
[----:B------:R0:W1:Y:S02]  /*20da0*/  SHFL.IDX P6, R14, R13, R12, R11 ;  /* 0x0000000c0d0e7389 */ /* 0x00006400000c000b */
[----:B01----:R-:W-:Y:S01]  /*20db0*/  ENDCOLLECTIVE ;  /* 0x000000000000791b */ /* 0x003fe20003800000 */
.L_x_1753:
[----:B------:R-:W-:-:S04]  /*20dc0*/  @!P4 LEA R4, P1, R41, R4, 0x1 ;  /* 0x000000042904c211 */ /* 0x000fc800078208ff */
[----:B------:R-:W-:Y:S01]  /*20dd0*/  @!P4 LEA.HI.X R3, R41, R3, R42, 0x1, P1 ;  /* 0x000000032903c211 */ /* 0x000fe200008f0c2a */
[----:B------:R-:W-:Y:S02]  /*20de0*/  IMAD.MOV.U32 R13, RZ, RZ, R8 ;  /* 0x000000ffff0d7224 */ /* 0x000fe400078e0008 */
[----:B------:R-:W-:-:S07]  /*20df0*/  IMAD.MOV.U32 R5, RZ, RZ, R14 ;  /* 0x000000ffff057224 */ /* 0x000fce00078e000e */
[----:B------:R-:W-:Y:S05]  /*20e00*/  WARPSYNC.COLLECTIVE R15, `(.L_x_1754) ;  /* 0x000000000f087348 */ /* 0x000fea0003c00000 */
[----:B------:R0:W1:Y:S02]  /*20e10*/  SHFL.IDX P6, R14, R13, R12, R11 ;  /* 0x0000000c0d0e7389 */ /* 0x00006400000c000b */
[----:B01----:R-:W-:Y:S01]  /*20e20*/  ENDCOLLECTIVE ;  /* 0x000000000000791b */ /* 0x003fe20003800000 */
.L_x_1754:
[----:B------:R-:W-:Y:S02]  /*20e30*/  IMAD.MOV.U32 R13, RZ, RZ, R9 ;  /* 0x000000ffff0d7224 */ /* 0x000fe400078e0009 */
[----:B------:R-:W-:Y:S01]  /*20e40*/  IMAD.MOV.U32 R12, RZ, RZ, 0x3 ;  /* 0x00000003ff0c7424 */ /* 0x000fe200078e00ff */
[----:B------:R-:W-:-:S13]  /*20e50*/  @!P2 LEA R20, P5, R41, R14, 0x1 ;  /* 0x0000000e2914a211 */ /* 0x000fda00078a08ff */
[----:B------:R-:W-:Y:S05]  /*20e60*/  WARPSYNC.COLLECTIVE R15, `(.L_x_1755) ;  /* 0x000000000f087348 */ /* 0x000fea0003c00000 */
[----:B------:R0:W1:Y:S02]  /*20e70*/  SHFL.IDX P6, R14, R13, R12, R11 ;  /* 0x0000000c0d0e7389 */ /* 0x00006400000c000b */
[----:B01----:R-:W-:Y:S01]  /*20e80*/  ENDCOLLECTIVE ;  /* 0x000000000000791b */ /* 0x003fe20003800000 */
.L_x_1755:
[----:B------:R-:W-:Y:S01]  /*20e90*/  @!P2 LEA.HI.X R25, R41, R5, R42, 0x1, P5 ;  /* 0x000000052919a211 */ /* 0x000fe200028f0c2a */
[----:B------:R-:W-:Y:S02]  /*20ea0*/  @!P4 IMAD.MOV.U32 R5, RZ, RZ, R3 ;  /* 0x000000ffff05c224 */ /* 0x000fe400078e0003 */
[----:B------:R-:W-:Y:S02]  /*20eb0*/  @!P2 IMAD.MOV.U32 R2, RZ, RZ, R20 ;  /* 0x000000ffff02a224 */ /* 0x000fe400078e0014 */
[----:B------:R-:W-:Y:S01]  /*20ec0*/  @!P2 IMAD.MOV.U32 R3, RZ, RZ, R25 ;  /* 0x000000ffff03a224 */ /* 0x000fe200078e0019 */
[----:B------:R0:W-:Y:S04]  /*20ed0*/  @!P4 ST.E.128 desc[UR40][R4.64], RZ ;  /* 0x000000ff0400c985 */ /* 0x0001e8000c101d28 */
[----:B------:R0:W-:Y:S01]  /*20ee0*/  @!P2 ST.E.128 desc[UR40][R2.64], RZ ;  /* 0x000000ff0200a985 */ /* 0x0001e2000c101d28 */
[----:B------:R-:W-:-:S02]  /*20ef0*/  IMAD.MOV.U32 R13, RZ, RZ, R8 ;  /* 0x000000ffff0d7224 */ /* 0x000fc400078e0008 */
[----:B------:R-:W-:-:S07]  /*20f00*/  IMAD.MOV.U32 R0, RZ, RZ, R14 ;  /* 0x000000ffff007224 */ /* 0x000fce00078e000e */
[----:B0-----:R-:W-:Y:S05]  /*20f10*/  WARPSYNC.COLLECTIVE R15, `(.L_x_1756) ;  /* 0x000000000f087348 */ /* 0x001fea0003c00000 */
[----:B------:R1:W2:Y:S02]  /*20f20*/  SHFL.IDX P6, R14, R13, R12, R11 ;  /* 0x0000000c0d0e7389 */ /* 0x0002a400000c000b */
[----:B012---:R-:W-:Y:S01]  /*20f30*/  ENDCOLLECTIVE ;  /* 0x000000000000791b */ /* 0x007fe20003800000 */
.L_x_1756:
[----:B------:R-:W-:Y:S05]  /*20f40*/  BRA `(.L_x_1757) ;  /* 0xffffff6800f47947 */ /* 0x000fea000383ffff */
.L_x_1565:
[----:B------:R-:W0:Y:S01]  /*20f50*/  S2R R5, SR_TID.X ;  /* 0x0000000000057919 */ /* 0x000e220000002100 */
[----:B------:R-:W-:Y:S01]  /*20f60*/  BSSY B1, `(.L_x_1758) ;  /* 0x000000a000017945 */ /* 0x000fe20003800000 */
[----:B------:R-:W-:Y:S02]  /*20f70*/  IMAD.MOV.U32 R12, RZ, RZ, RZ ;  /* 0x000000ffff0c7224 */ /* 0x000fe400078e00ff */
[----:B------:R-:W-:Y:S02]  /*20f80*/  IMAD.MOV.U32 R11, RZ, RZ, 0x1f ;  /* 0x0000001fff0b7424 */ /* 0x000fe400078e00ff */
[----:B------:R-:W-:Y:S01]  /*20f90*/  IMAD.MOV.U32 R15, RZ, RZ, -0x1 ;  /* 0xffffffffff0f7424 */ /* 0x000fe200078e00ff */
[----:B0-----:R-:W-:-:S04]  /*20fa0*/  SHF.R.U32.HI R5, RZ, 0x5, R5 ;  /* 0x00000005ff057819 */ /* 0x001fc80000011605 */
[----:B------:R-:W-:-:S05]  /*20fb0*/  LOP3.LUT R5, R5, 0x3, RZ, 0xc0, !PT ;  /* 0x0000000305057812 */ /* 0x000fca00078ec0ff */
[----:B------:R-:W-:-:S07]  /*20fc0*/  IMAD.MOV.U32 R13, RZ, RZ, R5 ;  /* 0x000000ffff0d7224 */ /* 0x000fce00078e0005 */
[----:B------:R-:W-:Y:S05]  /*20fd0*/  WARPSYNC.COLLECTIVE R15, `(.L_x_1759) ;  /* 0x000000000f087348 */ /* 0x000fea0003c00000 */
[----:B------:R0:W1:Y:S02]  /*20fe0*/  SHFL.IDX P6, R14, R13, R12, R11 ;  /* 0x0000000c0d0e7389 */ /* 0x00006400000c000b */
[----:B01----:R-:W-:Y:S01]  /*20ff0*/  ENDCOLLECTIVE ;  /* 0x000000000000791b */ /* 0x003fe20003800000 */
.L_x_1759:
[----:B------:R-:W-:Y:S05]  /*21000*/  BSYNC B1 ;  /* 0x0000000000017941 */ /* 0x000fea0003800000 */
.L_x_1758:
[----:B------:R-:W-:Y:S05]  /*21010*/  BRA `(.L_x_1760) ;  /* 0xffffff8800847947 */ /* 0x000fea000383ffff */
.L_x_1567:
[----:B------:R-:W-:Y:S01]  /*21020*/  BSSY B1, `(.L_x_1761) ;  /* 0x0000006000017945 */ /* 0x000fe20003800000 */
[----:B------:R-:W-:-:S07]  /*21030*/  IMAD.MOV.U32 R15, RZ, RZ, -0x1 ;  /* 0xffffffffff0f7424 */ /* 0x000fce00078e00ff */
[----:B0-----:R-:W-:Y:S05]  /*21040*/  WARPSYNC.COLLECTIVE R15, `(.L_x_1762) ;  /* 0x000000000f0c7348 */ /* 0x001fea0003c00000 */
[----:B------:R-:W-:Y:S02]  /*21050*/  ELECT P6, UR62, PT ;  /* 0x00000000003e782f */ /* 0x000fe400038c0000 */
[----:B------:R-:W-:Y:S01]  /*21060*/  MOV R14, UR62 ;  /* 0x0000003e000e7c02 */ /* 0x000fe20008000f00 */
[----:B0-----:R-:W-:Y:S10]  /*21070*/  ENDCOLLECTIVE ;  /* 0x000000000000791b */ /* 0x001ff40003800000 */
.L_x_1762:
[----:B------:R-:W-:Y:S05]  /*21080*/  BSYNC B1 ;  /* 0x0000000000017941 */ /* 0x000fea0003800000 */
.L_x_1761:
[----:B------:R-:W-:Y:S05]  /*21090*/  BRA `(.L_x_1566) ;  /* 0xffffff88007c7947 */ /* 0x000fea000383ffff */
.L_x_1569:
[----:B0-----:R0:W1:Y:S02]  /*210a0*/  SYNCS.PHASECHK.TRANS64.TRYWAIT P0, [R17+URZ+0x16820], R5 ;  /* 0x01682005110075a7 */ /* 0x001064000800017f */
[----:B-1----:R-:W-:Y:S05]  /*210b0*/  @!P0 NANOSLEEP.SYNCS 0x989680 ;  /* 0x009896800000895d */ /* 0x002fea0003900000 */
[----:B------:R-:W1:Y:S02]  /*210c0*/  @!P0 SYNCS.PHASECHK.TRANS64 P0, [R17+URZ+0x16820], R5 ;  /* 0x01682005110085a7 */ /* 0x000e64000800007f */
[----:B-1----:R-:W-:Y:S05]  /*210d0*/  @!P0 BRA `(.L_x_1569) ;  /* 0xfffffffc00f08947 */ /* 0x002fea000383ffff */
[----:B------:R-:W-:Y:S05]  /*210e0*/  BRA `(.L_x_1763) ;  /* 0xffffff88008c7947 */ /* 0x000fea000383ffff */
.L_x_1573:
[----:B0-----:R0:W1:Y:S02]  /*210f0*/  SYNCS.PHASECHK.TRANS64.TRYWAIT P0, [R5+URZ+0x168a0], R7 ;  /* 0x0168a007050075a7 */ /* 0x001064000800017f */
[----:B-1----:R-:W-:Y:S05]  /*21100*/  @!P0 NANOSLEEP.SYNCS 0x989680 ;  /* 0x009896800000895d */ /* 0x002fea0003900000 */
[----:B------:R-:W1:Y:S02]  /*21110*/  @!P0 SYNCS.PHASECHK.TRANS64 P0, [R5+URZ+0x168a0], R7 ;  /* 0x0168a007050085a7 */ /* 0x000e64000800007f */
[----:B-1----:R-:W-:Y:S05]  /*21120*/  @!P0 BRA `(.L_x_1573) ;  /* 0xfffffffc00f08947 */ /* 0x002fea000383ffff */
[----:B------:R-:W-:Y:S05]  /*21130*/  BRA `(.L_x_1764) ;  /* 0xffffff8800a87947 */ /* 0x000fea000383ffff */
.L_x_1578:
[----:B-1----:R1:W2:Y:S02]  /*21140*/  SYNCS.PHASECHK.TRANS64.TRYWAIT P0, [R5+URZ+0x168c0], R7 ;  /* 0x0168c007050075a7 */ /* 0x0022a4000800017f */
[----:B--2---:R-:W-:Y:S05]  /*21150*/  @!P0 NANOSLEEP.SYNCS 0x989680 ;  /* 0x009896800000895d */ /* 0x004fea0003900000 */
[----:B------:R-:W2:Y:S02]  /*21160*/  @!P0 SYNCS.PHASECHK.TRANS64 P0, [R5+URZ+0x168c0], R7 ;  /* 0x0168c007050085a7 */ /* 0x000ea4000800007f */
[----:B--2---:R-:W-:Y:S05]  /*21170*/  @!P0 BRA `(.L_x_1578) ;  /* 0xfffffffc00f08947 */ /* 0x004fea000383ffff */
[----:B------:R-:W-:Y:S05]  /*21180*/  BRA `(.L_x_1765) ;  /* 0xffffff8c00287947 */ /* 0x000fea000383ffff */
.L_x_1585:
[----:B0-----:R0:W1:Y:S02]  /*21190*/  SYNCS.PHASECHK.TRANS64.TRYWAIT P1, [R5+URZ+0x168a0], R7 ;  /* 0x0168a007050075a7 */ /* 0x001064000802017f */
[----:B-1----:R-:W-:Y:S05]  /*211a0*/  @!P1 NANOSLEEP.SYNCS 0x989680 ;  /* 0x009896800000995d */ /* 0x002fea0003900000 */
[----:B------:R-:W1:Y:S02]  /*211b0*/  @!P1 SYNCS.PHASECHK.TRANS64 P1, [R5+URZ+0x168a0], R7 ;  /* 0x0168a007050095a7 */ /* 0x000e64000802007f */
[----:B-1----:R-:W-:Y:S05]  /*211c0*/  @!P1 BRA `(.L_x_1585) ;  /* 0xfffffffc00f09947 */ /* 0x002fea000383ffff */
[----:B------:R-:W-:Y:S05]  /*211d0*/  BRA `(.L_x_1766) ;  /* 0xffffff8c00f47947 */ /* 0x000fea000383ffff */
.L_x_1590:
[----:B-1----:R1:W2:Y:S02]  /*211e0*/  SYNCS.PHASECHK.TRANS64.TRYWAIT P1, [R5+URZ+0x168c0], R7 ;  /* 0x0168c007050075a7 */ /* 0x0022a4000802017f */
[----:B--2---:R-:W-:Y:S05]  /*211f0*/  @!P1 NANOSLEEP.SYNCS 0x989680 ;  /* 0x009896800000995d */ /* 0x004fea0003900000 */
[----:B------:R-:W2:Y:S02]  /*21200*/  @!P1 SYNCS.PHASECHK.TRANS64 P1, [R5+URZ+0x168c0], R7 ;  /* 0x0168c007050095a7 */ /* 0x000ea4000802007f */
[----:B--2---:R-:W-:Y:S05]  /*21210*/  @!P1 BRA `(.L_x_1590) ;  /* 0xfffffffc00f09947 */ /* 0x004fea000383ffff */
[----:B------:R-:W-:Y:S05]  /*21220*/  BRA `(.L_x_1767) ;  /* 0xffffff90006c7947 */ /* 0x000fea000383ffff */
.L_x_1613:
        /* <DEDUP_REMOVED lines=8> */
[----:B01----:R-:W-:Y:S05]  /*212b0*/  WARPSYNC.COLLECTIVE R15, `(.L_x_1769) ;  /* 0x000000000f087348 */ /* 0x003fea0003c00000 */
[----:B------:R2:W3:Y:S02]  /*212c0*/  SHFL.IDX P6, R14, R13, R12, R11 ;  /* 0x0000000c0d0e7389 */ /* 0x0004e400000c000b */
[----:B0123--:R-:W-:Y:S01]  /*212d0*/  ENDCOLLECTIVE ;  /* 0x000000000000791b */ /* 0x00ffe20003800000 */
.L_x_1769:
[----:B------:R-:W-:Y:S05]  /*212e0*/  BSYNC B0 ;  /* 0x0000000000007941 */ /* 0x000fea0003800000 */
.L_x_1768:
[----:B------:R-:W-:Y:S05]  /*212f0*/  BRA `(.L_x_1770) ;  /* 0xffffffa000287947 */ /* 0x000fea000383ffff */
.L_x_1615:
[----:B------:R-:W-:Y:S01]  /*21300*/  BSSY B0, `(.L_x_1771) ;  /* 0x0000006000007945 */ /* 0x000fe20003800000 */
[----:B------:R-:W-:-:S07]  /*21310*/  IMAD.MOV.U32 R15, RZ, RZ, -0x1 ;  /* 0xffffffffff0f7424 */ /* 0x000fce00078e00ff */
[----:B012---:R-:W-:Y:S05]  /*21320*/  WARPSYNC.COLLECTIVE R15, `(.L_x_1772) ;  /* 0x000000000f0c7348 */ /* 0x007fea0003c00000 */
[----:B------:R-:W-:Y:S02]  /*21330*/  ELECT P6, UR62, PT ;  /* 0x00000000003e782f */ /* 0x000fe400038c0000 */
[----:B------:R-:W-:Y:S01]  /*21340*/  MOV R14, UR62 ;  /* 0x0000003e000e7c02 */ /* 0x000fe20008000f00 */
[----:B012---:R-:W-:Y:S10]  /*21350*/  ENDCOLLECTIVE ;  /* 0x000000000000791b */ /* 0x007ff40003800000 */
.L_x_1772:
[----:B------:R-:W-:Y:S05]  /*21360*/  BSYNC B0 ;  /* 0x0000000000007941 */ /* 0x000fea0003800000 */
.L_x_1771:
[----:B------:R-:W-:Y:S05]  /*21370*/  BRA `(.L_x_1773) ;  /* 0xffffffa000287947 */ /* 0x000fea000383ffff */
.L_x_1617:
[----:B--2---:R2:W3:Y:S02]  /*21380*/  SYNCS.PHASECHK.TRANS64.TRYWAIT P0, [R0+URZ+0x16840], R2 ;  /* 0x01684002000075a7 */ /* 0x0044e4000800017f */
[----:B---3--:R-:W-:Y:S05]  /*21390*/  @!P0 NANOSLEEP.SYNCS 0x989680 ;  /* 0x009896800000895d */ /* 0x008fea0003900000 */
[----:B------:R-:W3:Y:S02]  /*213a0*/  @!P0 SYNCS.PHASECHK.TRANS64 P0, [R0+URZ+0x16840], R2 ;  /* 0x01684002000085a7 */ /* 0x000ee4000800007f */
[----:B---3--:R-:W-:Y:S05]  /*213b0*/  @!P0 BRA `(.L_x_1617) ;  /* 0xfffffffc00f08947 */ /* 0x008fea000383ffff */
[----:B------:R-:W-:Y:S05]  /*213c0*/  BRA `(.L_x_1774) ;  /* 0xffffffa0007c7947 */ /* 0x000fea000383ffff */
.L_x_1621:
        /* <DEDUP_REMOVED lines=15> */
.L_x_1775:
[----:B------:R-:W-:Y:S02]  /*214c0*/  IMAD.MOV.U32 R13, RZ, RZ, R0 ;  /* 0x000000ffff0d7224 */ /* 0x000fe400078e0000 */
[----:B------:R-:W-:-:S07]  /*214d0*/  IMAD.MOV.U32 R8, RZ, RZ, R14 ;  /* 0x000000ffff087224 */ /* 0x000fce00078e000e */
[----:B------:R-:W-:Y:S05]  /*214e0*/  WARPSYNC.COLLECTIVE R15, `(.L_x_1776) ;  /* 0x000000000f087348 */ /* 0x000fea0003c00000 */
[----:B------:R0:W1:Y:S02]  /*214f0*/  SHFL.IDX P6, R14, R13, R12, R11 ;  /* 0x0000000c0d0e7389 */ /* 0x00006400000c000b */
[----:B01----:R-:W-:Y:S01]  /*21500*/  ENDCOLLECTIVE ;  /* 0x000000000000791b */ /* 0x003fe20003800000 */
.L_x_1776:
[----:B------:R-:W-:Y:S02]  /*21510*/  IMAD.MOV.U32 R13, RZ, RZ, R4 ;  /* 0x000000ffff0d7224 */ /* 0x000fe400078e0004 */
[----:B------:R-:W-:Y:S02]  /*21520*/  IMAD.MOV.U32 R12, RZ, RZ, 0x1 ;  /* 0x00000001ff0c7424 */ /* 0x000fe400078e00ff */
[----:B------:R-:W-:-:S07]  /*21530*/  IMAD.MOV.U32 R7, RZ, RZ, R14 ;  /* 0x000000ffff077224 */ /* 0x000fce00078e000e */
[----:B------:R-:W-:Y:S05]  /*21540*/  WARPSYNC.COLLECTIVE R15, `(.L_x_1777) ;  /* 0x000000000f087348 */ /* 0x000fea0003c00000 */
[----:B------:R0:W1:Y:S02]  /*21550*/  SHFL.IDX P6, R14, R13, R12, R11 ;  /* 0x0000000c0d0e7389 */ /* 0x00006400000c000b */
[----:B01----:R-:W-:Y:S01]  /*21560*/  ENDCOLLECTIVE ;  /* 0x000000000000791b */ /* 0x003fe20003800000 */
.L_x_1777:
[----:B------:R-:W-:-:S05]  /*21570*/  @!P1 LEA R7, P2, R21, R7, 0x1 ;  /* 0x0000000715079211 */ /* 0x000fca00078408ff */
[----:B------:R-:W-:-:S04]  /*21580*/  @!P1 IMAD.X R8, RZ, RZ, R8, P2 ;  /* 0x000000ffff089224 */ /* 0x000fc800010e0608 */
[----:B------:R-:W-:Y:S02]  /*21590*/  @!P1 IMAD.MOV.U32 R9, RZ, RZ, R8 ;  /* 0x000000ffff099224 */ /* 0x000fe400078e0008 */
[----:B------:R-:W-:Y:S02]  /*215a0*/  IMAD.MOV.U32 R13, RZ, RZ, R0 ;  /* 0x000000ffff0d7224 */ /* 0x000fe400078e0000 */
[----:B------:R-:W-:-:S05]  /*215b0*/  @!P1 IMAD.MOV.U32 R8, RZ, RZ, R7 ;  /* 0x000000ffff089224 */ /* 0x000fca00078e0007 */
        /* <DEDUP_REMOVED lines=9> */
.L_x_1778:
[----:B------:R-:W-:Y:S02]  /*21650*/  IMAD.MOV.U32 R13, RZ, RZ, R4 ;  /* 0x000000ffff0d7224 */ /* 0x000fe400078e0004 */
[----:B------:R-:W-:Y:S02]  /*21660*/  IMAD.MOV.U32 R12, RZ, RZ, 0x2 ;  /* 0x00000002ff0c7424 */ /* 0x000fe400078e00ff */
[----:B------:R-:W-:-:S07]  /*21670*/  IMAD.MOV.U32 R8, RZ, RZ, R14 ;  /* 0x000000ffff087224 */ /* 0x000fce00078e000e */
[----:B------:R-:W-:Y:S05]  /*21680*/  WARPSYNC.COLLECTIVE R15, `(.L_x_1779) ;  /* 0x000000000f087348 */ /* 0x000fea0003c00000 */
[----:B------:R0:W1:Y:S02]  /*21690*/  SHFL.IDX P6, R14, R13, R12, R11 ;  /* 0x0000000c0d0e7389 */ /* 0x00006400000c000b */
[----:B01----:R-:W-:Y:S01]  /*216a0*/  ENDCOLLECTIVE ;  /* 0x000000000000791b */ /* 0x003fe20003800000 */
.L_x_1779:
        /* <DEDUP_REMOVED lines=14> */
.L_x_1780:
[----:B------:R-:W-:Y:S02]  /*21790*/  IMAD.MOV.U32 R13, RZ, RZ, R4 ;  /* 0x000000ffff0d7224 */ /* 0x000fe400078e0004 */
[----:B------:R-:W-:Y:S02]  /*217a0*/  IMAD.MOV.U32 R12, RZ, RZ, 0x3 ;  /* 0x00000003ff0c7424 */ /* 0x000fe400078e00ff */
[----:B------:R-:W-:-:S07]  /*217b0*/  IMAD.MOV.U32 R8, RZ, RZ, R14 ;  /* 0x000000ffff087224 */ /* 0x000fce00078e000e */
[----:B------:R-:W-:Y:S05]  /*217c0*/  WARPSYNC.COLLECTIVE R15, `(.L_x_1781) ;  /* 0x000000000f087348 */ /* 0x000fea0003c00000 */
[----:B------:R0:W1:Y:S02]  /*217d0*/  SHFL.IDX P6, R14, R13, R12, R11 ;  /* 0x0000000c0d0e7389 */ /* 0x00006400000c000b */
[----:B01----:R-:W-:Y:S01]  /*217e0*/  ENDCOLLECTIVE ;  /* 0x000000000000791b */ /* 0x003fe20003800000 */
.L_x_1781:
        /* <DEDUP_REMOVED lines=14> */
.L_x_1782:
[----:B------:R-:W-:Y:S02]  /*218d0*/  IMAD.MOV.U32 R13, RZ, RZ, R4 ;  /* 0x000000ffff0d7224 */ /* 0x000fe400078e0004 */
[----:B------:R-:W-:Y:S02]  /*218e0*/  IMAD.MOV.U32 R12, RZ, RZ, 0x4 ;  /* 0x00000004ff0c7424 */ /* 0x000fe400078e00ff */
[----:B------:R-:W-:-:S07]  /*218f0*/  IMAD.MOV.U32 R8, RZ, RZ, R14 ;  /* 0x000000ffff087224 */ /* 0x000fce00078e000e */
[----:B------:R-:W-:Y:S05]  /*21900*/  WARPSYNC.COLLECTIVE R15, `(.L_x_1783) ;  /* 0x000000000f087348 */ /* 0x000fea0003c00000 */
[----:B------:R0:W1:Y:S02]  /*21910*/  SHFL.IDX P6, R14, R13, R12, R11 ;  /* 0x0000000c0d0e7389 */ /* 0x00006400000c000b */
[----:B01----:R-:W-:Y:S01]  /*21920*/  ENDCOLLECTIVE ;  /* 0x000000000000791b */ /* 0x003fe20003800000 */
.L_x_1783:
        /* <DEDUP_REMOVED lines=14> */
.L_x_1784:
[----:B------:R-:W-:Y:S02]  /*21a10*/  IMAD.MOV.U32 R13, RZ, RZ, R4 ;  /* 0x000000ffff0d7224 */ /* 0x000fe400078e0004 */
[----:B------:R-:W-:Y:S02]  /*21a20*/  IMAD.MOV.U32 R12, RZ, RZ, 0x5 ;  /* 0x00000005ff0c7424 */ /* 0x000fe400078e00ff */
[----:B------:R-:W-:-:S07]  /*21a30*/  IMAD.MOV.U32 R8, RZ, RZ, R14 ;  /* 0x000000ffff087224 */ /* 0x000fce00078e000e */
[----:B------:R-:W-:Y:S05]  /*21a40*/  WARPSYNC.COLLECTIVE R15, `(.L_x_1785) ;  /* 0x000000000f087348 */ /* 0x000fea0003c00000 */
[----:B------:R0:W1:Y:S02]  /*21a50*/  SHFL.IDX P6, R14, R13, R12, R11 ;  /* 0x0000000c0d0e7389 */ /* 0x00006400000c000b */
[----:B01----:R-:W-:Y:S01]  /*21a60*/  ENDCOLLECTIVE ;  /* 0x000000000000791b */ /* 0x003fe20003800000 */
.L_x_1785:
        /* <DEDUP_REMOVED lines=14> */
.L_x_1786:
[----:B------:R-:W-:Y:S02]  /*21b50*/  IMAD.MOV.U32 R13, RZ, RZ, R4 ;  /* 0x000000ffff0d7224 */ /* 0x000fe400078e0004 */
[----:B------:R-:W-:Y:S02]  /*21b60*/  IMAD.MOV.U32 R12, RZ, RZ, 0x6 ;  /* 0x00000006ff0c7424 */ /* 0x000fe400078e00ff */
[----:B------:R-:W-:-:S07]  /*21b70*/  IMAD.MOV.U32 R8, RZ, RZ, R14 ;  /* 0x000000ffff087224 */ /* 0x000fce00078e000e */
[----:B------:R-:W-:Y:S05]  /*21b80*/  WARPSYNC.COLLECTIVE R15, `(.L_x_1787) ;  /* 0x000000000f087348 */ /* 0x000fea0003c00000 */
[----:B------:R0:W1:Y:S02]  /*21b90*/  SHFL.IDX P6, R14, R13, R12, R11 ;  /* 0x0000000c0d0e7389 */ /* 0x00006400000c000b */
[----:B01----:R-:W-:Y:S01]  /*21ba0*/  ENDCOLLECTIVE ;  /* 0x000000000000791b */ /* 0x003fe20003800000 */
.L_x_1787:
        /* <DEDUP_REMOVED lines=14> */
.L_x_1788:
[----:B------:R-:W-:Y:S02]  /*21c90*/  IMAD.MOV.U32 R13, RZ, RZ, R4 ;  /* 0x000000ffff0d7224 */ /* 0x000fe400078e0004 */
[----:B------:R-:W-:Y:S02]  /*21ca0*/  IMAD.MOV.U32 R12, RZ, RZ, 0x7 ;  /* 0x00000007ff0c7424 */ /* 0x000fe400078e00ff */
[----:B------:R-:W-:-:S07]  /*21cb0*/  IMAD.MOV.U32 R8, RZ, RZ, R14 ;  /* 0x000000ffff087224 */ /* 0x000fce00078e000e */
[----:B------:R-:W-:Y:S05]  /*21cc0*/  WARPSYNC.COLLECTIVE R15, `(.L_x_1789) ;  /* 0x000000000f087348 */ /* 0x000fea0003c00000 */
[----:B------:R0:W1:Y:S02]  /*21cd0*/  SHFL.IDX P6, R14, R13, R12, R11 ;  /* 0x0000000c0d0e7389 */ /* 0x00006400000c000b */
[----:B01----:R-:W-:Y:S01]  /*21ce0*/  ENDCOLLECTIVE ;  /* 0x000000000000791b */ /* 0x003fe20003800000 */
.L_x_1789:
        /* <DEDUP_REMOVED lines=15> */
.L_x_1790:
[----:B------:R-:W-:Y:S01]  /*21de0*/  ISETP.GE.AND P2, PT, R0, R3, PT ;  /* 0x000000030000720c */ /* 0x000fe20003f46270 */
[----:B------:R-:W-:Y:S02]  /*21df0*/  IMAD.MOV.U32 R13, RZ, RZ, R2 ;  /* 0x000000ffff0d7224 */ /* 0x000fe400078e0002 */
[----:B------:R-:W-:Y:S02]  /*21e00*/  IMAD.MOV.U32 R12, RZ, RZ, RZ ;  /* 0x000000ffff0c7224 */ /* 0x000fe400078e00ff */
[----:B------:R-:W-:-:S08]  /*21e10*/  IMAD.MOV.U32 R7, RZ, RZ, R14 ;  /* 0x000000ffff077224 */ /* 0x000fd000078e000e */
[----:B------:R-:W-:Y:S05]  /*21e20*/  WARPSYNC.COLLECTIVE R15, `(.L_x_1791) ;  /* 0x000000000f087348 */ /* 0x000fea0003c00000 */
[----:B------:R0:W1:Y:S02]  /*21e30*/  SHFL.IDX P6, R14, R13, R12, R11 ;  /* 0x0000000c0d0e7389 */ /* 0x00006400000c000b */
[----:B01----:R-:W-:Y:S01]  /*21e40*/  ENDCOLLECTIVE ;  /* 0x000000000000791b */ /* 0x003fe20003800000 */
.L_x_1791:
[----:B------:R-:W-:-:S05]  /*21e50*/  @!P1 LEA R7, P3, R21, R7, 0x1 ;  /* 0x0000000715079211 */ /* 0x000fca00078608ff */
[----:B------:R-:W-:Y:S02]  /*21e60*/  @!P1 IMAD.X R4, RZ, RZ, R4, P3 ;  /* 0x000000ffff049224 */ /* 0x000fe400018e0604 */
[----:B------:R-:W-:Y:S02]  /*21e70*/  @!P1 IMAD.MOV.U32 R8, RZ, RZ, R7 ;  /* 0x000000ffff089224 */ /* 0x000fe400078e0007 */
        /* <DEDUP_REMOVED lines=11> */
.L_x_1792:
[----:B------:R-:W-:Y:S02]  /*21f30*/  IMAD.MOV.U32 R13, RZ, RZ, R2 ;  /* 0x000000ffff0d7224 */ /* 0x000fe400078e0002 */
[----:B------:R-:W-:Y:S02]  /*21f40*/  IMAD.MOV.U32 R12, RZ, RZ, 0x1 ;  /* 0x00000001ff0c7424 */ /* 0x000fe400078e00ff */
[----:B------:R-:W-:-:S07]  /*21f50*/  IMAD.MOV.U32 R0, RZ, RZ, R14 ;  /* 0x000000ffff007224 */ /* 0x000fce00078e000e */
[----:B------:R-:W-:Y:S05]  /*21f60*/  WARPSYNC.COLLECTIVE R15, `(.L_x_1793) ;  /* 0x000000000f087348 */ /* 0x000fea0003c00000 */
[----:B------:R0:W1:Y:S02]  /*21f70*/  SHFL.IDX P6, R14, R13, R12, R11 ;  /* 0x0000000c0d0e7389 */ /* 0x00006400000c000b */
[----:B01----:R-:W-:Y:S01]  /*21f80*/  ENDCOLLECTIVE ;  /* 0x000000000000791b */ /* 0x003fe20003800000 */
.L_x_1793:
        /* <DEDUP_REMOVED lines=15> */
.L_x_1794:
[----:B------:R-:W-:Y:S02]  /*22080*/  IMAD.MOV.U32 R13, RZ, RZ, R2 ;  /* 0x000000ffff0d7224 */ /* 0x000fe400078e0002 */
[----:B------:R-:W-:Y:S02]  /*22090*/  IMAD.MOV.U32 R12, RZ, RZ, 0x2 ;  /* 0x00000002ff0c7424 */ /* 0x000fe400078e00ff */
[----:B------:R-:W-:-:S07]  /*220a0*/  IMAD.MOV.U32 R8, RZ, RZ, R14 ;  /* 0x000000ffff087224 */ /* 0x000fce00078e000e */
[----:B------:R-:W-:Y:S05]  /*220b0*/  WARPSYNC.COLLECTIVE R15, `(.L_x_1795) ;  /* 0x000000000f087348 */ /* 0x000fea0003c00000 */
[----:B------:R0:W1:Y:S02]  /*220c0*/  SHFL.IDX P6, R14, R13, R12, R11 ;  /* 0x0000000c0d0e7389 */ /* 0x00006400000c000b */
[----:B01----:R-:W-:Y:S01]  /*220d0*/  ENDCOLLECTIVE ;  /* 0x000000000000791b */ /* 0x003fe20003800000 */
.L_x_1795:
        /* <DEDUP_REMOVED lines=13> */
.L_x_1796:
[----:B------:R-:W-:Y:S02]  /*221b0*/  IMAD.MOV.U32 R13, RZ, RZ, R2 ;  /* 0x000000ffff0d7224 */ /* 0x000fe400078e0002 */
[----:B------:R-:W-:Y:S02]  /*221c0*/  IMAD.MOV.U32 R12, RZ, RZ, 0x3 ;  /* 0x00000003ff0c7424 */ /* 0x000fe400078e00ff */
[----:B------:R-:W-:-:S07]  /*221d0*/  IMAD.MOV.U32 R8, RZ, RZ, R14 ;  /* 0x000000ffff087224 */ /* 0x000fce00078e000e */
[----:B------:R-:W-:Y:S05]  /*221e0*/  WARPSYNC.COLLECTIVE R15, `(.L_x_1797) ;  /* 0x000000000f087348 */ /* 0x000fea0003c00000 */
[----:B------:R0:W1:Y:S02]  /*221f0*/  SHFL.IDX P6, R14, R13, R12, R11 ;  /* 0x0000000c0d0e7389 */ /* 0x00006400000c000b */
[----:B01----:R-:W-:Y:S01]  /*22200*/  ENDCOLLECTIVE ;  /* 0x000000000000791b */ /* 0x003fe20003800000 */
.L_x_1797:
        /* <DEDUP_REMOVED lines=12> */
.L_x_1798:
[----:B------:R-:W-:Y:S01]  /*222d0*/  IMAD.MOV.U32 R2, RZ, RZ, R14 ;  /* 0x000000ffff027224 */ /* 0x000fe200078e000e */
[----:B------:R-:W-:Y:S06]  /*222e0*/  BRA `(.L_x_1799) ;  /* 0xffffffa0007c7947 */ /* 0x000fec000383ffff */
.L_x_1624:
[----:B0-----:R0:W1:Y:S02]  /*222f0*/  SYNCS.PHASECHK.TRANS64.TRYWAIT P0, [R17+URZ+0x16820], R0 ;  /* 0x01682000110075a7 */ /* 0x001064000800017f */
[----:B-1----:R-:W-:Y:S05]  /*22300*/  @!P0 NANOSLEEP.SYNCS 0x989680 ;  /* 0x009896800000895d */ /* 0x002fea0003900000 */
[----:B------:R-:W1:Y:S02]  /*22310*/  @!P0 SYNCS.PHASECHK.TRANS64 P0, [R17+URZ+0x16820], R0 ;  /* 0x01682000110085a7 */ /* 0x000e64000800007f */
[----:B-1----:R-:W-:Y:S05]  /*22320*/  @!P0 BRA `(.L_x_1624) ;  /* 0xfffffffc00f08947 */ /* 0x002fea000383ffff */
[----:B------:R-:W-:Y:S05]  /*22330*/  BRA `(.L_x_1800) ;  /* 0xffffffa000dc7947 */ /* 0x000fea000383ffff */
.L_x_1633:
[----:B-1----:R1:W2:Y:S02]  /*22340*/  SYNCS.PHASECHK.TRANS64.TRYWAIT P0, [R2+URZ+0x16840], R3 ;  /* 0x01684003020075a7 */ /* 0x0022a4000800017f */
[----:B--2---:R-:W-:Y:S05]  /*22350*/  @!P0 NANOSLEEP.SYNCS 0x989680 ;  /* 0x009896800000895d */ /* 0x004fea0003900000 */
[----:B------:R-:W2:Y:S02]  /*22360*/  @!P0 SYNCS.PHASECHK.TRANS64 P0, [R2+URZ+0x16840], R3 ;  /* 0x01684003020085a7 */ /* 0x000ea4000800007f */
[----:B--2---:R-:W-:Y:S05]  /*22370*/  @!P0 BRA `(.L_x_1633) ;  /* 0xfffffffc00f08947 */ /* 0x004fea000383ffff */
[----:B------:R-:W-:Y:S05]  /*22380*/  BRA `(.L_x_1801) ;  /* 0xffffffa400c47947 */ /* 0x000fea000383ffff */
.L_x_1638:
[----:B0-----:R0:W1:Y:S02]  /*22390*/  SYNCS.PHASECHK.TRANS64.TRYWAIT P0, [R3+URZ+0x60], R2 ;  /* 0x00006002030075a7 */ /* 0x001064000800017f */
[----:B-1----:R-:W-:Y:S05]  /*223a0*/  @!P0 NANOSLEEP.SYNCS 0x989680 ;  /* 0x009896800000895d */ /* 0x002fea0003900000 */
[----:B------:R-:W1:Y:S02]  /*223b0*/  @!P0 SYNCS.PHASECHK.TRANS64 P0, [R3+URZ+0x60], R2 ;  /* 0x00006002030085a7 */ /* 0x000e64000800007f */
[----:B-1----:R-:W-:Y:S05]  /*223c0*/  @!P0 BRA `(.L_x_1638) ;  /* 0xfffffffc00f08947 */ /* 0x002fea000383ffff */
[----:B------:R-:W-:Y:S05]  /*223d0*/  BRA `(.L_x_1802) ;  /* 0xffffffa800507947 */ /* 0x000fea000383ffff */
.L_x_1646:
[----:B-1----:R1:W2:Y:S02]  /*223e0*/  SYNCS.PHASECHK.TRANS64.TRYWAIT P0, [R2+URZ+0x16840], R3 ;  /* 0x01684003020075a7 */ /* 0x0022a4000800017f */
[----:B--2---:R-:W-:Y:S05]  /*223f0*/  @!P0 NANOSLEEP.SYNCS 0x989680 ;  /* 0x009896800000895d */ /* 0x004fea0003900000 */
[----:B------:R-:W2:Y:S02]  /*22400*/  @!P0 SYNCS.PHASECHK.TRANS64 P0, [R2+URZ+0x16840], R3 ;  /* 0x01684003020085a7 */ /* 0x000ea4000800007f */
[----:B--2---:R-:W-:Y:S05]  /*22410*/  @!P0 BRA `(.L_x_1646) ;  /* 0xfffffffc00f08947 */ /* 0x004fea000383ffff */
[----:B------:R-:W-:Y:S05]  /*22420*/  BRA `(.L_x_1803) ;  /* 0xffffffac008c7947 */ /* 0x000fea000383ffff */
.L_x_1651:
[----:B0-----:R0:W1:Y:S02]  /*22430*/  SYNCS.PHASECHK.TRANS64.TRYWAIT P0, [R10+URZ+0x60], R28 ;  /* 0x0000601c0a0075a7 */ /* 0x001064000800017f */
[----:B-1----:R-:W-:Y:S05]  /*22440*/  @!P0 NANOSLEEP.SYNCS 0x989680 ;  /* 0x009896800000895d */ /* 0x002fea0003900000 */
[----:B------:R-:W1:Y:S02]  /*22450*/  @!P0 SYNCS.PHASECHK.TRANS64 P0, [R10+URZ+0x60], R28 ;  /* 0x0000601c0a0085a7 */ /* 0x000e64000800007f */
[----:B-1----:R-:W-:Y:S05]  /*22460*/  @!P0 BRA `(.L_x_1651) ;  /* 0xfffffffc00f08947 */ /* 0x002fea000383ffff */
[----:B------:R-:W-:Y:S05]  /*22470*/  BRA `(.L_x_1804) ;  /* 0xffffffb000187947 */ /* 0x000fea000383ffff */
.L_x_1659:
[----:B-1----:R1:W2:Y:S02]  /*22480*/  SYNCS.PHASECHK.TRANS64.TRYWAIT P0, [R2+URZ+0x16840], R3 ;  /* 0x01684003020075a7 */ /* 0x0022a4000800017f */
[----:B--2---:R-:W-:Y:S05]  /*22490*/  @!P0 NANOSLEEP.SYNCS 0x989680 ;  /* 0x009896800000895d */ /* 0x004fea0003900000 */
[----:B------:R-:W2:Y:S02]  /*224a0*/  @!P0 SYNCS.PHASECHK.TRANS64 P0, [R2+URZ+0x16840], R3 ;  /* 0x01684003020085a7 */ /* 0x000ea4000800007f */
[----:B--2---:R-:W-:Y:S05]  /*224b0*/  @!P0 BRA `(.L_x_1659) ;  /* 0xfffffffc00f08947 */ /* 0x004fea000383ffff */
[----:B------:R-:W-:Y:S05]  /*224c0*/  BRA `(.L_x_1805) ;  /* 0xffffffb400287947 */ /* 0x000fea000383ffff */
.L_x_1664:
[----:B0-----:R0:W1:Y:S02]  /*224d0*/  SYNCS.PHASECHK.TRANS64.TRYWAIT P0, [R3+URZ+0x60], R7 ;  /* 0x00006007030075a7 */ /* 0x001064000800017f */
[----:B-1----:R-:W-:Y:S05]  /*224e0*/  @!P0 NANOSLEEP.SYNCS 0x989680 ;  /* 0x009896800000895d */ /* 0x002fea0003900000 */
[----:B------:R-:W1:Y:S02]  /*224f0*/  @!P0 SYNCS.PHASECHK.TRANS64 P0, [R3+URZ+0x60], R7 ;  /* 0x00006007030085a7 */ /* 0x000e64000800007f */
[----:B-1----:R-:W-:Y:S05]  /*22500*/  @!P0 BRA `(.L_x_1664) ;  /* 0xfffffffc00f08947 */ /* 0x002fea000383ffff */
[----:B------:R-:W-:Y:S05]  /*22510*/  BRA `(.L_x_1806) ;  /* 0xffffffb400b87947 */ /* 0x000fea000383ffff */
.L_x_1674:
[----:B0-----:R0:W1:Y:S02]  /*22520*/  SYNCS.PHASECHK.TRANS64.TRYWAIT P0, [R3+URZ+0x16860], R0 ;  /* 0x01686000030075a7 */ /* 0x001064000800017f */
[----:B-1----:R-:W-:Y:S05]  /*22530*/  @!P0 NANOSLEEP.SYNCS 0x989680 ;  /* 0x009896800000895d */ /* 0x002fea0003900000 */
[----:B------:R-:W1:Y:S02]  /*22540*/  @!P0 SYNCS.PHASECHK.TRANS64 P0, [R3+URZ+0x16860], R0 ;  /* 0x01686000030085a7 */ /* 0x000e64000800007f */
[----:B-1----:R-:W-:Y:S05]  /*22550*/  @!P0 BRA `(.L_x_1674) ;  /* 0xfffffffc00f08947 */ /* 0x002fea000383ffff */
[----:B------:R-:W-:Y:S05]  /*22560*/  BRA `(.L_x_1807) ;  /* 0xffffffb800b47947 */ /* 0x000fea000383ffff */
.L_x_1680:
        /* <DEDUP_REMOVED lines=8> */
.L_x_1809:
[----:B------:R-:W-:Y:S05]  /*225f0*/  BSYNC B0 ;  /* 0x0000000000007941 */ /* 0x000fea0003800000 */
.L_x_1808:
        /* <DEDUP_REMOVED lines=9> */
.L_x_1810:
[----:B------:R-:W-:Y:S02]  /*22690*/  ULDC UR4, c[0x0][0xc3c] ;  /* 0x00030f0000047ab9 */ /* 0x000fe40000000800 */
[----:B------:R-:W-:-:S13]  /*226a0*/  ISETP.GE.OR P1, PT, R9, UR4, !P0 ;  /* 0x0000000409007c0c */ /* 0x000fda000c726670 */
[----:B------:R-:W0:Y:S08]  /*226b0*/  @!P1 LDC.64 R2, c[0x0][0xc80] ;  /* 0x00032000ff029b82 */ /* 0x000e300000000a00 */
[----:B------:R-:W1:Y:S01]  /*226c0*/  @!P1 LDC.64 R4, c[0x0][0xc78] ;  /* 0x00031e00ff049b82 */ /* 0x000e620000000a00 */
[----:B------:R-:W-:Y:S01]  /*226d0*/  CS2R R24, SRZ ;  /* 0x0000000000187805 */ /* 0x000fe2000001ff00 */
[----:B------:R-:W-:-:S02]  /*226e0*/  IMAD.MOV.U32 R11, RZ, RZ, RZ ;  /* 0x000000ffff0b7224 */ /* 0x000fc400078e00ff */
[----:B------:R-:W-:Y:S02]  /*226f0*/  IMAD.MOV.U32 R6, RZ, RZ, R14 ;  /* 0x000000ffff067224 */ /* 0x000fe400078e000e */
[----:B0-----:R-:W-:-:S05]  /*22700*/  @!P1 IMAD.WIDE R2, R9, 0x4, R2 ;  /* 0x0000000409029825 */ /* 0x001fca00078e0202 */
[----:B------:R1:W2:Y:S02]  /*22710*/  @!P1 LDG.E R7, desc[UR40][R2.64] ;  /* 0x0000002802079981 */ /* 0x0002a4000c1e1900 */
[----:B-1----:R-:W-:-:S05]  /*22720*/  @!P1 IMAD.WIDE R2, R9, 0x4, R4 ;  /* 0x0000000409029825 */ /* 0x002fca00078e0204 */
[----:B------:R-:W3:Y:S01]  /*22730*/  @!P1 LDG.E R4, desc[UR40][R2.64] ;  /* 0x0000002802049981 */ /* 0x000ee2000c1e1900 */
[----:B------:R-:W-:Y:S01]  /*22740*/  IMAD.MOV.U32 R5, RZ, RZ, RZ ;  /* 0x000000ffff057224 */ /* 0x000fe200078e00ff */
        /* <DEDUP_REMOVED lines=11> */
.L_x_1811:
[----:B------:R-:W-:Y:S01]  /*22800*/  IMAD.MOV.U32 R12, RZ, RZ, 0x2 ;  /* 0x00000002ff0c7424 */ /* 0x000fe200078e00ff */
[----:B------:R-:W-:-:S05]  /*22810*/  SEL R4, R14, RZ, P1 ;  /* 0x000000ff0e047207 */ /* 0x000fca0000800000 */
[----:B------:R-:W-:-:S04]  /*22820*/  IMAD.IADD R4, R13, 0x1, R4 ;  /* 0x000000010d047824 */ /* 0x000fc800078e0204 */
[----:B------:R-:W-:-:S07]  /*22830*/  IMAD.MOV.U32 R13, RZ, RZ, R4 ;  /* 0x000000ffff0d7224 */ /* 0x000fce00078e0004 */
[----:B------:R-:W-:Y:S05]  /*22840*/  WARPSYNC.COLLECTIVE R15, `(.L_x_1812) ;  /* 0x000000000f087348 */ /* 0x000fea0003c00000 */
[----:B------:R0:W1:Y:S02]  /*22850*/  SHFL.UP P6, R14, R13, R12, R11 ;  /* 0x0400000c0d0e7389 */ /* 0x00006400000c000b */
[----:B01----:R-:W-:Y:S01]  /*22860*/  ENDCOLLECTIVE ;  /* 0x000000000000791b */ /* 0x003fe20003800000 */
.L_x_1812:
[----:B------:R-:W-:Y:S01]  /*22870*/  IMAD.MOV.U32 R12, RZ, RZ, 0x4 ;  /* 0x00000004ff0c7424 */ /* 0x000fe200078e00ff */
[----:B------:R-:W-:-:S05]  /*22880*/  SEL R3, R14, RZ, P2 ;  /* 0x000000ff0e037207 */ /* 0x000fca0001000000 */
[----:B------:R-:W-:-:S04]  /*22890*/  IMAD.IADD R2, R4, 0x1, R3 ;  /* 0x0000000104027824 */ /* 0x000fc800078e0203 */
[----:B------:R-:W-:-:S07]  /*228a0*/  IMAD.MOV.U32 R13, RZ, RZ, R2 ;  /* 0x000000ffff0d7224 */ /* 0x000fce00078e0002 */
[----:B------:R-:W-:Y:S05]  /*228b0*/  WARPSYNC.COLLECTIVE R15, `(.L_x_1813) ;  /* 0x000000000f087348 */ /* 0x000fea0003c00000 */
[----:B------:R0:W1:Y:S02]  /*228c0*/  SHFL.UP P6, R14, R13, R12, R11 ;  /* 0x0400000c0d0e7389 */ /* 0x00006400000c000b */
[----:B01----:R-:W-:Y:S01]  /*228d0*/  ENDCOLLECTIVE ;  /* 0x000000000000791b */ /* 0x003fe20003800000 */
.L_x_1813:
[----:B------:R-:W-:Y:S01]  /*228e0*/  IMAD.MOV.U32 R12, RZ, RZ, 0x8 ;  /* 0x00000008ff0c7424 */ /* 0x000fe200078e00ff */
[----:B------:R-:W-:-:S05]  /*228f0*/  SEL R3, R14, RZ, P3 ;  /* 0x000000ff0e037207 */ /* 0x000fca0001800000 */
[----:B------:R-:W-:-:S04]  /*22900*/  IMAD.IADD R3, R2, 0x1, R3 ;  /* 0x0000000102037824 */ /* 0x000fc800078e0203 */
[----:B------:R-:W-:-:S07]  /*22910*/  IMAD.MOV.U32 R13, RZ, RZ, R3 ;  /* 0x000000ffff0d7224 */ /* 0x000fce00078e0003 */
[----:B------:R-:W-:Y:S05]  /*22920*/  WARPSYNC.COLLECTIVE R15, `(.L_x_1814) ;  /* 0x000000000f087348 */ /* 0x000fea0003c00000 */
[----:B------:R0:W1:Y:S02]  /*22930*/  SHFL.UP P6, R14, R13, R12, R11 ;  /* 0x0400000c0d0e7389 */ /* 0x00006400000c000b */
[----:B01----:R-:W-:Y:S01]  /*22940*/  ENDCOLLECTIVE ;  /* 0x000000000000791b */ /* 0x003fe20003800000 */
.L_x_1814:
[----:B------:R-:W-:Y:S01]  /*22950*/  IMAD.MOV.U32 R12, RZ, RZ, 0x10 ;  /* 0x00000010ff0c7424 */ /* 0x000fe200078e00ff */
[----:B------:R-:W-:-:S05]  /*22960*/  SEL R4, R14, RZ, P4 ;  /* 0x000000ff0e047207 */ /* 0x000fca0002000000 */
[----:B------:R-:W-:-:S04]  /*22970*/  IMAD.IADD R4, R3, 0x1, R4 ;  /* 0x0000000103047824 */ /* 0x000fc800078e0204 */
[----:B------:R-:W-:-:S07]  /*22980*/  IMAD.MOV.U32 R13, RZ, RZ, R4 ;  /* 0x000000ffff0d7224 */ /* 0x000fce00078e0004 */
[----:B------:R-:W-:Y:S05]  /*22990*/  WARPSYNC.COLLECTIVE R15, `(.L_x_1815) ;  /* 0x000000000f087348 */ /* 0x000fea0003c00000 */
[----:B------:R0:W1:Y:S02]  /*229a0*/  SHFL.UP P6, R14, R13, R12, R11 ;  /* 0x0400000c0d0e7389 */ /* 0x00006400000c000b */
[----:B01----:R-:W-:Y:S01]  /*229b0*/  ENDCOLLECTIVE ;  /* 0x000000000000791b */ /* 0x003fe20003800000 */
.L_x_1815:
        /* <DEDUP_REMOVED lines=8> */
.L_x_1816:
[----:B------:R-:W-:Y:S05]  /*22a40*/  BRA `(.L_x_1817) ;  /* 0xffffffb800ec7947 */ /* 0x000fea000383ffff */
.L_x_1683:
[----:B------:R-:W-:Y:S01]  /*22a50*/  BSSY B0, `(.L_x_1818) ;  /* 0x0000007000007945 */ /* 0x000fe20003800000 */
[----:B------:R-:W-:Y:S02]  /*22a60*/  IMAD.MOV.U32 R12, RZ, RZ, 0x1 ;  /* 0x00000001ff0c7424 */ /* 0x000fe400078e00ff */
[----:B------:R-:W-:Y:S02]  /*22a70*/  IMAD.MOV.U32 R11, RZ, RZ, RZ ;  /* 0x000000ffff0b7224 */ /* 0x000fe400078e00ff */
[----:B------:R-:W-:-:S07]  /*22a80*/  IMAD.MOV.U32 R15, RZ, RZ, -0x1 ;  /* 0xffffffffff0f7424 */ /* 0x000fce00078e00ff */
[----:B------:R-:W-:Y:S05]  /*22a90*/  WARPSYNC.COLLECTIVE R15, `(.L_x_1819) ;  /* 0x000000000f087348 */ /* 0x000fea0003c00000 */
[----:B------:R0:W1:Y:S02]  /*22aa0*/  SHFL.UP P6, R14, R13, R12, R11 ;  /* 0x0400000c0d0e7389 */ /* 0x00006400000c000b */
[----:B01----:R-:W-:Y:S01]  /*22ab0*/  ENDCOLLECTIVE ;  /* 0x000000000000791b */ /* 0x003fe20003800000 */
.L_x_1819:
[----:B------:R-:W-:Y:S05]  /*22ac0*/  BSYNC B0 ;  /* 0x0000000000007941 */ /* 0x000fea0003800000 */
.L_x_1818:
        /* <DEDUP_REMOVED lines=8> */
.L_x_1820:
[----:B------:R-:W-:Y:S01]  /*22b50*/  IMAD.MOV.U32 R12, RZ, RZ, 0x4 ;  /* 0x00000004ff0c7424 */ /* 0x000fe200078e00ff */
[----:B------:R-:W-:-:S05]  /*22b60*/  SEL R2, R14, RZ, P2 ;  /* 0x000000ff0e027207 */ /* 0x000fca0001000000 */
[----:B------:R-:W-:-:S04]  /*22b70*/  IMAD.IADD R2, R13, 0x1, R2 ;  /* 0x000000010d027824 */ /* 0x000fc800078e0202 */
[----:B------:R-:W-:-:S07]  /*22b80*/  IMAD.MOV.U32 R13, RZ, RZ, R2 ;  /* 0x000000ffff0d7224 */ /* 0x000fce00078e0002 */
[----:B------:R-:W-:Y:S05]  /*22b90*/  WARPSYNC.COLLECTIVE R15, `(.L_x_1821) ;  /* 0x000000000f087348 */ /* 0x000fea0003c00000 */
[----:B------:R0:W1:Y:S02]  /*22ba0*/  SHFL.UP P6, R14, R13, R12, R11 ;  /* 0x0400000c0d0e7389 */ /* 0x00006400000c000b */
[----:B01----:R-:W-:Y:S01]  /*22bb0*/  ENDCOLLECTIVE ;  /* 0x000000000000791b */ /* 0x003fe20003800000 */
.L_x_1821:
[----:B------:R-:W-:Y:S01]  /*22bc0*/  IMAD.MOV.U32 R12, RZ, RZ, 0x8 ;  /* 0x00000008ff0c7424 */ /* 0x000fe200078e00ff */
[----:B------:R-:W-:-:S05]  /*22bd0*/  SEL R3, R14, RZ, P3 ;  /* 0x000000ff0e037207 */ /* 0x000fca0001800000 */
[----:B------:R-:W-:-:S04]  /*22be0*/  IMAD.IADD R3, R2, 0x1, R3 ;  /* 0x0000000102037824 */ /* 0x000fc800078e0203 */
[----:B------:R-:W-:-:S07]  /*22bf0*/  IMAD.MOV.U32 R13, RZ, RZ, R3 ;  /* 0x000000ffff0d7224 */ /* 0x000fce00078e0003 */
[----:B------:R-:W-:Y:S05]  /*22c00*/  WARPSYNC.COLLECTIVE R15, `(.L_x_1822) ;  /* 0x000000000f087348 */ /* 0x000fea0003c00000 */
[----:B------:R0:W1:Y:S02]  /*22c10*/  SHFL.UP P6, R14, R13, R12, R11 ;  /* 0x0400000c0d0e7389 */ /* 0x00006400000c000b */
[----:B01----:R-:W-:Y:S01]  /*22c20*/  ENDCOLLECTIVE ;  /* 0x000000000000791b */ /* 0x003fe20003800000 */
.L_x_1822:
[----:B------:R-:W-:Y:S01]  /*22c30*/  IMAD.MOV.U32 R12, RZ, RZ, 0x10 ;  /* 0x00000010ff0c7424 */ /* 0x000fe200078e00ff */
[----:B------:R-:W-:-:S05]  /*22c40*/  SEL R4, R14, RZ, P4 ;  /* 0x000000ff0e047207 */ /* 0x000fca0002000000 */
[----:B------:R-:W-:-:S04]  /*22c50*/  IMAD.IADD R4, R3, 0x1, R4 ;  /* 0x0000000103047824 */ /* 0x000fc800078e0204 */
[----:B------:R-:W-:-:S07]  /*22c60*/  IMAD.MOV.U32 R13, RZ, RZ, R4 ;  /* 0x000000ffff0d7224 */ /* 0x000fce00078e0004 */
[----:B------:R-:W-:Y:S05]  /*22c70*/  WARPSYNC.COLLECTIVE R15, `(.L_x_1823) ;  /* 0x000000000f087348 */ /* 0x000fea0003c00000 */
[----:B------:R0:W1:Y:S02]  /*22c80*/  SHFL.UP P6, R14, R13, R12, R11 ;  /* 0x0400000c0d0e7389 */ /* 0x00006400000c000b */
[----:B01----:R-:W-:Y:S01]  /*22c90*/  ENDCOLLECTIVE ;  /* 0x000000000000791b */ /* 0x003fe20003800000 */
.L_x_1823:
        /* <DEDUP_REMOVED lines=8> */
.L_x_1824:
[----:B------:R-:W-:Y:S05]  /*22d20*/  BRA `(.L_x_1825) ;  /* 0xffffffb800d87947 */ /* 0x000fea000383ffff */
.L_x_1685:
[----:B------:R-:W-:Y:S01]  /*22d30*/  BSSY B0, `(.L_x_1826) ;  /* 0x0000006000007945 */ /* 0x000fe20003800000 */
[----:B------:R-:W-:Y:S01]  /*22d40*/  PLOP3.LUT P6, PT, P6, PT, PT, 0x8, 0x0 ;  /* 0x000000000000781c */ /* 0x000fe200037ce170 */
[----:B------:R-:W-:-:S12]  /*22d50*/  IMAD.MOV.U32 R15, RZ, RZ, -0x1 ;  /* 0xffffffffff0f7424 */ /* 0x000fd800078e00ff */
[----:B0-----:R-:W-:Y:S05]  /*22d60*/  WARPSYNC.COLLECTIVE R15, `(.L_x_1827) ;  /* 0x000000000f087348 */ /* 0x001fea0003c00000 */
[----:B------:R-:W-:Y:S01]  /*22d70*/  VOTE.ANY R14, PT, P6 ;  /* 0x00000000000e7806 */ /* 0x000fe200030e0100 */
[----:B0-----:R-:W-:Y:S06]  /*22d80*/  ENDCOLLECTIVE ;  /* 0x000000000000791b */ /* 0x001fec0003800000 */
.L_x_1827:
[----:B------:R-:W-:Y:S05]  /*22d90*/  BSYNC B0 ;  /* 0x0000000000007941 */ /* 0x000fea0003800000 */
.L_x_1826:
[----:B------:R-:W-:Y:S02]  /*22da0*/  IMAD.MOV.U32 R3, RZ, RZ, R14 ;  /* 0x000000ffff037224 */ /* 0x000fe400078e000e */
[----:B------:R-:W-:Y:S02]  /*22db0*/  IMAD.MOV.U32 R13, RZ, RZ, R25 ;  /* 0x000000ffff0d7224 */ /* 0x000fe400078e0019 */
[----:B------:R-:W0:Y:S01]  /*22dc0*/  POPC R7, R3 ;  /* 0x0000000300077309 */ /* 0x000e220000000000 */
[----:B------:R-:W-:Y:S02]  /*22dd0*/  IMAD.MOV.U32 R11, RZ, RZ, 0x1f ;  /* 0x0000001fff0b7424 */ /* 0x000fe400078e00ff */
[----:B------:R-:W-:Y:S02]  /*22de0*/  IMAD.MOV.U32 R15, RZ, RZ, -0x1 ;  /* 0xffffffffff0f7424 */ /* 0x000fe400078e00ff */
[----:B0-----:R-:W-:Y:S02]  /*22df0*/  IMAD.MOV.U32 R12, RZ, RZ, R7 ;  /* 0x000000ffff0c7224 */ /* 0x001fe400078e0007 */
[----:B------:R-:W-:-:S07]  /*22e00*/  IMAD.IADD R27, R7, 0x1, R27 ;  /* 0x00000001071b7824 */ /* 0x000fce00078e021b */
[----:B------:R-:W-:Y:S05]  /*22e10*/  WARPSYNC.COLLECTIVE R15, `(.L_x_1828) ;  /* 0x000000000f087348 */ /* 0x000fea0003c00000 */
[----:B------:R0:W1:Y:S02]  /*22e20*/  SHFL.IDX P6, R14, R13, R12, R11 ;  /* 0x0000000c0d0e7389 */ /* 0x00006400000c000b */
[----:B01----:R-:W-:Y:S01]  /*22e30*/  ENDCOLLECTIVE ;  /* 0x000000000000791b */ /* 0x003fe20003800000 */
.L_x_1828:
[----:B------:R-:W-:Y:S02]  /*22e40*/  IMAD.MOV.U32 R13, RZ, RZ, R5 ;  /* 0x000000ffff0d7224 */ /* 0x000fe400078e0005 */
[----:B------:R-:W-:-:S07]  /*22e50*/  IMAD.MOV.U32 R25, RZ, RZ, R14 ;  /* 0x000000ffff197224 */ /* 0x000fce00078e000e */
[----:B------:R-:W-:Y:S05]  /*22e60*/  WARPSYNC.COLLECTIVE R15, `(.L_x_1829) ;  /* 0x000000000f087348 */ /* 0x000fea0003c00000 */
[----:B------:R0:W1:Y:S02]  /*22e70*/  SHFL.IDX P6, R14, R13, R12, R11 ;  /* 0x0000000c0d0e7389 */ /* 0x00006400000c000b */
[----:B01----:R-:W-:Y:S01]  /*22e80*/  ENDCOLLECTIVE ;  /* 0x000000000000791b */ /* 0x003fe20003800000 */
.L_x_1829:
[----:B------:R-:W-:Y:S01]  /*22e90*/  IMAD.MOV.U32 R5, RZ, RZ, R14 ;  /* 0x000000ffff057224 */ /* 0x000fe200078e000e */
[----:B------:R-:W-:Y:S06]  /*22ea0*/  BRA `(.L_x_1830) ;  /* 0xffffffb800b87947 */ /* 0x000fec000383ffff */
.L_x_1687:
[----:B------:R-:W-:Y:S01]  /*22eb0*/  BSSY B0, `(.L_x_1831) ;  /* 0x0000007000007945 */ /* 0x000fe20003800000 */
[----:B------:R-:W-:Y:S02]  /*22ec0*/  IMAD.MOV.U32 R13, RZ, RZ, R2 ;  /* 0x000000ffff0d7224 */ /* 0x000fe400078e0002 */
[----:B------:R-:W-:Y:S02]  /*22ed0*/  IMAD.MOV.U32 R11, RZ, RZ, 0x1f ;  /* 0x0000001fff0b7424 */ /* 0x000fe400078e00ff */
[----:B------:R-:W-:-:S07]  /*22ee0*/  IMAD.MOV.U32 R15, RZ, RZ, -0x1 ;  /* 0xffffffffff0f7424 */ /* 0x000fce00078e00ff */
[----:B0123--:R-:W-:Y:S05]  /*22ef0*/  WARPSYNC.COLLECTIVE R15, `(.L_x_1832) ;  /* 0x000000000f087348 */ /* 0x00ffea0003c00000 */
[----:B------:R4:W0:Y:S02]  /*22f00*/  SHFL.IDX P6, R14, R13, R12, R11 ;  /* 0x0000000c0d0e7389 */ /* 0x00082400000c000b */
[----:B01234-:R-:W-:Y:S01]  /*22f10*/  ENDCOLLECTIVE ;  /* 0x000000000000791b */ /* 0x01ffe20003800000 */
.L_x_1832:
[----:B------:R-:W-:Y:S05]  /*22f20*/  BSYNC B0 ;  /* 0x0000000000007941 */ /* 0x000fea0003800000 */
.L_x_1831:
[----:B------:R-:W-:Y:S01]  /*22f30*/  IMAD.MOV.U32 R24, RZ, RZ, R14 ;  /* 0x000000ffff187224 */ /* 0x000fe200078e000e */
[----:B------:R-:W-:Y:S06]  /*22f40*/  BRA `(.L_x_1686) ;  /* 0xffffffb800a87947 */ /* 0x000fec000383ffff */
.L_x_1693:
[----:B0-----:R0:W1:Y:S02]  /*22f50*/  SYNCS.PHASECHK.TRANS64.TRYWAIT P0, [R9+URZ+0x16820], R0 ;  /* 0x01682000090075a7 */ /* 0x001064000800017f */
[----:B-1----:R-:W-:Y:S05]  /*22f60*/  @!P0 NANOSLEEP.SYNCS 0x989680 ;  /* 0x009896800000895d */ /* 0x002fea0003900000 */
[----:B------:R-:W1:Y:S02]  /*22f70*/  @!P0 SYNCS.PHASECHK.TRANS64 P0, [R9+URZ+0x16820], R0 ;  /* 0x01682000090085a7 */ /* 0x000e64000800007f */
[----:B-1----:R-:W-:Y:S05]  /*22f80*/  @!P0 BRA `(.L_x_1693) ;  /* 0xfffffffc00f08947 */ /* 0x002fea000383ffff */
[----:B------:R-:W-:Y:S05]  /*22f90*/  BRA `(.L_x_1833) ;  /* 0xffffffc400007947 */ /* 0x000fea000383ffff */
.L_x_1694:
        /* <DEDUP_REMOVED lines=11> */
.L_x_1835:
[----:B------:R-:W-:Y:S05]  /*23050*/  BSYNC B0 ;  /* 0x0000000000007941 */ /* 0x000fea0003800000 */
.L_x_1834:
[----:B------:R-:W-:Y:S05]  /*23060*/  BRA `(.L_x_1836) ;  /* 0xffffffc000e87947 */ /* 0x000fea000383ffff */
.L_x_1695:
[----:B------:R-:W-:Y:S01]  /*23070*/  BSSY B0, `(.L_x_1837) ;  /* 0x0000006000007945 */ /* 0x000fe20003800000 */
[----:B------:R-:W-:-:S07]  /*23080*/  IMAD.MOV.U32 R15, RZ, RZ, -0x1 ;  /* 0xffffffffff0f7424 */ /* 0x000fce00078e00ff */
[----:B0--3--:R-:W-:Y:S05]  /*23090*/  WARPSYNC.COLLECTIVE R15, `(.L_x_1838) ;  /* 0x000000000f0c7348 */ /* 0x009fea0003c00000 */
[----:B------:R-:W-:Y:S02]  /*230a0*/  ELECT P6, UR62, PT ;  /* 0x00000000003e782f */ /* 0x000fe400038c0000 */
[----:B------:R-:W-:Y:S01]  /*230b0*/  MOV R14, UR62 ;  /* 0x0000003e000e7c02 */ /* 0x000fe20008000f00 */
[----:B0--3--:R-:W-:Y:S10]  /*230c0*/  ENDCOLLECTIVE ;  /* 0x000000000000791b */ /* 0x009ff40003800000 */
.L_x_1838:
[----:B------:R-:W-:Y:S05]  /*230d0*/  BSYNC B0 ;  /* 0x0000000000007941 */ /* 0x000fea0003800000 */
.L_x_1837:
[----:B------:R-:W-:Y:S05]  /*230e0*/  BRA `(.L_x_1839) ;  /* 0xffffffc000dc7947 */ /* 0x000fea000383ffff */
.L_x_1697:
[----:B0-----:R0:W1:Y:S02]  /*230f0*/  SYNCS.PHASECHK.TRANS64.TRYWAIT P0, [R7+URZ], R2 ;  /* 0x00000002070075a7 */ /* 0x001064000800017f */
[----:B-1----:R-:W-:Y:S05]  /*23100*/  @!P0 NANOSLEEP.SYNCS 0x989680 ;  /* 0x009896800000895d */ /* 0x002fea0003900000 */
[----:B------:R-:W1:Y:S02]  /*23110*/  @!P0 SYNCS.PHASECHK.TRANS64 P0, [R7+URZ], R2 ;  /* 0x00000002070085a7 */ /* 0x000e64000800007f */
[----:B-1----:R-:W-:Y:S05]  /*23120*/  @!P0 BRA `(.L_x_1697) ;  /* 0xfffffffc00f08947 */ /* 0x002fea000383ffff */
[----:B------:R-:W-:Y:S05]  /*23130*/  BRA `(.L_x_1840) ;  /* 0xffffffc400107947 */ /* 0x000fea000383ffff */
.L_x_1698:
[----:B-1----:R1:W2:Y:S02]  /*23140*/  SYNCS.PHASECHK.TRANS64.TRYWAIT P0, [R3+URZ], R0 ;  /* 0x00000000030075a7 */ /* 0x0022a4000800017f */
[----:B--2---:R-:W-:Y:S05]  /*23150*/  @!P0 NANOSLEEP.SYNCS 0x989680 ;  /* 0x009896800000895d */ /* 0x004fea0003900000 */
[----:B------:R-:W2:Y:S02]  /*23160*/  @!P0 SYNCS.PHASECHK.TRANS64 P0, [R3+URZ], R0 ;  /* 0x00000000030085a7 */ /* 0x000ea4000800007f */
[----:B--2---:R-:W-:Y:S05]  /*23170*/  @!P0 BRA `(.L_x_1698) ;  /* 0xfffffffc00f08947 */ /* 0x004fea000383ffff */
[----:B------:R-:W-:Y:S05]  /*23180*/  BRA `(.L_x_1841) ;  /* 0xffffffc400047947 */ /* 0x000fea000383ffff */
.L_x_1700:
[----:B-1----:R1:W2:Y:S02]  /*23190*/  SYNCS.PHASECHK.TRANS64.TRYWAIT P0, [R5+URZ], R2 ;  /* 0x00000002050075a7 */ /* 0x0022a4000800017f */
[----:B--2---:R-:W-:Y:S05]  /*231a0*/  @!P0 NANOSLEEP.SYNCS 0x989680 ;  /* 0x009896800000895d */ /* 0x004fea0003900000 */
[----:B------:R-:W2:Y:S02]  /*231b0*/  @!P0 SYNCS.PHASECHK.TRANS64 P0, [R5+URZ], R2 ;  /* 0x00000002050085a7 */ /* 0x000ea4000800007f */
[----:B--2---:R-:W-:Y:S05]  /*231c0*/  @!P0 BRA `(.L_x_1700) ;  /* 0xfffffffc00f08947 */ /* 0x004fea000383ffff */
[----:B------:R-:W-:Y:S05]  /*231d0*/  BRA `(.L_x_1842) ;  /* 0xffffffc400087947 */ /* 0x000fea000383ffff */
.L_x_1843:
        /* <DEDUP_REMOVED lines=10> */
.L_x_2707:


//--------------------- .text._ZN7cutlass13device_kernelIN5flash11enable_sm90INS1_16FlashAttnFwdSm90INS1_25CollectiveMainloopFwdSm90ILi2EN4cute5tupleIJNS5_1CILi1EEES8_S8_EEENS6_IJNS7_ILi192EEENS7_ILi128EEENS7_ILi64EEEEEELi64ENS_10bfloat16_tEfNS_4arch4Sm90ELb1ELb0ELb0ELb0ELb0ELb0ELb0ELb1ELb1ELb1ELb1ELb0EEENS1_21CollectiveEpilogueFwdINS6_IJSA_SC_SB_EEES9_SE_SG_Li384ELb0ELb1ELb1ELb0EEENS1_19SingleTileSchedulerILb0ELb1ELb1ELi192EEEEEEEEEvNT_6ParamsE --------------------------
	.section	.text._ZN7cutlass13device_kernelIN5flash11enable_sm90INS1_16FlashAttnFwdSm90INS1_25CollectiveMainloopFwdSm90ILi2EN4cute5tupleIJNS5_1CILi1EEES8_S8_EEENS6_IJNS7_ILi192EEENS7_ILi128EEENS7_ILi64EEEEEELi64ENS_10bfloat16_tEfNS_4arch4Sm90ELb1ELb0ELb0ELb0ELb0ELb0ELb0ELb1ELb1ELb1ELb1ELb0EEENS1_21CollectiveEpilogueFwdINS6_IJSA_SC_SB_EEES9_SE_SG_Li384ELb0ELb1ELb1ELb0EEENS1_19SingleTileSchedulerILb0ELb1ELb1ELi192EEEEEEEEEvNT_6ParamsE,"ax",@progbits
	.align	128
.text._ZN7cutlass13device_kernelIN5flash11enable_sm90INS1_16FlashAttnFwdSm90INS1_25CollectiveMainloopFwdSm90ILi2EN4cute5tupleIJNS5_1CILi1EEES8_S8_EEENS6_IJNS7_ILi192EEENS7_ILi128EEENS7_ILi64EEEEEELi64ENS_10bfloat16_tEfNS_4arch4Sm90ELb1ELb0ELb0ELb0ELb0ELb0ELb0ELb1ELb1ELb1ELb1ELb0EEENS1_21CollectiveEpilogueFwdINS6_IJSA_SC_SB_EEES9_SE_SG_Li384ELb0ELb1ELb1ELb0EEENS1_19SingleTileSchedulerILb0ELb1ELb1ELi192EEEEEEEEEvNT_6ParamsE:
        .type           _ZN7cutlass13device_kernelIN5flash11enable_sm90INS1_16FlashAttnFwdSm90INS1_25CollectiveMainloopFwdSm90ILi2EN4cute5tupleIJNS5_1CILi1EEES8_S8_EEENS6_IJNS7_ILi192EEENS7_ILi128EEENS7_ILi64EEEEEELi64ENS_10bfloat16_tEfNS_4arch4Sm90ELb1ELb0ELb0ELb0ELb0ELb0ELb0ELb1ELb1ELb1ELb1ELb0EEENS1_21CollectiveEpilogueFwdINS6_IJSA_SC_SB_EEES9_SE_SG_Li384ELb0ELb1ELb1ELb0EEENS1_19SingleTileSchedulerILb0ELb1ELb1ELi192EEEEEEEEEvNT_6ParamsE,@function
        .size           _ZN7cutlass13device_kernelIN5flash11enable_sm90INS1_16FlashAttnFwdSm90INS1_25CollectiveMainloopFwdSm90ILi2EN4cute5tupleIJNS5_1CILi1EEES8_S8_EEENS6_IJNS7_ILi192EEENS7_ILi128EEENS7_ILi64EEEEEELi64ENS_10bfloat16_tEfNS_4arch4Sm90ELb1ELb0ELb0ELb0ELb0ELb0ELb0ELb1ELb1ELb1ELb1ELb0EEENS1_21CollectiveEpilogueFwdINS6_IJSA_SC_SB_EEES9_SE_SG_Li384ELb0ELb1ELb1ELb0EEENS1_19SingleTileSchedulerILb0ELb1ELb1ELi192EEEEEEEEEvNT_6ParamsE,(.L_x_2708 - _ZN7cutlass13device_kernelIN5flash11enable_sm90INS1_16FlashAttnFwdSm90INS1_25CollectiveMainloopFwdSm90ILi2EN4cute5tupleIJNS5_1CILi1EEES8_S8_EEENS6_IJNS7_ILi192EEENS7_ILi128EEENS7_ILi64EEEEEELi64ENS_10bfloat16_tEfNS_4arch4Sm90ELb1ELb0ELb0ELb0ELb0ELb0ELb0ELb1ELb1ELb1ELb1ELb0EEENS1_21CollectiveEpilogueFwdINS6_IJSA_SC_SB_EEES9_SE_SG_Li384ELb0ELb1ELb1ELb0EEENS1_19SingleTileSchedulerILb0ELb1ELb1ELi192EEEEEEEEEvNT_6ParamsE)
        .other          _ZN7cutlass13device_kernelIN5flash11enable_sm90INS1_16FlashAttnFwdSm90INS1_25CollectiveMainloopFwdSm90ILi2EN4cute5tupleIJNS5_1CILi1EEES8_S8_EEENS6_IJNS7_ILi192EEENS7_ILi128EEENS7_ILi64EEEEEELi64ENS_10bfloat16_tEfNS_4arch4Sm90ELb1ELb0ELb0ELb0ELb0ELb0ELb0ELb1ELb1ELb1ELb1ELb0EEENS1_21CollectiveEpilogueFwdINS6_IJSA_SC_SB_EEES9_SE_SG_Li384ELb0ELb1ELb1ELb0EEENS1_19SingleTileSchedulerILb0ELb1ELb1ELi192EEEEEEEEEvNT_6ParamsE,@"STO_CUDA_ENTRY STV_DEFAULT"
_ZN7cutlass13device_kernelIN5flash11enable_sm90INS1_16FlashAttnFwdSm90INS1_25CollectiveMainloopFwdSm90ILi2EN4cute5tupleIJNS5_1CILi1EEES8_S8_EEENS6_IJNS7_ILi192EEENS7_ILi128EEENS7_ILi64EEEEEELi64ENS_10bfloat16_tEfNS_4arch4Sm90ELb1ELb0ELb0ELb0ELb0ELb0ELb0ELb1ELb1ELb1ELb1ELb0EEENS1_21CollectiveEpilogueFwdINS6_IJSA_SC_SB_EEES9_SE_SG_Li384ELb0ELb1ELb1ELb0EEENS1_19SingleTileSchedulerILb0ELb1ELb1ELi192EEEEEEEEEvNT_6ParamsE:
        /* <DEDUP_REMOVED lines=17> */
.L_x_1845:
[----:B------:R-:W-:Y:S05]  /*0110*/  BSYNC B0 ;  /* 0x0000000000007941 */ /* 0x000fea0003800000 */
.L_x_1844:
        /* <DEDUP_REMOVED lines=41> */
.L_x_1846:
        /* <DEDUP_REMOVED lines=22> */
.L_x_1847:
        /* <DEDUP_REMOVED lines=18> */
.L_x_1848:
        /* <DEDUP_REMOVED lines=22> */
.L_x_1849:
        /* <DEDUP_REMOVED lines=22> */
.L_x_1850:
        /* <DEDUP_REMOVED lines=9> */
.L_x_1853:
        /* <DEDUP_REMOVED lines=21> */
[----:B------:R-:W0:Y:S01]  /*0ad0*/  S2UR UR41, SR_CTAID.X ;  /* 0x00000000002979c3 */ /* 0x000e220000002500 */
[----:B------:R-:W-:Y:S01]  /*0ae0*/  ULDC UR4, c[0x0][0x448] ;  /* 0x0001120000047ab9 */ /* 0x000fe20000000800 */
[----:B------:R-:W-:Y:S01]  /*0af0*/  ULDC UR37, c[0x0][0x424] ;  /* 0x0001090000257ab9 */ /* 0x000fe20000000800 */
[----:B------:R-:W-:Y:S01]  /*0b00*/  UISETP.NE.AND UP1, UPT, UR4, 0x1, UPT ;  /* 0x000000010400788c */ /* 0x000fe2000bf25270 */
[----:B------:R-:W-:Y:S02]  /*0b10*/  ULDC UR7, c[0x0][0x288] ;  /* 0x0000a20000077ab9 */ /* 0x000fe40000000800 */
[----:B------:R-:W-:Y:S01]  /*0b20*/  ULDC.64 UR4, c[0x0][0x418] ;  /* 0x0001060000047ab9 */ /* 0x000fe20000000a00 */
[----:B------:R-:W-:Y:S02]  /*0b30*/  UIADD3 UR7, -UR7, 0x80, URZ ;  /* 0x0000008007077890 */ /* 0x000fe4000fffe13f */
[----:B------:R-:W-:Y:S01]  /*0b40*/  UISETP.NE.U32.AND UP0, UPT, UR4, URZ, UPT ;  /* 0x0000003f0400728c */ /* 0x000fe2000bf05070 */
[----:B------:R-:W-:Y:S01]  /*0b50*/  ULDC UR8, c[0x0][0x2f0] ;  /* 0x0000bc0000087ab9 */ /* 0x000fe20000000800 */
[----:B------:R-:W-:-:S02]  /*0b60*/  USHF.R.U32.HI UR10, URZ, 0x10, UR38 ;  /* 0x000000103f0a7899 */ /* 0x000fc40008011626 */
[----:B------:R-:W-:Y:S01]  /*0b70*/  UISETP.NE.AND.EX UP0, UPT, UR5, URZ, UPT, UP0 ;  /* 0x0000003f0500728c */ /* 0x000fe2000bf05300 */
[----:B------:R-:W-:Y:S02]  /*0b80*/  @UP1 ULDC UR9, c[0x0][0x450] ;  /* 0x0001140000091ab9 */ /* 0x000fe40000000800 */
[----:B------:R-:W-:Y:S01]  /*0b90*/  @UP1 ULDC UR5, c[0x0][0x44c] ;  /* 0x0001130000051ab9 */ /* 0x000fe20000000800 */
[----:B------:R-:W-:Y:S02]  /*0ba0*/  USEL UR37, UR37, 0x1, UP0 ;  /* 0x0000000125257887 */ /* 0x000fe40008000000 */
[----:B------:R-:W-:Y:S02]  /*0bb0*/  ULOP3.LUT UR38, UR38, 0xffff, URZ, 0xc0, !UPT ;  /* 0x0000ffff26267892 */ /* 0x000fe4000f8ec03f */
[----:B------:R-:W-:Y:S02]  /*0bc0*/  UIMAD UR7, UR37, UR8, UR7 ;  /* 0x00000008250772a4 */ /* 0x000fe4000f8e0207 */
[----:B0-----:R-:W-:-:S04]  /*0bd0*/  UIMAD UR41, UR41, 0xc0, URZ ;  /* 0x000000c0292978a4 */ /* 0x001fc8000f8e023f */
[----:B------:R-:W-:Y:S02]  /*0be0*/  @UP1 UIADD3 UR4, UR41, 0xbf, URZ ;  /* 0x000000bf29041890 */ /* 0x000fe4000fffe03f */
[----:B------:R-:W-:Y:S02]  /*0bf0*/  UIADD3 UR6, UR41, 0xbf, URZ ;  /* 0x000000bf29067890 */ /* 0x000fe4000fffe03f */
[----:B------:R-:W-:Y:S02]  /*0c00*/  UIMAD.WIDE.U32 UR4, UR4, UR5, URZ ;  /* 0x00000005040472a5 */ /* 0x000fe4000f8e003f */
[----:B------:R-:W-:Y:S02]  /*0c10*/  UIMAD UR4, UR37, UR8, 0x7f ;  /* 0x0000007f250474a4 */ /* 0x000fe4000f8e0208 */
[----:B------:R-:W-:Y:S02]  /*0c20*/  @UP1 USHF.R.U32.HI UR6, URZ, UR9, UR5 ;  /* 0x000000093f061299 */ /* 0x000fe40008011605 */
[----:B------:R-:W-:-:S02]  /*0c30*/  USHF.R.S32.HI UR5, URZ, 0x1f, UR4 ;  /* 0x0000001f3f057899 */ /* 0x000fc40008011404 */
[----:B------:R-:W-:Y:S02]  /*0c40*/  UIADD3 UR6, UR7, UR6, URZ ;  /* 0x0000000607067290 */ /* 0x000fe4000fffe03f */
[----:B------:R-:W-:Y:S02]  /*0c50*/  ULEA.HI UR5, UR5, UR4, URZ, 0x7 ;  /* 0x0000000405057291 */ /* 0x000fe4000f8f383f */
[----:B------:R-:W-:Y:S02]  /*0c60*/  USHF.R.S32.HI UR7, URZ, 0x1f, UR6 ;  /* 0x0000001f3f077899 */ /* 0x000fe40008011406 */
[----:B------:R-:W-:Y:S02]  /*0c70*/  USHF.R.S32.HI UR5, URZ, 0x7, UR5 ;  /* 0x000000073f057899 */ /* 0x000fe40008011405 */
[----:B------:R-:W-:Y:S01]  /*0c80*/  ULEA.HI UR7, UR7, UR6, URZ, 0x7 ;  /* 0x0000000607077291 */ /* 0x000fe2000f8f383f */
[----:B------:R-:W-:-:S03]  /*0c90*/  UMOV UR4, URZ ;  /* 0x0000003f00047c82 */ /* 0x000fc60008000000 */
[----:B------:R-:W-:-:S04]  /*0ca0*/  USHF.R.S32.HI UR7, URZ, 0x7, UR7 ;  /* 0x000000073f077899 */ /* 0x000fc80008011407 */
[----:B------:R-:W-:-:S04]  /*0cb0*/  UISETP.LT.AND UP0, UPT, UR5, UR7, UPT ;  /* 0x000000070500728c */ /* 0x000fc8000bf01270 */
[----:B------:R-:W-:Y:S02]  /*0cc0*/  USEL UR9, UR5, UR7, UP0 ;  /* 0x0000000705097287 */ /* 0x000fe40008000000 */
[----:B------:R-:W-:Y:S02]  /*0cd0*/  UISETP.NE.AND UP0, UPT, UR10, URZ, UPT ;  /* 0x0000003f0a00728c */ /* 0x000fe4000bf05270 */
[----:B------:R-:W-:-:S06]  /*0ce0*/  UISETP.GE.AND UP1, UPT, UR9, 0x1, UPT ;  /* 0x000000010900788c */ /* 0x000fcc000bf26270 */
[----:B------:R-:W-:-:S03]  /*0cf0*/  PLOP3.LUT P0, PT, PT, PT, UP1, 0x80, 0x0 ;  /* 0x000000000000781c */ /* 0x000fc60003f0f018 */
[----:B------:R-:W-:-:S10]  /*0d00*/  @!UP0 ULDC UR10, c[0x0][0x9f0] ;  /* 0x00027c00000a8ab9 */ /* 0x000fd40000000800 */
[----:B------:R-:W-:Y:S05]  /*0d10*/  @!P0 BRA `(.L_x_1855) ;  /* 0x0000000000848947 */ /* 0x000fea0003800000 */
[----:B------:R-:W-:Y:S01]  /*0d20*/  IMAD.U32 R4, RZ, RZ, UR10 ;  /* 0x0000000aff047e24 */ /* 0x000fe2000f8e00ff */
[----:B------:R-:W-:Y:S01]  /*0d30*/  UIADD3 UR6, UR10, -0x1, UR9 ;  /* 0xffffffff0a067890 */ /* 0x000fe2000fffe009 */
[----:B------:R-:W-:-:S03]  /*0d40*/  UMOV UR4, URZ ;  /* 0x0000003f00047c82 */ /* 0x000fc60008000000 */
[-C--:B------:R-:W-:Y:S02]  /*0d50*/  IABS R0, R4.reuse ;  /* 0x0000000400007213 */ /* 0x080fe40000000000 */
[----:B------:R-:W-:Y:S01]  /*0d60*/  IMAD.U32 R5, RZ, RZ, UR6 ;  /* 0x00000006ff057e24 */ /* 0x000fe2000f8e00ff */
[----:B------:R-:W-:Y:S01]  /*0d70*/  IABS R6, R4 ;  /* 0x0000000400067213 */ /* 0x000fe20000000000 */
[----:B------:R-:W-:Y:S01]  /*0d80*/  ULOP3.LUT UR6, UR6, UR10, URZ, 0x3c, !UPT ;  /* 0x0000000a06067292 */ /* 0x000fe2000f8e3c3f */
[----:B------:R-:W-:Y:S02]  /*0d90*/  R2UR UR11, R0 ;  /* 0x00000000000b72ca */ /* 0x000fe400000e0000 */
[----:B------:R-:W-:-:S05]  /*0da0*/  IABS R5, R5 ;  /* 0x0000000500057213 */ /* 0x000fca0000000000 */
[----:B------:R-:W-:-:S05]  /*0db0*/  IMAD.MOV.U32 R4, RZ, RZ, R5 ;  /* 0x000000ffff047224 */ /* 0x000fca00078e0005 */
[----:B------:R-:W-:Y:S01]  /*0dc0*/  R2UR UR8, R4 ;  /* 0x00000000040872ca */ /* 0x000fe200000e0000 */
[----:B------:R-:W0:Y:S08]  /*0dd0*/  I2F.RP R0, UR11 ;  /* 0x0000000b00007d06 */ /* 0x000e300008209400 */
[----:B0-----:R-:W0:Y:S02]  /*0de0*/  MUFU.RCP R0, R0 ;  /* 0x0000000000007308 */ /* 0x001e240000001000 */
[----:B0-----:R-:W-:-:S02]  /*0df0*/  VIADD R3, R0, 0xffffffe ;  /* 0x0ffffffe00037836 */ /* 0x001fc40000000000 */
        /* <DEDUP_REMOVED lines=19> */
.L_x_1855:
[----:B------:R-:W-:Y:S01]  /*0f30*/  UIMAD UR38, UR38, UR4, URZ ;  /* 0x00000004262672a4 */ /* 0x000fe2000f8e023f */
[----:B------:R-:W-:Y:S01]  /*0f40*/  IMAD.U32 R0, RZ, RZ, UR9 ;  /* 0x00000009ff007e24 */ /* 0x000fe2000f8e00ff */
[----:B------:R-:W-:Y:S01]  /*0f50*/  PLOP3.LUT P0, PT, PT, PT, PT, 0x80, 0x0 ;  /* 0x000000000000781c */ /* 0x000fe20003f0f070 */
[----:B------:R-:W-:Y:S01]  /*0f60*/  IMAD.U32 R3, RZ, RZ, UR4 ;  /* 0x00000004ff037e24 */ /* 0x000fe2000f8e00ff */
[----:B------:R-:W-:Y:S01]  /*0f70*/  CS2R R118, SRZ ;  /* 0x0000000000767805 */ /* 0x000fe2000001ff00 */
[----:B------:R-:W-:Y:S01]  /*0f80*/  VIADD R18, R2, 0xffffff80 ;  /* 0xffffff8002127836 */ /* 0x000fe20000000000 */
[----:B------:R-:W-:Y:S01]  /*0f90*/  CS2R R116, SRZ ;  /* 0x0000000000747805 */ /* 0x000fe2000001ff00 */
[----:B------:R-:W-:Y:S01]  /*0fa0*/  IMAD.MOV.U32 R4, RZ, RZ, RZ ;  /* 0x000000ffff047224 */ /* 0x000fe200078e00ff */
[----:B------:R-:W-:Y:S02]  /*0fb0*/  VIADDMNMX R0, R3, UR38, R0, PT ;  /* 0x0000002603007c46 */ /* 0x000fe4000b800100 */
[----:B------:R-:W-:-:S02]  /*0fc0*/  CS2R R114, SRZ ;  /* 0x0000000000727805 */ /* 0x000fc4000001ff00 */
[----:B------:R-:W-:Y:S02]  /*0fd0*/  CS2R R112, SRZ ;  /* 0x0000000000707805 */ /* 0x000fe4000001ff00 */
[----:B------:R-:W-:Y:S02]  /*0fe0*/  CS2R R110, SRZ ;  /* 0x00000000006e7805 */ /* 0x000fe4000001ff00 */
[----:B------:R-:W-:Y:S01]  /*0ff0*/  R2UR UR42, R0 ;  /* 0x00000000002a72ca */ /* 0x000fe200000e0000 */
[----:B------:R-:W-:Y:S01]  /*1000*/  IMAD.MOV.U32 R0, RZ, RZ, RZ ;  /* 0x000000ffff007224 */ /* 0x000fe200078e00ff */
        /* <DEDUP_REMOVED lines=11> */
[----:B------:R-:W-:-:S06]  /*10c0*/  UISETP.GT.AND UP0, UPT, UR42, UR38, UPT ;  /* 0x000000262a00728c */ /* 0x000fcc000bf04270 */
[----:B------:R-:W-:-:S13]  /*10d0*/  PLOP3.LUT P1, PT, PT, PT, UP0, 0x80, 0x0 ;  /* 0x000000000000781c */ /* 0x000fda0003f2f008 */
[----:B------:R-:W-:Y:S05]  /*10e0*/  @!P1 BRA `(.L_x_1856) ;  /* 0x0000007000289947 */ /* 0x000fea0003800000 */
        /* <DEDUP_REMOVED lines=34> */
.L_x_1857:
[----:B------:R-:W-:-:S04]  /*1310*/  SHF.L.U32 R0, RZ, 0x1f, RZ ;  /* 0x0000001fff007819 */ /* 0x000fc800000006ff */
[----:B------:R-:W0:Y:S02]  /*1320*/  SYNCS.PHASECHK.TRANS64.TRYWAIT P0, [UR39+0x16800], R0 ;  /* 0x01680000ff0075a7 */ /* 0x000e240008000167 */
[----:B0-----:R-:W-:Y:S05]  /*1330*/  @!P0 BRA `(.L_x_1858) ;  /* 0x000000b400c08947 */ /* 0x001fea0003800000 */
.L_x_1963:
[----:B------:R-:W-:-:S06]  /*1340*/  ULOP3.LUT UR4, UR43, 0x1, URZ, 0xfc, !UPT ;  /* 0x000000012b047892 */ /* 0x000fcc000f8efc3f */
[----:B0-----:R-:W-:-:S05]  /*1350*/  IMAD.U32 R3, RZ, RZ, UR4 ;  /* 0x00000004ff037e24 */ /* 0x001fca000f8e00ff */
[----:B------:R-:W-:-:S13]  /*1360*/  ISETP.NE.AND P0, PT, R3, 0x3, PT ;  /* 0x000000030300780c */ /* 0x000fda0003f05270 */
[----:B------:R-:W-:Y:S05]  /*1370*/  @!P0 BRA `(.L_x_1859) ;  /* 0x0000000000048947 */ /* 0x000fea0003800000 */
[----:B------:R-:W-:Y:S01]  /*1380*/  BPT.TRAP 0x1 ;  /* 0x000000040000795c */ /* 0x000fe20000300000 */
.L_x_1859:
[----:B------:R0:W1:Y:S01]  /*1390*/  SYNCS.PHASECHK.TRANS64.TRYWAIT P2, [UR39+0x16830], R0 ;  /* 0x01683000ff0075a7 */ /* 0x0000620008040167 */
[----:B------:R-:W-:Y:S05]  /*13a0*/  @!P0 BRA `(.L_x_1860) ;  /* 0x0000000000048947 */ /* 0x000fea0003800000 */
[----:B------:R-:W-:Y:S01]  /*13b0*/  BPT.TRAP 0x1 ;  /* 0x000000040000795c */ /* 0x000fe20000300000 */
.L_x_1860:
[----:B------:R-:W-:Y:S01]  /*13c0*/  IMAD.U32 R10, RZ, RZ, UR44 ;  /* 0x0000002cff0a7e24 */ /* 0x000fe2000f8e00ff */
[----:B------:R-:W-:-:S04]  /*13d0*/  ISETP.NE.AND P1, PT, R17, RZ, PT ;  /* 0x000000ff1100720c */ /* 0x000fc80003f25270 */
[----:B------:R-:W-:Y:S01]  /*13e0*/  LOP3.LUT R10, R10, 0x10000, RZ, 0xfc, !PT ;  /* 0x000100000a0a7812 */ /* 0x000fe200078efcff */
[----:B-1----:R-:W-:Y:S08]  /*13f0*/  @P2 BRA `(.L_x_1861) ;  /* 0x0000000000082947 */ /* 0x002ff00003800000 */
[----:B------:R-:W1:Y:S02]  /*1400*/  SYNCS.PHASECHK.TRANS64.TRYWAIT P2, [UR39+0x16830], R0 ;  /* 0x01683000ff0075a7 */ /* 0x000e640008040167 */
[----:B-1----:R-:W-:Y:S05]  /*1410*/  @!P2 BRA `(.L_x_1862) ;  /* 0x000000b400a0a947 */ /* 0x002fea0003800000 */
.L_x_1861:
        /* <DEDUP_REMOVED lines=17> */
[C---:B------:R-:W-:Y:S01]  /*1530*/  IMAD.IADD R3, R18.reuse, 0x1, -R3 ;  /* 0x0000000112037824 */ /* 0x040fe200078e0a03 */
        /* <DEDUP_REMOVED lines=23> */
[----:B------:R-:W-:Y:S01]  /*16b0*/  UIADD3 UR26, UR42, -0x2, URZ ;  /* 0xfffffffe2a1a7890 */ /* 0x000fe2000fffe03f */
[----:B------:R-:W-:-:S02]  /*16c0*/  LEA.HI R7, R7, R0, RZ, 0x3 ;  /* 0x0000000007077211 */ /* 0x000fc400078f18ff */
[----:B------:R-:W-:Y:S02]  /*16d0*/  CS2R R118, SRZ ;  /* 0x0000000000767805 */ /* 0x000fe4000001ff00 */
[----:B------:R-:W-:Y:S02]  /*16e0*/  LEA R8, R5, UR41, 0x4 ;  /* 0x0000002905087c11 */ /* 0x000fe4000f8e20ff */
[----:B------:R-:W-:Y:S02]  /*16f0*/  CS2R R116, SRZ ;  /* 0x0000000000747805 */ /* 0x000fe4000001ff00 */
[----:B------:R-:W-:Y:S01]  /*1700*/  LOP3.LUT R7, R7, 0xfffffff8, RZ, 0xc0, !PT ;  /* 0xfffffff807077812 */ /* 0x000fe200078ec0ff */
[----:B------:R-:W-:Y:S01]  /*1710*/  @UP0 ULDC UR4, c[0x0][0x44c] ;  /* 0x0001130000040ab9 */ /* 0x000fe20000000800 */
[----:B------:R-:W-:Y:S01]  /*1720*/  LEA.HI R6, R6, R6, RZ, 0x1 ;  /* 0x0000000606067211 */ /* 0x000fe200078f08ff */
[----:B------:R-:W-:Y:S01]  /*1730*/  @UP0 ULDC UR5, c[0x0][0x450] ;  /* 0x0001140000050ab9 */ /* 0x000fe20000000800 */
[----:B------:R-:W-:-:S02]  /*1740*/  LEA.HI R5, R19, R19, RZ, 0x1 ;  /* 0x0000001313057211 */ /* 0x000fc400078f08ff */
[----:B------:R-:W-:Y:S02]  /*1750*/  CS2R R114, SRZ ;  /* 0x0000000000727805 */ /* 0x000fe4000001ff00 */
[----:B------:R-:W-:Y:S01]  /*1760*/  IADD3 R7, R8, R0, -R7 ;  /* 0x0000000008077210 */ /* 0x000fe20007ffe807 */
[----:B------:R-:W-:Y:S01]  /*1770*/  IMAD R6, R6, -0x3, R23 ;  /* 0xfffffffd06067824 */ /* 0x000fe200078e0217 */
[----:B------:R-:W-:Y:S02]  /*1780*/  LOP3.LUT R0, R5, 0x1ffffffe, RZ, 0xc0, !PT ;  /* 0x1ffffffe05007812 */ /* 0x000fe400078ec0ff */
[----:B------:R-:W-:Y:S02]  /*1790*/  CS2R R112, SRZ ;  /* 0x0000000000707805 */ /* 0x000fe4000001ff00 */
[----:B------:R-:W-:Y:S01]  /*17a0*/  PLOP3.LUT P2, PT, PT, PT, UP0, 0x80, 0x0 ;  /* 0x000000000000781c */ /* 0x000fe20003f4f008 */
[----:B------:R-:W-:Y:S01]  /*17b0*/  IMAD R7, R6, 0x40, R7 ;  /* 0x0000004006077824 */ /* 0x000fe200078e0207 */
[----:B------:R-:W-:Y:S01]  /*17c0*/  LOP3.LUT R6, R4, 0x7ffffffc, RZ, 0xc0, !PT ;  /* 0x7ffffffc04067812 */ /* 0x000fe200078ec0ff */
[----:B------:R-:W-:Y:S01]  /*17d0*/  IMAD.IADD R0, R19, 0x1, -R0 ;  /* 0x0000000113007824 */ /* 0x000fe200078e0a00 */
[----:B------:R-:W-:Y:S01]  /*17e0*/  CS2R R110, SRZ ;  /* 0x00000000006e7805 */ /* 0x000fe2000001ff00 */
[----:B------:R-:W-:-:S02]  /*17f0*/  IMAD.U32 R4, RZ, RZ, UR6 ;  /* 0x00000006ff047e24 */ /* 0x000fc4000f8e00ff */
[----:B------:R-:W-:Y:S02]  /*1800*/  IMAD R0, R0, 0x8, R7 ;  /* 0x0000000800007824 */ /* 0x000fe400078e0207 */
[----:B------:R-:W-:Y:S02]  /*1810*/  IMAD.IADD R6, R3, 0x1, -R6 ;  /* 0x0000000103067824 */ /* 0x000fe400078e0a06 */
[----:B------:R-:W-:Y:S02]  /*1820*/  IMAD.MOV.U32 R7, RZ, RZ, R0 ;  /* 0x000000ffff077224 */ /* 0x000fe400078e0000 */
[----:B------:R-:W-:Y:S01]  /*1830*/  @P2 IMAD.HI.U32 R5, R0, UR4, RZ ;  /* 0x0000000400052c27 */ /* 0x000fe2000f8e00ff */
[----:B------:R-:W-:Y:S02]  /*1840*/  UMOV UR4, 0xffffff80 ;  /* 0xffffff8000047882 */ /* 0x000fe40000000000 */
[----:B------:R-:W-:Y:S02]  /*1850*/  UIMAD UR4, UR42, UR4, 0x80 ;  /* 0x000000802a0474a4 */ /* 0x000fe4000f8e0204 */
[----:B------:R-:W-:-:S02]  /*1860*/  @P2 SHF.R.U32.HI R7, RZ, UR5, R5 ;  /* 0x00000005ff072c19 */ /* 0x000fc40008011605 */
[----:B------:R-:W-:Y:S02]  /*1870*/  UIADD3 UR5, UR4, 0x1, URZ ;  /* 0x0000000104057890 */ /* 0x000fe4000fffe03f */
[----:B------:R-:W-:Y:S01]  /*1880*/  UIMAD UR4, UR37, UR6, UR4 ;  /* 0x00000006250472a4 */ /* 0x000fe2000f8e0204 */
[----:B------:R-:W0:Y:S01]  /*1890*/  SHFL.IDX PT, R5, R7, RZ, 0x1c1f ;  /* 0x001c1fff07057589 */ /* 0x000e2200000e0000 */
[----:B------:R-:W-:Y:S02]  /*18a0*/  UIMAD UR6, UR37, UR6, -UR7 ;  /* 0x00000006250672a4 */ /* 0x000fe4000f8e0a07 */
[----:B------:R-:W-:Y:S01]  /*18b0*/  IMAD.U32 R3, RZ, RZ, UR5 ;  /* 0x00000005ff037e24 */ /* 0x000fe2000f8e00ff */
[----:B------:R-:W1:Y:S01]  /*18c0*/  SHFL.IDX PT, R108, R7, 0x1, 0x1c1f ;  /* 0x003c1f00076c7f89 */ /* 0x000e6200000e0000 */
[----:B------:R-:W-:Y:S01]  /*18d0*/  IMAD.U32 R19, RZ, RZ, UR4 ;  /* 0x00000004ff137e24 */ /* 0x000fe2000f8e00ff */
[----:B------:R-:W-:Y:S01]  /*18e0*/  ULDC UR4, c[0x0][0x988] ;  /* 0x0002620000047ab9 */ /* 0x000fe20000000800 */
[----:B------:R-:W-:-:S02]  /*18f0*/  IMAD R3, R6, -0x2, R3 ;  /* 0xfffffffe06037824 */ /* 0x000fc400078e0203 */
[----:B------:R-:W-:Y:S02]  /*1900*/  IMAD R19, R6, -0x2, R19 ;  /* 0xfffffffe06137824 */ /* 0x000fe400078e0213 */
[----:B------:R-:W-:-:S04]  /*1910*/  IMAD R9, R4, UR37, R3 ;  /* 0x0000002504097c24 */ /* 0x000fc8000f8e0203 */
[----:B------:R-:W-:-:S05]  /*1920*/  VIADD R4, R9, -UR7 ;  /* 0x8000000709047c36 */ /* 0x000fca0008000000 */
[----:B0-----:R-:W-:-:S04]  /*1930*/  VIADDMNMX R5, R5, R4, R19, PT ;  /* 0x0000000405057246 */ /* 0x001fc80003800113 */
[C---:B------:R-:W-:Y:S02]  /*1940*/  ISETP.GT.AND P3, PT, R5.reuse, RZ, PT ;  /* 0x000000ff0500720c */ /* 0x040fe40003f64270 */
[C---:B------:R-:W-:Y:S02]  /*1950*/  ISETP.GT.AND P4, PT, R5.reuse, 0x1, PT ;  /* 0x000000010500780c */ /* 0x040fe40003f84270 */
[----:B------:R-:W-:Y:S02]  /*1960*/  ISETP.GT.AND P5, PT, R5, 0x8, PT ;  /* 0x000000080500780c */ /* 0x000fe40003fa4270 */
[----:B-1----:R-:W-:Y:S01]  /*1970*/  IADD3 R108, R108, -UR7, R9 ;  /* 0x800000076c6c7c10 */ /* 0x002fe2000fffe009 */
[----:B------:R-:W-:-:S03]  /*1980*/  @UP0 ULDC UR7, c[0x0][0x450] ;  /* 0x0001140000070ab9 */ /* 0x000fc60000000800 */
[----:B------:R-:W-:Y:S02]  /*1990*/  VIMNMX R19, R19, R108, PT ;  /* 0x0000006c13137248 */ /* 0x000fe40003fe0100 */
[----:B------:R-:W-:Y:S01]  /*19a0*/  CS2R R108, SRZ ;  /* 0x00000000006c7805 */ /* 0x000fe2000001ff00 */
        /* <DEDUP_REMOVED lines=10> */
[----:B------:R-:W-:Y:S02]  /*1a50*/  FSEL R88, R24, -INF , P3 ;  /* 0xff80000018587808 */ /* 0x000fe40001800000 */
[----:B------:R-:W-:Y:S02]  /*1a60*/  FSEL R92, R25, -INF , P4 ;  /* 0xff800000195c7808 */ /* 0x000fe40002000000 */
[----:B------:R-:W-:Y:S02]  /*1a70*/  ISETP.GT.AND P3, PT, R5, 0x9, PT ;  /* 0x000000090500780c */ /* 0x000fe40003f64270 */
[----:B------:R-:W-:-:S02]  /*1a80*/  FSEL R102, R28, -INF , P5 ;  /* 0xff8000001c667808 */ /* 0x000fc40002800000 */
[----:B------:R-:W-:Y:S02]  /*1a90*/  FMNMX.FTZ R3, R88, R92, !PT ;  /* 0x0000005c58037209 */ /* 0x000fe40007810000 */
[----:B------:R-:W-:Y:S02]  /*1aa0*/  ISETP.GT.AND P4, PT, R5, 0x10, PT ;  /* 0x000000100500780c */ /* 0x000fe40003f84270 */
        /* <DEDUP_REMOVED lines=83> */
[----:B------:R-:W-:Y:S02]  /*1fe0*/  FSEL R14, R85, -INF , P3 ;  /* 0xff800000550e7808 */ /* 0x000fe40001800000 */
[----:B------:R-:W-:Y:S02]  /*1ff0*/  FMNMX.FTZ R3, R84, R3, !PT ;  /* 0x0000000354037209 */ /* 0x000fe40007810000 */
[C---:B------:R-:W-:Y:S02]  /*2000*/  ISETP.GT.AND P4, PT, R19.reuse, 0x1, PT ;  /* 0x000000011300780c */ /* 0x040fe40003f84270 */
[----:B------:R-:W-:Y:S01]  /*2010*/  FMNMX.FTZ R5, R14, R3, !PT ;  /* 0x000000030e057209 */ /* 0x000fe20007810000 */
[----:B------:R-:W-:Y:S01]  /*2020*/  IMAD.U32 R3, RZ, RZ, UR4 ;  /* 0x00000004ff037e24 */ /* 0x000fe2000f8e00ff */
[----:B------:R-:W-:Y:S01]  /*2030*/  ISETP.GT.AND P5, PT, R19, 0x8, PT ;  /* 0x000000081300780c */ /* 0x000fe20003fa4270 */
[----:B------:R-:W-:Y:S01]  /*2040*/  @UP0 ULDC UR4, c[0x0][0x44c] ;  /* 0x0001130000040ab9 */ /* 0x000fe20000000800 */
[----:B------:R-:W-:Y:S01]  /*2050*/  FSEL R27, R27, -INF , P4 ;  /* 0xff8000001b1b7808 */ /* 0x000fe20002000000 */
[----:B------:R-:W0:Y:S01]  /*2060*/  SHFL.BFLY PT, R8, R5, 0x2, 0x1f ;  /* 0x0c401f0005087f89 */ /* 0x000e2200000e0000 */
[----:B------:R-:W-:Y:S01]  /*2070*/  FSEL R30, R30, -INF , P5 ;  /* 0xff8000001e1e7808 */ /* 0x000fe20002800000 */
[----:B------:R-:W-:Y:S01]  /*2080*/  UIMAD.WIDE.U32 UR4, UR41, UR4, URZ ;  /* 0x00000004290472a5 */ /* 0x000fe2000f8e003f */
[----:B------:R-:W-:-:S03]  /*2090*/  ISETP.GT.AND P4, PT, R19, 0x10, PT ;  /* 0x000000101300780c */ /* 0x000fc60003f84270 */
[----:B------:R-:W-:Y:S01]  /*20a0*/  @UP0 USHF.R.U32.HI UR41, URZ, UR7, UR5 ;  /* 0x000000073f290299 */ /* 0x000fe20008011605 */
[----:B------:R-:W-:Y:S02]  /*20b0*/  FSEL R34, R34, -INF , P4 ;  /* 0xff80000022227808 */ /* 0x000fe40002000000 */
[C---:B------:R-:W-:Y:S01]  /*20c0*/  ISETP.GT.AND P4, PT, R19.reuse, 0x18, PT ;  /* 0x000000181300780c */ /* 0x040fe20003f84270 */
[----:B------:R-:W-:Y:S01]  /*20d0*/  UIADD3 UR6, UR6, UR41, URZ ;  /* 0x0000002906067290 */ /* 0x000fe2000fffe03f */
[----:B------:R-:W-:Y:S02]  /*20e0*/  UMOV UR5, URZ ;  /* 0x0000003f00057c82 */ /* 0x000fe40008000000 */
[----:B------:R-:W-:Y:S01]  /*20f0*/  FSEL R38, R38, -INF , P4 ;  /* 0xff80000026267808 */ /* 0x000fe20002000000 */
[----:B------:R-:W-:Y:S01]  /*2100*/  USHF.R.S32.HI UR4, URZ, 0x1f, UR6 ;  /* 0x0000001f3f047899 */ /* 0x000fe20008011406 */
[----:B------:R-:W-:-:S03]  /*2110*/  ISETP.GT.AND P4, PT, R19, 0x20, PT ;  /* 0x000000201300780c */ /* 0x000fc60003f84270 */
[----:B------:R-:W-:Y:S01]  /*2120*/  ULEA.HI UR4, UR4, UR6, URZ, 0x7 ;  /* 0x0000000604047291 */ /* 0x000fe2000f8f383f */
[----:B------:R-:W-:Y:S02]  /*2130*/  FSEL R42, R42, -INF , P4 ;  /* 0xff8000002a2a7808 */ /* 0x000fe40002000000 */
[----:B------:R-:W-:Y:S01]  /*2140*/  ISETP.GT.AND P4, PT, R19, 0x28, PT ;  /* 0x000000281300780c */ /* 0x000fe20003f84270 */
[----:B------:R-:W-:Y:S01]  /*2150*/  USHF.R.S32.HI UR4, URZ, 0x7, UR4 ;  /* 0x000000073f047899 */ /* 0x000fe20008011404 */
[----:B0-----:R-:W-:Y:S02]  /*2160*/  FMNMX.FTZ R15, R5, R8, !PT ;  /* 0x00000008050f7209 */ /* 0x001fe40007810000 */
[----:B------:R-:W-:Y:S01]  /*2170*/  FSEL R46, R46, -INF , P4 ;  /* 0xff8000002e2e7808 */ /* 0x000fe20002000000 */
[----:B------:R-:W-:Y:S01]  /*2180*/  UISETP.LT.AND UP1, UPT, UR38, UR4, UPT ;  /* 0x000000042600728c */ /* 0x000fe2000bf21270 */
[----:B------:R-:W-:Y:S01]  /*2190*/  ISETP.GT.AND P4, PT, R19, 0x30, PT ;  /* 0x000000301300780c */ /* 0x000fe20003f84270 */
[----:B------:R-:W0:Y:S02]  /*21a0*/  SHFL.BFLY PT, R8, R15, 0x1, 0x1f ;  /* 0x0c201f000f087f89 */ /* 0x000e2400000e0000 */
[----:B------:R-:W-:Y:S01]  /*21b0*/  USEL UR25, UR38, UR4, !UP1 ;  /* 0x0000000426197287 */ /* 0x000fe2000c800000 */
[----:B------:R-:W-:-:S02]  /*21c0*/  FSEL R50, R50, -INF , P4 ;  /* 0xff80000032327808 */ /* 0x000fc40002000000 */
[C---:B------:R-:W-:Y:S01]  /*21d0*/  ISETP.GT.AND P4, PT, R19.reuse, 0x38, PT ;  /* 0x000000381300780c */ /* 0x040fe20003f84270 */
[----:B------:R-:W-:Y:S01]  /*21e0*/  UISETP.GE.AND UP1, UPT, UR26, UR25, UPT ;  /* 0x000000191a00728c */ /* 0x000fe2000bf26270 */
[----:B------:R-:W-:Y:S02]  /*21f0*/  UMOV UR4, URZ ;  /* 0x0000003f00047c82 */ /* 0x000fe40008000000 */
[----:B------:R-:W-:Y:S02]  /*2200*/  FSEL R54, R54, -INF , P4 ;  /* 0xff80000036367808 */ /* 0x000fe40002000000 */
[----:B------:R-:W-:-:S04]  /*2210*/  ISETP.GT.AND P4, PT, R19, 0x40, PT ;  /* 0x000000401300780c */ /* 0x000fc80003f84270 */
[----:B------:R-:W-:Y:S02]  /*2220*/  FSEL R58, R58, -INF , P4 ;  /* 0xff8000003a3a7808 */ /* 0x000fe40002000000 */
[----:B------:R-:W-:-:S04]  /*2230*/  ISETP.GT.AND P4, PT, R19, 0x48, PT ;  /* 0x000000481300780c */ /* 0x000fc80003f84270 */
[----:B------:R-:W-:Y:S02]  /*2240*/  FSEL R62, R62, -INF , P4 ;  /* 0xff8000003e3e7808 */ /* 0x000fe40002000000 */
[----:B------:R-:W-:Y:S02]  /*2250*/  ISETP.GT.AND P4, PT, R19, 0x50, PT ;  /* 0x000000501300780c */ /* 0x000fe40003f84270 */
[----:B0-----:R-:W-:Y:S02]  /*2260*/  FMNMX.FTZ R8, R15, R8, !PT ;  /* 0x000000080f087209 */ /* 0x001fe40007810000 */
[----:B------:R-:W-:Y:S02]  /*2270*/  FSEL R66, R66, -INF , P4 ;  /* 0xff80000042427808 */ /* 0x000fe40002000000 */
[C---:B------:R-:W-:Y:S01]  /*2280*/  FSETP.NEU.FTZ.AND P3, PT, R8.reuse, -INF , PT ;  /* 0xff8000000800780b */ /* 0x040fe20003f7d000 */
[----:B------:R-:W-:Y:S01]  /*2290*/  FMUL.FTZ R13, R8, R3 ;  /* 0x00000003080d7220 */ /* 0x000fe20000410000 */
[----:B------:R-:W-:-:S04]  /*22a0*/  ISETP.GT.AND P4, PT, R19, 0x58, PT ;  /* 0x000000581300780c */ /* 0x000fc80003f84270 */
[----:B------:R-:W-:Y:S02]  /*22b0*/  FSEL R13, R13, RZ, P3 ;  /* 0x000000ff0d0d7208 */ /* 0x000fe40001800000 */
[C---:B------:R-:W-:Y:S02]  /*22c0*/  ISETP.GT.AND P3, PT, R19.reuse, RZ, PT ;  /* 0x000000ff1300720c */ /* 0x040fe40003f64270 */
[----:B------:R-:W-:Y:S01]  /*22d0*/  FSEL R70, R70, -INF , P4 ;  /* 0xff80000046467808 */ /* 0x000fe20002000000 */
[-CC-:B------:R-:W-:Y:S01]  /*22e0*/  FFMA.FTZ R88, R88, R3.reuse, -R13.reuse ;  /* 0x0000000358587223 */ /* 0x180fe2000001080d */
[----:B------:R-:W-:Y:S01]  /*22f0*/  FSEL R26, R26, -INF , P3 ;  /* 0xff8000001a1a7808 */ /* 0x000fe20001800000 */
[--C-:B------:R-:W-:Y:S01]  /*2300*/  FFMA.FTZ R148, R92, R3, -R13.reuse ;  /* 0x000000035c947223 */ /* 0x100fe2000001080d */
[----:B------:R-:W-:Y:S01]  /*2310*/  ISETP.GT.AND P3, PT, R19, 0x9, PT ;  /* 0x000000091300780c */ /* 0x000fe20003f64270 */
[----:B------:R0:W-:Y:S01]  /*2320*/  MUFU.EX2 R5, R88 ;  /* 0x0000005800057308 */ /* 0x0001e20000000800 */
        /* <DEDUP_REMOVED lines=8> */
[----:B0-----:R-:W-:Y:S01]  /*23b0*/  FSEL R88, R31, -INF , P3 ;  /* 0xff8000001f587808 */ /* 0x001fe20001800000 */
[-CC-:B------:R-:W-:Y:S01]  /*23c0*/  FFMA.FTZ R25, R40, R3.reuse, -R13.reuse ;  /* 0x0000000328197223 */ /* 0x180fe2000001080d */
[----:B------:R-:W-:Y:S01]  /*23d0*/  ISETP.GT.AND P3, PT, R19, 0x11, PT ;  /* 0x000000111300780c */ /* 0x000fe20003f64270 */
[--C-:B------:R-:W-:Y:S01]  /*23e0*/  FFMA.FTZ R136, R48, R3, -R13.reuse ;  /* 0x0000000330887223 */ /* 0x100fe2000001080d */
[----:B------:R-:W-:Y:S01]  /*23f0*/  FMNMX.FTZ R9, R88, R9, !PT ;  /* 0x0000000958097209 */ /* 0x000fe20007810000 */
[-CC-:B------:R-:W-:Y:S01]  /*2400*/  FFMA.FTZ R29, R36, R3.reuse, -R13.reuse ;  /* 0x00000003241d7223 */ /* 0x180fe2000001080d */
[----:B------:R-:W-:Y:S01]  /*2410*/  FSEL R92, R35, -INF , P3 ;  /* 0xff800000235c7808 */ /* 0x000fe20001800000 */
[--C-:B------:R-:W-:Y:S01]  /*2420*/  FFMA.FTZ R138, R52, R3, -R13.reuse ;  /* 0x00000003348a7223 */ /* 0x100fe2000001080d */
[----:B------:R-:W-:Y:S01]  /*2430*/  FMNMX.FTZ R9, R34, R9, !PT ;  /* 0x0000000922097209 */ /* 0x000fe20007810000 */
[-CC-:B------:R-:W-:Y:S01]  /*2440*/  FFMA.FTZ R31, R32, R3.reuse, -R13.reuse ;  /* 0x00000003201f7223 */ /* 0x180fe2000001080d */
[----:B------:R-:W-:Y:S01]  /*2450*/  ISETP.GT.AND P3, PT, R19, 0x19, PT ;  /* 0x000000191300780c */ /* 0x000fe20003f64270 */
[--C-:B------:R-:W-:Y:S01]  /*2460*/  FFMA.FTZ R132, R56, R3, -R13.reuse ;  /* 0x0000000338847223 */ /* 0x100fe2000001080d */
[----:B------:R-:W-:Y:S01]  /*2470*/  FMNMX.FTZ R15, R92, R9, !PT ;  /* 0x000000095c0f7209 */ /* 0x000fe20007810000 */
[--C-:B------:R-:W-:Y:S01]  /*2480*/  FFMA.FTZ R150, R102, R3, -R13.reuse ;  /* 0x0000000366967223 */ /* 0x100fe2000001080d */
[----:B------:R-:W-:Y:S01]  /*2490*/  FSEL R96, R39, -INF , P3 ;  /* 0xff80000027607808 */ /* 0x000fe20001800000 */
[----:B------:R0:W-:Y:S01]  /*24a0*/  MUFU.EX2 R9, R17 ;  /* 0x0000001100097308 */ /* 0x0001e20000000800 */
[----:B------:R-:W-:Y:S01]  /*24b0*/  FMNMX.FTZ R15, R38, R15, !PT ;  /* 0x0000000f260f7209 */ /* 0x000fe20007810000 */
[-CC-:B------:R-:W-:Y:S01]  /*24c0*/  FFMA.FTZ R33, R22, R3.reuse, -R13.reuse ;  /* 0x0000000316217223 */ /* 0x180fe2000001080d */
[----:B------:R-:W-:Y:S01]  /*24d0*/  ISETP.GT.AND P3, PT, R19, 0x21, PT ;  /* 0x000000211300780c */ /* 0x000fe20003f64270 */
[--C-:B------:R-:W-:Y:S01]  /*24e0*/  FFMA.FTZ R7, R104, R3, -R13.reuse ;  /* 0x0000000368077223 */ /* 0x100fe2000001080d */
[----:B------:R-:W-:Y:S01]  /*24f0*/  FMNMX.FTZ R15, R96, R15, !PT ;  /* 0x0000000f600f7209 */ /* 0x000fe20007810000 */
[--C-:B------:R-:W-:Y:S01]  /*2500*/  FFMA.FTZ R144, R106, R3, -R13.reuse ;  /* 0x000000036a907223 */ /* 0x100fe2000001080d */
[----:B------:R-:W-:Y:S01]  /*2510*/  FSEL R100, R43, -INF , P3 ;  /* 0xff8000002b647808 */ /* 0x000fe20001800000 */
[----:B------:R-:W1:Y:S01]  /*2520*/  MUFU.EX2 R148, R148 ;  /* 0x0000009400947308 */ /* 0x000e620000000800 */
[----:B------:R-:W-:Y:S01]  /*2530*/  FMNMX.FTZ R15, R42, R15, !PT ;  /* 0x0000000f2a0f7209 */ /* 0x000fe20007810000 */
[-CC-:B------:R-:W-:Y:S01]  /*2540*/  FFMA.FTZ R134, R60, R3.reuse, -R13.reuse ;  /* 0x000000033c867223 */ /* 0x180fe2000001080d */
[----:B------:R-:W-:Y:S01]  /*2550*/  ISETP.GT.AND P3, PT, R19, 0x29, PT ;  /* 0x000000291300780c */ /* 0x000fe20003f64270 */
[--C-:B------:R-:W-:Y:S01]  /*2560*/  FFMA.FTZ R128, R64, R3, -R13.reuse ;  /* 0x0000000340807223 */ /* 0x100fe2000001080d */
[----:B0-----:R-:W-:Y:S01]  /*2570*/  FMNMX.FTZ R17, R100, R15, !PT ;  /* 0x0000000f64117209 */ /* 0x001fe20007810000 */
        /* <DEDUP_REMOVED lines=10> */
[----:B------:R-:W2:Y:S01]  /*2620*/  MUFU.EX2 R150, R150 ;  /* 0x0000009600967308 */ /* 0x000ea20000000800 */
[----:B------:R-:W-:Y:S01]  /*2630*/  FMNMX.FTZ R17, R50, R17, !PT ;  /* 0x0000001132117209 */ /* 0x000fe20007810000 */
[-CC-:B------:R-:W-:Y:S01]  /*2640*/  FFMA.FTZ R120, R80, R3.reuse, -R13.reuse ;  /* 0x0000000350787223 */ /* 0x180fe2000001080d */
[----:B------:R-:W-:Y:S01]  /*2650*/  ISETP.GT.AND P3, PT, R19, 0x39, PT ;  /* 0x000000391300780c */ /* 0x000fe20003f64270 */
[--C-:B------:R-:W-:Y:S01]  /*2660*/  FFMA.FTZ R18, R18, R3, -R13.reuse ;  /* 0x0000000312127223 */ /* 0x100fe2000001080d */
[----:B0-----:R-:W-:Y:S01]  /*2670*/  FMNMX.FTZ R21, R94, R17, !PT ;  /* 0x000000115e157209 */ /* 0x001fe20007810000 */
[----:B------:R-:W-:Y:S01]  /*2680*/  FFMA.FTZ R122, R84, R3, -R13 ;  /* 0x00000003547a7223 */ /* 0x000fe2000001080d */
[----:B------:R-:W-:Y:S01]  /*2690*/  FSEL R90, R55, -INF , P3 ;  /* 0xff800000375a7808 */ /* 0x000fe20001800000 */
[----:B------:R0:W-:Y:S01]  /*26a0*/  MUFU.EX2 R17, R23 ;  /* 0x0000001700117308 */ /* 0x0001e20000000800 */
[----:B------:R-:W-:-:S02]  /*26b0*/  FMNMX.FTZ R21, R54, R21, !PT ;  /* 0x0000001536157209 */ /* 0x000fc40007810000 */
[----:B------:R-:W-:Y:S02]  /*26c0*/  CS2R R106, SRZ ;  /* 0x00000000006a7805 */ /* 0x000fe4000001ff00 */
[----:B------:R-:W-:Y:S02]  /*26d0*/  ISETP.GT.AND P3, PT, R19, 0x41, PT ;  /* 0x000000411300780c */ /* 0x000fe40003f64270 */
[----:B------:R-:W-:Y:S02]  /*26e0*/  CS2R R104, SRZ ;  /* 0x0000000000687805 */ /* 0x000fe4000001ff00 */
[----:B------:R-:W-:Y:S02]  /*26f0*/  FMNMX.FTZ R21, R90, R21, !PT ;  /* 0x000000155a157209 */ /* 0x000fe40007810000 */
[----:B------:R-:W-:Y:S01]  /*2700*/  FSEL R44, R59, -INF , P3 ;  /* 0xff8000003b2c7808 */ /* 0x000fe20001800000 */
[----:B------:R-:W3:Y:S01]  /*2710*/  MUFU.EX2 R7, R7 ;  /* 0x0000000700077308 */ /* 0x000ee20000000800 */
[----:B------:R-:W-:-:S02]  /*2720*/  FMNMX.FTZ R21, R58, R21, !PT ;  /* 0x000000153a157209 */ /* 0x000fc40007810000 */
[----:B------:R-:W-:Y:S02]  /*2730*/  ISETP.GT.AND P3, PT, R19, 0x49, PT ;  /* 0x000000491300780c */ /* 0x000fe40003f64270 */
[----:B0-----:R-:W-:Y:S02]  /*2740*/  FMNMX.FTZ R23, R44, R21, !PT ;  /* 0x000000152c177209 */ /* 0x001fe40007810000 */
[----:B------:R-:W-:Y:S01]  /*2750*/  FSEL R40, R63, -INF , P3 ;  /* 0xff8000003f287808 */ /* 0x000fe20001800000 */
[----:B------:R0:W-:Y:S01]  /*2760*/  MUFU.EX2 R21, R25 ;  /* 0x0000001900157308 */ /* 0x0001e20000000800 */
[----:B------:R-:W-:Y:S02]  /*2770*/  FMNMX.FTZ R23, R62, R23, !PT ;  /* 0x000000173e177209 */ /* 0x000fe40007810000 */
[----:B------:R-:W-:Y:S02]  /*2780*/  ISETP.GT.AND P3, PT, R19, 0x51, PT ;  /* 0x000000511300780c */ /* 0x000fe40003f64270 */
[----:B------:R-:W-:-:S02]  /*2790*/  FMNMX.FTZ R23, R40, R23, !PT ;  /* 0x0000001728177209 */ /* 0x000fc40007810000 */
[----:B------:R-:W-:Y:S01]  /*27a0*/  FSEL R48, R67, -INF , P3 ;  /* 0xff80000043307808 */ /* 0x000fe20001800000 */
[----:B------:R-:W4:Y:S01]  /*27b0*/  MUFU.EX2 R144, R144 ;  /* 0x0000009000907308 */ /* 0x000f220000000800 */
[----:B------:R-:W-:Y:S02]  /*27c0*/  FMNMX.FTZ R23, R66, R23, !PT ;  /* 0x0000001742177209 */ /* 0x000fe40007810000 */
[C---:B------:R-:W-:Y:S02]  /*27d0*/  ISETP.GT.AND P3, PT, R19.reuse, 0x59, PT ;  /* 0x000000591300780c */ /* 0x040fe40003f64270 */
[----:B0-----:R-:W-:Y:S02]  /*27e0*/  FMNMX.FTZ R25, R48, R23, !PT ;  /* 0x0000001730197209 */ /* 0x001fe40007810000 */
[----:B------:R-:W-:Y:S01]  /*27f0*/  ISETP.GT.AND P4, PT, R19, 0x60, PT ;  /* 0x000000601300780c */ /* 0x000fe20003f84270 */
[----:B------:R0:W-:Y:S01]  /*2800*/  MUFU.EX2 R23, R29 ;  /* 0x0000001d00177308 */ /* 0x0001e20000000800 */
[----:B------:R-:W-:-:S02]  /*2810*/  FSEL R36, R71, -INF , P3 ;  /* 0xff80000047247808 */ /* 0x000fc40001800000 */
[----:B------:R-:W-:Y:S02]  /*2820*/  FMNMX.FTZ R25, R70, R25, !PT ;  /* 0x0000001946197209 */ /* 0x000fe40007810000 */
[C---:B------:R-:W-:Y:S02]  /*2830*/  ISETP.GT.AND P3, PT, R19.reuse, 0x61, PT ;  /* 0x000000611300780c */ /* 0x040fe40003f64270 */
[----:B------:R-:W-:Y:S01]  /*2840*/  FSEL R74, R74, -INF , P4 ;  /* 0xff8000004a4a7808 */ /* 0x000fe20002000000 */
[----:B------:R-:W5:Y:S01]  /*2850*/  MUFU.EX2 R146, R146 ;  /* 0x0000009200927308 */ /* 0x000f620000000800 */
[----:B------:R-:W-:Y:S02]  /*2860*/  FMNMX.FTZ R25, R36, R25, !PT ;  /* 0x0000001924197209 */ /* 0x000fe40007810000 */
[----:B------:R-:W-:Y:S02]  /*2870*/  ISETP.GT.AND P4, PT, R19, 0x68, PT ;  /* 0x000000681300780c */ /* 0x000fe40003f84270 */
[----:B------:R-:W-:-:S02]  /*2880*/  FSEL R52, R75, -INF , P3 ;  /* 0xff8000004b347808 */ /* 0x000fc40001800000 */
[----:B------:R-:W-:Y:S01]  /*2890*/  FMNMX.FTZ R25, R74, R25, !PT ;  /* 0x000000194a197209 */ /* 0x000fe20007810000 */
[----:B------:R-:W5:Y:S01]  /*28a0*/  MUFU.EX2 R140, R140 ;  /* 0x0000008c008c7308 */ /* 0x000f620000000800 */
[C---:B------:R-:W-:Y:S02]  /*28b0*/  ISETP.GT.AND P3, PT, R19.reuse, 0x69, PT ;  /* 0x000000691300780c */ /* 0x040fe40003f64270 */
[----:B------:R-:W-:Y:S02]  /*28c0*/  FSEL R78, R78, -INF , P4 ;  /* 0xff8000004e4e7808 */ /* 0x000fe40002000000 */
[----:B0-----:R-:W-:Y:S02]  /*28d0*/  FMNMX.FTZ R29, R52, R25, !PT ;  /* 0x00000019341d7209 */ /* 0x001fe40007810000 */
[----:B------:R-:W-:Y:S01]  /*28e0*/  ISETP.GT.AND P4, PT, R19, 0x70, PT ;  /* 0x000000701300780c */ /* 0x000fe20003f84270 */
[----:B------:R0:W-:Y:S01]  /*28f0*/  MUFU.EX2 R25, R31 ;  /* 0x0000001f00197308 */ /* 0x0001e20000000800 */
[----:B------:R-:W-:-:S02]  /*2900*/  FSEL R32, R79, -INF , P3 ;  /* 0xff8000004f207808 */ /* 0x000fc40001800000 */
[----:B------:R-:W-:Y:S02]  /*2910*/  FMNMX.FTZ R29, R78, R29, !PT ;  /* 0x0000001d4e1d7209 */ /* 0x000fe40007810000 */
[C---:B------:R-:W-:Y:S02]  /*2920*/  ISETP.GT.AND P3, PT, R19.reuse, 0x71, PT ;  /* 0x000000711300780c */ /* 0x040fe40003f64270 */
[----:B------:R-:W-:Y:S01]  /*2930*/  FSEL R82, R82, -INF , P4 ;  /* 0xff80000052527808 */ /* 0x000fe20002000000 */
[----:B------:R-:W-:Y:S01]  /*2940*/  MUFU.EX2 R142, R142 ;  /* 0x0000008e008e7308 */ /* 0x000fe20000000800 */
[----:B------:R-:W-:Y:S01]  /*2950*/  FMNMX.FTZ R29, R32, R29, !PT ;  /* 0x0000001d201d7209 */ /* 0x000fe20007810000 */
[----:B0-----:R-:W-:Y:S01]  /*2960*/  FFMA.FTZ R31, R24, R3, -R13 ;  /* 0x00000003181f7223 */ /* 0x001fe2000001080d */
[----:B------:R-:W-:Y:S02]  /*2970*/  ISETP.GT.AND P4, PT, R19, 0x78, PT ;  /* 0x000000781300780c */ /* 0x000fe40003f84270 */
[----:B------:R-:W-:-:S02]  /*2980*/  FSEL R56, R83, -INF , P3 ;  /* 0xff80000053387808 */ /* 0x000fc40001800000 */
[----:B------:R-:W-:Y:S01]  /*2990*/  FMNMX.FTZ R29, R82, R29, !PT ;  /* 0x0000001d521d7209 */ /* 0x000fe20007810000 */
[----:B------:R-:W-:Y:S01]  /*29a0*/  MUFU.EX2 R136, R136 ;  /* 0x0000008800887308 */ /* 0x000fe20000000800 */
[----:B------:R-:W-:Y:S01]  /*29b0*/  ISETP.GT.AND P3, PT, R19, 0x79, PT ;  /* 0x000000791300780c */ /* 0x000fe20003f64270 */
[----:B------:R-:W-:Y:S01]  /*29c0*/  FFMA.FTZ R19, R12, R3, -R13 ;  /* 0x000000030c137223 */ /* 0x000fe2000001080d */
[----:B------:R-:W-:Y:S02]  /*29d0*/  FSEL R86, R86, -INF , P4 ;  /* 0xff80000056567808 */ /* 0x000fe40002000000 */
[----:B------:R-:W-:Y:S02]  /*29e0*/  FMNMX.FTZ R29, R56, R29, !PT ;  /* 0x0000001d381d7209 */ /* 0x000fe40007810000 */
[----:B------:R-:W-:Y:S01]  /*29f0*/  FSEL R102, R87, -INF , P3 ;  /* 0xff80000057667808 */ /* 0x000fe20001800000 */
[----:B------:R-:W-:Y:S01]  /*2a00*/  MUFU.EX2 R138, R138 ;  /* 0x0000008a008a7308 */ /* 0x000fe20000000800 */
[----:B------:R-:W-:-:S04]  /*2a10*/  FMNMX.FTZ R29, R86, R29, !PT ;  /* 0x0000001d561d7209 */ /* 0x000fc80007810000 */
[----:B------:R-:W-:Y:S01]  /*2a20*/  FMNMX.FTZ R12, R102, R29, !PT ;  /* 0x0000001d660c7209 */ /* 0x000fe20007810000 */
[--C-:B------:R-:W-:Y:S02]  /*2a30*/  FFMA.FTZ R29, R28, R3, -R13.reuse ;  /* 0x000000031c1d7223 */ /* 0x100fe4000001080d */
[----:B------:R-:W-:Y:S02]  /*2a40*/  MUFU.EX2 R132, R132 ;  /* 0x0000008400847308 */ /* 0x000fe40000000800 */
[----:B------:R-:W0:Y:S06]  /*2a50*/  SHFL.BFLY PT, R35, R12, 0x2, 0x1f ;  /* 0x0c401f000c237f89 */ /* 0x000e2c00000e0000 */
[----:B------:R-:W-:Y:S08]  /*2a60*/  MUFU.EX2 R19, R19 ;  /* 0x0000001300137308 */ /* 0x000ff00000000800 */
[----:B------:R-:W-:Y:S08]  /*2a70*/  MUFU.EX2 R134, R134 ;  /* 0x0000008600867308 */ /* 0x000ff00000000800 */
[----:B------:R-:W-:Y:S01]  /*2a80*/  MUFU.EX2 R29, R29 ;  /* 0x0000001d001d7308 */ /* 0x000fe20000000800 */
[----:B0-----:R-:W-:Y:S01]  /*2a90*/  FMNMX.FTZ R22, R12, R35, !PT ;  /* 0x000000230c167209 */ /* 0x001fe20007810000 */
[-CC-:B------:R-:W-:Y:S01]  /*2aa0*/  FFMA.FTZ R35, R4, R3.reuse, -R13.reuse ;  /* 0x0000000304237223 */ /* 0x180fe2000001080d */
[----:B------:R-:W-:-:S03]  /*2ab0*/  FFMA.FTZ R13, R14, R3, -R13 ;  /* 0x000000030e0d7223 */ /* 0x000fc6000001080d */
[----:B------:R-:W0:Y:S02]  /*2ac0*/  SHFL.BFLY PT, R39, R22, 0x1, 0x1f ;  /* 0x0c201f0016277f89 */ /* 0x000e2400000e0000 */
[----:B------:R-:W-:Y:S08]  /*2ad0*/  MUFU.EX2 R128, R128 ;  /* 0x0000008000807308 */ /* 0x000ff00000000800 */
[----:B------:R-:W-:Y:S08]  /*2ae0*/  MUFU.EX2 R31, R31 ;  /* 0x0000001f001f7308 */ /* 0x000ff00000000800 */
[----:B------:R-:W-:Y:S01]  /*2af0*/  MUFU.EX2 R130, R130 ;  /* 0x0000008200827308 */ /* 0x000fe20000000800 */
[----:B0-----:R-:W-:-:S07]  /*2b00*/  FMNMX.FTZ R12, R22, R39, !PT ;  /* 0x00000027160c7209 */ /* 0x001fce0007810000 */
[----:B------:R-:W-:Y:S01]  /*2b10*/  MUFU.EX2 R33, R33 ;  /* 0x0000002100217308 */ /* 0x000fe20000000800 */
[C---:B------:R-:W-:Y:S01]  /*2b20*/  FSETP.NEU.FTZ.AND P3, PT, R12.reuse, -INF , PT ;  /* 0xff8000000c00780b */ /* 0x040fe20003f7d000 */
[----:B------:R-:W-:-:S06]  /*2b30*/  FMUL.FTZ R41, R12, R3 ;  /* 0x000000030c297220 */ /* 0x000fcc0000410000 */
[----:B------:R0:W-:Y:S01]  /*2b40*/  MUFU.EX2 R39, R18 ;  /* 0x0000001200277308 */ /* 0x0001e20000000800 */
[----:B------:R-:W-:Y:S02]  /*2b50*/  FSEL R41, R41, RZ, P3 ;  /* 0x000000ff29297208 */ /* 0x000fe40001800000 */
[----:B------:R-:W-:-:S03]  /*2b60*/  PLOP3.LUT P3, PT, PT, PT, UP1, 0x80, 0x0 ;  /* 0x000000000000781c */ /* 0x000fc60003f6f018 */
[-CC-:B------:R-:W-:Y:S01]  /*2b70*/  FFMA.FTZ R4, R27, R3.reuse, -R41.reuse ;  /* 0x000000031b047223 */ /* 0x180fe20000010829 */
[----:B-1----:R-:W-:Y:S01]  /*2b80*/  FADD.FTZ R27, R5, R148 ;  /* 0x00000094051b7221 */ /* 0x002fe20000010000 */
[-CC-:B------:R-:W-:Y:S01]  /*2b90*/  FFMA.FTZ R149, R26, R3.reuse, -R41.reuse ;  /* 0x000000031a957223 */ /* 0x180fe20000010829 */
[-CC-:B------:R-:W-:Y:S01]  /*2ba0*/  FFMA.FTZ R151, R30, R3.reuse, -R41.reuse ;  /* 0x000000031e977223 */ /* 0x180fe20000010829 */
[-C--:B------:R-:W-:Y:S01]  /*2bb0*/  FFMA.FTZ R14, R88, R3.reuse, -R41 ;  /* 0x00000003580e7223 */ /* 0x080fe20000010829 */
[----:B--2---:R-:W-:Y:S01]  /*2bc0*/  FADD.FTZ R30, R150, R27 ;  /* 0x0000001b961e7221 */ /* 0x004fe20000010000 */
[----:B------:R-:W-:Y:S01]  /*2bd0*/  MUFU.EX2 R4, R4 ;  /* 0x0000000400047308 */ /* 0x000fe20000000800 */
[-CC-:B------:R-:W-:Y:S01]  /*2be0*/  FFMA.FTZ R145, R34, R3.reuse, -R41.reuse ;  /* 0x0000000322917223 */ /* 0x180fe20000010829 */
[-CC-:B0-----:R-:W-:Y:S01]  /*2bf0*/  FFMA.FTZ R18, R92, R3.reuse, -R41.reuse ;  /* 0x000000035c127223 */ /* 0x181fe20000010829 */
[----:B---3--:R-:W-:Y:S01]  /*2c00*/  FADD.FTZ R27, R7, R30 ;  /* 0x0000001e071b7221 */ /* 0x008fe20000010000 */
[-CC-:B------:R-:W-:Y:S01]  /*2c10*/  FFMA.FTZ R147, R38, R3.reuse, -R41.reuse ;  /* 0x0000000326937223 */ /* 0x180fe20000010829 */
[-CC-:B------:R-:W-:Y:S01]  /*2c20*/  FFMA.FTZ R20, R96, R3.reuse, -R41.reuse ;  /* 0x0000000360147223 */ /* 0x180fe20000010829 */
[-C--:B------:R-:W-:Y:S01]  /*2c30*/  FFMA.FTZ R141, R42, R3.reuse, -R41 ;  /* 0x000000032a8d7223 */ /* 0x080fe20000010829 */
[----:B----4-:R-:W-:Y:S01]  /*2c40*/  FADD.FTZ R34, R144, R27 ;  /* 0x0000001b90227221 */ /* 0x010fe20000010000 */
[----:B------:R-:W0:Y:S01]  /*2c50*/  MUFU.EX2 R149, R149 ;  /* 0x0000009500957308 */ /* 0x000e220000000800 */
[-CC-:B------:R-:W-:Y:S01]  /*2c60*/  FFMA.FTZ R22, R100, R3.reuse, -R41.reuse ;  /* 0x0000000364167223 */ /* 0x180fe20000010829 */
[-CC-:B------:R-:W-:Y:S01]  /*2c70*/  FFMA.FTZ R143, R46, R3.reuse, -R41.reuse ;  /* 0x000000032e8f7223 */ /* 0x180fe20000010829 */
[----:B------:R-:W-:Y:S01]  /*2c80*/  FADD.FTZ R27, R9, R34 ;  /* 0x00000022091b7221 */ /* 0x000fe20000010000 */
[-CC-:B------:R-:W-:Y:S01]  /*2c90*/  FFMA.FTZ R24, R98, R3.reuse, -R41.reuse ;  /* 0x0000000362187223 */ /* 0x180fe20000010829 */
[-CC-:B------:R-:W-:Y:S01]  /*2ca0*/  FFMA.FTZ R137, R50, R3.reuse, -R41.reuse ;  /* 0x0000000332897223 */ /* 0x180fe20000010829 */
[-C--:B------:R-:W-:Y:S01]  /*2cb0*/  FFMA.FTZ R26, R94, R3.reuse, -R41 ;  /* 0x000000035e1a7223 */ /* 0x080fe20000010829 */
[----:B-----5:R-:W-:Y:S01]  /*2cc0*/  FADD.FTZ R34, R146, R27 ;  /* 0x0000001b92227221 */ /* 0x020fe20000010000 */
[----:B------:R-:W1:Y:S01]  /*2cd0*/  MUFU.EX2 R151, R151 ;  /* 0x0000009700977308 */ /* 0x000e620000000800 */
[-CC-:B------:R-:W-:Y:S01]  /*2ce0*/  FFMA.FTZ R139, R54, R3.reuse, -R41.reuse ;  /* 0x00000003368b7223 */ /* 0x180fe20000010829 */
[-CC-:B------:R-:W-:Y:S01]  /*2cf0*/  FFMA.FTZ R28, R90, R3.reuse, -R41.reuse ;  /* 0x000000035a1c7223 */ /* 0x180fe20000010829 */
[----:B------:R-:W-:Y:S01]  /*2d00*/  FADD.FTZ R27, R15, R34 ;  /* 0x000000220f1b7221 */ /* 0x000fe20000010000 */
[-CC-:B------:R-:W-:Y:S01]  /*2d10*/  FFMA.FTZ R34, R40, R3.reuse, -R41.reuse ;  /* 0x0000000328227223 */ /* 0x180fe20000010829 */
[-CC-:B------:R-:W-:Y:S01]  /*2d20*/  FFMA.FTZ R133, R58, R3.reuse, -R41.reuse ;  /* 0x000000033a857223 */ /* 0x180fe20000010829 */
[-C--:B------:R-:W-:Y:S01]  /*2d30*/  FFMA.FTZ R30, R44, R3.reuse, -R41 ;  /* 0x000000032c1e7223 */ /* 0x080fe20000010829 */
[----:B------:R-:W-:Y:S01]  /*2d40*/  FADD.FTZ R42, R140, R27 ;  /* 0x0000001b8c2a7221 */ /* 0x000fe20000010000 */
[----:B------:R-:W2:Y:S01]  /*2d50*/  MUFU.EX2 R14, R14 ;  /* 0x0000000e000e7308 */ /* 0x000ea20000000800 */
[----:B0-----:R-:W-:Y:S01]  /*2d60*/  FADD.FTZ R38, R149, R4 ;  /* 0x0000000495267221 */ /* 0x001fe20000010000 */
[-CC-:B------:R-:W-:Y:S01]  /*2d70*/  FFMA.FTZ R135, R62, R3.reuse, -R41.reuse ;  /* 0x000000033e877223 */ /* 0x180fe20000010829 */
[----:B------:R-:W-:Y:S01]  /*2d80*/  FADD.FTZ R43, R17, R42 ;  /* 0x0000002a112b7221 */ /* 0x000fe20000010000 */
[-CC-:B------:R-:W-:Y:S01]  /*2d90*/  FFMA.FTZ R36, R36, R3.reuse, -R41.reuse ;  /* 0x0000000324247223 */ /* 0x180fe20000010829 */
[----:B------:R-:W-:Y:S01]  /*2da0*/  FFMA.FTZ R129, R66, R3, -R41 ;  /* 0x0000000342817223 */ /* 0x000fe20000010829 */
[----:B------:R-:W-:Y:S01]  /*2db0*/  F2FP.BF16.F32.PACK_AB R148, R148, R5 ;  /* 0x000000059494723e */ /* 0x000fe200000010ff */
[----:B------:R-:W-:Y:S01]  /*2dc0*/  FADD.FTZ R40, R142, R43 ;  /* 0x0000002b8e287221 */ /* 0x000fe20000010000 */
[----:B------:R-:W0:Y:S01]  /*2dd0*/  MUFU.EX2 R145, R145 ;  /* 0x0000009100917308 */ /* 0x000e220000000800 */
[----:B-1----:R-:W-:Y:S01]  /*2de0*/  FADD.FTZ R27, R151, R38 ;  /* 0x00000026971b7221 */ /* 0x002fe20000010000 */
[-CC-:B------:R-:W-:Y:S01]  /*2df0*/  FFMA.FTZ R70, R70, R3.reuse, -R41.reuse ;  /* 0x0000000346467223 */ /* 0x180fe20000010829 */
[----:B------:R-:W-:Y:S01]  /*2e00*/  FADD.FTZ R43, R21, R40 ;  /* 0x00000028152b7221 */ /* 0x000fe20000010000 */
[----:B------:R-:W-:Y:S01]  /*2e10*/  F2FP.BF16.F32.PACK_AB R150, R7, R150 ;  /* 0x000000960796723e */ /* 0x000fe200000010ff */
[-CC-:B------:R-:W-:Y:S01]  /*2e20*/  FFMA.FTZ R74, R74, R3.reuse, -R41.reuse ;  /* 0x000000034a4a7223 */ /* 0x180fe20000010829 */
[-C--:B------:R-:W-:Y:S01]  /*2e30*/  FFMA.FTZ R52, R52, R3.reuse, -R41 ;  /* 0x0000000334347223 */ /* 0x080fe20000010829 */
[----:B------:R-:W-:Y:S01]  /*2e40*/  FADD.FTZ R42, R136, R43 ;  /* 0x0000002b882a7221 */ /* 0x000fe20000010000 */
[----:B------:R-:W1:Y:S01]  /*2e50*/  MUFU.EX2 R18, R18 ;  /* 0x0000001200127308 */ /* 0x000e620000000800 */
[----:B--2---:R-:W-:Y:S01]  /*2e60*/  FADD.FTZ R38, R14, R27 ;  /* 0x0000001b0e267221 */ /* 0x004fe20000010000 */
[-CC-:B------:R-:W-:Y:S01]  /*2e70*/  FFMA.FTZ R78, R78, R3.reuse, -R41.reuse ;  /* 0x000000034e4e7223 */ /* 0x180fe20000010829 */
[----:B------:R-:W-:Y:S01]  /*2e80*/  FADD.FTZ R45, R23, R42 ;  /* 0x0000002a172d7221 */ /* 0x000fe20000010000 */
[-CC-:B------:R-:W-:Y:S01]  /*2e90*/  FFMA.FTZ R32, R32, R3.reuse, -R41.reuse ;  /* 0x0000000320207223 */ /* 0x180fe20000010829 */
[-CC-:B------:R-:W-:Y:S01]  /*2ea0*/  FFMA.FTZ R82, R82, R3.reuse, -R41.reuse ;  /* 0x0000000352527223 */ /* 0x180fe20000010829 */
[----:B------:R-:W-:Y:S01]  /*2eb0*/  FFMA.FTZ R56, R56, R3, -R41 ;  /* 0x0000000338387223 */ /* 0x000fe20000010829 */
[----:B------:R-:W-:Y:S01]  /*2ec0*/  FADD.FTZ R42, R138, R45 ;  /* 0x0000002d8a2a7221 */ /* 0x000fe20000010000 */
[----:B------:R-:W2:Y:S01]  /*2ed0*/  MUFU.EX2 R147, R147 ;  /* 0x0000009300937308 */ /* 0x000ea20000000800 */
[----:B0-----:R-:W-:Y:S01]  /*2ee0*/  FADD.FTZ R27, R145, R38 ;  /* 0x00000026911b7221 */ /* 0x001fe20000010000 */
[----:B------:R-:W-:-:S02]  /*2ef0*/  IMAD.U32 R38, RZ, RZ, UR39 ;  /* 0x00000027ff267e24 */ /* 0x000fc4000f8e00ff */
[----:B------:R-:W-:Y:S01]  /*2f00*/  FFMA.FTZ R86, R86, R3, -R41 ;  /* 0x0000000356567223 */ /* 0x000fe20000010829 */
[----:B------:R-:W-:Y:S02]  /*2f10*/  F2FP.BF16.F32.PACK_AB R149, R4, R149 ;  /* 0x000000950495723e */ /* 0x000fe400000010ff */
[----:B------:R-:W-:Y:S02]  /*2f20*/  CS2R R100, SRZ ;  /* 0x0000000000647805 */ /* 0x000fe4000001ff00 */
[----:B------:R-:W-:Y:S02]  /*2f30*/  F2FP.BF16.F32.PACK_AB R144, R9, R144 ;  /* 0x000000900990723e */ /* 0x000fe400000010ff */
[----:B------:R-:W-:Y:S01]  /*2f40*/  CS2R R98, SRZ ;  /* 0x0000000000627805 */ /* 0x000fe2000001ff00 */
[----:B------:R-:W0:Y:S01]  /*2f50*/  MUFU.EX2 R20, R20 ;  /* 0x0000001400147308 */ /* 0x000e220000000800 */
[----:B-1----:R-:W-:Y:S01]  /*2f60*/  FADD.FTZ R40, R18, R27 ;  /* 0x0000001b12287221 */ /* 0x002fe20000010000 */
[----:B------:R-:W-:-:S02]  /*2f70*/  @!P1 VIADD R27, R38, 0x16840 ;  /* 0x00016840261b9836 */ /* 0x000fc40000000000 */
[-CC-:B------:R-:W-:Y:S01]  /*2f80*/  FFMA.FTZ R38, R48, R3.reuse, -R41.reuse ;  /* 0x0000000330267223 */ /* 0x180fe20000010829 */
[----:B------:R-:W-:Y:S01]  /*2f90*/  FFMA.FTZ R41, R102, R3, -R41 ;  /* 0x0000000366297223 */ /* 0x000fe20000010829 */
[----:B------:R-:W-:Y:S02]  /*2fa0*/  F2FP.BF16.F32.PACK_AB R146, R15, R146 ;  /* 0x000000920f92723e */ /* 0x000fe400000010ff */
[----:B------:R-:W-:Y:S02]  /*2fb0*/  CS2R R102, SRZ ;  /* 0x0000000000667805 */ /* 0x000fe4000001ff00 */
[----:B------:R-:W-:Y:S01]  /*2fc0*/  @!P1 PRMT R27, RZ, 0x654, R27 ;  /* 0x00000654ff1b9816 */ /* 0x000fe2000000001b */
[----:B------:R-:W1:Y:S01]  /*2fd0*/  MUFU.EX2 R141, R141 ;  /* 0x0000008d008d7308 */ /* 0x000e620000000800 */
[----:B--2---:R-:W-:Y:S01]  /*2fe0*/  FADD.FTZ R43, R147, R40 ;  /* 0x00000028932b7221 */ /* 0x004fe20000010000 */
[----:B------:R-:W-:Y:S01]  /*2ff0*/  F2FP.BF16.F32.PACK_AB R140, R17, R140 ;  /* 0x0000008c118c723e */ /* 0x000fe200000010ff */
[----:B------:R1:W-:Y:S01]  /*3000*/  @!P1 SYNCS.ARRIVE.TRANS64.RED.A1T0 RZ, [R27+URZ], RZ ;  /* 0x000000ff1bff99a7 */ /* 0x0003e2000810043f */
[----:B------:R-:W-:-:S02]  /*3010*/  F2FP.BF16.F32.PACK_AB R142, R21, R142 ;  /* 0x0000008e158e723e */ /* 0x000fc400000010ff */
[----:B------:R-:W-:Y:S02]  /*3020*/  CS2R R96, SRZ ;  /* 0x0000000000607805 */ /* 0x000fe4000001ff00 */
[----:B------:R-:W-:Y:S02]  /*3030*/  F2FP.BF16.F32.PACK_AB R136, R23, R136 ;  /* 0x000000881788723e */ /* 0x000fe400000010ff */
[----:B------:R-:W-:Y:S01]  /*3040*/  CS2R R94, SRZ ;  /* 0x00000000005e7805 */ /* 0x000fe2000001ff00 */
[----:B------:R-:W2:Y:S01]  /*3050*/  MUFU.EX2 R22, R22 ;  /* 0x0000001600167308 */ /* 0x000ea20000000800 */
[----:B0-----:R-:W-:Y:S01]  /*3060*/  FADD.FTZ R40, R20, R43 ;  /* 0x0000002b14287221 */ /* 0x001fe20000010000 */
[C---:B------:R-:W-:Y:S01]  /*3070*/  FADD.FTZ R43, R25.reuse, R42 ;  /* 0x0000002a192b7221 */ /* 0x040fe20000010000 */
[----:B------:R-:W-:Y:S02]  /*3080*/  F2FP.BF16.F32.PACK_AB R138, R25, R138 ;  /* 0x0000008a198a723e */ /* 0x000fe400000010ff */
[----:B------:R-:W-:-:S02]  /*3090*/  CS2R R92, SRZ ;  /* 0x00000000005c7805 */ /* 0x000fc4000001ff00 */
[----:B------:R-:W-:Y:S01]  /*30a0*/  F2FP.BF16.F32.PACK_AB R151, R14, R151 ;  /* 0x000000970e97723e */ /* 0x000fe200000010ff */
[----:B------:R-:W-:Y:S01]  /*30b0*/  FADD.FTZ R42, R132, R43 ;  /* 0x0000002b842a7221 */ /* 0x000fe20000010000 */
[----:B------:R-:W-:Y:S01]  /*30c0*/  F2FP.BF16.F32.PACK_AB R132, R19, R132 ;  /* 0x000000841384723e */ /* 0x000fe200000010ff */
[----:B------:R-:W0:Y:S01]  /*30d0*/  MUFU.EX2 R143, R143 ;  /* 0x0000008f008f7308 */ /* 0x000e220000000800 */
[----:B-1----:R-:W-:Y:S01]  /*30e0*/  FADD.FTZ R27, R141, R40 ;  /* 0x000000288d1b7221 */ /* 0x002fe20000010000 */
[----:B------:R-:W-:Y:S01]  /*30f0*/  FADD.FTZ R43, R19, R42 ;  /* 0x0000002a132b7221 */ /* 0x000fe20000010000 */
[----:B------:R-:W-:Y:S02]  /*3100*/  F2FP.BF16.F32.PACK_AB R145, R18, R145 ;  /* 0x000000911291723e */ /* 0x000fe400000010ff */
[----:B------:R-:W-:Y:S02]  /*3110*/  CS2R R90, SRZ ;  /* 0x00000000005a7805 */ /* 0x000fe4000001ff00 */
[----:B------:R-:W-:Y:S01]  /*3120*/  F2FP.BF16.F32.PACK_AB R147, R20, R147 ;  /* 0x000000931493723e */ /* 0x000fe200000010ff */
[----:B------:R-:W-:Y:S01]  /*3130*/  FADD.FTZ R42, R134, R43 ;  /* 0x0000002b862a7221 */ /* 0x000fe20000010000 */
[C---:B------:R-:W-:Y:S01]  /*3140*/  F2FP.BF16.F32.PACK_AB R134, R29.reuse, R134 ;  /* 0x000000861d86723e */ /* 0x040fe200000010ff */
[----:B------:R-:W1:Y:S01]  /*3150*/  MUFU.EX2 R24, R24 ;  /* 0x0000001800187308 */ /* 0x000e620000000800 */
[C---:B--2---:R-:W-:Y:S01]  /*3160*/  FADD.FTZ R40, R22.reuse, R27 ;  /* 0x0000001b16287221 */ /* 0x044fe20000010000 */
[----:B------:R-:W-:Y:S01]  /*3170*/  FADD.FTZ R43, R29, R42 ;  /* 0x0000002a1d2b7221 */ /* 0x000fe20000010000 */
[----:B------:R-:W-:-:S02]  /*3180*/  F2FP.BF16.F32.PACK_AB R141, R22, R141 ;  /* 0x0000008d168d723e */ /* 0x000fc400000010ff */
[----:B------:R-:W-:Y:S01]  /*3190*/  CS2R R88, SRZ ;  /* 0x0000000000587805 */ /* 0x000fe2000001ff00 */
[----:B------:R-:W-:Y:S01]  /*31a0*/  FADD.FTZ R42, R128, R43 ;  /* 0x0000002b802a7221 */ /* 0x000fe20000010000 */
[----:B------:R-:W-:Y:S01]  /*31b0*/  F2FP.BF16.F32.PACK_AB R128, R31, R128 ;  /* 0x000000801f80723e */ /* 0x000fe200000010ff */
[----:B------:R-:W2:Y:S01]  /*31c0*/  MUFU.EX2 R137, R137 ;  /* 0x0000008900897308 */ /* 0x000ea20000000800 */
[----:B0-----:R-:W-:Y:S01]  /*31d0*/  FADD.FTZ R27, R143, R40 ;  /* 0x000000288f1b7221 */ /* 0x001fe20000010000 */
[----:B------:R-:W-:-:S06]  /*31e0*/  FADD.FTZ R43, R31, R42 ;  /* 0x0000002a1f2b7221 */ /* 0x000fcc0000010000 */
        /* <DEDUP_REMOVED lines=8> */
[----:B------:R-:W-:Y:S01]  /*3270*/  MUFU.EX2 R133, R133 ;  /* 0x0000008500857308 */ /* 0x000fe20000000800 */
[----:B-1----:R-:W-:Y:S01]  /*3280*/  FADD.FTZ R27, R139, R40 ;  /* 0x000000288b1b7221 */ /* 0x002fe20000010000 */
[----:B------:R-:W-:Y:S01]  /*3290*/  FADD.FTZ R40, R130, R43 ;  /* 0x0000002b82287221 */ /* 0x000fe20000010000 */
[----:B------:R-:W-:-:S03]  /*32a0*/  F2FP.BF16.F32.PACK_AB R130, R33, R130 ;  /* 0x000000822182723e */ /* 0x000fc600000010ff */
[----:B------:R-:W-:Y:S02]  /*32b0*/  FADD.FTZ R7, R33, R40 ;  /* 0x0000002821077221 */ /* 0x000fe40000010000 */
[----:B------:R-:W-:Y:S01]  /*32c0*/  MUFU.EX2 R30, R30 ;  /* 0x0000001e001e7308 */ /* 0x000fe20000000800 */
[----:B--2---:R-:W-:-:S07]  /*32d0*/  F2FP.BF16.F32.PACK_AB R139, R28, R139 ;  /* 0x0000008b1c8b723e */ /* 0x004fce00000010ff */
[----:B------:R-:W-:Y:S08]  /*32e0*/  MUFU.EX2 R135, R135 ;  /* 0x0000008700877308 */ /* 0x000ff00000000800 */
[----:B------:R-:W0:Y:S08]  /*32f0*/  MUFU.EX2 R124, R124 ;  /* 0x0000007c007c7308 */ /* 0x000e300000000800 */
[----:B------:R-:W1:Y:S08]  /*3300*/  MUFU.EX2 R34, R34 ;  /* 0x0000002200227308 */ /* 0x000e700000000800 */
[----:B------:R2:W-:Y:S01]  /*3310*/  MUFU.EX2 R131, R36 ;  /* 0x0000002400837308 */ /* 0x0005e20000000800 */
[----:B0-----:R-:W-:-:S07]  /*3320*/  FADD.FTZ R40, R124, R7 ;  /* 0x000000077c287221 */ /* 0x001fce0000010000 */
[----:B------:R-:W0:Y:S01]  /*3330*/  MUFU.EX2 R35, R35 ;  /* 0x0000002300237308 */ /* 0x000e220000000800 */
[----:B--2---:R-:W-:-:S04]  /*3340*/  FADD.FTZ R36, R28, R27 ;  /* 0x0000001b1c247221 */ /* 0x004fc80000010000 */
[----:B------:R-:W-:Y:S01]  /*3350*/  FADD.FTZ R5, R133, R36 ;  /* 0x0000002485057221 */ /* 0x000fe20000010000 */
[C---:B------:R-:W-:Y:S02]  /*3360*/  F2FP.BF16.F32.PACK_AB R133, R30.reuse, R133 ;  /* 0x000000851e85723e */ /* 0x040fe400000010ff */
[----:B------:R-:W2:Y:S01]  /*3370*/  MUFU.EX2 R129, R129 ;  /* 0x0000008100817308 */ /* 0x000ea20000000800 */
[----:B------:R-:W-:-:S04]  /*3380*/  FADD.FTZ R36, R30, R5 ;  /* 0x000000051e247221 */ /* 0x000fc80000010000 */
[----:B------:R-:W-:Y:S01]  /*3390*/  FADD.FTZ R5, R135, R36 ;  /* 0x0000002487057221 */ /* 0x000fe20000010000 */
[C---:B-1----:R-:W-:Y:S02]  /*33a0*/  F2FP.BF16.F32.PACK_AB R135, R34.reuse, R135 ;  /* 0x000000872287723e */ /* 0x042fe400000010ff */
[----:B------:R-:W1:Y:S01]  /*33b0*/  MUFU.EX2 R126, R126 ;  /* 0x0000007e007e7308 */ /* 0x000e620000000800 */
[----:B------:R-:W-:Y:S01]  /*33c0*/  FADD.FTZ R36, R34, R5 ;  /* 0x0000000522247221 */ /* 0x000fe20000010000 */
[C---:B0-----:R-:W-:Y:S01]  /*33d0*/  FADD.FTZ R7, R35.reuse, R40 ;  /* 0x0000002823077221 */ /* 0x041fe20000010000 */
[----:B------:R-:W-:-:S05]  /*33e0*/  F2FP.BF16.F32.PACK_AB R124, R35, R124 ;  /* 0x0000007c237c723e */ /* 0x000fca00000010ff */
[----:B------:R-:W0:Y:S01]  /*33f0*/  MUFU.EX2 R38, R38 ;  /* 0x0000002600267308 */ /* 0x000e220000000800 */
[----:B--2---:R-:W-:-:S07]  /*3400*/  FADD.FTZ R5, R129, R36 ;  /* 0x0000002481057221 */ /* 0x004fce0000010000 */
[----:B------:R-:W2:Y:S01]  /*3410*/  MUFU.EX2 R37, R37 ;  /* 0x0000002500257308 */ /* 0x000ea20000000800 */
[----:B-1----:R-:W-:-:S07]  /*3420*/  FADD.FTZ R40, R126, R7 ;  /* 0x000000077e287221 */ /* 0x002fce0000010000 */
[----:B------:R-:W-:Y:S01]  /*3430*/  MUFU.EX2 R70, R70 ;  /* 0x0000004600467308 */ /* 0x000fe20000000800 */
[C---:B0-----:R-:W-:Y:S01]  /*3440*/  FADD.FTZ R5, R38.reuse, R5 ;  /* 0x0000000526057221 */ /* 0x041fe20000010000 */
[----:B------:R-:W-:-:S06]  /*3450*/  F2FP.BF16.F32.PACK_AB R129, R38, R129 ;  /* 0x000000812681723e */ /* 0x000fcc00000010ff */
[----:B------:R-:W0:Y:S01]  /*3460*/  MUFU.EX2 R120, R120 ;  /* 0x0000007800787308 */ /* 0x000e220000000800 */
[C---:B--2---:R-:W-:Y:S01]  /*3470*/  FADD.FTZ R7, R37.reuse, R40 ;  /* 0x0000002825077221 */ /* 0x044fe20000010000 */
[----:B------:R-:W-:-:S06]  /*3480*/  F2FP.BF16.F32.PACK_AB R126, R37, R126 ;  /* 0x0000007e257e723e */ /* 0x000fcc00000010ff */
[----:B------:R-:W-:Y:S08]  /*3490*/  MUFU.EX2 R74, R74 ;  /* 0x0000004a004a7308 */ /* 0x000ff00000000800 */
[----:B------:R-:W1:Y:S01]  /*34a0*/  MUFU.EX2 R122, R122 ;  /* 0x0000007a007a7308 */ /* 0x000e620000000800 */
[----:B0-----:R-:W-:Y:S01]  /*34b0*/  FADD.FTZ R36, R120, R7 ;  /* 0x0000000778247221 */ /* 0x001fe20000010000 */
[----:B------:R-:W-:-:S03]  /*34c0*/  F2FP.BF16.F32.PACK_AB R120, R39, R120 ;  /* 0x000000782778723e */ /* 0x000fc600000010ff */
[----:B------:R-:W-:-:S03]  /*34d0*/  FADD.FTZ R7, R39, R36 ;  /* 0x0000002427077221 */ /* 0x000fc60000010000 */
[----:B------:R-:W0:Y:S08]  /*34e0*/  MUFU.EX2 R125, R52 ;  /* 0x00000034007d7308 */ /* 0x000e300000000800 */
[----:B------:R-:W2:Y:S01]  /*34f0*/  MUFU.EX2 R78, R78 ;  /* 0x0000004e004e7308 */ /* 0x000ea20000000800 */
[----:B-1----:R-:W-:-:S07]  /*3500*/  FADD.FTZ R36, R122, R7 ;  /* 0x000000077a247221 */ /* 0x002fce0000010000 */
[----:B------:R1:W3:Y:S08]  /*3510*/  MUFU.EX2 R127, R32 ;  /* 0x00000020007f7308 */ /* 0x0002f00000000800 */
[----:B------:R-:W4:Y:S01]  /*3520*/  MUFU.EX2 R82, R82 ;  /* 0x0000005200527308 */ /* 0x000f220000000800 */
[----:B-1----:R-:W-:-:S04]  /*3530*/  FADD.FTZ R32, R70, R5 ;  /* 0x0000000546207221 */ /* 0x002fc80000010000 */
[C---:B------:R-:W-:Y:S01]  /*3540*/  FADD.FTZ R5, R131.reuse, R32 ;  /* 0x0000002083057221 */ /* 0x040fe20000010000 */
[----:B------:R-:W-:Y:S02]  /*3550*/  F2FP.BF16.F32.PACK_AB R131, R131, R70 ;  /* 0x000000468383723e */ /* 0x000fe400000010ff */
[----:B------:R-:W1:Y:S01]  /*3560*/  MUFU.EX2 R121, R56 ;  /* 0x0000003800797308 */ /* 0x000e620000000800 */
[----:B------:R-:W-:-:S04]  /*3570*/  FADD.FTZ R32, R74, R5 ;  /* 0x000000054a207221 */ /* 0x000fc80000010000 */
[C---:B0-----:R-:W-:Y:S01]  /*3580*/  FADD.FTZ R7, R125.reuse, R32 ;  /* 0x000000207d077221 */ /* 0x041fe20000010000 */
[----:B------:R-:W-:Y:S02]  /*3590*/  F2FP.BF16.F32.PACK_AB R125, R125, R74 ;  /* 0x0000004a7d7d723e */ /* 0x000fe400000010ff */
[----:B------:R-:W0:Y:S01]  /*35a0*/  MUFU.EX2 R86, R86 ;  /* 0x0000005600567308 */ /* 0x000e220000000800 */
[----:B--2---:R-:W-:-:S04]  /*35b0*/  FADD.FTZ R4, R78, R7 ;  /* 0x000000074e047221 */ /* 0x004fc80000010000 */
[C---:B---3--:R-:W-:Y:S01]  /*35c0*/  FADD.FTZ R7, R127.reuse, R4 ;  /* 0x000000047f077221 */ /* 0x048fe20000010000 */
[----:B------:R-:W-:Y:S02]  /*35d0*/  F2FP.BF16.F32.PACK_AB R127, R127, R78 ;  /* 0x0000004e7f7f723e */ /* 0x000fe400000010ff */
[----:B------:R-:W2:Y:S01]  /*35e0*/  MUFU.EX2 R13, R13 ;  /* 0x0000000d000d7308 */ /* 0x000ea20000000800 */
[----:B----4-:R-:W-:-:S04]  /*35f0*/  FADD.FTZ R4, R82, R7 ;  /* 0x0000000752047221 */ /* 0x010fc80000010000 */
[C---:B-1----:R-:W-:Y:S01]  /*3600*/  FADD.FTZ R7, R121.reuse, R4 ;  /* 0x0000000479077221 */ /* 0x042fe20000010000 */
[----:B------:R-:W-:Y:S02]  /*3610*/  F2FP.BF16.F32.PACK_AB R121, R121, R82 ;  /* 0x000000527979723e */ /* 0x000fe400000010ff */
[----:B------:R-:W1:Y:S01]  /*3620*/  MUFU.EX2 R41, R41 ;  /* 0x0000002900297308 */ /* 0x000e620000000800 */
[----:B0-----:R-:W-:Y:S01]  /*3630*/  FADD.FTZ R4, R86, R7 ;  /* 0x0000000756047221 */ /* 0x001fe20000010000 */
[C---:B--2---:R-:W-:Y:S01]  /*3640*/  FADD.FTZ R5, R13.reuse, R36 ;  /* 0x000000240d057221 */ /* 0x044fe20000010000 */
[----:B------:R-:W-:Y:S02]  /*3650*/  F2FP.BF16.F32.PACK_AB R122, R13, R122 ;  /* 0x0000007a0d7a723e */ /* 0x000fe400000010ff */
[C---:B-1----:R-:W-:Y:S01]  /*3660*/  FADD.FTZ R4, R41.reuse, R4 ;  /* 0x0000000429047221 */ /* 0x042fe20000010000 */
[----:B------:R-:W-:Y:S01]  /*3670*/  F2FP.BF16.F32.PACK_AB R123, R41, R86 ;  /* 0x00000056297b723e */ /* 0x000fe200000010ff */
[----:B------:R-:W-:Y:S06]  /*3680*/  @!P3 BRA `(.L_x_1863) ;  /* 0x000000240094b947 */ /* 0x000fec0003800000 */
[----:B------:R-:W-:Y:S01]  /*3690*/  IMAD.MOV.U32 R9, RZ, RZ, R12 ;  /* 0x000000ffff097224 */ /* 0x000fe200078e000c */
[----:B------:R-:W-:Y:S01]  /*36a0*/  UMOV UR7, URZ ;  /* 0x0000003f00077c82 */ /* 0x000fe20008000000 */
[----:B------:R-:W-:Y:S01]  /*36b0*/  IMAD.MOV.U32 R7, RZ, RZ, R8 ;  /* 0x000000ffff077224 */ /* 0x000fe200078e0008 */
[----:B------:R-:W-:Y:S01]  /*36c0*/  UMOV UR6, URZ ;  /* 0x0000003f00067c82 */ /* 0x000fe20008000000 */
[----:B------:R-:W-:Y:S01]  /*36d0*/  IMAD.MOV.U32 R119, RZ, RZ, RZ ;  /* 0x000000ffff777224 */ /* 0x000fe200078e00ff */
[----:B------:R-:W-:Y:S01]  /*36e0*/  ULDC UR27, c[0x0][0x288] ;  /* 0x0000a200001b7ab9 */ /* 0x000fe20000000800 */
[----:B------:R-:W-:-:S05]  /*36f0*/  ULDC UR28, c[0x0][0x2f0] ;  /* 0x0000bc00001c7ab9 */ /* 0x000fca0000000800 */
.L_x_1872:
        /* <DEDUP_REMOVED lines=9> */
.L_x_1865:
[----:B------:R-:W-:Y:S01]  /*3790*/  ULEA UR10, UR4, UR39, 0x3 ;  /* 0x00000027040a7291 */ /* 0x000fe2000f8e183f */
[----:B------:R-:W-:-:S05]  /*37a0*/  IMAD.U32 R3, RZ, RZ, UR5 ;  /* 0x00000005ff037e24 */ /* 0x000fca000f8e00ff */
[----:B------:R-:W-:-:S04]  /*37b0*/  SHF.L.U32 R3, R3, 0x1f, RZ ;  /* 0x0000001f03037819 */ /* 0x000fc800000006ff */
[----:B------:R0:W1:Y:S01]  /*37c0*/  SYNCS.PHASECHK.TRANS64.TRYWAIT P3, [UR10+0x16830], R3 ;  /* 0x01683003ff0075a7 */ /* 0x000062000806014a */
[----:B------:R-:W-:Y:S05]  /*37d0*/  @!P0 BRA `(.L_x_1866) ;  /* 0x0000000000048947 */ /* 0x000fea0003800000 */
[----:B------:R-:W-:Y:S01]  /*37e0*/  BPT.TRAP 0x1 ;  /* 0x000000040000795c */ /* 0x000fe20000300000 */
.L_x_1866:
[----:B-1----:R-:W-:Y:S05]  /*37f0*/  @P3 BRA `(.L_x_1864) ;  /* 0x0000000000083947 */ /* 0x002fea0003800000 */
[----:B------:R-:W1:Y:S02]  /*3800*/  SYNCS.PHASECHK.TRANS64.TRYWAIT P3, [UR10+0x16830], R3 ;  /* 0x01683003ff0075a7 */ /* 0x000e64000806014a */
[----:B-1----:R-:W-:Y:S05]  /*3810*/  @!P3 BRA `(.L_x_1867) ;  /* 0x0000009000b8b947 */ /* 0x002fea0003800000 */
.L_x_1864:
        /* <DEDUP_REMOVED lines=27> */
.L_x_1869:
[----:B------:R-:W-:Y:S01]  /*39d0*/  ULEA UR10, UR6, UR39, 0x3 ;  /* 0x00000027060a7291 */ /* 0x000fe2000f8e183f */
[----:B------:R-:W-:-:S05]  /*39e0*/  IMAD.U32 R3, RZ, RZ, UR7 ;  /* 0x00000007ff037e24 */ /* 0x000fca000f8e00ff */
[----:B------:R-:W-:-:S04]  /*39f0*/  SHF.L.U32 R3, R3, 0x1f, RZ ;  /* 0x0000001f03037819 */ /* 0x000fc800000006ff */
[----:B------:R0:W1:Y:S01]  /*3a00*/  SYNCS.PHASECHK.TRANS64.TRYWAIT P3, [UR10+0x16850], R3 ;  /* 0x01685003ff0075a7 */ /* 0x000062000806014a */
[----:B------:R-:W-:Y:S05]  /*3a10*/  @!P0 BRA `(.L_x_1870) ;  /* 0x0000000000048947 */ /* 0x000fea0003800000 */
[----:B------:R-:W-:Y:S01]  /*3a20*/  BPT.TRAP 0x1 ;  /* 0x000000040000795c */ /* 0x000fe20000300000 */
.L_x_1870:
[----:B-1----:R-:W-:Y:S05]  /*3a30*/  @P3 BRA `(.L_x_1868) ;  /* 0x0000000000083947 */ /* 0x002fea0003800000 */
[----:B------:R-:W1:Y:S02]  /*3a40*/  SYNCS.PHASECHK.TRANS64.TRYWAIT P3, [UR10+0x16850], R3 ;  /* 0x01685003ff0075a7 */ /* 0x000e64000806014a */
[----:B-1----:R-:W-:Y:S05]  /*3a50*/  @!P3 BRA `(.L_x_1871) ;  /* 0x000000900040b947 */ /* 0x002fea0003800000 */
.L_x_1868:
[----:B------:R-:W-:Y:S01]  /*3a60*/  UIADD3 UR7, UR39, 0x400, URZ ;  /* 0x0000040027077890 */ /* 0x000fe2000fffe03f */
[----:B------:R-:W-:Y:S01]  /*3a70*/  WARPGROUP.ARRIVE ;  /* 0x00000000000079c5 */ /* 0x000fe20000000000 */
[----:B------:R-:W-:Y:S01]  /*3a80*/  UMOV UR11, 0x40000040 ;  /* 0x40000040000b7882 */ /* 0x000fe20000000000 */
[----:B------:R-:W-:Y:S01]  /*3a90*/  IMAD.MOV.U32 R13, RZ, RZ, R0 ;  /* 0x000000ffff0d7224 */ /* 0x000fe200078e0000 */
[----:B------:R-:W-:Y:S01]  /*3aa0*/  USHF.R.U32.HI UR7, URZ, 0x4, UR7 ;  /* 0x000000043f077899 */ /* 0x000fe20008011607 */
[----:B------:R-:W-:Y:S01]  /*3ab0*/  IMAD.U32 R17, RZ, RZ, UR28 ;  /* 0x0000001cff117e24 */ /* 0x000fe2000f8e00ff */
[----:B------:R-:W-:Y:S02]  /*3ac0*/  UISETP.GT.AND UP1, UPT, UR26, UR25, UPT ;  /* 0x000000191a00728c */ /* 0x000fe4000bf24270 */
[----:B------:R-:W-:-:S04]  /*3ad0*/  ULOP3.LUT UR7, UR7, 0x3fff, URZ, 0xc0, !UPT ;  /* 0x00003fff07077892 */ /* 0x000fc8000f8ec03f */
[----:B------:R-:W-:-:S07]  /*3ae0*/  ULEA UR7, UR6, UR7, 0xa ;  /* 0x0000000706077291 */ /* 0x000fce000f8e503f */
[----:B------:R-:W-:Y:S02]  /*3af0*/  UMOV UR10, UR7 ;  /* 0x00000007000a7c82 */ /* 0x000fe40008000000 */
[----:B------:R-:W-:Y:S01]  /*3b00*/  HGMMA.64x64x16.F32.BF16 R88, R148, gdesc[UR8].tnspB, R88, gsb0 ;  /* 0x40e0000894587df0 */ /* 0x000fe20008001858 */
[----:B------:R-:W-:Y:S01]  /*3b10*/  @UP0 ULDC UR10, c[0x0][0x44c] ;  /* 0x00011300000a0ab9 */ /* 0x000fe20000000800 */
[----:B------:R-:W-:Y:S01]  /*3b20*/  UMOV UR11, 0x40000040 ;  /* 0x40000040000b7882 */ /* 0x000fe20000000000 */
[----:B01----:R-:W-:Y:S01]  /*3b30*/  @P2 IMAD.HI.U32 R3, R0, UR10, RZ ;  /* 0x0000000a00032c27 */ /* 0x003fe2000f8e00ff */
[----:B------:R-:W-:-:S04]  /*3b40*/  @UP0 ULDC UR10, c[0x0][0x450] ;  /* 0x00011400000a0ab9 */ /* 0x000fc80000000800 */
[----:B------:R-:W-:Y:S01]  /*3b50*/  @P2 SHF.R.U32.HI R13, RZ, UR10, R3 ;  /* 0x0000000aff0d2c19 */ /* 0x000fe20008011603 */
[----:B------:R-:W-:Y:S02]  /*3b60*/  UMOV UR10, 0xffffff80 ;  /* 0xffffff80000a7882 */ /* 0x000fe40000000000 */
[----:B------:R-:W-:Y:S02]  /*3b70*/  UIMAD UR10, UR26, UR10, 0x1 ;  /* 0x000000011a0a74a4 */ /* 0x000fe4000f8e020a */
[----:B------:R-:W0:Y:S01]  /*3b80*/  SHFL.IDX PT, R3, R13, 0x1, 0x1c1f ;  /* 0x003c1f000d037f89 */ /* 0x000e2200000e0000 */
[----:B------:R-:W-:-:S03]  /*3b90*/  UIADD3 UR26, UR26, -0x1, URZ ;  /* 0xffffffff1a1a7890 */ /* 0x000fc6000fffe03f */
[----:B------:R-:W-:Y:S01]  /*3ba0*/  IMAD.U32 R15, RZ, RZ, UR10 ;  /* 0x0000000aff0f7e24 */ /* 0x000fe2000f8e00ff */
[----:B------:R-:W-:Y:S01]  /*3bb0*/  UIADD3 UR10, UR7, 0x80, URZ ;  /* 0x00000080070a7890 */ /* 0x000fe2000fffe03f */
[----:B------:R-:W1:Y:S02]  /*3bc0*/  SHFL.IDX PT, R13, R13, RZ, 0x1c1f ;  /* 0x001c1fff0d0d7589 */ /* 0x000e6400000e0000 */
[----:B------:R-:W-:-:S04]  /*3bd0*/  IMAD R8, R6, -0x2, R15 ;  /* 0xfffffffe06087824 */ /* 0x000fc800078e020f */
[----:B------:R-:W-:-:S05]  /*3be0*/  IMAD R8, R17, UR37, R8 ;  /* 0x0000002511087c24 */ /* 0x000fca000f8e0208 */
[----:B0-----:R-:W-:-:S04]  /*3bf0*/  IADD3 R3, R3, -UR27, R8 ;  /* 0x8000001b03037c10 */ /* 0x001fc8000fffe008 */
[C---:B------:R-:W-:Y:S02]  /*3c00*/  ISETP.GT.AND P3, PT, R3.reuse, RZ, PT ;  /* 0x000000ff0300720c */ /* 0x040fe40003f64270 */
[C---:B------:R-:W-:Y:S02]  /*3c10*/  ISETP.GT.AND P4, PT, R3.reuse, 0x1, PT ;  /* 0x000000010300780c */ /* 0x040fe40003f84270 */
[----:B------:R-:W-:Y:S02]  /*3c20*/  FSEL R26, R26, -INF , P3 ;  /* 0xff8000001a1a7808 */ /* 0x000fe40001800000 */
[----:B------:R-:W-:Y:S02]  /*3c30*/  ISETP.GT.AND P3, PT, R3, 0x8, PT ;  /* 0x000000080300780c */ /* 0x000fe40003f64270 */
[----:B------:R-:W-:Y:S02]  /*3c40*/  FSEL R14, R27, -INF , P4 ;  /* 0xff8000001b0e7808 */ /* 0x000fe40002000000 */
[----:B------:R-:W-:-:S02]  /*3c50*/  FMNMX.FTZ R15, R26, R9, !PT ;  /* 0x000000091a0f7209 */ /* 0x000fc40007810000 */
[C---:B------:R-:W-:Y:S02]  /*3c60*/  ISETP.GT.AND P4, PT, R3.reuse, 0x9, PT ;  /* 0x000000090300780c */ /* 0x040fe40003f84270 */
[----:B------:R-:W-:Y:S02]  /*3c70*/  FSEL R30, R30, -INF , P3 ;  /* 0xff8000001e1e7808 */ /* 0x000fe40001800000 */
[----:B------:R-:W-:Y:S02]  /*3c80*/  FMNMX.FTZ R15, R14, R15, !PT ;  /* 0x0000000f0e0f7209 */ /* 0x000fe40007810000 */
        /* <DEDUP_REMOVED lines=9> */
[C---:B------:R-:W-:Y:S01]  /*3d20*/  ISETP.GT.AND P4, PT, R3.reuse, 0x19, PT ;  /* 0x000000190300780c */ /* 0x040fe20003f84270 */
[----:B------:R-:W-:Y:S02]  /*3d30*/  WARPGROUP.DEPBAR.LE gsb0, 0x0 ;  /* 0x00008000000079c5 */ /* 0x000fe40000010000 */
[----:B------:R-:W-:Y:S01]  /*3d40*/  WARPGROUP.ARRIVE ;  /* 0x00000000000079c5 */ /* 0x000fe20000000000 */
[----:B------:R-:W-:Y:S02]  /*3d50*/  FSEL R38, R38, -INF , P3 ;  /* 0xff80000026267808 */ /* 0x000fe40001800000 */
[----:B------:R-:W-:Y:S02]  /*3d60*/  FMNMX.FTZ R15, R20, R15, !PT ;  /* 0x0000000f140f7209 */ /* 0x000fe40007810000 */
[----:B------:R-:W-:Y:S01]  /*3d70*/  ISETP.GT.AND P3, PT, R3, 0x20, PT ;  /* 0x000000200300780c */ /* 0x000fe20003f64270 */
[----:B------:R-:W-:Y:S01]  /*3d80*/  HGMMA.64x64x16.F32.BF16 R88, R144, gdesc[UR8].tnspB, R88, gsb0 ;  /* 0x40e0000890587df0 */ /* 0x000fe20008001858 */
[----:B------:R-:W-:Y:S01]  /*3d90*/  UIADD3 UR10, UR7, 0x100, URZ ;  /* 0x00000100070a7890 */ /* 0x000fe2000fffe03f */
[----:B------:R-:W-:Y:S01]  /*3da0*/  FSEL R22, R39, -INF , P4 ;  /* 0xff80000027167808 */ /* 0x000fe20002000000 */
[----:B------:R-:W-:Y:S01]  /*3db0*/  UMOV UR11, 0x40000040 ;  /* 0x40000040000b7882 */ /* 0x000fe20000000000 */
[----:B------:R-:W-:-:S02]  /*3dc0*/  FMNMX.FTZ R15, R38, R15, !PT ;  /* 0x0000000f260f7209 */ /* 0x000fc40007810000 */
[C---:B------:R-:W-:Y:S02]  /*3dd0*/  ISETP.GT.AND P4, PT, R3.reuse, 0x21, PT ;  /* 0x000000210300780c */ /* 0x040fe40003f84270 */
[----:B------:R-:W-:Y:S02]  /*3de0*/  FSEL R42, R42, -INF , P3 ;  /* 0xff8000002a2a7808 */ /* 0x000fe40001800000 */
[----:B------:R-:W-:Y:S02]  /*3df0*/  FMNMX.FTZ R15, R22, R15, !PT ;  /* 0x0000000f160f7209 */ /* 0x000fe40007810000 */
[----:B------:R-:W-:Y:S02]  /*3e00*/  ISETP.GT.AND P3, PT, R3, 0x28, PT ;  /* 0x000000280300780c */ /* 0x000fe40003f64270 */
[----:B------:R-:W-:Y:S02]  /*3e10*/  FMNMX.FTZ R15, R42, R15, !PT ;  /* 0x0000000f2a0f7209 */ /* 0x000fe40007810000 */
[----:B------:R-:W-:-:S02]  /*3e20*/  FSEL R46, R46, -INF , P3 ;  /* 0xff8000002e2e7808 */ /* 0x000fc40001800000 */
[----:B------:R-:W-:Y:S02]  /*3e30*/  ISETP.GT.AND P3, PT, R3, 0x30, PT ;  /* 0x000000300300780c */ /* 0x000fe40003f64270 */
[----:B-1----:R-:W-:Y:S02]  /*3e40*/  IADD3 R8, R13, -UR27, R8 ;  /* 0x8000001b0d087c10 */ /* 0x002fe4000fffe008 */
[----:B------:R-:W-:Y:S02]  /*3e50*/  FSEL R50, R50, -INF , P3 ;  /* 0xff80000032327808 */ /* 0x000fe40001800000 */
[----:B------:R-:W-:Y:S02]  /*3e60*/  ISETP.GT.AND P3, PT, R3, 0x38, PT ;  /* 0x000000380300780c */ /* 0x000fe40003f64270 */
[----:B------:R-:W-:Y:S02]  /*3e70*/  ISETP.GT.AND P5, PT, R8, 0x1, PT ;  /* 0x000000010800780c */ /* 0x000fe40003fa4270 */
[----:B------:R-:W-:-:S02]  /*3e80*/  FSEL R54, R54, -INF , P3 ;  /* 0xff80000036367808 */ /* 0x000fc40001800000 */
[----:B------:R-:W-:-:S04]  /*3e90*/  ISETP.GT.AND P3, PT, R3, 0x40, PT ;  /* 0x000000400300780c */ /* 0x000fc80003f64270 */
[----:B------:R-:W-:Y:S02]  /*3ea0*/  FSEL R58, R58, -INF , P3 ;  /* 0xff8000003a3a7808 */ /* 0x000fe40001800000 */
        /* <DEDUP_REMOVED lines=13> */
[----:B------:R-:W-:Y:S01]  /*3f80*/  FSEL R86, R86, -INF , P3 ;  /* 0xff80000056567808 */ /* 0x000fe20001800000 */
[----:B------:R-:W-:Y:S02]  /*3f90*/  WARPGROUP.DEPBAR.LE gsb0, 0x0 ;  /* 0x00008000000079c5 */ /* 0x000fe40000010000 */
[----:B------:R-:W-:Y:S01]  /*3fa0*/  WARPGROUP.ARRIVE ;  /* 0x00000000000079c5 */ /* 0x000fe20000000000 */
[----:B------:R-:W-:Y:S02]  /*3fb0*/  FSEL R144, R43, -INF , P4 ;  /* 0xff8000002b907808 */ /* 0x000fe40002000000 */
[----:B------:R-:W-:Y:S02]  /*3fc0*/  ISETP.GT.AND P4, PT, R3, 0x29, PT ;  /* 0x000000290300780c */ /* 0x000fe40003f84270 */
[----:B------:R-:W-:Y:S01]  /*3fd0*/  FMNMX.FTZ R15, R144, R15, !PT ;  /* 0x0000000f900f7209 */ /* 0x000fe20007810000 */
[----:B------:R-:W-:Y:S01]  /*3fe0*/  HGMMA.64x64x16.F32.BF16 R88, R140, gdesc[UR8].tnspB, R88, gsb0 ;  /* 0x40e000088c587df0 */ /* 0x000fe20008001858 */
[----:B------:R-:W-:Y:S01]  /*3ff0*/  FSEL R146, R47, -INF , P4 ;  /* 0xff8000002f927808 */ /* 0x000fe20002000000 */
[----:B------:R-:W-:Y:S01]  /*4000*/  UIADD3 UR10, UR7, 0x180, URZ ;  /* 0x00000180070a7890 */ /* 0x000fe2000fffe03f */
[----:B------:R-:W-:Y:S01]  /*4010*/  FMNMX.FTZ R15, R46, R15, !PT ;  /* 0x0000000f2e0f7209 */ /* 0x000fe20007810000 */
[----:B------:R-:W-:Y:S01]  /*4020*/  UMOV UR11, 0x40000040 ;  /* 0x40000040000b7882 */ /* 0x000fe20000000000 */
[----:B------:R-:W-:-:S02]  /*4030*/  ISETP.GT.AND P4, PT, R3, 0x31, PT ;  /* 0x000000310300780c */ /* 0x000fc40003f84270 */
[----:B------:R-:W-:Y:S02]  /*4040*/  FMNMX.FTZ R15, R146, R15, !PT ;  /* 0x0000000f920f7209 */ /* 0x000fe40007810000 */
[----:B------:R-:W-:Y:S02]  /*4050*/  FSEL R148, R51, -INF , P4 ;  /* 0xff80000033947808 */ /* 0x000fe40002000000 */
[----:B------:R-:W-:Y:S02]  /*4060*/  FMNMX.FTZ R15, R50, R15, !PT ;  /* 0x0000000f320f7209 */ /* 0x000fe40007810000 */
[----:B------:R-:W-:Y:S02]  /*4070*/  ISETP.GT.AND P4, PT, R3, 0x39, PT ;  /* 0x000000390300780c */ /* 0x000fe40003f84270 */
[----:B------:R-:W-:Y:S02]  /*4080*/  FMNMX.FTZ R15, R148, R15, !PT ;  /* 0x0000000f940f7209 */ /* 0x000fe40007810000 */
[----:B------:R-:W-:-:S02]  /*4090*/  FSEL R150, R55, -INF , P4 ;  /* 0xff80000037967808 */ /* 0x000fc40002000000 */
[----:B------:R-:W-:Y:S02]  /*40a0*/  FMNMX.FTZ R15, R54, R15, !PT ;  /* 0x0000000f360f7209 */ /* 0x000fe40007810000 */
[----:B------:R-:W-:Y:S02]  /*40b0*/  ISETP.GT.AND P4, PT, R3, 0x41, PT ;  /* 0x000000410300780c */ /* 0x000fe40003f84270 */
[----:B------:R-:W-:Y:S02]  /*40c0*/  FMNMX.FTZ R15, R150, R15, !PT ;  /* 0x0000000f960f7209 */ /* 0x000fe40007810000 */
[----:B------:R-:W-:Y:S02]  /*40d0*/  FSEL R152, R59, -INF , P4 ;  /* 0xff8000003b987808 */ /* 0x000fe40002000000 */
[----:B------:R-:W-:Y:S02]  /*40e0*/  FMNMX.FTZ R15, R58, R15, !PT ;  /* 0x0000000f3a0f7209 */ /* 0x000fe40007810000 */
[----:B------:R-:W-:-:S02]  /*40f0*/  ISETP.GT.AND P4, PT, R3, 0x49, PT ;  /* 0x000000490300780c */ /* 0x000fc40003f84270 */
[----:B------:R-:W-:-:S04]  /*4100*/  FMNMX.FTZ R15, R152, R15, !PT ;  /* 0x0000000f980f7209 */ /* 0x000fc80007810000 */
[----:B------:R-:W-:Y:S01]  /*4110*/  FMNMX.FTZ R15, R62, R15, !PT ;  /* 0x0000000f3e0f7209 */ /* 0x000fe20007810000 */
        /* <DEDUP_REMOVED lines=30> */
[----:B------:R-:W0:Y:S01]  /*4300*/  LDC R3, c[0x0][0x988] ;  /* 0x00026200ff037b82 */ /* 0x000e220000000800 */
[----:B------:R-:W-:Y:S02]  /*4310*/  ISETP.GT.AND P4, PT, R8, RZ, PT ;  /* 0x000000ff0800720c */ /* 0x000fe40003f84270 */
[----:B------:R-:W-:Y:S02]  /*4320*/  FMNMX.FTZ R15, R87, R12, !PT ;  /* 0x0000000c570f7209 */ /* 0x000fe40007810000 */
[----:B------:R-:W-:Y:S02]  /*4330*/  FSEL R24, R24, -INF , P4 ;  /* 0xff80000018187808 */ /* 0x000fe40002000000 */
[----:B------:R-:W-:Y:S01]  /*4340*/  ISETP.GT.AND P4, PT, R8, 0x8, PT ;  /* 0x000000080800780c */ /* 0x000fe20003f84270 */
[----:B------:R-:W1:Y:S01]  /*4350*/  SHFL.BFLY PT, R12, R15, 0x2, 0x1f ;  /* 0x0c401f000f0c7f89 */ /* 0x000e6200000e0000 */
[----:B------:R-:W-:-:S02]  /*4360*/  FMNMX.FTZ R13, R24, R7, !PT ;  /* 0x00000007180d7209 */ /* 0x000fc40007810000 */
[----:B------:R-:W-:Y:S02]  /*4370*/  FSEL R28, R28, -INF , P4 ;  /* 0xff8000001c1c7808 */ /* 0x000fe40002000000 */
[----:B------:R-:W-:-:S04]  /*4380*/  ISETP.GT.AND P4, PT, R8, 0x10, PT ;  /* 0x000000100800780c */ /* 0x000fc80003f84270 */
[----:B------:R-:W-:Y:S02]  /*4390*/  FSEL R32, R32, -INF , P4 ;  /* 0xff80000020207808 */ /* 0x000fe40002000000 */
[----:B------:R-:W-:-:S04]  /*43a0*/  ISETP.GT.AND P4, PT, R8, 0x18, PT ;  /* 0x000000180800780c */ /* 0x000fc80003f84270 */
[----:B------:R-:W-:Y:S02]  /*43b0*/  FSEL R36, R36, -INF , P4 ;  /* 0xff80000024247808 */ /* 0x000fe40002000000 */
[----:B------:R-:W-:-:S04]  /*43c0*/  ISETP.GT.AND P4, PT, R8, 0x20, PT ;  /* 0x000000200800780c */ /* 0x000fc80003f84270 */
[----:B------:R-:W-:Y:S02]  /*43d0*/  FSEL R40, R40, -INF , P4 ;  /* 0xff80000028287808 */ /* 0x000fe40002000000 */
[----:B------:R-:W-:Y:S01]  /*43e0*/  ISETP.GT.AND P4, PT, R8, 0x28, PT ;  /* 0x000000280800780c */ /* 0x000fe20003f84270 */
[----:B------:R-:W-:Y:S02]  /*43f0*/  WARPGROUP.DEPBAR.LE gsb0, 0x0 ;  /* 0x00008000000079c5 */ /* 0x000fe40000010000 */
[----:B------:R-:W-:Y:S01]  /*4400*/  WARPGROUP.ARRIVE ;  /* 0x00000000000079c5 */ /* 0x000fe20000000000 */
[----:B-1----:R-:W-:Y:S02]  /*4410*/  FMNMX.FTZ R17, R15, R12, !PT ;  /* 0x0000000c0f117209 */ /* 0x002fe40007810000 */
[----:B------:R-:W-:Y:S02]  /*4420*/  FSEL R44, R44, -INF , P4 ;  /* 0xff8000002c2c7808 */ /* 0x000fe40002000000 */
[----:B------:R-:W-:Y:S01]  /*4430*/  ISETP.GT.AND P4, PT, R8, 0x30, PT ;  /* 0x000000300800780c */ /* 0x000fe20003f84270 */
[----:B------:R-:W-:Y:S01]  /*4440*/  HGMMA.64x64x16.F32.BF16 R88, R132, gdesc[UR8].tnspB, R88, gsb0 ;  /* 0x40e0000884587df0 */ /* 0x000fe20008001858 */
[----:B------:R-:W1:Y:S01]  /*4450*/  SHFL.BFLY PT, R12, R17, 0x1, 0x1f ;  /* 0x0c201f00110c7f89 */ /* 0x000e6200000e0000 */
[----:B------:R-:W-:Y:S01]  /*4460*/  UIADD3 UR10, UR7, 0x280, URZ ;  /* 0x00000280070a7890 */ /* 0x000fe2000fffe03f */
[----:B------:R-:W-:Y:S01]  /*4470*/  FSEL R48, R48, -INF , P4 ;  /* 0xff80000030307808 */ /* 0x000fe20002000000 */
[----:B------:R-:W-:Y:S01]  /*4480*/  UMOV UR11, 0x40000040 ;  /* 0x40000040000b7882 */ /* 0x000fe20000000000 */
[----:B------:R-:W-:-:S04]  /*4490*/  ISETP.GT.AND P4, PT, R8, 0x38, PT ;  /* 0x000000380800780c */ /* 0x000fc80003f84270 */
[----:B------:R-:W-:Y:S02]  /*44a0*/  FSEL R52, R52, -INF , P4 ;  /* 0xff80000034347808 */ /* 0x000fe40002000000 */
[----:B------:R-:W-:-:S04]  /*44b0*/  ISETP.GT.AND P4, PT, R8, 0x40, PT ;  /* 0x000000400800780c */ /* 0x000fc80003f84270 */
[----:B------:R-:W-:Y:S02]  /*44c0*/  FSEL R56, R56, -INF , P4 ;  /* 0xff80000038387808 */ /* 0x000fe40002000000 */
[----:B------:R-:W-:-:S04]  /*44d0*/  ISETP.GT.AND P4, PT, R8, 0x48, PT ;  /* 0x000000480800780c */ /* 0x000fc80003f84270 */
[----:B------:R-:W-:Y:S02]  /*44e0*/  FSEL R60, R60, -INF , P4 ;  /* 0xff8000003c3c7808 */ /* 0x000fe40002000000 */
[----:B------:R-:W-:Y:S02]  /*44f0*/  ISETP.GT.AND P4, PT, R8, 0x50, PT ;  /* 0x000000500800780c */ /* 0x000fe40003f84270 */
[----:B-1----:R-:W-:Y:S02]  /*4500*/  FMNMX.FTZ R12, R17, R12, !PT ;  /* 0x0000000c110c7209 */ /* 0x002fe40007810000 */
[----:B------:R-:W-:Y:S02]  /*4510*/  FSEL R64, R64, -INF , P4 ;  /* 0xff80000040407808 */ /* 0x000fe40002000000 */
[C---:B------:R-:W-:Y:S01]  /*4520*/  FSETP.NEU.FTZ.AND P3, PT, R12.reuse, -INF , PT ;  /* 0xff8000000c00780b */ /* 0x040fe20003f7d000 */
[----:B0-----:R-:W-:Y:S01]  /*4530*/  FMUL.FTZ R19, R12, R3 ;  /* 0x000000030c137220 */ /* 0x001fe20000410000 */
[----:B------:R-:W-:-:S04]  /*4540*/  ISETP.GT.AND P4, PT, R8, 0x58, PT ;  /* 0x000000580800780c */ /* 0x000fc80003f84270 */
[----:B------:R-:W-:Y:S02]  /*4550*/  FSEL R15, R19, RZ, P3 ;  /* 0x000000ff130f7208 */ /* 0x000fe40001800000 */
[----:B------:R-:W-:Y:S02]  /*4560*/  FSEL R68, R68, -INF , P4 ;  /* 0xff80000044447808 */ /* 0x000fe40002000000 */
[----:B------:R-:W-:Y:S01]  /*4570*/  ISETP.GT.AND P4, PT, R8, 0x60, PT ;  /* 0x000000600800780c */ /* 0x000fe20003f84270 */
[-CC-:B------:R-:W-:Y:S01]  /*4580*/  FFMA.FTZ R149, R26, R3.reuse, -R15.reuse ;  /* 0x000000031a957223 */ /* 0x180fe2000001080f */
[----:B------:R-:W-:Y:S01]  /*4590*/  FSEL R26, R25, -INF , P5 ;  /* 0xff800000191a7808 */ /* 0x000fe20002800000 */
        /* <DEDUP_REMOVED lines=16> */
[----:B------:R-:W-:Y:S01]  /*46a0*/  MUFU.EX2 R149, R149 ;  /* 0x0000009500957308 */ /* 0x000fe20000000800 */
[----:B------:R-:W-:Y:S01]  /*46b0*/  ISETP.GT.AND P4, PT, R8, 0x68, PT ;  /* 0x000000680800780c */ /* 0x000fe20003f84270 */
[-CC-:B------:R-:W-:Y:S01]  /*46c0*/  FFMA.FTZ R18, R18, R3.reuse, -R15.reuse ;  /* 0x0000000312127223 */ /* 0x180fe2000001080f */
[-CC-:B------:R-:W-:Y:S01]  /*46d0*/  FFMA.FTZ R20, R20, R3.reuse, -R15.reuse ;  /* 0x0000000314147223 */ /* 0x180fe2000001080f */
[-CC-:B------:R-:W-:Y:S01]  /*46e0*/  FFMA.FTZ R22, R22, R3.reuse, -R15.reuse ;  /* 0x0000000316167223 */ /* 0x180fe2000001080f */
[----:B------:R-:W-:Y:S01]  /*46f0*/  FSEL R76, R76, -INF , P4 ;  /* 0xff8000004c4c7808 */ /* 0x000fe20002000000 */
[-CC-:B------:R-:W-:Y:S01]  /*4700*/  FFMA.FTZ R139, R54, R3.reuse, -R15.reuse ;  /* 0x00000003368b7223 */ /* 0x180fe2000001080f */
[----:B------:R-:W-:Y:S01]  /*4710*/  ISETP.GT.AND P4, PT, R8, 0x70, PT ;  /* 0x000000700800780c */ /* 0x000fe20003f84270 */
[----:B------:R-:W-:Y:S01]  /*4720*/  MUFU.EX2 R14, R14 ;  /* 0x0000000e000e7308 */ /* 0x000fe20000000800 */
[-CC-:B------:R-:W-:Y:S01]  /*4730*/  FFMA.FTZ R54, R152, R3.reuse, -R15.reuse ;  /* 0x0000000398367223 */ /* 0x180fe2000001080f */
[-CC-:B------:R-:W-:Y:S01]  /*4740*/  FFMA.FTZ R21, R78, R3.reuse, -R15.reuse ;  /* 0x000000034e157223 */ /* 0x180fe2000001080f */
[----:B------:R-:W-:Y:S01]  /*4750*/  FSEL R80, R80, -INF , P4 ;  /* 0xff80000050507808 */ /* 0x000fe20002000000 */
[-CC-:B------:R-:W-:Y:S01]  /*4760*/  FFMA.FTZ R78, R83, R3.reuse, -R15.reuse ;  /* 0x00000003534e7223 */ /* 0x180fe2000001080f */
[----:B------:R-:W-:Y:S01]  /*4770*/  ISETP.GT.AND P4, PT, R8, 0x78, PT ;  /* 0x000000780800780c */ /* 0x000fe20003f84270 */
[----:B------:R-:W-:-:S02]  /*4780*/  FFMA.FTZ R25, R86, R3, -R15 ;  /* 0x0000000356197223 */ /* 0x000fc4000001080f */
[----:B------:R-:W-:Y:S01]  /*4790*/  MUFU.EX2 R151, R151 ;  /* 0x0000009700977308 */ /* 0x000fe20000000800 */
[----:B------:R-:W-:Y:S01]  /*47a0*/  FSEL R84, R84, -INF , P4 ;  /* 0xff80000054547808 */ /* 0x000fe20002000000 */
[----:B------:R-:W-:Y:S02]  /*47b0*/  WARPGROUP.DEPBAR.LE gsb0, 0x0 ;  /* 0x00008000000079c5 */ /* 0x000fe40000010000 */
[----:B------:R-:W-:Y:S01]  /*47c0*/  FSEL R132, R33, -INF , P5 ;  /* 0xff80000021847808 */ /* 0x000fe20002800000 */
[----:B------:R-:W-:Y:S01]  /*47d0*/  WARPGROUP.ARRIVE ;  /* 0x00000000000079c5 */ /* 0x000fe20000000000 */
[----:B------:R-:W-:Y:S02]  /*47e0*/  ISETP.GT.AND P5, PT, R8, 0x19, PT ;  /* 0x000000190800780c */ /* 0x000fe40003fa4270 */
[----:B------:R-:W-:Y:S01]  /*47f0*/  MUFU.EX2 R18, R18 ;  /* 0x0000001200127308 */ /* 0x000fe20000000800 */
[----:B------:R-:W-:Y:S01]  /*4800*/  FMNMX.FTZ R13, R132, R13, !PT ;  /* 0x0000000d840d7209 */ /* 0x000fe20007810000 */
[--C-:B------:R-:W-:Y:S01]  /*4810*/  FFMA.FTZ R133, R58, R3, -R15.reuse ;  /* 0x000000033a857223 */ /* 0x100fe2000001080f */
[----:B------:R-:W-:Y:S01]  /*4820*/  FSEL R34, R37, -INF , P5 ;  /* 0xff80000025227808 */ /* 0x000fe20002800000 */
[----:B------:R-:W-:Y:S01]  /*4830*/  HGMMA.64x64x16.F32.BF16 R88, R128, gdesc[UR8].tnspB, R88, gsb0 ;  /* 0x40e0000880587df0 */ /* 0x000fe20008001858 */
[----:B------:R-:W-:Y:S01]  /*4840*/  FMNMX.FTZ R13, R36, R13, !PT ;  /* 0x0000000d240d7209 */ /* 0x000fe20007810000 */
[----:B------:R-:W-:Y:S01]  /*4850*/  UIADD3 UR10, UR7, 0x300, URZ ;  /* 0x00000300070a7890 */ /* 0x000fe2000fffe03f */
[----:B------:R-:W-:Y:S01]  /*4860*/  ISETP.GT.AND P5, PT, R8, 0x21, PT ;  /* 0x000000210800780c */ /* 0x000fe20003fa4270 */
[----:B------:R-:W-:Y:S01]  /*4870*/  UMOV UR11, 0x40000040 ;  /* 0x40000040000b7882 */ /* 0x000fe20000000000 */
[----:B------:R-:W-:Y:S01]  /*4880*/  FMNMX.FTZ R13, R34, R13, !PT ;  /* 0x0000000d220d7209 */ /* 0x000fe20007810000 */
[----:B------:R-:W-:Y:S01]  /*4890*/  MUFU.EX2 R145, R145 ;  /* 0x0000009100917308 */ /* 0x000fe20000000800 */
[----:B------:R-:W-:Y:S01]  /*48a0*/  FSEL R134, R41, -INF , P5 ;  /* 0xff80000029867808 */ /* 0x000fe20002800000 */
[--C-:B------:R-:W-:Y:S01]  /*48b0*/  FFMA.FTZ R58, R140, R3, -R15.reuse ;  /* 0x000000038c3a7223 */ /* 0x100fe2000001080f */
[----:B------:R-:W-:Y:S01]  /*48c0*/  FMNMX.FTZ R13, R40, R13, !PT ;  /* 0x0000000d280d7209 */ /* 0x000fe20007810000 */
[-CC-:B------:R-:W-:Y:S01]  /*48d0*/  FFMA.FTZ R135, R62, R3.reuse, -R15.reuse ;  /* 0x000000033e877223 */ /* 0x180fe2000001080f */
[----:B------:R-:W-:Y:S01]  /*48e0*/  ISETP.GT.AND P5, PT, R8, 0x29, PT ;  /* 0x000000290800780c */ /* 0x000fe20003fa4270 */
[----:B------:R-:W-:Y:S01]  /*48f0*/  FFMA.FTZ R62, R142, R3, -R15 ;  /* 0x000000038e3e7223 */ /* 0x000fe2000001080f */
[----:B------:R-:W-:Y:S01]  /*4900*/  FMNMX.FTZ R13, R134, R13, !PT ;  /* 0x0000000d860d7209 */ /* 0x000fe20007810000 */
[----:B------:R-:W-:Y:S01]  /*4910*/  MUFU.EX2 R20, R20 ;  /* 0x0000001400147308 */ /* 0x000fe20000000800 */
[----:B------:R-:W-:-:S02]  /*4920*/  FSEL R136, R45, -INF , P5 ;  /* 0xff8000002d887808 */ /* 0x000fc40002800000 */
[----:B------:R-:W-:Y:S02]  /*4930*/  FMNMX.FTZ R13, R44, R13, !PT ;  /* 0x0000000d2c0d7209 */ /* 0x000fe40007810000 */
[----:B------:R-:W-:Y:S02]  /*4940*/  ISETP.GT.AND P5, PT, R8, 0x31, PT ;  /* 0x000000310800780c */ /* 0x000fe40003fa4270 */
[----:B------:R-:W-:Y:S01]  /*4950*/  FMNMX.FTZ R13, R136, R13, !PT ;  /* 0x0000000d880d7209 */ /* 0x000fe20007810000 */
[----:B------:R-:W-:Y:S01]  /*4960*/  MUFU.EX2 R147, R147 ;  /* 0x0000009300937308 */ /* 0x000fe20000000800 */
[----:B------:R-:W-:Y:S02]  /*4970*/  FSEL R138, R49, -INF , P5 ;  /* 0xff800000318a7808 */ /* 0x000fe40002800000 */
[----:B------:R-:W-:Y:S02]  /*4980*/  FMNMX.FTZ R13, R48, R13, !PT ;  /* 0x0000000d300d7209 */ /* 0x000fe40007810000 */
[----:B------:R-:W-:-:S02]  /*4990*/  ISETP.GT.AND P5, PT, R8, 0x39, PT ;  /* 0x000000390800780c */ /* 0x000fc40003fa4270 */
[----:B------:R-:W-:Y:S01]  /*49a0*/  FMNMX.FTZ R13, R138, R13, !PT ;  /* 0x0000000d8a0d7209 */ /* 0x000fe20007810000 */
[----:B------:R-:W-:Y:S01]  /*49b0*/  MUFU.EX2 R22, R22 ;  /* 0x0000001600167308 */ /* 0x000fe20000000800 */
[----:B------:R-:W-:Y:S02]  /*49c0*/  FSEL R53, R53, -INF , P5 ;  /* 0xff80000035357808 */ /* 0x000fe40002800000 */
[----:B------:R-:W-:Y:S02]  /*49d0*/  FMNMX.FTZ R38, R52, R13, !PT ;  /* 0x0000000d34267209 */ /* 0x000fe40007810000 */
[----:B------:R-:W-:Y:S02]  /*49e0*/  ISETP.GT.AND P5, PT, R8, 0x41, PT ;  /* 0x000000410800780c */ /* 0x000fe40003fa4270 */
[----:B------:R-:W-:Y:S01]  /*49f0*/  FMNMX.FTZ R13, R53, R38, !PT ;  /* 0x00000026350d7209 */ /* 0x000fe20007810000 */
[----:B------:R-:W-:Y:S01]  /*4a00*/  MUFU.EX2 R141, R141 ;  /* 0x0000008d008d7308 */ /* 0x000fe20000000800 */
[----:B------:R-:W-:-:S02]  /*4a10*/  FSEL R144, R57, -INF , P5 ;  /* 0xff80000039907808 */ /* 0x000fc40002800000 */
[----:B------:R-:W-:Y:S02]  /*4a20*/  FMNMX.FTZ R13, R56, R13, !PT ;  /* 0x0000000d380d7209 */ /* 0x000fe40007810000 */
[----:B------:R-:W-:Y:S02]  /*4a30*/  ISETP.GT.AND P5, PT, R8, 0x49, PT ;  /* 0x000000490800780c */ /* 0x000fe40003fa4270 */
[----:B------:R-:W-:Y:S01]  /*4a40*/  FMNMX.FTZ R13, R144, R13, !PT ;  /* 0x0000000d900d7209 */ /* 0x000fe20007810000 */
[----:B------:R0:W-:Y:S01]  /*4a50*/  MUFU.EX2 R38, R17 ;  /* 0x0000001100267308 */ /* 0x0001e20000000800 */
[----:B------:R-:W-:Y:S02]  /*4a60*/  FSEL R61, R61, -INF , P5 ;  /* 0xff8000003d3d7808 */ /* 0x000fe40002800000 */
[----:B------:R-:W-:Y:S02]  /*4a70*/  FMNMX.FTZ R42, R60, R13, !PT ;  /* 0x0000000d3c2a7209 */ /* 0x000fe40007810000 */
[----:B------:R-:W-:-:S02]  /*4a80*/  ISETP.GT.AND P5, PT, R8, 0x51, PT ;  /* 0x000000510800780c */ /* 0x000fc40003fa4270 */
[----:B------:R-:W-:Y:S01]  /*4a90*/  FMNMX.FTZ R13, R61, R42, !PT ;  /* 0x0000002a3d0d7209 */ /* 0x000fe20007810000 */
[----:B------:R-:W-:Y:S01]  /*4aa0*/  MUFU.EX2 R143, R143 ;  /* 0x0000008f008f7308 */ /* 0x000fe20000000800 */
[----:B0-----:R-:W-:Y:S01]  /*4ab0*/  FFMA.FTZ R17, R146, R3, -R15 ;  /* 0x0000000392117223 */ /* 0x001fe2000001080f */
[----:B------:R-:W-:Y:S02]  /*4ac0*/  FSEL R146, R65, -INF , P5 ;  /* 0xff80000041927808 */ /* 0x000fe40002800000 */
[----:B------:R-:W-:Y:S02]  /*4ad0*/  FMNMX.FTZ R13, R64, R13, !PT ;  /* 0x0000000d400d7209 */ /* 0x000fe40007810000 */
[----:B------:R-:W-:Y:S02]  /*4ae0*/  ISETP.GT.AND P5, PT, R8, 0x59, PT ;  /* 0x000000590800780c */ /* 0x000fe40003fa4270 */
[----:B------:R-:W-:Y:S01]  /*4af0*/  FMNMX.FTZ R13, R146, R13, !PT ;  /* 0x0000000d920d7209 */ /* 0x000fe20007810000 */
[----:B------:R0:W-:Y:S01]  /*4b00*/  MUFU.EX2 R42, R17 ;  /* 0x00000011002a7308 */ /* 0x0001e20000000800 */
[----:B------:R-:W-:-:S02]  /*4b10*/  FSEL R69, R69, -INF , P5 ;  /* 0xff80000045457808 */ /* 0x000fc40002800000 */
[----:B------:R-:W-:Y:S02]  /*4b20*/  FMNMX.FTZ R46, R68, R13, !PT ;  /* 0x0000000d442e7209 */ /* 0x000fe40007810000 */
[----:B------:R-:W-:Y:S02]  /*4b30*/  ISETP.GT.AND P5, PT, R8, 0x61, PT ;  /* 0x000000610800780c */ /* 0x000fe40003fa4270 */
[----:B------:R-:W-:Y:S01]  /*4b40*/  FMNMX.FTZ R13, R69, R46, !PT ;  /* 0x0000002e450d7209 */ /* 0x000fe20007810000 */
[----:B------:R-:W-:Y:S01]  /*4b50*/  MUFU.EX2 R137, R137 ;  /* 0x0000008900897308 */ /* 0x000fe20000000800 */
[----:B0-----:R-:W-:Y:S01]  /*4b60*/  FFMA.FTZ R17, R148, R3, -R15 ;  /* 0x0000000394117223 */ /* 0x001fe2000001080f */
[----:B------:R-:W-:Y:S02]  /*4b70*/  FSEL R148, R73, -INF , P5 ;  /* 0xff80000049947808 */ /* 0x000fe40002800000 */
[----:B------:R-:W-:Y:S02]  /*4b80*/  FMNMX.FTZ R13, R72, R13, !PT ;  /* 0x0000000d480d7209 */ /* 0x000fe40007810000 */
[----:B------:R-:W-:Y:S01]  /*4b90*/  ISETP.GT.AND P5, PT, R8, 0x69, PT ;  /* 0x000000690800780c */ /* 0x000fe20003fa4270 */
[----:B------:R-:W-:-:S02]  /*4ba0*/  WARPGROUP.DEPBAR.LE gsb0, 0x0 ;  /* 0x00008000000079c5 */ /* 0x000fc40000010000 */
[----:B------:R-:W-:Y:S01]  /*4bb0*/  WARPGROUP.ARRIVE ;  /* 0x00000000000079c5 */ /* 0x000fe20000000000 */
[----:B------:R-:W-:Y:S01]  /*4bc0*/  FMNMX.FTZ R13, R148, R13, !PT ;  /* 0x0000000d940d7209 */ /* 0x000fe20007810000 */
[----:B------:R0:W-:Y:S01]  /*4bd0*/  MUFU.EX2 R46, R17 ;  /* 0x00000011002e7308 */ /* 0x0001e20000000800 */
[----:B------:R-:W-:Y:S02]  /*4be0*/  FSEL R77, R77, -INF , P5 ;  /* 0xff8000004d4d7808 */ /* 0x000fe40002800000 */
[----:B------:R-:W-:Y:S01]  /*4bf0*/  FMNMX.FTZ R50, R76, R13, !PT ;  /* 0x0000000d4c327209 */ /* 0x000fe20007810000 */
[----:B------:R-:W-:Y:S01]  /*4c00*/  HGMMA.64x64x16.F32.BF16 R88, R124, gdesc[UR8].tnspB, R88, gsb0 ;  /* 0x40e000087c587df0 */ /* 0x000fe20008001858 */
[----:B------:R-:W-:Y:S01]  /*4c10*/  ISETP.GT.AND P5, PT, R8, 0x71, PT ;  /* 0x000000710800780c */ /* 0x000fe20003fa4270 */
[----:B------:R-:W-:Y:S01]  /*4c20*/  UIADD3 UR10, UR7, 0x380, URZ ;  /* 0x00000380070a7890 */ /* 0x000fe2000fffe03f */
[----:B------:R-:W-:Y:S01]  /*4c30*/  FMNMX.FTZ R13, R77, R50, !PT ;  /* 0x000000324d0d7209 */ /* 0x000fe20007810000 */
[----:B------:R-:W-:Y:S01]  /*4c40*/  UMOV UR11, 0x40000040 ;  /* 0x40000040000b7882 */ /* 0x000fe20000000000 */
[----:B0-----:R-:W-:Y:S01]  /*4c50*/  FFMA.FTZ R17, R150, R3, -R15 ;  /* 0x0000000396117223 */ /* 0x001fe2000001080f */
[----:B------:R-:W-:Y:S01]  /*4c60*/  FSEL R150, R81, -INF , P5 ;  /* 0xff80000051967808 */ /* 0x000fe20002800000 */
[----:B------:R-:W-:Y:S01]  /*4c70*/  MUFU.EX2 R139, R139 ;  /* 0x0000008b008b7308 */ /* 0x000fe20000000800 */
[----:B------:R-:W-:Y:S01]  /*4c80*/  FMNMX.FTZ R13, R80, R13, !PT ;  /* 0x0000000d500d7209 */ /* 0x000fe20007810000 */
[----:B------:R-:W-:Y:S01]  /*4c90*/  UMOV UR7, UR5 ;  /* 0x0000000500077c82 */ /* 0x000fe20008000000 */
[----:B------:R-:W-:-:S02]  /*4ca0*/  ISETP.GT.AND P5, PT, R8, 0x79, PT ;  /* 0x000000790800780c */ /* 0x000fc40003fa4270 */
[----:B------:R-:W-:Y:S02]  /*4cb0*/  FMNMX.FTZ R13, R150, R13, !PT ;  /* 0x0000000d960d7209 */ /* 0x000fe40007810000 */
[----:B------:R-:W-:Y:S01]  /*4cc0*/  FSEL R85, R85, -INF , P5 ;  /* 0xff80000055557808 */ /* 0x000fe20002800000 */
[----:B------:R0:W-:Y:S01]  /*4cd0*/  MUFU.EX2 R50, R17 ;  /* 0x0000001100327308 */ /* 0x0001e20000000800 */
[----:B------:R-:W-:Y:S01]  /*4ce0*/  FMNMX.FTZ R8, R84, R13, !PT ;  /* 0x0000000d54087209 */ /* 0x000fe20007810000 */
[-CC-:B------:R-:W-:Y:S01]  /*4cf0*/  FFMA.FTZ R13, R66, R3.reuse, -R15.reuse ;  /* 0x00000003420d7223 */ /* 0x180fe2000001080f */
[----:B------:R-:W-:Y:S02]  /*4d00*/  FFMA.FTZ R66, R154, R3, -R15 ;  /* 0x000000039a427223 */ /* 0x000fe4000001080f */
[----:B------:R-:W-:-:S03]  /*4d10*/  FMNMX.FTZ R8, R85, R8, !PT ;  /* 0x0000000855087209 */ /* 0x000fc60007810000 */
[----:B------:R-:W-:Y:S01]  /*4d20*/  MUFU.EX2 R133, R133 ;  /* 0x0000008500857308 */ /* 0x000fe20000000800 */
[-CC-:B0-----:R-:W-:Y:S01]  /*4d30*/  FFMA.FTZ R17, R70, R3.reuse, -R15.reuse ;  /* 0x0000000346117223 */ /* 0x181fe2000001080f */
[----:B------:R-:W0:Y:S01]  /*4d40*/  SHFL.BFLY PT, R19, R8, 0x2, 0x1f ;  /* 0x0c401f0008137f89 */ /* 0x000e2200000e0000 */
[----:B------:R-:W-:-:S05]  /*4d50*/  FFMA.FTZ R70, R156, R3, -R15 ;  /* 0x000000039c467223 */ /* 0x000fca000001080f */
        /* <DEDUP_REMOVED lines=8> */
[----:B------:R-:W1:Y:S08]  /*4de0*/  MUFU.EX2 R62, R62 ;  /* 0x0000003e003e7308 */ /* 0x000e700000000800 */
[----:B------:R-:W-:Y:S01]  /*4df0*/  MUFU.EX2 R17, R17 ;  /* 0x0000001100117308 */ /* 0x000fe20000000800 */
[----:B------:R-:W-:-:S02]  /*4e00*/  WARPGROUP.DEPBAR.LE gsb0, 0x0 ;  /* 0x00008000000079c5 */ /* 0x000fc40000010000 */
[----:B------:R-:W-:Y:S01]  /*4e10*/  WARPGROUP.ARRIVE ;  /* 0x00000000000079c5 */ /* 0x000fe20000000000 */
[----:B0-----:R-:W-:Y:S01]  /*4e20*/  FMNMX.FTZ R8, R23, R8, !PT ;  /* 0x0000000817087209 */ /* 0x001fe20007810000 */
[----:B------:R-:W-:-:S03]  /*4e30*/  FFMA.FTZ R23, R82, R3, -R15 ;  /* 0x0000000352177223 */ /* 0x000fc6000001080f */
[----:B------:R-:W-:Y:S01]  /*4e40*/  MUFU.EX2 R66, R66 ;  /* 0x0000004200427308 */ /* 0x000fe20000000800 */
[-C--:B------:R-:W-:Y:S01]  /*4e50*/  FFMA.FTZ R15, R87, R3.reuse, -R15 ;  /* 0x00000003570f7223 */ /* 0x080fe2000001080f */
[C---:B------:R-:W-:Y:S01]  /*4e60*/  FSETP.NEU.FTZ.AND P4, PT, R8.reuse, -INF , PT ;  /* 0xff8000000800780b */ /* 0x040fe20003f9d000 */
[----:B------:R-:W-:Y:S01]  /*4e70*/  HGMMA.64x64x16.F32.BF16 R88, R120, gdesc[UR8].tnspB, R88, gsb0 ;  /* 0x40e0000878587df0 */ /* 0x000fe20008001858 */
[----:B------:R-:W-:Y:S01]  /*4e80*/  FMUL.FTZ R35, R8, R3 ;  /* 0x0000000308237220 */ /* 0x000fe20000410000 */
[----:B-1----:R-:W-:-:S03]  /*4e90*/  F2FP.BF16.F32.PACK_AB R129, R62, R13 ;  /* 0x0000000d3e81723e */ /* 0x002fc600000010ff */
[----:B------:R-:W-:Y:S01]  /*4ea0*/  MUFU.EX2 R19, R19 ;  /* 0x0000001300137308 */ /* 0x000fe20000000800 */
[----:B------:R-:W-:-:S05]  /*4eb0*/  FSEL R35, R35, RZ, P4 ;  /* 0x000000ff23237208 */ /* 0x000fca0002000000 */
[-CC-:B------:R-:W-:Y:S01]  /*4ec0*/  FFMA.FTZ R27, R24, R3.reuse, -R35.reuse ;  /* 0x00000003181b7223 */ /* 0x180fe20000010823 */
[----:B------:R-:W-:Y:S01]  /*4ed0*/  FSEL R24, R12, RZ, P3 ;  /* 0x000000ff0c187208 */ /* 0x000fe20001800000 */
[-CC-:B------:R-:W-:Y:S01]  /*4ee0*/  FFMA.FTZ R82, R26, R3.reuse, -R35.reuse ;  /* 0x000000031a527223 */ /* 0x180fe20000010823 */
[-CC-:B------:R-:W-:Y:S01]  /*4ef0*/  FFMA.FTZ R28, R28, R3.reuse, -R35.reuse ;  /* 0x000000031c1c7223 */ /* 0x180fe20000010823 */
[-CC-:B------:R-:W-:Y:S01]  /*4f00*/  FFMA.FTZ R29, R32, R3.reuse, -R35.reuse ;  /* 0x00000003201d7223 */ /* 0x180fe20000010823 */
[-C--:B------:R-:W-:Y:S01]  /*4f10*/  FFMA.FTZ R32, R34, R3.reuse, -R35 ;  /* 0x0000000322207223 */ /* 0x080fe20000010823 */
[----:B------:R-:W-:Y:S01]  /*4f20*/  FADD.FTZ R26, -R24, R9 ;  /* 0x00000009181a7221 */ /* 0x000fe20000010100 */
[----:B------:R-:W-:Y:S01]  /*4f30*/  FSEL R24, R8, RZ, P4 ;  /* 0x000000ff08187208 */ /* 0x000fe20002000000 */
[----:B------:R-:W-:Y:S01]  /*4f40*/  MUFU.EX2 R27, R27 ;  /* 0x0000001b001b7308 */ /* 0x000fe20000000800 */
[----:B------:R-:W-:Y:S02]  /*4f50*/  IMAD.U32 R34, RZ, RZ, UR4 ;  /* 0x00000004ff227e24 */ /* 0x000fe4000f8e00ff */
[-C--:B------:R-:W-:Y:S01]  /*4f60*/  FMUL.FTZ R9, R26, R3.reuse ;  /* 0x000000031a097220 */ /* 0x080fe20000410000 */
[-C--:B------:R-:W-:Y:S01]  /*4f70*/  FFMA.FTZ R33, R30, R3.reuse, -R35 ;  /* 0x000000031e217223 */ /* 0x080fe20000010823 */
[----:B------:R-:W-:Y:S01]  /*4f80*/  FADD.FTZ R26, -R24, R7 ;  /* 0x00000007181a7221 */ /* 0x000fe20000010100 */
[----:B------:R-:W-:Y:S01]  /*4f90*/  VIADD R7, R16, 0x9 ;  /* 0x0000000910077836 */ /* 0x000fe20000000000 */
[----:B------:R-:W-:Y:S01]  /*4fa0*/  @!P1 LEA R34, R34, UR39, 0x3 ;  /* 0x0000002722229c11 */ /* 0x000fe2000f8e18ff */
[-C--:B------:R-:W-:Y:S01]  /*4fb0*/  FFMA.FTZ R30, R132, R3.reuse, -R35 ;  /* 0x00000003841e7223 */ /* 0x080fe20000010823 */
[----:B------:R-:W-:Y:S01]  /*4fc0*/  FMUL.FTZ R26, R26, R3 ;  /* 0x000000031a1a7220 */ /* 0x000fe20000410000 */
[----:B------:R0:W1:Y:S01]  /*4fd0*/  MUFU.EX2 R24, R9 ;  /* 0x0000000900187308 */ /* 0x0000620000000800 */
[----:B------:R-:W-:Y:S01]  /*4fe0*/  ISETP.GE.U32.AND P3, PT, R2, 0x180, PT ;  /* 0x000001800200780c */ /* 0x000fe20003f66070 */
[----:B------:R-:W-:-:S02]  /*4ff0*/  @!P1 VIADD R34, R34, 0x16840 ;  /* 0x0001684022229836 */ /* 0x000fc40000000000 */
[-CC-:B------:R-:W-:Y:S01]  /*5000*/  FFMA.FTZ R31, R36, R3.reuse, -R35.reuse ;  /* 0x00000003241f7223 */ /* 0x180fe20000010823 */
[-CC-:B------:R-:W-:Y:S01]  /*5010*/  FFMA.FTZ R140, R40, R3.reuse, -R35.reuse ;  /* 0x00000003288c7223 */ /* 0x180fe20000010823 */
[-CC-:B------:R-:W-:Y:S01]  /*5020*/  FFMA.FTZ R37, R134, R3.reuse, -R35.reuse ;  /* 0x0000000386257223 */ /* 0x180fe20000010823 */
[-CC-:B------:R-:W-:Y:S01]  /*5030*/  FFMA.FTZ R142, R44, R3.reuse, -R35.reuse ;  /* 0x000000032c8e7223 */ /* 0x180fe20000010823 */
[----:B------:R-:W-:Y:S01]  /*5040*/  @!P1 PRMT R34, RZ, 0x654, R34 ;  /* 0x00000654ff229816 */ /* 0x000fe20000000022 */
[----:B------:R-:W2:Y:S01]  /*5050*/  MUFU.EX2 R26, R26 ;  /* 0x0000001a001a7308 */ /* 0x000ea20000000800 */
[----:B0-----:R-:W-:Y:S01]  /*5060*/  SEL R9, R7, 0x9, !P3 ;  /* 0x0000000907097807 */ /* 0x001fe20005800000 */
[----:B------:R-:W-:Y:S02]  /*5070*/  IMAD.U32 R36, RZ, RZ, UR6 ;  /* 0x00000006ff247e24 */ /* 0x000fe4000f8e00ff */
[-CC-:B------:R-:W-:Y:S01]  /*5080*/  FFMA.FTZ R39, R136, R3.reuse, -R35.reuse ;  /* 0x0000000388277223 */ /* 0x180fe20000010823 */
[-CC-:B------:R-:W-:Y:S01]  /*5090*/  FFMA.FTZ R136, R48, R3.reuse, -R35.reuse ;  /* 0x0000000330887223 */ /* 0x180fe20000010823 */
[-CC-:B------:R-:W-:Y:S01]  /*50a0*/  FFMA.FTZ R41, R138, R3.reuse, -R35.reuse ;  /* 0x000000038a297223 */ /* 0x180fe20000010823 */
[-C--:B------:R-:W-:Y:S01]  /*50b0*/  FFMA.FTZ R138, R52, R3.reuse, -R35 ;  /* 0x00000003348a7223 */ /* 0x080fe20000010823 */
[----:B------:R-:W-:Y:S01]  /*50c0*/  @!P1 LEA R36, R36, UR39, 0x3 ;  /* 0x0000002724249c11 */ /* 0x000fe2000f8e18ff */
[----:B------:R-:W0:Y:S01]  /*50d0*/  MUFU.EX2 R82, R82 ;  /* 0x0000005200527308 */ /* 0x000e220000000800 */
[----:B-1----:R-:W-:Y:S01]  /*50e0*/  FFMA.FTZ R47, R24, R4, R149 ;  /* 0x00000004182f7223 */ /* 0x002fe20000010095 */
[-CC-:B------:R-:W-:Y:S01]  /*50f0*/  FFMA.FTZ R43, R53, R3.reuse, -R35.reuse ;  /* 0x00000003352b7223 */ /* 0x180fe20000010823 */
[----:B------:R-:W-:Y:S01]  /*5100*/  FFMA.FTZ R132, R56, R3, -R35 ;  /* 0x0000000338847223 */ /* 0x000fe20000010823 */
[----:B------:R-:W-:-:S02]  /*5110*/  @!P1 VIADD R36, R36, 0x16860 ;  /* 0x0001686024249836 */ /* 0x000fc40000000000 */
[----:B------:R-:W-:Y:S01]  /*5120*/  FADD.FTZ R4, R14, R47 ;  /* 0x0000002f0e047221 */ /* 0x000fe20000010000 */
[-CC-:B------:R-:W-:Y:S01]  /*5130*/  FFMA.FTZ R144, R144, R3.reuse, -R35.reuse ;  /* 0x0000000390907223 */ /* 0x180fe20000010823 */
[----:B------:R-:W-:Y:S01]  /*5140*/  FFMA.FTZ R134, R60, R3, -R35 ;  /* 0x000000033c867223 */ /* 0x000fe20000010823 */
[----:B------:R-:W1:Y:S01]  /*5150*/  MUFU.EX2 R28, R28 ;  /* 0x0000001c001c7308 */ /* 0x000e620000000800 */
[----:B--2---:R-:W-:Y:S01]  /*5160*/  FFMA.FTZ R45, R26, R5, R27 ;  /* 0x000000051a2d7223 */ /* 0x004fe2000001001b */
[----:B------:R-:W-:Y:S01]  /*5170*/  @!P1 PRMT R36, RZ, 0x654, R36 ;  /* 0x00000654ff249816 */ /* 0x000fe20000000024 */
[--C-:B------:R-:W-:Y:S01]  /*5180*/  FFMA.FTZ R5, R61, R3, -R35.reuse ;  /* 0x000000033d057223 */ /* 0x100fe20000010823 */
[----:B------:R-:W-:Y:S01]  /*5190*/  F2FP.BF16.F32.PACK_AB R149, R14, R149 ;  /* 0x000000950e95723e */ /* 0x000fe200000010ff */
        /* <DEDUP_REMOVED lines=8> */
[----:B------:R-:W-:Y:S01]  /*5220*/  FFMA.FTZ R84, R84, R3, -R35 ;  /* 0x0000000354547223 */ /* 0x000fe20000010823 */
[----:B------:R-:W-:Y:S01]  /*5230*/  PLOP3.LUT P3, PT, PT, PT, UP1, 0x80, 0x0 ;  /* 0x000000000000781c */ /* 0x000fe20003f6f018 */
[----:B------:R-:W-:Y:S01]  /*5240*/  UMOV UR6, UR4 ;  /* 0x0000000400067c82 */ /* 0x000fe20008000000 */
[----:B------:R-:W0:Y:S01]  /*5250*/  MUFU.EX2 R29, R29 ;  /* 0x0000001d001d7308 */ /* 0x000e220000000800 */
[----:B------:R-:W-:-:S07]  /*5260*/  F2FP.BF16.F32.PACK_AB R131, R66, R17 ;  /* 0x000000114283723e */ /* 0x000fce00000010ff */
[----:B------:R-:W3:Y:S01]  /*5270*/  MUFU.EX2 R30, R30 ;  /* 0x0000001e001e7308 */ /* 0x000ee20000000800 */
[----:B------:R-:W-:Y:S02]  /*5280*/  WARPGROUP.DEPBAR.LE gsb0, 0x0 ;  /* 0x00008000000079c5 */ /* 0x000fe40000010000 */
[----:B------:R4:W-:Y:S06]  /*5290*/  BAR.ARV R9, 0x100 ;  /* 0x000400090000751d */ /* 0x0009ec0000002000 */
[----:B------:R-:W5:Y:S01]  /*52a0*/  MUFU.EX2 R31, R31 ;  /* 0x0000001f001f7308 */ /* 0x000f620000000800 */
[----:B------:R1:W-:Y:S01]  /*52b0*/  @!P1 SYNCS.ARRIVE.TRANS64.RED.A1T0 RZ, [R34+URZ], RZ ;  /* 0x000000ff22ff99a7 */ /* 0x0003e2000810043f */
[----:B----4-:R-:W-:Y:S01]  /*52c0*/  FADD.FTZ R9, R151, R4 ;  /* 0x0000000497097221 */ /* 0x010fe20000010000 */
[----:B------:R-:W-:Y:S01]  /*52d0*/  F2FP.BF16.F32.PACK_AB R151, R18, R151 ;  /* 0x000000971297723e */ /* 0x000fe200000010ff */
[-C--:B------:R-:W-:Y:S01]  /*52e0*/  FMUL.FTZ R88, R88, R26.reuse ;  /* 0x0000001a58587220 */ /* 0x080fe20000410000 */
[-C--:B------:R-:W-:Y:S01]  /*52f0*/  FMUL.FTZ R89, R89, R26.reuse ;  /* 0x0000001a59597220 */ /* 0x080fe20000410000 */
[----:B------:R-:W-:Y:S01]  /*5300*/  FADD.FTZ R4, R18, R9 ;  /* 0x0000000912047221 */ /* 0x000fe20000010000 */
[----:B------:R-:W-:Y:S01]  /*5310*/  FFMA.FTZ R9, R146, R3, -R35 ;  /* 0x0000000392097223 */ /* 0x000fe20000010823 */
[----:B------:R-:W4:Y:S01]  /*5320*/  MUFU.EX2 R32, R32 ;  /* 0x0000002000207308 */ /* 0x000f220000000800 */
[----:B-1----:R-:W-:Y:S01]  /*5330*/  FADD.FTZ R34, R28, R45 ;  /* 0x0000002d1c227221 */ /* 0x002fe20000010000 */
[----:B------:R-:W-:Y:S01]  /*5340*/  FADD.FTZ R47, R145, R4 ;  /* 0x00000004912f7221 */ /* 0x000fe20000010000 */
[----:B------:R1:W-:Y:S01]  /*5350*/  @!P1 SYNCS.ARRIVE.TRANS64.RED.A1T0 RZ, [R36+URZ], RZ ;  /* 0x000000ff24ff99a7 */ /* 0x0003e2000810043f */
[----:B------:R-:W-:Y:S01]  /*5360*/  F2FP.BF16.F32.PACK_AB R145, R20, R145 ;  /* 0x000000911491723e */ /* 0x000fe200000010ff */
[----:B--2---:R-:W-:Y:S01]  /*5370*/  FADD.FTZ R34, R33, R34 ;  /* 0x0000002221227221 */ /* 0x004fe20000010000 */
[-C--:B------:R-:W-:Y:S01]  /*5380*/  FMUL.FTZ R92, R92, R26.reuse ;  /* 0x0000001a5c5c7220 */ /* 0x080fe20000410000 */
[-C--:B------:R-:W-:Y:S01]  /*5390*/  FMUL.FTZ R93, R93, R26.reuse ;  /* 0x0000001a5d5d7220 */ /* 0x080fe20000410000 */
[----:B------:R-:W2:Y:S01]  /*53a0*/  MUFU.EX2 R140, R140 ;  /* 0x0000008c008c7308 */ /* 0x000ea20000000800 */
[----:B0-----:R-:W-:Y:S01]  /*53b0*/  FADD.FTZ R45, R29, R34 ;  /* 0x000000221d2d7221 */ /* 0x001fe20000010000 */
[----:B------:R-:W-:Y:S01]  /*53c0*/  FADD.FTZ R34, R20, R47 ;  /* 0x0000002f14227221 */ /* 0x000fe20000010000 */
[-C--:B------:R-:W-:Y:S01]  /*53d0*/  FMUL.FTZ R96, R96, R26.reuse ;  /* 0x0000001a60607220 */ /* 0x080fe20000410000 */
[-C--:B------:R-:W-:Y:S01]  /*53e0*/  FMUL.FTZ R97, R97, R26.reuse ;  /* 0x0000001a61617220 */ /* 0x080fe20000410000 */
[----:B---3--:R-:W-:Y:S01]  /*53f0*/  FADD.FTZ R4, R30, R45 ;  /* 0x0000002d1e047221 */ /* 0x008fe20000010000 */
[----:B------:R-:W-:Y:S01]  /*5400*/  FADD.FTZ R49, R147, R34 ;  /* 0x0000002293317221 */ /* 0x000fe20000010000 */
[----:B------:R-:W-:Y:S01]  /*5410*/  FFMA.FTZ R45, R69, R3, -R35 ;  /* 0x00000003452d7223 */ /* 0x000fe20000010823 */
[----:B------:R-:W0:Y:S01]  /*5420*/  MUFU.EX2 R37, R37 ;  /* 0x0000002500257308 */ /* 0x000e220000000800 */
[----:B-----5:R-:W-:Y:S01]  /*5430*/  FADD.FTZ R47, R31, R4 ;  /* 0x000000041f2f7221 */ /* 0x020fe20000010000 */
[----:B------:R-:W-:Y:S01]  /*5440*/  FADD.FTZ R4, R22, R49 ;  /* 0x0000003116047221 */ /* 0x000fe20000010000 */
[----:B----4-:R-:W-:Y:S01]  /*5450*/  F2FP.BF16.F32.PACK_AB R146, R32, R31 ;  /* 0x0000001f2092723e */ /* 0x010fe200000010ff */
[----:B------:R-:W-:Y:S01]  /*5460*/  FMUL.FTZ R100, R100, R26 ;  /* 0x0000001a64647220 */ /* 0x000fe20000410000 */
[----:B------:R-:W-:Y:S01]  /*5470*/  FADD.FTZ R51, R32, R47 ;  /* 0x0000002f20337221 */ /* 0x000fe20000010000 */
[----:B------:R-:W-:Y:S01]  /*5480*/  FADD.FTZ R49, R141, R4 ;  /* 0x000000048d317221 */ /* 0x000fe20000010000 */
[----:B------:R-:W-:Y:S01]  /*5490*/  FFMA.FTZ R47, R148, R3, -R35 ;  /* 0x00000003942f7223 */ /* 0x000fe20000010823 */
[----:B------:R-:W1:Y:S01]  /*54a0*/  MUFU.EX2 R142, R142 ;  /* 0x0000008e008e7308 */ /* 0x000e620000000800 */
[----:B--2---:R-:W-:Y:S01]  /*54b0*/  FADD.FTZ R34, R140, R51 ;  /* 0x000000338c227221 */ /* 0x004fe20000010000 */
[----:B------:R-:W-:Y:S01]  /*54c0*/  F2FP.BF16.F32.PACK_AB R148, R82, R27 ;  /* 0x0000001b5294723e */ /* 0x000fe200000010ff */
[-CC-:B------:R-:W-:Y:S01]  /*54d0*/  FFMA.FTZ R4, R150, R3.reuse, -R35.reuse ;  /* 0x0000000396047223 */ /* 0x180fe20000010823 */
[----:B------:R-:W-:Y:S01]  /*54e0*/  F2FP.BF16.F32.PACK_AB R150, R33, R28 ;  /* 0x0000001c2196723e */ /* 0x000fe200000010ff */
[----:B------:R-:W-:Y:S01]  /*54f0*/  FFMA.FTZ R35, R85, R3, -R35 ;  /* 0x0000000355237223 */ /* 0x000fe20000010823 */
[----:B------:R-:W-:Y:S01]  /*5500*/  F2FP.BF16.F32.PACK_AB R147, R22, R147 ;  /* 0x000000931693723e */ /* 0x000fe200000010ff */
[----:B------:R-:W-:Y:S01]  /*5510*/  FMUL.FTZ R101, R101, R26 ;  /* 0x0000001a65657220 */ /* 0x000fe20000410000 */
[----:B------:R-:W2:Y:S01]  /*5520*/  MUFU.EX2 R39, R39 ;  /* 0x0000002700277308 */ /* 0x000ea20000000800 */
[C---:B0-----:R-:W-:Y:S01]  /*5530*/  FADD.FTZ R51, R37.reuse, R34 ;  /* 0x0000002225337221 */ /* 0x041fe20000010000 */
[----:B------:R-:W-:Y:S01]  /*5540*/  FADD.FTZ R34, R38, R49 ;  /* 0x0000003126227221 */ /* 0x000fe20000010000 */
[----:B------:R-:W-:Y:S01]  /*5550*/  F2FP.BF16.F32.PACK_AB R140, R37, R140 ;  /* 0x0000008c258c723e */ /* 0x000fe200000010ff */
[-C--:B------:R-:W-:Y:S01]  /*5560*/  FMUL.FTZ R104, R104, R26.reuse ;  /* 0x0000001a68687220 */ /* 0x080fe20000410000 */
[----:B------:R-:W-:Y:S01]  /*5570*/  F2FP.BF16.F32.PACK_AB R141, R38, R141 ;  /* 0x0000008d268d723e */ /* 0x000fe200000010ff */
[----:B------:R-:W-:Y:S01]  /*5580*/  FADD.FTZ R49, R143, R34 ;  /* 0x000000228f317221 */ /* 0x000fe20000010000 */
[----:B------:R-:W-:Y:S01]  /*5590*/  F2FP.BF16.F32.PACK_AB R143, R42, R143 ;  /* 0x0000008f2a8f723e */ /* 0x000fe200000010ff */
[----:B------:R-:W0:Y:S01]  /*55a0*/  MUFU.EX2 R136, R136 ;  /* 0x0000008800887308 */ /* 0x000e220000000800 */
[----:B-1----:R-:W-:Y:S01]  /*55b0*/  FADD.FTZ R36, R142, R51 ;  /* 0x000000338e247221 */ /* 0x002fe20000010000 */
[----:B------:R-:W-:Y:S01]  /*55c0*/  FADD.FTZ R34, R42, R49 ;  /* 0x000000312a227221 */ /* 0x000fe20000010000 */
[-C--:B------:R-:W-:Y:S01]  /*55d0*/  FMUL.FTZ R105, R105, R26.reuse ;  /* 0x0000001a69697220 */ /* 0x080fe20000410000 */
[-C--:B------:R-:W-:Y:S01]  /*55e0*/  FMUL.FTZ R108, R108, R26.reuse ;  /* 0x0000001a6c6c7220 */ /* 0x080fe20000410000 */
[----:B------:R-:W-:Y:S01]  /*55f0*/  FMUL.FTZ R109, R109, R26 ;  /* 0x0000001a6d6d7220 */ /* 0x000fe20000410000 */
[----:B------:R-:W-:Y:S01]  /*5600*/  FADD.FTZ R49, R137, R34 ;  /* 0x0000002289317221 */ /* 0x000fe20000010000 */
[C---:B------:R-:W-:Y:S01]  /*5610*/  F2FP.BF16.F32.PACK_AB R137, R46.reuse, R137 ;  /* 0x000000892e89723e */ /* 0x040fe200000010ff */
[----:B------:R-:W1:Y:S01]  /*5620*/  MUFU.EX2 R41, R41 ;  /* 0x0000002900297308 */ /* 0x000e620000000800 */
[C---:B--2---:R-:W-:Y:S01]  /*5630*/  FADD.FTZ R51, R39.reuse, R36 ;  /* 0x0000002427337221 */ /* 0x044fe20000010000 */
[----:B------:R-:W-:Y:S01]  /*5640*/  FADD.FTZ R14, R46, R49 ;  /* 0x000000312e0e7221 */ /* 0x000fe20000010000 */
[----:B------:R-:W-:Y:S01]  /*5650*/  F2FP.BF16.F32.PACK_AB R142, R39, R142 ;  /* 0x0000008e278e723e */ /* 0x000fe200000010ff */
[-C--:B------:R-:W-:Y:S01]  /*5660*/  FMUL.FTZ R112, R112, R26.reuse ;  /* 0x0000001a70707220 */ /* 0x080fe20000410000 */
[-C--:B------:R-:W-:Y:S01]  /*5670*/  FMUL.FTZ R113, R113, R26.reuse ;  /* 0x0000001a71717220 */ /* 0x080fe20000410000 */
[----:B------:R-:W-:Y:S01]  /*5680*/  FADD.FTZ R27, R139, R14 ;  /* 0x0000000e8b1b7221 */ /* 0x000fe20000010000 */
[----:B------:R-:W-:Y:S01]  /*5690*/  F2FP.BF16.F32.PACK_AB R139, R50, R139 ;  /* 0x0000008b328b723e */ /* 0x000fe200000010ff */
[----:B------:R-:W2:Y:S01]  /*56a0*/  MUFU.EX2 R138, R138 ;  /* 0x0000008a008a7308 */ /* 0x000ea20000000800 */
[----:B0-----:R-:W-:Y:S01]  /*56b0*/  FADD.FTZ R36, R136, R51 ;  /* 0x0000003388247221 */ /* 0x001fe20000010000 */
[----:B------:R-:W-:Y:S01]  /*56c0*/  FADD.FTZ R14, R50, R27 ;  /* 0x0000001b320e7221 */ /* 0x000fe20000010000 */
[-C--:B------:R-:W-:Y:S01]  /*56d0*/  FMUL.FTZ R116, R116, R26.reuse ;  /* 0x0000001a74747220 */ /* 0x080fe20000410000 */
[----:B------:R-:W-:Y:S01]  /*56e0*/  FMUL.FTZ R117, R117, R26 ;  /* 0x0000001a75757220 */ /* 0x000fe20000410000 */
        /* <DEDUP_REMOVED lines=19> */
[----:B------:R2:W3:Y:S01]  /*5820*/  MUFU.EX2 R7, R144 ;  /* 0x0000009000077308 */ /* 0x0004e20000000800 */
[C---:B0-----:R-:W-:Y:S01]  /*5830*/  FADD.FTZ R33, R43.reuse, R18 ;  /* 0x000000122b217221 */ /* 0x041fe20000010000 */
        /* <DEDUP_REMOVED lines=8> */
[----:B--2---:R-:W-:Y:S01]  /*58c0*/  F2FP.BF16.F32.PACK_AB R144, R30, R29 ;  /* 0x0000001d1e90723e */ /* 0x004fe200000010ff */
[----:B------:R-:W-:Y:S01]  /*58d0*/  FADD.FTZ R14, R66, R27 ;  /* 0x0000001b420e7221 */ /* 0x000fe20000010000 */
[-C--:B------:R-:W-:Y:S01]  /*58e0*/  FMUL.FTZ R110, R110, R24.reuse ;  /* 0x000000186e6e7220 */ /* 0x080fe20000410000 */
[-C--:B------:R-:W-:Y:S01]  /*58f0*/  FMUL.FTZ R111, R111, R24.reuse ;  /* 0x000000186f6f7220 */ /* 0x080fe20000410000 */
[-C--:B------:R-:W-:Y:S01]  /*5900*/  FMUL.FTZ R114, R114, R24.reuse ;  /* 0x0000001872727220 */ /* 0x080fe20000410000 */
[----:B------:R-:W-:Y:S01]  /*5910*/  FMUL.FTZ R115, R115, R24 ;  /* 0x0000001873737220 */ /* 0x000fe20000410000 */
[----:B------:R-:W1:Y:S01]  /*5920*/  MUFU.EX2 R5, R5 ;  /* 0x0000000500057308 */ /* 0x000e620000000800 */
[C---:B---3--:R-:W-:Y:S01]  /*5930*/  FADD.FTZ R29, R7.reuse, R18 ;  /* 0x00000012071d7221 */ /* 0x048fe20000010000 */
[----:B------:R-:W-:Y:S01]  /*5940*/  F2FP.BF16.F32.PACK_AB R132, R7, R132 ;  /* 0x000000840784723e */ /* 0x000fe200000010ff */
[-C--:B------:R-:W-:Y:S01]  /*5950*/  FMUL.FTZ R118, R118, R24.reuse ;  /* 0x0000001876767220 */ /* 0x080fe20000410000 */
[----:B------:R-:W-:-:S04]  /*5960*/  FMUL.FTZ R119, R119, R24 ;  /* 0x0000001877777220 */ /* 0x000fc80000410000 */
[----:B------:R-:W2:Y:S01]  /*5970*/  MUFU.EX2 R128, R128 ;  /* 0x0000008000807308 */ /* 0x000ea20000000800 */
[----:B0-----:R-:W-:-:S07]  /*5980*/  FADD.FTZ R18, R134, R29 ;  /* 0x0000001d86127221 */ /* 0x001fce0000010000 */
[----:B------:R-:W0:Y:S01]  /*5990*/  MUFU.EX2 R9, R9 ;  /* 0x0000000900097308 */ /* 0x000e220000000800 */
[C---:B-1----:R-:W-:Y:S01]  /*59a0*/  FADD.FTZ R29, R5.reuse, R18 ;  /* 0x00000012051d7221 */ /* 0x042fe20000010000 */
[----:B------:R-:W-:Y:S01]  /*59b0*/  F2FP.BF16.F32.PACK_AB R134, R5, R134 ;  /* 0x000000860586723e */ /* 0x000fe200000010ff */
[----:B------:R-:W-:-:S05]  /*59c0*/  FADD.FTZ R5, R19, R14 ;  /* 0x0000000e13057221 */ /* 0x000fca0000010000 */
[----:B------:R-:W1:Y:S01]  /*59d0*/  MUFU.EX2 R130, R130 ;  /* 0x0000008200827308 */ /* 0x000e620000000800 */
[----:B--2---:R-:W-:-:S07]  /*59e0*/  FADD.FTZ R18, R128, R29 ;  /* 0x0000001d80127221 */ /* 0x004fce0000010000 */
[----:B------:R-:W2:Y:S01]  /*59f0*/  MUFU.EX2 R45, R45 ;  /* 0x0000002d002d7308 */ /* 0x000ea20000000800 */
[C---:B0-----:R-:W-:Y:S01]  /*5a00*/  FADD.FTZ R29, R9.reuse, R18 ;  /* 0x00000012091d7221 */ /* 0x041fe20000010000 */
[----:B------:R-:W-:Y:S01]  /*5a10*/  F2FP.BF16.F32.PACK_AB R128, R9, R128 ;  /* 0x000000800980723e */ /* 0x000fe200000010ff */
[----:B------:R-:W-:-:S05]  /*5a20*/  IMAD.MOV.U32 R9, RZ, RZ, R12 ;  /* 0x000000ffff097224 */ /* 0x000fca00078e000c */
[----:B------:R-:W-:Y:S01]  /*5a30*/  MUFU.EX2 R124, R124 ;  /* 0x0000007c007c7308 */ /* 0x000fe20000000800 */
[----:B-1----:R-:W-:-:S07]  /*5a40*/  FADD.FTZ R18, R130, R29 ;  /* 0x0000001d82127221 */ /* 0x002fce0000010000 */
[----:B------:R-:W-:Y:S01]  /*5a50*/  MUFU.EX2 R47, R47 ;  /* 0x0000002f002f7308 */ /* 0x000fe20000000800 */
[C---:B--2---:R-:W-:Y:S01]  /*5a60*/  FADD.FTZ R7, R45.reuse, R18 ;  /* 0x000000122d077221 */ /* 0x044fe20000010000 */
[----:B------:R-:W-:-:S06]  /*5a70*/  F2FP.BF16.F32.PACK_AB R130, R45, R130 ;  /* 0x000000822d82723e */ /* 0x000fcc00000010ff */
[----:B------:R-:W0:Y:S08]  /*5a80*/  MUFU.EX2 R70, R70 ;  /* 0x0000004600467308 */ /* 0x000e300000000800 */
[----:B------:R-:W-:Y:S08]  /*5a90*/  MUFU.EX2 R126, R126 ;  /* 0x0000007e007e7308 */ /* 0x000ff00000000800 */
[----:B------:R-:W-:Y:S01]  /*5aa0*/  MUFU.EX2 R21, R21 ;  /* 0x0000001500157308 */ /* 0x000fe20000000800 */
[----:B0-----:R-:W-:-:S07]  /*5ab0*/  F2FP.BF16.F32.PACK_AB R125, R70, R19 ;  /* 0x00000013467d723e */ /* 0x001fce00000010ff */
[----:B------:R-:W-:Y:S08]  /*5ac0*/  MUFU.EX2 R77, R77 ;  /* 0x0000004d004d7308 */ /* 0x000ff00000000800 */
[----:B------:R-:W0:Y:S08]  /*5ad0*/  MUFU.EX2 R74, R74 ;  /* 0x0000004a004a7308 */ /* 0x000e300000000800 */
[----:B------:R-:W1:Y:S08]  /*5ae0*/  MUFU.EX2 R80, R80 ;  /* 0x0000005000507308 */ /* 0x000e700000000800 */
[----:B------:R2:W-:Y:S01]  /*5af0*/  MUFU.EX2 R120, R4 ;  /* 0x0000000400787308 */ /* 0x0005e20000000800 */
[----:B0-----:R-:W-:-:S07]  /*5b00*/  F2FP.BF16.F32.PACK_AB R127, R74, R21 ;  /* 0x000000154a7f723e */ /* 0x001fce00000010ff */
[----:B------:R-:W0:Y:S01]  /*5b10*/  MUFU.EX2 R23, R23 ;  /* 0x0000001700177308 */ /* 0x000e220000000800 */
[----:B--2---:R-:W-:Y:S01]  /*5b20*/  FADD.FTZ R4, R124, R7 ;  /* 0x000000077c047221 */ /* 0x004fe20000010000 */
[----:B------:R-:W-:-:S03]  /*5b30*/  F2FP.BF16.F32.PACK_AB R124, R47, R124 ;  /* 0x0000007c2f7c723e */ /* 0x000fc600000010ff */
[----:B------:R-:W-:Y:S01]  /*5b40*/  FADD.FTZ R7, R47, R4 ;  /* 0x000000042f077221 */ /* 0x000fe20000010000 */
[----:B------:R-:W-:Y:S02]  /*5b50*/  FADD.FTZ R4, R70, R5 ;  /* 0x0000000546047221 */ /* 0x000fe40000010000 */
[----:B------:R-:W2:Y:S01]  /*5b60*/  MUFU.EX2 R78, R78 ;  /* 0x0000004e004e7308 */ /* 0x000ea20000000800 */
[----:B------:R-:W-:Y:S01]  /*5b70*/  FADD.FTZ R7, R126, R7 ;  /* 0x000000077e077221 */ /* 0x000fe20000010000 */
[----:B------:R-:W-:Y:S01]  /*5b80*/  FADD.FTZ R5, R21, R4 ;  /* 0x0000000415057221 */ /* 0x000fe20000010000 */
[C---:B------:R-:W-:Y:S02]  /*5b90*/  F2FP.BF16.F32.PACK_AB R126, R77.reuse, R126 ;  /* 0x0000007e4d7e723e */ /* 0x040fe400000010ff */
[----:B------:R-:W-:Y:S01]  /*5ba0*/  FADD.FTZ R7, R77, R7 ;  /* 0x000000074d077221 */ /* 0x000fe20000010000 */
[----:B------:R-:W-:Y:S02]  /*5bb0*/  FADD.FTZ R4, R74, R5 ;  /* 0x000000054a047221 */ /* 0x000fe40000010000 */
[----:B------:R-:W3:Y:S01]  /*5bc0*/  MUFU.EX2 R84, R84 ;  /* 0x0000005400547308 */ /* 0x000ee20000000800 */
[----:B-1----:R-:W-:Y:S01]  /*5bd0*/  FADD.FTZ R7, R80, R7 ;  /* 0x0000000750077221 */ /* 0x002fe20000010000 */
[----:B0-----:R-:W-:-:S03]  /*5be0*/  FADD.FTZ R5, R23, R4 ;  /* 0x0000000417057221 */ /* 0x001fc60000010000 */
[C---:B------:R-:W-:Y:S01]  /*5bf0*/  FADD.FTZ R7, R120.reuse, R7 ;  /* 0x0000000778077221 */ /* 0x040fe20000010000 */
[----:B------:R-:W-:Y:S02]  /*5c00*/  F2FP.BF16.F32.PACK_AB R120, R120, R80 ;  /* 0x000000507878723e */ /* 0x000fe400000010ff */
[----:B------:R-:W0:Y:S01]  /*5c10*/  MUFU.EX2 R25, R25 ;  /* 0x0000001900197308 */ /* 0x000e220000000800 */
[C---:B--2---:R-:W-:Y:S01]  /*5c20*/  FADD.FTZ R4, R78.reuse, R5 ;  /* 0x000000054e047221 */ /* 0x044fe20000010000 */
[----:B------:R-:W-:-:S06]  /*5c30*/  F2FP.BF16.F32.PACK_AB R121, R78, R23 ;  /* 0x000000174e79723e */ /* 0x000fcc00000010ff */
[----:B------:R-:W1:Y:S01]  /*5c40*/  MUFU.EX2 R35, R35 ;  /* 0x0000002300237308 */ /* 0x000e620000000800 */
[----:B---3--:R-:W-:-:S07]  /*5c50*/  FADD.FTZ R7, R84, R7 ;  /* 0x0000000754077221 */ /* 0x008fce0000010000 */
[----:B------:R-:W2:Y:S01]  /*5c60*/  MUFU.EX2 R15, R15 ;  /* 0x0000000f000f7308 */ /* 0x000ea20000000800 */
[----:B0-----:R-:W-:Y:S01]  /*5c70*/  FADD.FTZ R4, R25, R4 ;  /* 0x0000000419047221 */ /* 0x001fe20000010000 */
[C---:B-1----:R-:W-:Y:S01]  /*5c80*/  FADD.FTZ R5, R35.reuse, R7 ;  /* 0x0000000723057221 */ /* 0x042fe20000010000 */
[----:B------:R-:W-:Y:S01]  /*5c90*/  F2FP.BF16.F32.PACK_AB R122, R35, R84 ;  /* 0x00000054237a723e */ /* 0x000fe200000010ff */
[----:B------:R-:W-:Y:S02]  /*5ca0*/  IMAD.MOV.U32 R7, RZ, RZ, R8 ;  /* 0x000000ffff077224 */ /* 0x000fe400078e0008 */
[C---:B--2---:R-:W-:Y:S01]  /*5cb0*/  FADD.FTZ R4, R15.reuse, R4 ;  /* 0x000000040f047221 */ /* 0x044fe20000010000 */
[----:B------:R-:W-:Y:S01]  /*5cc0*/  F2FP.BF16.F32.PACK_AB R123, R15, R25 ;  /* 0x000000190f7b723e */ /* 0x000fe200000010ff */
[----:B------:R-:W-:Y:S06]  /*5cd0*/  @P3 BRA `(.L_x_1872) ;  /* 0xffffffd800883947 */ /* 0x000fec000383ffff */
.L_x_1863:
[----:B------:R-:W-:-:S06]  /*5ce0*/  UISETP.GE.AND UP0, UPT, UR26, UR38, UPT ;  /* 0x000000261a00728c */ /* 0x000fcc000bf06270 */
[----:B------:R-:W-:-:S13]  /*5cf0*/  PLOP3.LUT P2, PT, PT, PT, UP0, 0x80, 0x0 ;  /* 0x000000000000781c */ /* 0x000fda0003f4f008 */
[----:B------:R-:W-:Y:S05]  /*5d00*/  @!P2 BRA `(.L_x_1873) ;  /* 0x0000001c0030a947 */ /* 0x000fea0003800000 */
[----:B------:R-:W-:Y:S01]  /*5d10*/  VIADD R0, R16, 0x9 ;  /* 0x0000000910007836 */ /* 0x000fe20000000000 */
[----:B------:R-:W-:Y:S01]  /*5d20*/  ISETP.GE.U32.AND P2, PT, R2, 0x180, PT ;  /* 0x000001800200780c */ /* 0x000fe20003f46070 */
[----:B------:R-:W-:Y:S01]  /*5d30*/  IMAD.MOV.U32 R7, RZ, RZ, R12 ;  /* 0x000000ffff077224 */ /* 0x000fe200078e000c */
[----:B------:R-:W-:Y:S01]  /*5d40*/  UMOV UR7, UR5 ;  /* 0x0000000500077c82 */ /* 0x000fe20008000000 */
[----:B------:R-:W-:Y:S01]  /*5d50*/  IMAD.MOV.U32 R9, RZ, RZ, R8 ;  /* 0x000000ffff097224 */ /* 0x000fe200078e0008 */
[----:B------:R-:W-:Y:S01]  /*5d60*/  SEL R0, R0, 0x9, !P2 ;  /* 0x0000000900007807 */ /* 0x000fe20005000000 */
[----:B------:R-:W-:Y:S01]  /*5d70*/  VIADD R16, R16, 0x8 ;  /* 0x0000000810107836 */ /* 0x000fe20000000000 */
[----:B------:R-:W-:-:S07]  /*5d80*/  UMOV UR6, UR4 ;  /* 0x0000000400067c82 */ /* 0x000fce0008000000 */
.L_x_1882:
        /* <DEDUP_REMOVED lines=9> */
.L_x_1875:
[----:B------:R-:W-:Y:S01]  /*5e20*/  ULEA UR10, UR4, UR39, 0x3 ;  /* 0x00000027040a7291 */ /* 0x000fe2000f8e183f */
[----:B------:R-:W-:-:S05]  /*5e30*/  IMAD.U32 R3, RZ, RZ, UR5 ;  /* 0x00000005ff037e24 */ /* 0x000fca000f8e00ff */
[----:B------:R-:W-:-:S04]  /*5e40*/  SHF.L.U32 R3, R3, 0x1f, RZ ;  /* 0x0000001f03037819 */ /* 0x000fc800000006ff */
[----:B------:R0:W1:Y:S01]  /*5e50*/  SYNCS.PHASECHK.TRANS64.TRYWAIT P2, [UR10+0x16830], R3 ;  /* 0x01683003ff0075a7 */ /* 0x000062000804014a */
[----:B------:R-:W-:Y:S05]  /*5e60*/  @!P0 BRA `(.L_x_1876) ;  /* 0x0000000000048947 */ /* 0x000fea0003800000 */
[----:B------:R-:W-:Y:S01]  /*5e70*/  BPT.TRAP 0x1 ;  /* 0x000000040000795c */ /* 0x000fe20000300000 */
.L_x_1876:
[----:B-1----:R-:W-:Y:S05]  /*5e80*/  @P2 BRA `(.L_x_1874) ;  /* 0x0000000000082947 */ /* 0x002fea0003800000 */
[----:B------:R-:W1:Y:S02]  /*5e90*/  SYNCS.PHASECHK.TRANS64.TRYWAIT P2, [UR10+0x16830], R3 ;  /* 0x01683003ff0075a7 */ /* 0x000e64000804014a */
[----:B-1----:R-:W-:Y:S05]  /*5ea0*/  @!P2 BRA `(.L_x_1877) ;  /* 0x0000006c0044a947 */ /* 0x002fea0003800000 */
.L_x_1874:
        /* <DEDUP_REMOVED lines=26> */
.L_x_1879:
[----:B------:R-:W-:Y:S01]  /*6050*/  ULEA UR10, UR6, UR39, 0x3 ;  /* 0x00000027060a7291 */ /* 0x000fe2000f8e183f */
[----:B01----:R-:W-:-:S05]  /*6060*/  IMAD.U32 R3, RZ, RZ, UR7 ;  /* 0x00000007ff037e24 */ /* 0x003fca000f8e00ff */
[----:B------:R-:W-:-:S04]  /*6070*/  SHF.L.U32 R3, R3, 0x1f, RZ ;  /* 0x0000001f03037819 */ /* 0x000fc800000006ff */
[----:B------:R0:W1:Y:S01]  /*6080*/  SYNCS.PHASECHK.TRANS64.TRYWAIT P2, [UR10+0x16850], R3 ;  /* 0x01685003ff0075a7 */ /* 0x000062000804014a */
[----:B------:R-:W-:Y:S05]  /*6090*/  @!P0 BRA `(.L_x_1880) ;  /* 0x0000000000048947 */ /* 0x000fea0003800000 */
[----:B------:R-:W-:Y:S01]  /*60a0*/  BPT.TRAP 0x1 ;  /* 0x000000040000795c */ /* 0x000fe20000300000 */
.L_x_1880:
[----:B-1----:R-:W-:Y:S05]  /*60b0*/  @P2 BRA `(.L_x_1878) ;  /* 0x0000000000082947 */ /* 0x002fea0003800000 */
[----:B------:R-:W1:Y:S02]  /*60c0*/  SYNCS.PHASECHK.TRANS64.TRYWAIT P2, [UR10+0x16850], R3 ;  /* 0x01685003ff0075a7 */ /* 0x000e64000804014a */
[----:B-1----:R-:W-:Y:S05]  /*60d0*/  @!P2 BRA `(.L_x_1881) ;  /* 0x0000006800d0a947 */ /* 0x002fea0003800000 */
.L_x_1878:
[----:B------:R-:W-:Y:S01]  /*60e0*/  UIADD3 UR7, UR39, 0x400, URZ ;  /* 0x0000040027077890 */ /* 0x000fe2000fffe03f */
[----:B------:R-:W-:Y:S01]  /*60f0*/  WARPGROUP.ARRIVE ;  /* 0x00000000000079c5 */ /* 0x000fe20000000000 */
[----:B------:R-:W-:Y:S01]  /*6100*/  UMOV UR11, 0x40000040 ;  /* 0x40000040000b7882 */ /* 0x000fe20000000000 */
[----:B------:R-:W-:Y:S01]  /*6110*/  UMOV UR15, 0x40000040 ;  /* 0x40000040000f7882 */ /* 0x000fe20000000000 */
[----:B------:R-:W-:Y:S01]  /*6120*/  USHF.R.U32.HI UR7, URZ, 0x4, UR7 ;  /* 0x000000043f077899 */ /* 0x000fe20008011607 */
[----:B-1----:R-:W-:Y:S01]  /*6130*/  FMNMX.FTZ R6, R24, R9, !PT ;  /* 0x0000000918067209 */ /* 0x002fe20007810000 */
[----:B------:R-:W-:Y:S02]  /*6140*/  UISETP.GT.AND UP0, UPT, UR26, UR38, UPT ;  /* 0x000000261a00728c */ /* 0x000fe4000bf04270 */
[----:B------:R-:W-:Y:S01]  /*6150*/  ULOP3.LUT UR7, UR7, 0x3fff, URZ, 0xc0, !UPT ;  /* 0x00003fff07077892 */ /* 0x000fe2000f8ec03f */
[----:B0-----:R-:W-:Y:S01]  /*6160*/  FMNMX.FTZ R3, R25, R6, !PT ;  /* 0x0000000619037209 */ /* 0x001fe20007810000 */
[----:B------:R-:W-:-:S02]  /*6170*/  UIADD3 UR26, UR26, -0x1, URZ ;  /* 0xffffffff1a1a7890 */ /* 0x000fc4000fffe03f */
[----:B------:R-:W-:Y:S01]  /*6180*/  ULEA UR10, UR6, UR7, 0xa ;  /* 0x00000007060a7291 */ /* 0x000fe2000f8e503f */
[----:B------:R-:W-:Y:S02]  /*6190*/  FMNMX.FTZ R6, R28, R3, !PT ;  /* 0x000000031c067209 */ /* 0x000fe40007810000 */
[----:B------:R-:W-:Y:S01]  /*61a0*/  PLOP3.LUT P2, PT, PT, PT, UP0, 0x80, 0x0 ;  /* 0x000000000000781c */ /* 0x000fe20003f4f008 */
[----:B------:R-:W-:Y:S01]  /*61b0*/  UIADD3 UR14, UR10, 0x80, URZ ;  /* 0x000000800a0e7890 */ /* 0x000fe2000fffe03f */
[----:B------:R-:W-:Y:S01]  /*61c0*/  FMNMX.FTZ R3, R29, R6, !PT ;  /* 0x000000061d037209 */ /* 0x000fe20007810000 */
[----:B------:R-:W-:-:S03]  /*61d0*/  UMOV UR7, UR5 ;  /* 0x0000000500077c82 */ /* 0x000fc60008000000 */
        /* <DEDUP_REMOVED lines=45> */
[----:B------:R-:W-:Y:S01]  /*64b0*/  FADD.FTZ R14, -R8, R9 ;  /* 0x00000009080e7221 */ /* 0x000fe20000010100 */
[----:B------:R-:W-:-:S03]  /*64c0*/  UMOV UR15, 0x40000040 ;  /* 0x40000040000f7882 */ /* 0x000fc60000000000 */
[-C--:B0-----:R-:W-:Y:S01]  /*64d0*/  FMUL.FTZ R15, R14, R3.reuse ;  /* 0x000000030e0f7220 */ /* 0x081fe20000410000 */
[----:B------:R-:W-:-:S03]  /*64e0*/  FMUL.FTZ R14, R8, R3 ;  /* 0x00000003080e7220 */ /* 0x000fc60000410000 */
        /* <DEDUP_REMOVED lines=9> */
[----:B0-----:R-:W-:Y:S01]  /*6580*/  FMNMX.FTZ R15, R27, R12, !PT ;  /* 0x0000000c1b0f7209 */ /* 0x001fe20007810000 */
[-CC-:B------:R-:W-:Y:S01]  /*6590*/  FFMA.FTZ R9, R24, R3.reuse, -R14.reuse ;  /* 0x0000000318097223 */ /* 0x180fe2000001080e */
[-CC-:B------:R-:W-:Y:S01]  /*65a0*/  FFMA.FTZ R150, R28, R3.reuse, -R14.reuse ;  /* 0x000000031c967223 */ /* 0x180fe2000001080e */
[--C-:B------:R-:W-:Y:S01]  /*65b0*/  FFMA.FTZ R19, R37, R3, -R14.reuse ;  /* 0x0000000325137223 */ /* 0x100fe2000001080e */
[----:B------:R-:W-:Y:S01]  /*65c0*/  FMNMX.FTZ R12, R30, R15, !PT ;  /* 0x0000000f1e0c7209 */ /* 0x000fe20007810000 */
[-CC-:B------:R-:W-:Y:S01]  /*65d0*/  FFMA.FTZ R21, R41, R3.reuse, -R14.reuse ;  /* 0x0000000329157223 */ /* 0x180fe2000001080e */
[----:B------:R-:W-:Y:S01]  /*65e0*/  MUFU.EX2 R15, R33 ;  /* 0x00000021000f7308 */ /* 0x000fe20000000800 */
        /* <DEDUP_REMOVED lines=15> */
[----:B------:R-:W-:Y:S01]  /*66e0*/  FFMA.FTZ R85, R85, R3, -R14 ;  /* 0x0000000355557223 */ /* 0x000fe2000001080e */
[----:B------:R-:W0:Y:S01]  /*66f0*/  MUFU.EX2 R9, R9 ;  /* 0x0000000900097308 */ /* 0x000e220000000800 */
[----:B------:R-:W-:-:S04]  /*6700*/  FMNMX.FTZ R17, R39, R12, !PT ;  /* 0x0000000c27117209 */ /* 0x000fc80007810000 */
[----:B------:R-:W-:-:S03]  /*6710*/  FMNMX.FTZ R12, R42, R17, !PT ;  /* 0x000000112a0c7209 */ /* 0x000fc60007810000 */
[----:B------:R-:W1:Y:S01]  /*6720*/  MUFU.EX2 R148, R148 ;  /* 0x0000009400947308 */ /* 0x000e620000000800 */
[----:B------:R-:W-:-:S04]  /*6730*/  FMNMX.FTZ R17, R43, R12, !PT ;  /* 0x0000000c2b117209 */ /* 0x000fc80007810000 */
[----:B------:R-:W-:-:S03]  /*6740*/  FMNMX.FTZ R12, R46, R17, !PT ;  /* 0x000000112e0c7209 */ /* 0x000fc60007810000 */
[----:B------:R-:W2:Y:S01]  /*6750*/  MUFU.EX2 R150, R150 ;  /* 0x0000009600967308 */ /* 0x000ea20000000800 */
[----:B------:R-:W-:Y:S01]  /*6760*/  FMNMX.FTZ R17, R47, R12, !PT ;  /* 0x0000000c2f117209 */ /* 0x000fe20007810000 */
[----:B0-----:R-:W-:-:S03]  /*6770*/  FFMA.FTZ R5, R6, R5, R9 ;  /* 0x0000000506057223 */ /* 0x001fc60000010009 */
[----:B------:R-:W-:-:S03]  /*6780*/  FMNMX.FTZ R12, R50, R17, !PT ;  /* 0x00000011320c7209 */ /* 0x000fc60007810000 */
[----:B------:R-:W0:Y:S01]  /*6790*/  MUFU.EX2 R13, R13 ;  /* 0x0000000d000d7308 */ /* 0x000e220000000800 */
[----:B------:R-:W-:Y:S01]  /*67a0*/  FMNMX.FTZ R17, R51, R12, !PT ;  /* 0x0000000c33117209 */ /* 0x000fe20007810000 */
[C---:B-1----:R-:W-:Y:S01]  /*67b0*/  FADD.FTZ R5, R148.reuse, R5 ;  /* 0x0000000594057221 */ /* 0x042fe20000010000 */
[----:B------:R-:W-:Y:S02]  /*67c0*/  F2FP.BF16.F32.PACK_AB R148, R148, R9 ;  /* 0x000000099494723e */ /* 0x000fe400000010ff */
[----:B------:R-:W-:-:S03]  /*67d0*/  FMNMX.FTZ R12, R54, R17, !PT ;  /* 0x00000011360c7209 */ /* 0x000fc60007810000 */
[----:B------:R-:W-:Y:S01]  /*67e0*/  MUFU.EX2 R17, R45 ;  /* 0x0000002d00117308 */ /* 0x000fe20000000800 */
[----:B------:R-:W-:Y:S01]  /*67f0*/  FMNMX.FTZ R23, R55, R12, !PT ;  /* 0x0000000c37177209 */ /* 0x000fe20007810000 */
[----:B------:R-:W-:Y:S02]  /*6800*/  WARPGROUP.DEPBAR.LE gsb0, 0x0 ;  /* 0x00008000000079c5 */ /* 0x000fe40000010000 */
[----:B------:R-:W-:Y:S01]  /*6810*/  WARPGROUP.ARRIVE ;  /* 0x00000000000079c5 */ /* 0x000fe20000000000 */
[----:B------:R-:W-:Y:S01]  /*6820*/  FMNMX.FTZ R12, R58, R23, !PT ;  /* 0x000000173a0c7209 */ /* 0x000fe20007810000 */
[-CC-:B------:R-:W-:Y:S01]  /*6830*/  FFMA.FTZ R140, R40, R3.reuse, -R14.reuse ;  /* 0x00000003288c7223 */ /* 0x180fe2000001080e */
[----:B------:R-:W-:Y:S01]  /*6840*/  FFMA.FTZ R142, R44, R3, -R14 ;  /* 0x000000032c8e7223 */ /* 0x000fe2000001080e */
[----:B------:R-:W-:Y:S01]  /*6850*/  MUFU.EX2 R144, R144 ;  /* 0x0000009000907308 */ /* 0x000fe20000000800 */
[----:B------:R-:W-:Y:S01]  /*6860*/  FMNMX.FTZ R23, R59, R12, !PT ;  /* 0x0000000c3b177209 */ /* 0x000fe20007810000 */
[----:B------:R-:W-:Y:S01]  /*6870*/  HGMMA.64x64x16.F32.BF16 R88, R136, gdesc[UR12].tnspB, R88, gsb0 ;  /* 0x40e0000c88587df0 */ /* 0x000fe20008001858 */
[----:B------:R-:W-:Y:S01]  /*6880*/  UIADD3 UR14, UR10, 0x200, URZ ;  /* 0x000002000a0e7890 */ /* 0x000fe2000fffe03f */
[----:B------:R-:W-:Y:S01]  /*6890*/  UMOV UR15, 0x40000040 ;  /* 0x40000040000f7882 */ /* 0x000fe20000000000 */
[----:B------:R-:W-:-:S03]  /*68a0*/  FMNMX.FTZ R12, R62, R23, !PT ;  /* 0x000000173e0c7209 */ /* 0x000fc60007810000 */
[----:B------:R1:W-:Y:S01]  /*68b0*/  MUFU.EX2 R23, R49 ;  /* 0x0000003100177308 */ /* 0x0003e20000000800 */
[----:B------:R-:W-:-:S04]  /*68c0*/  FMNMX.FTZ R25, R63, R12, !PT ;  /* 0x0000000c3f197209 */ /* 0x000fc80007810000 */
[----:B------:R-:W-:-:S03]  /*68d0*/  FMNMX.FTZ R12, R66, R25, !PT ;  /* 0x00000019420c7209 */ /* 0x000fc60007810000 */
[----:B------:R-:W-:Y:S01]  /*68e0*/  MUFU.EX2 R146, R146 ;  /* 0x0000009200927308 */ /* 0x000fe20000000800 */
[----:B-1----:R-:W-:Y:S01]  /*68f0*/  FFMA.FTZ R49, R77, R3, -R14 ;  /* 0x000000034d317223 */ /* 0x002fe2000001080e */
        /* <DEDUP_REMOVED lines=14> */
[----:B------:R-:W-:Y:S02]  /*69e0*/  MUFU.EX2 R142, R142 ;  /* 0x0000008e008e7308 */ /* 0x000fe40000000800 */
[----:B------:R-:W-:-:S05]  /*69f0*/  FMNMX.FTZ R12, R87, R12, !PT ;  /* 0x0000000c570c7209 */ /* 0x000fca0007810000 */
[----:B------:R-:W3:Y:S01]  /*6a00*/  SHFL.BFLY PT, R45, R12, 0x2, 0x1f ;  /* 0x0c401f000c2d7f89 */ /* 0x000ee200000e0000 */
[----:B------:R-:W-:Y:S08]  /*6a10*/  MUFU.EX2 R29, R29 ;  /* 0x0000001d001d7308 */ /* 0x000ff00000000800 */
[----:B------:R-:W-:Y:S01]  /*6a20*/  MUFU.EX2 R33, R61 ;  /* 0x0000003d00217308 */ /* 0x000fe20000000800 */
[----:B------:R-:W-:-:S02]  /*6a30*/  WARPGROUP.DEPBAR.LE gsb0, 0x0 ;  /* 0x00008000000079c5 */ /* 0x000fc40000010000 */
[----:B------:R-:W-:Y:S01]  /*6a40*/  WARPGROUP.ARRIVE ;  /* 0x00000000000079c5 */ /* 0x000fe20000000000 */
[-CC-:B------:R-:W-:Y:S01]  /*6a50*/  FFMA.FTZ R136, R48, R3.reuse, -R14.reuse ;  /* 0x0000000330887223 */ /* 0x180fe2000001080e */
[----:B------:R-:W-:-:S03]  /*6a60*/  FFMA.FTZ R138, R52, R3, -R14 ;  /* 0x00000003348a7223 */ /* 0x000fc6000001080e */
[----:B------:R-:W-:Y:S01]  /*6a70*/  MUFU.EX2 R18, R18 ;  /* 0x0000001200127308 */ /* 0x000fe20000000800 */
[----:B---3--:R-:W-:Y:S01]  /*6a80*/  FMNMX.FTZ R32, R12, R45, !PT ;  /* 0x0000002d0c207209 */ /* 0x008fe20007810000 */
[----:B------:R-:W-:Y:S01]  /*6a90*/  HGMMA.64x64x16.F32.BF16 R88, R132, gdesc[UR12].tnspB, R88, gsb0 ;  /* 0x40e0000c84587df0 */ /* 0x000fe20008001858 */
[----:B------:R-:W-:Y:S01]  /*6aa0*/  UIADD3 UR14, UR10, 0x280, URZ ;  /* 0x000002800a0e7890 */ /* 0x000fe2000fffe03f */
[----:B------:R-:W-:Y:S01]  /*6ab0*/  FFMA.FTZ R45, R73, R3, -R14 ;  /* 0x00000003492d7223 */ /* 0x000fe2000001080e */
[----:B------:R-:W-:Y:S01]  /*6ac0*/  UMOV UR15, 0x40000040 ;  /* 0x40000040000f7882 */ /* 0x000fe20000000000 */
[----:B-1----:R-:W1:Y:S02]  /*6ad0*/  SHFL.BFLY PT, R57, R32, 0x1, 0x1f ;  /* 0x0c201f0020397f89 */ /* 0x002e6400000e0000 */
[----:B------:R-:W-:Y:S08]  /*6ae0*/  MUFU.EX2 R136, R136 ;  /* 0x0000008800887308 */ /* 0x000ff00000000800 */
[----:B------:R-:W-:Y:S08]  /*6af0*/  MUFU.EX2 R138, R138 ;  /* 0x0000008a008a7308 */ /* 0x000ff00000000800 */
[----:B------:R-:W-:Y:S01]  /*6b00*/  MUFU.EX2 R37, R37 ;  /* 0x0000002500257308 */ /* 0x000fe20000000800 */
[----:B-1----:R-:W-:-:S07]  /*6b10*/  FMNMX.FTZ R12, R32, R57, !PT ;  /* 0x00000039200c7209 */ /* 0x002fce0007810000 */
[----:B------:R-:W-:Y:S01]  /*6b20*/  MUFU.EX2 R20, R20 ;  /* 0x0000001400147308 */ /* 0x000fe20000000800 */
[----:B------:R-:W-:-:S04]  /*6b30*/  FMUL.FTZ R36, R12, R3 ;  /* 0x000000030c247220 */ /* 0x000fc80000410000 */
[-CC-:B------:R-:W-:Y:S01]  /*6b40*/  FFMA.FTZ R149, R27, R3.reuse, -R36.reuse ;  /* 0x000000031b957223 */ /* 0x180fe20000010824 */
[----:B------:R-:W-:Y:S02]  /*6b50*/  IMAD.U32 R27, RZ, RZ, UR4 ;  /* 0x00000004ff1b7e24 */ /* 0x000fe4000f8e00ff */
[-CC-:B------:R-:W-:Y:S01]  /*6b60*/  FFMA.FTZ R151, R30, R3.reuse, -R36.reuse ;  /* 0x000000031e977223 */ /* 0x180fe20000010824 */
[-CC-:B------:R-:W-:Y:S01]  /*6b70*/  FFMA.FTZ R145, R34, R3.reuse, -R36.reuse ;  /* 0x0000000322917223 */ /* 0x180fe20000010824 */
[-CC-:B------:R-:W-:Y:S01]  /*6b80*/  FFMA.FTZ R30, R35, R3.reuse, -R36.reuse ;  /* 0x00000003231e7223 */ /* 0x180fe20000010824 */
[-CC-:B------:R-:W-:Y:S01]  /*6b90*/  FFMA.FTZ R147, R38, R3.reuse, -R36.reuse ;  /* 0x0000000326937223 */ /* 0x180fe20000010824 */
[----:B------:R-:W-:Y:S01]  /*6ba0*/  @!P1 LEA R27, R27, UR39, 0x3 ;  /* 0x000000271b1b9c11 */ /* 0x000fe2000f8e18ff */
[----:B------:R-:W-:Y:S01]  /*6bb0*/  MUFU.EX2 R149, R149 ;  /* 0x0000009500957308 */ /* 0x000fe20000000800 */
[-CC-:B------:R-:W-:Y:S01]  /*6bc0*/  FFMA.FTZ R34, R39, R3.reuse, -R36.reuse ;  /* 0x0000000327227223 */ /* 0x180fe20000010824 */
[----:B------:R-:W-:Y:S01]  /*6bd0*/  FFMA.FTZ R137, R50, R3, -R36 ;  /* 0x0000000332897223 */ /* 0x000fe20000010824 */
[----:B--2---:R-:W-:Y:S01]  /*6be0*/  FADD.FTZ R50, R150, R5 ;  /* 0x0000000596327221 */ /* 0x004fe20000010000 */
[----:B------:R-:W-:-:S02]  /*6bf0*/  @!P1 VIADD R27, R27, 0x16840 ;  /* 0x000168401b1b9836 */ /* 0x000fc40000000000 */
[-CC-:B------:R-:W-:Y:S01]  /*6c00*/  FFMA.FTZ R141, R42, R3.reuse, -R36.reuse ;  /* 0x000000032a8d7223 */ /* 0x180fe20000010824 */
[-CC-:B------:R-:W-:Y:S01]  /*6c10*/  FFMA.FTZ R38, R43, R3.reuse, -R36.reuse ;  /* 0x000000032b267223 */ /* 0x180fe20000010824 */
[-CC-:B------:R-:W-:Y:S01]  /*6c20*/  FFMA.FTZ R143, R46, R3.reuse, -R36.reuse ;  /* 0x000000032e8f7223 */ /* 0x180fe20000010824 */
[----:B------:R-:W-:Y:S01]  /*6c30*/  MUFU.EX2 R151, R151 ;  /* 0x0000009700977308 */ /* 0x000fe20000000800 */
[----:B------:R-:W-:Y:S01]  /*6c40*/  @!P1 PRMT R27, RZ, 0x654, R27 ;  /* 0x00000654ff1b9816 */ /* 0x000fe2000000001b */
        /* <DEDUP_REMOVED lines=11> */
[----:B------:R-:W-:Y:S01]  /*6d00*/  FFMA.FTZ R86, R86, R3, -R36 ;  /* 0x0000000356567223 */ /* 0x000fe20000010824 */
[----:B0-----:R-:W-:-:S02]  /*6d10*/  F2FP.BF16.F32.PACK_AB R150, R13, R150 ;  /* 0x000000960d96723e */ /* 0x001fc400000010ff */
[----:B------:R-:W-:Y:S08]  /*6d20*/  MUFU.EX2 R30, R30 ;  /* 0x0000001e001e7308 */ /* 0x000ff00000000800 */
[----:B------:R-:W-:Y:S01]  /*6d30*/  MUFU.EX2 R147, R147 ;  /* 0x0000009300937308 */ /* 0x000fe20000000800 */
[----:B------:R-:W-:Y:S02]  /*6d40*/  WARPGROUP.DEPBAR.LE gsb0, 0x0 ;  /* 0x00008000000079c5 */ /* 0x000fe40000010000 */
[----:B------:R-:W-:Y:S01]  /*6d50*/  WARPGROUP.ARRIVE ;  /* 0x00000000000079c5 */ /* 0x000fe20000000000 */
[-CC-:B------:R-:W-:Y:S01]  /*6d60*/  FFMA.FTZ R132, R56, R3.reuse, -R14.reuse ;  /* 0x0000000338847223 */ /* 0x180fe2000001080e */
[----:B------:R-:W-:Y:S01]  /*6d70*/  FFMA.FTZ R134, R60, R3, -R14 ;  /* 0x000000033c867223 */ /* 0x000fe2000001080e */
[----:B------:R-:W-:-:S02]  /*6d80*/  FADD.FTZ R14, -R12, R7 ;  /* 0x000000070c0e7221 */ /* 0x000fc40000010100 */
        /* <DEDUP_REMOVED lines=9> */
[----:B------:R-:W-:Y:S01]  /*6e20*/  MUFU.EX2 R141, R141 ;  /* 0x0000008d008d7308 */ /* 0x000fe20000000800 */
[----:B------:R-:W-:-:S07]  /*6e30*/  FFMA.FTZ R135, R62, R3, -R36 ;  /* 0x000000033e877223 */ /* 0x000fce0000010824 */
[----:B------:R-:W-:Y:S08]  /*6e40*/  MUFU.EX2 R57, R57 ;  /* 0x0000003900397308 */ /* 0x000ff00000000800 */
[----:B------:R-:W0:Y:S08]  /*6e50*/  MUFU.EX2 R14, R14 ;  /* 0x0000000e000e7308 */ /* 0x000e300000000800 */
        /* <DEDUP_REMOVED lines=21> */
[----:B--2---:R-:W-:-:S03]  /*6fb0*/  F2FP.BF16.F32.PACK_AB R141, R38, R141 ;  /* 0x0000008d268d723e */ /* 0x004fc600000010ff */
[----:B------:R-:W-:Y:S01]  /*6fc0*/  FADD.FTZ R52, R38, R5 ;  /* 0x0000000526347221 */ /* 0x000fe20000010000 */
[----:B------:R-:W-:Y:S02]  /*6fd0*/  WARPGROUP.DEPBAR.LE gsb0, 0x0 ;  /* 0x00008000000079c5 */ /* 0x000fe40000010000 */
[----:B------:R-:W-:Y:S01]  /*6fe0*/  WARPGROUP.ARRIVE ;  /* 0x00000000000079c5 */ /* 0x000fe20000000000 */
[----:B------:R-:W2:Y:S01]  /*6ff0*/  MUFU.EX2 R139, R139 ;  /* 0x0000008b008b7308 */ /* 0x000ea20000000800 */
[----:B0-----:R-:W-:Y:S01]  /*7000*/  FADD.FTZ R5, R143, R52 ;  /* 0x000000348f057221 */ /* 0x001fe20000010000 */
[-CC-:B------:R-:W-:Y:S01]  /*7010*/  FFMA.FTZ R129, R66, R3.reuse, -R36.reuse ;  /* 0x0000000342817223 */ /* 0x180fe20000010824 */
[----:B------:R-:W-:Y:S01]  /*7020*/  FFMA.FTZ R131, R70, R3, -R36 ;  /* 0x0000000346837223 */ /* 0x000fe20000010824 */
[C---:B-1----:R-:W-:Y:S01]  /*7030*/  F2FP.BF16.F32.PACK_AB R143, R40.reuse, R143 ;  /* 0x0000008f288f723e */ /* 0x042fe200000010ff */
[----:B------:R-:W-:Y:S01]  /*7040*/  HGMMA.64x64x16.F32.BF16 R88, R124, gdesc[UR12].tnspB, R88, gsb0 ;  /* 0x40e0000c7c587df0 */ /* 0x000fe20008001858 */
[----:B------:R-:W-:Y:S01]  /*7050*/  FADD.FTZ R52, R40, R5 ;  /* 0x0000000528347221 */ /* 0x000fe20000010000 */
[----:B------:R-:W-:Y:S01]  /*7060*/  F2FP.BF16.F32.PACK_AB R128, R37, R18 ;  /* 0x000000122580723e */ /* 0x000fe200000010ff */
[----:B------:R-:W0:Y:S02]  /*7070*/  MUFU.EX2 R44, R44 ;  /* 0x0000002c002c7308 */ /* 0x000e240000000800 */
[----:B---3--:R-:W-:Y:S01]  /*7080*/  FADD.FTZ R5, R137, R52 ;  /* 0x0000003489057221 */ /* 0x008fe20000010000 */
[----:B----4-:R-:W-:-:S03]  /*7090*/  F2FP.BF16.F32.PACK_AB R137, R42, R137 ;  /* 0x000000892a89723e */ /* 0x010fc600000010ff */
[----:B------:R-:W-:Y:S02]  /*70a0*/  FADD.FTZ R52, R42, R5 ;  /* 0x000000052a347221 */ /* 0x000fe40000010000 */
[----:B------:R-:W-:Y:S02]  /*70b0*/  MUFU.EX2 R132, R132 ;  /* 0x0000008400847308 */ /* 0x000fe40000000800 */
[----:B--2---:R-:W-:-:S06]  /*70c0*/  FADD.FTZ R5, R139, R52 ;  /* 0x000000348b057221 */ /* 0x004fcc0000010000 */
[----:B------:R-:W1:Y:S01]  /*70d0*/  MUFU.EX2 R133, R133 ;  /* 0x0000008500857308 */ /* 0x000e620000000800 */
[C---:B0-----:R-:W-:Y:S01]  /*70e0*/  FADD.FTZ R14, R44.reuse, R5 ;  /* 0x000000052c0e7221 */ /* 0x041fe20000010000 */
[----:B------:R-:W-:-:S06]  /*70f0*/  F2FP.BF16.F32.PACK_AB R139, R44, R139 ;  /* 0x0000008b2c8b723e */ /* 0x000fcc00000010ff */
[----:B------:R-:W0:Y:S08]  /*7100*/  MUFU.EX2 R46, R46 ;  /* 0x0000002e002e7308 */ /* 0x000e300000000800 */
[----:B------:R-:W-:Y:S01]  /*7110*/  MUFU.EX2 R134, R134 ;  /* 0x0000008600867308 */ /* 0x000fe20000000800 */
[----:B-1----:R-:W-:-:S07]  /*7120*/  FADD.FTZ R5, R133, R14 ;  /* 0x0000000e85057221 */ /* 0x002fce0000010000 */
[----:B------:R-:W1:Y:S01]  /*7130*/  MUFU.EX2 R135, R135 ;  /* 0x0000008700877308 */ /* 0x000e620000000800 */
[C---:B0-----:R-:W-:Y:S01]  /*7140*/  FADD.FTZ R14, R46.reuse, R5 ;  /* 0x000000052e0e7221 */ /* 0x041fe20000010000 */
[----:B------:R-:W-:-:S06]  /*7150*/  F2FP.BF16.F32.PACK_AB R133, R46, R133 ;  /* 0x000000852e85723e */ /* 0x000fcc00000010ff */
[----:B------:R-:W0:Y:S08]  /*7160*/  MUFU.EX2 R4, R4 ;  /* 0x0000000400047308 */ /* 0x000e300000000800 */
[----:B------:R-:W2:Y:S01]  /*7170*/  MUFU.EX2 R129, R129 ;  /* 0x0000008100817308 */ /* 0x000ea20000000800 */
[----:B-1----:R-:W-:-:S07]  /*7180*/  FADD.FTZ R5, R135, R14 ;  /* 0x0000000e87057221 */ /* 0x002fce0000010000 */
[----:B------:R-:W1:Y:S01]  /*7190*/  MUFU.EX2 R48, R48 ;  /* 0x0000003000307308 */ /* 0x000e620000000800 */
[C---:B0-----:R-:W-:Y:S01]  /*71a0*/  FADD.FTZ R14, R4.reuse, R5 ;  /* 0x00000005040e7221 */ /* 0x041fe20000010000 */
[----:B------:R-:W-:-:S06]  /*71b0*/  F2FP.BF16.F32.PACK_AB R135, R4, R135 ;  /* 0x000000870487723e */ /* 0x000fcc00000010ff */
[----:B------:R-:W0:Y:S01]  /*71c0*/  MUFU.EX2 R131, R131 ;  /* 0x0000008300837308 */ /* 0x000e220000000800 */
[----:B--2---:R-:W-:Y:S01]  /*71d0*/  FADD.FTZ R5, R129, R14 ;  /* 0x0000000e81057221 */ /* 0x004fe20000010000 */
[----:B------:R-:W-:Y:S02]  /*71e0*/  WARPGROUP.DEPBAR.LE gsb0, 0x0 ;  /* 0x00008000000079c5 */ /* 0x000fe40000010000 */
[----:B------:R-:W-:Y:S01]  /*71f0*/  WARPGROUP.ARRIVE ;  /* 0x00000000000079c5 */ /* 0x000fe20000000000 */
[----:B------:R-:W-:-:S03]  /*7200*/  FFMA.FTZ R125, R74, R3, -R36 ;  /* 0x000000034a7d7223 */ /* 0x000fc60000010824 */
[----:B------:R-:W2:Y:S01]  /*7210*/  MUFU.EX2 R41, R41 ;  /* 0x0000002900297308 */ /* 0x000ea20000000800 */
[C---:B-1----:R-:W-:Y:S01]  /*7220*/  FADD.FTZ R14, R48.reuse, R5 ;  /* 0x00000005300e7221 */ /* 0x042fe20000010000 */
[----:B------:R-:W-:Y:S01]  /*7230*/  F2FP.BF16.F32.PACK_AB R129, R48, R129 ;  /* 0x000000813081723e */ /* 0x000fe200000010ff */
[----:B------:R-:W-:Y:S05]  /*7240*/  HGMMA.64x64x16.F32.BF16 R88, R120, gdesc[UR8].tnspB, R88, gsb0 ;  /* 0x40e0000878587df0 */ /* 0x000fea0008001858 */
[----:B------:R-:W-:Y:S01]  /*7250*/  MUFU.EX2 R22, R22 ;  /* 0x0000001600167308 */ /* 0x000fe20000000800 */
[----:B0-----:R-:W-:-:S07]  /*7260*/  FADD.FTZ R5, R131, R14 ;  /* 0x0000000e83057221 */ /* 0x001fce0000010000 */
[----:B------:R-:W-:Y:S01]  /*7270*/  MUFU.EX2 R125, R125 ;  /* 0x0000007d007d7308 */ /* 0x000fe20000000800 */
[----:B--2---:R-:W-:-:S07]  /*7280*/  F2FP.BF16.F32.PACK_AB R130, R41, R20 ;  /* 0x000000142982723e */ /* 0x004fce00000010ff */
[----:B------:R-:W0:Y:S08]  /*7290*/  MUFU.EX2 R45, R45 ;  /* 0x0000002d002d7308 */ /* 0x000e300000000800 */
[----:B------:R-:W-:Y:S08]  /*72a0*/  MUFU.EX2 R75, R75 ;  /* 0x0000004b004b7308 */ /* 0x000ff00000000800 */
[----:B------:R-:W-:Y:S01]  /*72b0*/  MUFU.EX2 R24, R24 ;  /* 0x0000001800187308 */ /* 0x000fe20000000800 */
[----:B0-----:R-:W-:-:S07]  /*72c0*/  F2FP.BF16.F32.PACK_AB R124, R45, R22 ;  /* 0x000000162d7c723e */ /* 0x001fce00000010ff */
[----:B------:R-:W-:Y:S08]  /*72d0*/  MUFU.EX2 R127, R78 ;  /* 0x0000004e007f7308 */ /* 0x000ff00000000800 */
[----:B------:R-:W0:Y:S08]  /*72e0*/  MUFU.EX2 R49, R49 ;  /* 0x0000003100317308 */ /* 0x000e300000000800 */
[----:B------:R-:W-:Y:S08]  /*72f0*/  MUFU.EX2 R79, R79 ;  /* 0x0000004f004f7308 */ /* 0x000ff00000000800 */
[----:B------:R-:W-:Y:S01]  /*7300*/  MUFU.EX2 R28, R28 ;  /* 0x0000001c001c7308 */ /* 0x000fe20000000800 */
[----:B0-----:R-:W-:-:S07]  /*7310*/  F2FP.BF16.F32.PACK_AB R126, R49, R24 ;  /* 0x00000018317e723e */ /* 0x001fce00000010ff */
[----:B------:R-:W0:Y:S01]  /*7320*/  MUFU.EX2 R53, R53 ;  /* 0x0000003500357308 */ /* 0x000e220000000800 */
[----:B------:R-:W-:Y:S02]  /*7330*/  WARPGROUP.DEPBAR.LE gsb0, 0x0 ;  /* 0x00008000000079c5 */ /* 0x000fe40000010000 */
        /* <DEDUP_REMOVED lines=8> */
[----:B------:R-:W-:Y:S01]  /*73c0*/  FMUL.FTZ R97, R97, R6 ;  /* 0x0000000661617220 */ /* 0x000fe20000410000 */
[----:B--2---:R-:W-:Y:S01]  /*73d0*/  IMAD.U32 R27, RZ, RZ, UR6 ;  /* 0x00000006ff1b7e24 */ /* 0x004fe2000f8e00ff */
[----:B------:R-:W-:Y:S01]  /*73e0*/  MUFU.EX2 R83, R83 ;  /* 0x0000005300537308 */ /* 0x000fe20000000800 */
[----:B------:R-:W-:Y:S01]  /*73f0*/  UMOV UR6, UR4 ;  /* 0x0000000400067c82 */ /* 0x000fe20008000000 */
[----:B0-----:R-:W-:Y:S01]  /*7400*/  F2FP.BF16.F32.PACK_AB R120, R53, R28 ;  /* 0x0000001c3578723e */ /* 0x001fe200000010ff */
[-C--:B------:R-:W-:Y:S01]  /*7410*/  FMUL.FTZ R100, R100, R6.reuse ;  /* 0x0000000664647220 */ /* 0x080fe20000410000 */
[----:B------:R-:W-:Y:S01]  /*7420*/  @!P1 LEA R27, R27, UR39, 0x3 ;  /* 0x000000271b1b9c11 */ /* 0x000fe2000f8e18ff */
[-C--:B------:R-:W-:Y:S01]  /*7430*/  FMUL.FTZ R101, R101, R6.reuse ;  /* 0x0000000665657220 */ /* 0x080fe20000410000 */
[-C--:B------:R-:W-:Y:S01]  /*7440*/  FMUL.FTZ R104, R104, R6.reuse ;  /* 0x0000000668687220 */ /* 0x080fe20000410000 */
[----:B------:R-:W-:Y:S01]  /*7450*/  FMUL.FTZ R105, R105, R6 ;  /* 0x0000000669697220 */ /* 0x000fe20000410000 */
[----:B------:R-:W-:Y:S01]  /*7460*/  MUFU.EX2 R32, R84 ;  /* 0x0000005400207308 */ /* 0x000fe20000000800 */
[----:B------:R-:W-:-:S02]  /*7470*/  @!P1 VIADD R27, R27, 0x16860 ;  /* 0x000168601b1b9836 */ /* 0x000fc40000000000 */
[-C--:B------:R-:W-:Y:S01]  /*7480*/  FMUL.FTZ R108, R108, R6.reuse ;  /* 0x000000066c6c7220 */ /* 0x080fe20000410000 */
[-C--:B------:R-:W-:Y:S01]  /*7490*/  FMUL.FTZ R109, R109, R6.reuse ;  /* 0x000000066d6d7220 */ /* 0x080fe20000410000 */
[-C--:B------:R-:W-:Y:S01]  /*74a0*/  FMUL.FTZ R112, R112, R6.reuse ;  /* 0x0000000670707220 */ /* 0x080fe20000410000 */
[-C--:B------:R-:W-:Y:S01]  /*74b0*/  FMUL.FTZ R113, R113, R6.reuse ;  /* 0x0000000671717220 */ /* 0x080fe20000410000 */
[----:B------:R-:W-:Y:S01]  /*74c0*/  @!P1 PRMT R31, RZ, 0x654, R27 ;  /* 0x00000654ff1f9816 */ /* 0x000fe2000000001b */
[----:B------:R-:W-:Y:S01]  /*74d0*/  FADD.FTZ R27, R13, R50 ;  /* 0x000000320d1b7221 */ /* 0x000fe20000010000 */
[----:B------:R-:W-:Y:S01]  /*74e0*/  MUFU.EX2 R123, R86 ;  /* 0x00000056007b7308 */ /* 0x000fe20000000800 */
[----:B------:R-:W-:Y:S01]  /*74f0*/  FMUL.FTZ R116, R116, R6 ;  /* 0x0000000674747220 */ /* 0x000fe20000410000 */
[----:B------:R1:W-:Y:S01]  /*7500*/  @!P1 SYNCS.ARRIVE.TRANS64.RED.A1T0 RZ, [R31+URZ], RZ ;  /* 0x000000ff1fff99a7 */ /* 0x0003e2000810043f */
[----:B------:R-:W-:Y:S01]  /*7510*/  FADD.FTZ R50, R144, R27 ;  /* 0x0000001b90327221 */ /* 0x000fe20000010000 */
[----:B------:R-:W-:Y:S01]  /*7520*/  F2FP.BF16.F32.PACK_AB R144, R15, R144 ;  /* 0x000000900f90723e */ /* 0x000fe200000010ff */
[----:B------:R-:W-:Y:S01]  /*7530*/  FMUL.FTZ R117, R117, R6 ;  /* 0x0000000675757220 */ /* 0x000fe20000410000 */
[----:B------:R-:W-:Y:S01]  /*7540*/  FMUL.FTZ R90, R90, R57 ;  /* 0x000000395a5a7220 */ /* 0x000fe20000410000 */
[----:B------:R-:W-:Y:S01]  /*7550*/  FADD.FTZ R27, R15, R50 ;  /* 0x000000320f1b7221 */ /* 0x000fe20000010000 */
[-CC-:B------:R-:W-:Y:S01]  /*7560*/  FFMA.FTZ R50, R71, R3.reuse, -R36.reuse ;  /* 0x0000000347327223 */ /* 0x180fe20000010824 */
[----:B------:R-:W-:Y:S01]  /*7570*/  FFMA.FTZ R36, R87, R3, -R36 ;  /* 0x0000000357247223 */ /* 0x000fe20000010824 */
[----:B------:R-:W0:Y:S01]  /*7580*/  MUFU.EX2 R7, R85 ;  /* 0x0000005500077308 */ /* 0x000e220000000800 */
[----:B------:R-:W-:Y:S01]  /*7590*/  FADD.FTZ R54, R146, R27 ;  /* 0x0000001b92367221 */ /* 0x000fe20000010000 */
[----:B------:R-:W-:Y:S01]  /*75a0*/  F2FP.BF16.F32.PACK_AB R146, R19, R146 ;  /* 0x000000921392723e */ /* 0x000fe200000010ff */
[-C--:B------:R-:W-:Y:S01]  /*75b0*/  FMUL.FTZ R91, R91, R57.reuse ;  /* 0x000000395b5b7220 */ /* 0x080fe20000410000 */
        /* <DEDUP_REMOVED lines=14> */
[----:B0-----:R-:W-:Y:S01]  /*76a0*/  F2FP.BF16.F32.PACK_AB R122, R7, R32 ;  /* 0x00000020077a723e */ /* 0x001fe200000010ff */
[-C--:B------:R-:W-:Y:S01]  /*76b0*/  FMUL.FTZ R107, R107, R57.reuse ;  /* 0x000000396b6b7220 */ /* 0x080fe20000410000 */
[C---:B------:R-:W-:Y:S01]  /*76c0*/  F2FP.BF16.F32.PACK_AB R142, R17.reuse, R142 ;  /* 0x0000008e118e723e */ /* 0x040fe200000010ff */
[----:B------:R-:W-:Y:S01]  /*76d0*/  FADD.FTZ R27, R17, R54 ;  /* 0x00000036111b7221 */ /* 0x000fe20000010000 */
[-C--:B------:R-:W-:Y:S01]  /*76e0*/  FMUL.FTZ R110, R110, R57.reuse ;  /* 0x000000396e6e7220 */ /* 0x080fe20000410000 */
[-C--:B------:R-:W-:Y:S01]  /*76f0*/  FMUL.FTZ R111, R111, R57.reuse ;  /* 0x000000396f6f7220 */ /* 0x080fe20000410000 */
[-C--:B------:R-:W-:Y:S01]  /*7700*/  FMUL.FTZ R114, R114, R57.reuse ;  /* 0x0000003972727220 */ /* 0x080fe20000410000 */
[----:B------:R-:W-:Y:S01]  /*7710*/  FADD.FTZ R54, R136, R27 ;  /* 0x0000001b88367221 */ /* 0x000fe20000010000 */
[C---:B--2---:R-:W-:Y:S01]  /*7720*/  FADD.FTZ R14, R50.reuse, R5 ;  /* 0x00000005320e7221 */ /* 0x044fe20000010000 */
        /* <DEDUP_REMOVED lines=12> */
[----:B------:R-:W-:-:S02]  /*77f0*/  F2FP.BF16.F32.PACK_AB R125, R75, R125 ;  /* 0x0000007d4b7d723e */ /* 0x000fc400000010ff */
[----:B------:R-:W-:Y:S01]  /*7800*/  FADD.FTZ R26, R132, R9 ;  /* 0x00000009841a7221 */ /* 0x000fe20000010000 */
[----:B------:R-:W-:Y:S01]  /*7810*/  FADD.FTZ R14, R79, R14 ;  /* 0x0000000e4f0e7221 */ /* 0x000fe20000010000 */
[C---:B------:R-:W-:Y:S02]  /*7820*/  F2FP.BF16.F32.PACK_AB R132, R25.reuse, R132 ;  /* 0x000000841984723e */ /* 0x040fe400000010ff */
        /* <DEDUP_REMOVED lines=10> */
[----:B---3--:R-:W-:-:S03]  /*78d0*/  F2FP.BF16.F32.PACK_AB R123, R36, R123 ;  /* 0x0000007b247b723e */ /* 0x008fc600000010ff */
[----:B------:R-:W-:-:S04]  /*78e0*/  FADD.FTZ R9, R37, R26 ;  /* 0x0000001a25097221 */ /* 0x000fc80000010000 */
[----:B------:R-:W-:-:S04]  /*78f0*/  FADD.FTZ R26, R20, R9 ;  /* 0x00000009141a7221 */ /* 0x000fc80000010000 */
[----:B------:R-:W-:-:S04]  /*7900*/  FADD.FTZ R9, R41, R26 ;  /* 0x0000001a29097221 */ /* 0x000fc80000010000 */
[----:B------:R-:W-:Y:S01]  /*7910*/  FADD.FTZ R26, R22, R9 ;  /* 0x00000009161a7221 */ /* 0x000fe20000010000 */
[----:B------:R-:W-:-:S03]  /*7920*/  IMAD.MOV.U32 R9, RZ, RZ, R8 ;  /* 0x000000ffff097224 */ /* 0x000fc600078e0008 */
[----:B------:R-:W-:-:S04]  /*7930*/  FADD.FTZ R5, R45, R26 ;  /* 0x0000001a2d057221 */ /* 0x000fc80000010000 */
[----:B------:R-:W-:-:S04]  /*7940*/  FADD.FTZ R4, R24, R5 ;  /* 0x0000000518047221 */ /* 0x000fc80000010000 */
[----:B------:R-:W-:-:S04]  /*7950*/  FADD.FTZ R5, R49, R4 ;  /* 0x0000000431057221 */ /* 0x000fc80000010000 */
[----:B------:R-:W-:-:S04]  /*7960*/  FADD.FTZ R4, R28, R5 ;  /* 0x000000051c047221 */ /* 0x000fc80000010000 */
[----:B------:R-:W-:-:S04]  /*7970*/  FADD.FTZ R5, R53, R4 ;  /* 0x0000000435057221 */ /* 0x000fc80000010000 */
[----:B------:R-:W-:-:S04]  /*7980*/  FADD.FTZ R4, R32, R5 ;  /* 0x0000000520047221 */ /* 0x000fc80000010000 */
[----:B------:R-:W-:Y:S01]  /*7990*/  FADD.FTZ R5, R7, R4 ;  /* 0x0000000407057221 */ /* 0x000fe20000010000 */
[----:B------:R-:W-:Y:S01]  /*79a0*/  FADD.FTZ R4, R36, R14 ;  /* 0x0000000e24047221 */ /* 0x000fe20000010000 */
[----:B------:R-:W-:Y:S01]  /*79b0*/  IMAD.MOV.U32 R7, RZ, RZ, R12 ;  /* 0x000000ffff077224 */ /* 0x000fe200078e000c */
[----:B-1----:R-:W-:Y:S06]  /*79c0*/  @P2 BRA `(.L_x_1882) ;  /* 0xffffffe000f02947 */ /* 0x002fec000383ffff */
.L_x_1873:
[----:B------:R-:W-:Y:S06]  /*79d0*/  BAR.ARV 0x8, 0x200 ;  /* 0x0208000000007b1d */ /* 0x000fec0000002000 */
[----:B------:R-:W-:Y:S05]  /*79e0*/  @!P0 BRA `(.L_x_1883) ;  /* 0x0000000000048947 */ /* 0x000fea0003800000 */
[----:B------:R-:W-:Y:S01]  /*79f0*/  BPT.TRAP 0x1 ;  /* 0x000000040000795c */ /* 0x000fe20000300000 */
.L_x_1883:
[----:B------:R-:W-:Y:S01]  /*7a00*/  ULEA UR7, UR4, UR39, 0x3 ;  /* 0x0000002704077291 */ /* 0x000fe2000f8e183f */
[----:B------:R-:W-:-:S05]  /*7a10*/  IMAD.U32 R0, RZ, RZ, UR5 ;  /* 0x00000005ff007e24 */ /* 0x000fca000f8e00ff */
[----:B------:R-:W-:-:S04]  /*7a20*/  SHF.L.U32 R0, R0, 0x1f, RZ ;  /* 0x0000001f00007819 */ /* 0x000fc800000006ff */
[----:B------:R0:W1:Y:S01]  /*7a30*/  SYNCS.PHASECHK.TRANS64.TRYWAIT P2, [UR7+0x16850], R0 ;  /* 0x01685000ff0075a7 */ /* 0x0000620008040147 */
[----:B------:R-:W-:Y:S05]  /*7a40*/  @!P0 BRA `(.L_x_1884) ;  /* 0x0000000000048947 */ /* 0x000fea0003800000 */
[----:B------:R-:W-:Y:S01]  /*7a50*/  BPT.TRAP 0x1 ;  /* 0x000000040000795c */ /* 0x000fe20000300000 */
.L_x_1884:
[----:B-1----:R-:W-:Y:S05]  /*7a60*/  @P2 BRA `(.L_x_1885) ;  /* 0x0000000000082947 */ /* 0x002fea0003800000 */
[----:B------:R-:W1:Y:S02]  /*7a70*/  SYNCS.PHASECHK.TRANS64.TRYWAIT P0, [UR7+0x16850], R0 ;  /* 0x01685000ff0075a7 */ /* 0x000e640008000147 */
[----:B-1----:R-:W-:Y:S05]  /*7a80*/  @!P0 BRA `(.L_x_1886) ;  /* 0x00000050007c8947 */ /* 0x002fea0003800000 */
.L_x_1885:
        /* <DEDUP_REMOVED lines=19> */
[----:B------:R-:W-:Y:S02]  /*7bc0*/  IMAD.MOV.U32 R5, RZ, RZ, RZ ;  /* 0x000000ffff057224 */ /* 0x000fe400078e00ff */
[----:B-1----:R-:W-:Y:S01]  /*7bd0*/  FADD.FTZ R6, R7, R4 ;  /* 0x0000000407067221 */ /* 0x002fe20000010000 */
[----:B------:R-:W-:Y:S01]  /*7be0*/  IMAD.MOV.U32 R4, RZ, RZ, -0x800000 ;  /* 0xff800000ff047424 */ /* 0x000fe200078e00ff */
[----:B------:R-:W0:Y:S04]  /*7bf0*/  SHFL.BFLY PT, R7, R0, 0x1, 0x1f ;  /* 0x0c201f0000077f89 */ /* 0x000e2800000e0000 */
[----:B------:R-:W1:Y:S01]  /*7c00*/  SHFL.BFLY PT, R9, R6, 0x1, 0x1f ;  /* 0x0c201f0006097f89 */ /* 0x000e6200000e0000 */
[----:B0-----:R-:W-:Y:S01]  /*7c10*/  FADD.FTZ R14, R0, R7 ;  /* 0x00000007000e7221 */ /* 0x001fe20000010000 */
[----:B------:R-:W-:-:S02]  /*7c20*/  IMAD.MOV.U32 R0, RZ, RZ, -0x800000 ;  /* 0xff800000ff007424 */ /* 0x000fc400078e00ff */
[----:B-1----:R-:W-:Y:S02]  /*7c30*/  FADD.FTZ R15, R6, R9 ;  /* 0x00000009060f7221 */ /* 0x002fe40000010000 */
[----:B------:R-:W-:-:S03]  /*7c40*/  FSETP.NE.FTZ.AND P0, PT, R14, RZ, PT ;  /* 0x000000ff0e00720b */ /* 0x000fc60003f15000 */
[----:B------:R-:W-:-:S10]  /*7c50*/  FSETP.NE.FTZ.AND P2, PT, R15, RZ, PT ;  /* 0x000000ff0f00720b */ /* 0x000fd40003f55000 */
[----:B------:R-:W0:Y:S01]  /*7c60*/  @P0 MUFU.LG2 R9, R14 ;  /* 0x0000000e00090308 */ /* 0x000e220000000c00 */
[C---:B------:R-:W-:Y:S02]  /*7c70*/  @P0 FMUL.FTZ R7, R3.reuse, 0.69314718246459960938 ;  /* 0x3f31721803070820 */ /* 0x040fe40000410000 */
[----:B------:R-:W-:-:S05]  /*7c80*/  @P2 FMUL.FTZ R16, R3, 0.69314718246459960938 ;  /* 0x3f31721803102820 */ /* 0x000fca0000410000 */
        /* <DEDUP_REMOVED lines=80> */
.L_x_1856:
        /* <DEDUP_REMOVED lines=23> */
[----:B------:R-:W-:-:S03]  /*8300*/  ULDC.64 UR8, c[0x0][0xb38] ;  /* 0x0002ce0000087ab9 */ /* 0x000fc60000000a00 */
[----:B------:R-:W-:Y:S01]  /*8310*/  BAR.SYNC.DEFER_BLOCKING 0x1, 0x180 ;  /* 0x0046000000007b1d */ /* 0x000fe20000010000 */
[----:B0-----:R-:W-:Y:S01]  /*8320*/  ISETP.NE.AND P0, PT, R17, 0x1, PT ;  /* 0x000000011100780c */ /* 0x001fe20003f05270 */
[----:B------:R-:W-:Y:S01]  /*8330*/  UIMAD UR7, UR7, UR8, URZ ;  /* 0x00000008070772a4 */ /* 0x000fe2000f8e023f */
[CC--:B------:R-:W-:Y:S02]  /*8340*/  LEA.HI R22, R8.reuse, R21.reuse, RZ, 0x2 ;  /* 0x0000001508167211 */ /* 0x0c0fe400078f10ff */
[----:B------:R-:W-:-:S03]  /*8350*/  LEA.HI R8, R8, R21, RZ, 0x5 ;  /* 0x0000001508087211 */ /* 0x000fc600078f28ff */
[----:B------:R-:W3:Y:S01]  /*8360*/  LDC R19, c[0x0][0xc50] ;  /* 0x00031400ff137b82 */ /* 0x000ee20000000800 */
[--C-:B------:R-:W-:Y:S02]  /*8370*/  SHF.R.S32.HI R7, RZ, 0x2, R22.reuse ;  /* 0x00000002ff077819 */ /* 0x100fe40000011416 */
[----:B------:R-:W-:Y:S01]  /*8380*/  SHF.R.S32.HI R6, RZ, 0x1f, R22 ;  /* 0x0000001fff067819 */ /* 0x000fe20000011416 */
[----:B--2---:R-:W-:Y:S01]  /*8390*/  USHF.R.S32.HI UR10, URZ, 0x1f, UR12 ;  /* 0x0000001f3f0a7899 */ /* 0x004fe2000801140c */
[----:B------:R-:W-:Y:S02]  /*83a0*/  LOP3.LUT R22, R22, 0x7ffffffc, RZ, 0xc0, !PT ;  /* 0x7ffffffc16167812 */ /* 0x000fe400078ec0ff */
[----:B------:R-:W-:Y:S01]  /*83b0*/  LEA.HI R9, R6, R7, RZ, 0x3 ;  /* 0x0000000706097211 */ /* 0x000fe200078f18ff */
[----:B------:R-:W0:Y:S01]  /*83c0*/  LDC.64 R14, c[0x0][0xb40] ;  /* 0x0002d000ff0e7b82 */ /* 0x000e220000000a00 */
[----:B------:R-:W-:Y:S01]  /*83d0*/  LEA.HI R6, R3, R3, RZ, 0x1 ;  /* 0x0000000303067211 */ /* 0x000fe200078f08ff */
[----:B------:R-:W-:Y:S01]  /*83e0*/  IMAD.IADD R3, R2, 0x1, -R11 ;  /* 0x0000000102037824 */ /* 0x000fe200078e0a0b */
[----:B------:R-:W-:-:S03]  /*83f0*/  LOP3.LUT R10, R9, 0xfffffff8, RZ, 0xc0, !PT ;  /* 0xfffffff8090a7812 */ /* 0x000fc600078ec0ff */
[----:B------:R-:W-:Y:S01]  /*8400*/  IMAD R6, R6, -0x3, R5 ;  /* 0xfffffffd06067824 */ /* 0x000fe200078e0205 */
[----:B------:R-:W-:Y:S01]  /*8410*/  LEA.HI R5, R3, R3, RZ, 0x1 ;  /* 0x0000000303057211 */ /* 0x000fe200078f08ff */
[----:B------:R-:W-:Y:S01]  /*8420*/  IMAD.IADD R2, R7, 0x1, -R10 ;  /* 0x0000000107027824 */ /* 0x000fe200078e0a0a */
[----:B------:R-:W2:Y:S02]  /*8430*/  @P0 LDC R9, c[0x0][0xbec] ;  /* 0x0002fb00ff090b82 */ /* 0x000ea40000000800 */
[----:B------:R-:W-:Y:S02]  /*8440*/  LOP3.LUT R12, R5, 0x1ffffffe, RZ, 0xc0, !PT ;  /* 0x1ffffffe050c7812 */ /* 0x000fe400078ec0ff */
[----:B------:R-:W-:-:S03]  /*8450*/  SHF.R.S32.HI R5, RZ, 0x5, R8 ;  /* 0x00000005ff057819 */ /* 0x000fc60000011408 */
[----:B------:R-:W-:Y:S01]  /*8460*/  IMAD.IADD R12, R3, 0x1, -R12 ;  /* 0x00000001030c7824 */ /* 0x000fe200078e0a0c */
[----:B------:R-:W4:Y:S01]  /*8470*/  LDC.64 R10, c[0x0][0xbd8] ;  /* 0x0002f600ff0a7b82 */ /* 0x000f220000000a00 */
[----:B------:R-:W-:Y:S02]  /*8480*/  IMAD R5, R5, 0x10, R2 ;  /* 0x0000001005057824 */ /* 0x000fe400078e0202 */
[----:B------:R-:W-:Y:S02]  /*8490*/  IMAD.U32 R3, RZ, RZ, UR5 ;  /* 0x00000005ff037e24 */ /* 0x000fe4000f8e00ff */
[----:B------:R-:W-:Y:S02]  /*84a0*/  IMAD R5, R6, 0x40, R5 ;  /* 0x0000004006057824 */ /* 0x000fe400078e0205 */
[----:B------:R-:W-:Y:S01]  /*84b0*/  IMAD.U32 R2, RZ, RZ, UR4 ;  /* 0x00000004ff027e24 */ /* 0x000fe2000f8e00ff */
[----:B------:R-:W5:Y:S01]  /*84c0*/  @P0 LDC R13, c[0x0][0xbf0] ;  /* 0x0002fc00ff0d0b82 */ /* 0x000f620000000800 */
[----:B------:R-:W-:Y:S01]  /*84d0*/  IMAD.U32 R3, RZ, RZ, UR6 ;  /* 0x00000006ff037e24 */ /* 0x000fe2000f8e00ff */
[----:B------:R-:W-:Y:S01]  /*84e0*/  UIMAD.WIDE.U32 UR4, UR36, UR8, URZ ;  /* 0x00000008240472a5 */ /* 0x000fe2000f8e003f */
[----:B------:R-:W-:Y:S01]  /*84f0*/  IMAD R6, R12, 0x8, R5 ;  /* 0x000000080c067824 */ /* 0x000fe200078e0205 */
[----:B------:R-:W-:Y:S01]  /*8500*/  UIMAD UR6, UR36, UR9, UR7 ;  /* 0x00000009240672a4 */ /* 0x000fe2000f8e0207 */
[----:B0-----:R-:W-:-:S02]  /*8510*/  IMAD R12, R14, UR10, RZ ;  /* 0x0000000a0e0c7c24 */ /* 0x001fc4000f8e02ff */
[----:B---3--:R-:W-:Y:S01]  /*8520*/  IMAD R19, R19, R18, UR11 ;  /* 0x0000000b13137e24 */ /* 0x008fe2000f8e0212 */
[----:B------:R-:W0:Y:S01]  /*8530*/  @P0 LDC R23, c[0x0][0xbec] ;  /* 0x0002fb00ff170b82 */ /* 0x000e220000000800 */
[----:B------:R-:W-:Y:S02]  /*8540*/  UIADD3 UR6, UR5, UR6, URZ ;  /* 0x0000000605067290 */ /* 0x000fe4000fffe03f */
[----:B------:R-:W-:Y:S01]  /*8550*/  IMAD.U32 R7, RZ, RZ, UR5 ;  /* 0x00000005ff077e24 */ /* 0x000fe2000f8e00ff */
[----:B------:R-:W-:Y:S01]  /*8560*/  ULDC.64 UR8, c[0x0][0xb28] ;  /* 0x0002ca0000087ab9 */ /* 0x000fe20000000a00 */
[----:B-1----:R-:W-:Y:S02]  /*8570*/  IMAD R5, R16, 0xc0, R5 ;  /* 0x000000c010057824 */ /* 0x002fe400078e0205 */
[----:B------:R-:W-:Y:S01]  /*8580*/  IMAD.U32 R7, RZ, RZ, UR6 ;  /* 0x00000006ff077e24 */ /* 0x000fe2000f8e00ff */
[----:B------:R-:W1:Y:S01]  /*8590*/  @P0 LDC R20, c[0x0][0xbf0] ;  /* 0x0002fc00ff140b82 */ /* 0x000e620000000800 */
[C---:B----4-:R-:W-:Y:S01]  /*85a0*/  IMAD R8, R10.reuse, UR10, RZ ;  /* 0x0000000a0a087c24 */ /* 0x050fe2000f8e02ff */
[----:B------:R-:W-:Y:S01]  /*85b0*/  ULDC.64 UR6, c[0x0][0xb48] ;  /* 0x0002d20000067ab9 */ /* 0x000fe20000000a00 */
[----:B------:R-:W-:-:S04]  /*85c0*/  IMAD.WIDE.U32 R2, R10, UR12, R2 ;  /* 0x0000000c0a027c25 */ /* 0x000fc8000f8e0002 */
[----:B------:R-:W-:Y:S02]  /*85d0*/  IMAD R11, R11, UR12, R8 ;  /* 0x0000000c0b0b7c24 */ /* 0x000fe4000f8e0208 */
[----:B------:R-:W-:Y:S02]  /*85e0*/  IMAD R8, R16, 0xc0, R6 ;  /* 0x000000c010087824 */ /* 0x000fe400078e0206 */
[----:B------:R-:W-:Y:S01]  /*85f0*/  IMAD.U32 R6, RZ, RZ, UR4 ;  /* 0x00000004ff067e24 */ /* 0x000fe2000f8e00ff */
[----:B------:R-:W-:Y:S01]  /*8600*/  ULDC.64 UR4, c[0x0][0xbe0] ;  /* 0x0002f80000047ab9 */ /* 0x000fe20000000a00 */
[----:B--2---:R-:W-:-:S04]  /*8610*/  @P0 IMAD.HI.U32 R10, R8, R9, RZ ;  /* 0x00000009080a0227 */ /* 0x004fc800078e00ff */
[----:B------:R-:W-:Y:S01]  /*8620*/  IMAD.MOV.U32 R9, RZ, RZ, R8 ;  /* 0x000000ffff097224 */ /* 0x000fe200078e0008 */
[----:B-----5:R-:W-:Y:S01]  /*8630*/  @P0 SHF.R.U32.HI R9, RZ, R13, R10 ;  /* 0x0000000dff090219 */ /* 0x020fe2000001160a */
[----:B------:R-:W-:Y:S01]  /*8640*/  IMAD R13, R15, UR12, R12 ;  /* 0x0000000c0f0d7c24 */ /* 0x000fe2000f8e020c */
[----:B------:R-:W-:Y:S01]  /*8650*/  SHF.R.S32.HI R12, RZ, 0x1f, R19 ;  /* 0x0000001fff0c7819 */ /* 0x000fe20000011413 */
[----:B------:R-:W-:-:S04]  /*8660*/  IMAD.WIDE.U32 R6, R14, UR12, R6 ;  /* 0x0000000c0e067c25 */ /* 0x000fc8000f8e0006 */
[----:B------:R-:W-:Y:S02]  /*8670*/  IMAD.IADD R3, R3, 0x1, R11 ;  /* 0x0000000103037824 */ /* 0x000fe400078e020b */
[----:B0-----:R-:W-:-:S04]  /*8680*/  @P0 IMAD.HI.U32 R23, R8, R23, RZ ;  /* 0x0000001708170227 */ /* 0x001fc800078e00ff */
[----:B------:R-:W-:Y:S02]  /*8690*/  IMAD.IADD R7, R7, 0x1, R13 ;  /* 0x0000000107077824 */ /* 0x000fe400078e020d */
[----:B------:R-:W-:Y:S02]  /*86a0*/  IMAD R13, R12, UR6, RZ ;  /* 0x000000060c0d7c24 */ /* 0x000fe4000f8e02ff */
[----:B------:R-:W-:-:S04]  /*86b0*/  IMAD.WIDE.U32 R2, R19, UR4, R2 ;  /* 0x0000000413027c25 */ /* 0x000fc8000f8e0002 */
[----:B------:R-:W-:Y:S01]  /*86c0*/  IMAD.MOV.U32 R11, RZ, RZ, R8 ;  /* 0x000000ffff0b7224 */ /* 0x000fe200078e0008 */
[----:B-1----:R-:W-:Y:S01]  /*86d0*/  @P0 SHF.R.U32.HI R11, RZ, R20, R23 ;  /* 0x00000014ff0b0219 */ /* 0x002fe20000011617 */
        /* <DEDUP_REMOVED lines=39> */
[----:B------:R-:W-:Y:S01]  /*8950*/  VIADD R17, R5, 0x8 ;  /* 0x0000000805117836 */ /* 0x000fe20000000000 */
        /* <DEDUP_REMOVED lines=10> */
[----:B------:R-:W-:-:S03]  /*8a00*/  IMAD.IADD R19, R21, 0x1, -R22 ;  /* 0x0000000115137824 */ /* 0x000fc600078e0a16 */
[----:B------:R-:W1:Y:S01]  /*8a10*/  SHFL.IDX PT, R7, R9, 0x1, 0x1c1f ;  /* 0x003c1f0009077f89 */ /* 0x000e6200000e0000 */
[----:B------:R-:W-:Y:S02]  /*8a20*/  IMAD.SHL.U32 R19, R19, 0x2, RZ ;  /* 0x0000000213137824 */ /* 0x000fe400078e00ff */
        /* <DEDUP_REMOVED lines=52> */
.L_x_1889:
[----:B------:R-:W-:Y:S05]  /*8d70*/  BSYNC B0 ;  /* 0x0000000000007941 */ /* 0x000fea0003800000 */
.L_x_1888:
        /* <DEDUP_REMOVED lines=52> */
.L_x_1887:
        /* <DEDUP_REMOVED lines=59> */
.L_x_1852:
        /* <DEDUP_REMOVED lines=18> */
.L_x_1890:
[----:B------:R-:W-:Y:S01]  /*9590*/  ULDC UR41, c[0x0][0xc50] ;  /* 0x0003140000297ab9 */ /* 0x000fe20000000800 */
[----:B------:R-:W-:Y:S01]  /*95a0*/  UMOV UR36, UR6 ;  /* 0x0000000600247c82 */ /* 0x000fe20008000000 */
[----:B------:R-:W-:-:S11]  /*95b0*/  UISETP.NE.AND UP0, UPT, UR41, 0x1, UPT ;  /* 0x000000012900788c */ /* 0x000fd6000bf05270 */
[----:B------:R-:W-:Y:S01]  /*95c0*/  @UP0 ULDC UR4, c[0x0][0xc54] ;  /* 0x0003150000040ab9 */ /* 0x000fe20000000800 */
[----:B------:R-:W-:Y:S01]  /*95d0*/  @UP0 ULDC UR7, c[0x0][0xc58] ;  /* 0x0003160000070ab9 */ /* 0x000fe20000000800 */
[----:B------:R-:W-:-:S04]  /*95e0*/  UIMAD.WIDE.U32 UR4, UR6, UR4, URZ ;  /* 0x00000004060472a5 */ /* 0x000fc8000f8e003f */
[----:B------:R-:W-:-:S12]  /*95f0*/  @UP0 USHF.R.U32.HI UR36, URZ, UR7, UR5 ;  /* 0x000000073f240299 */ /* 0x000fd80008011605 */
.L_x_1891:
        /* <DEDUP_REMOVED lines=8> */
[----:B------:R-:W-:Y:S01]  /*9680*/  ULDC UR5, c[0x0][0x448] ;  /* 0x0001120000057ab9 */ /* 0x000fe20000000800 */
[----:B------:R-:W-:Y:S01]  /*9690*/  ULDC.64 UR6, c[0x0][0x418] ;  /* 0x0001060000067ab9 */ /* 0x000fe20000000a00 */
[----:B------:R-:W-:Y:S02]  /*96a0*/  UISETP.NE.AND UP1, UPT, UR5, 0x1, UPT ;  /* 0x000000010500788c */ /* 0x000fe4000bf25270 */
[----:B------:R-:W-:Y:S01]  /*96b0*/  UISETP.NE.U32.AND UP0, UPT, UR6, URZ, UPT ;  /* 0x0000003f0600728c */ /* 0x000fe2000bf05070 */
[----:B------:R-:W-:Y:S01]  /*96c0*/  UMOV UR8, 0xc0 ;  /* 0x000000c000087882 */ /* 0x000fe20000000000 */
[----:B------:R-:W-:Y:S02]  /*96d0*/  ULDC UR5, c[0x0][0x288] ;  /* 0x0000a20000057ab9 */ /* 0x000fe40000000800 */
[----:B------:R-:W-:Y:S01]  /*96e0*/  UISETP.NE.AND.EX UP0, UPT, UR7, URZ, UPT, UP0 ;  /* 0x0000003f0700728c */ /* 0x000fe2000bf05300 */
[----:B------:R-:W-:Y:S01]  /*96f0*/  ULDC UR6, c[0x0][0x424] ;  /* 0x0001090000067ab9 */ /* 0x000fe20000000800 */
[----:B------:R-:W-:-:S02]  /*9700*/  UIADD3 UR10, -UR5, 0x80, URZ ;  /* 0x00000080050a7890 */ /* 0x000fc4000fffe13f */
[----:B------:R-:W-:Y:S01]  /*9710*/  USEL UR7, UR6, 0x1, UP0 ;  /* 0x0000000106077887 */ /* 0x000fe20008000000 */
[----:B------:R-:W-:Y:S01]  /*9720*/  ULDC UR9, c[0x0][0x2f0] ;  /* 0x0000bc0000097ab9 */ /* 0x000fe20000000800 */
[----:B------:R-:W-:Y:S02]  /*9730*/  UMOV UR44, URZ ;  /* 0x0000003f002c7c82 */ /* 0x000fe40008000000 */
[----:B------:R-:W-:Y:S02]  /*9740*/  UIMAD UR10, UR7, UR9, UR10 ;  /* 0x00000009070a72a4 */ /* 0x000fe4000f8e020a */
[----:B------:R-:W-:Y:S02]  /*9750*/  UIMAD UR7, UR7, UR9, 0x7f ;  /* 0x0000007f070774a4 */ /* 0x000fe4000f8e0209 */
[----:B------:R-:W-:Y:S02]  /*9760*/  USHF.R.U32.HI UR9, URZ, 0x10, UR41 ;  /* 0x000000103f097899 */ /* 0x000fe40008011629 */
[----:B0-----:R-:W-:-:S02]  /*9770*/  UIMAD UR8, UR4, UR8, 0xbf ;  /* 0x000000bf040874a4 */ /* 0x001fc4000f8e0208 */
[----:B------:R-:W-:Y:S01]  /*9780*/  ULOP3.LUT UR41, UR41, 0xffff, URZ, 0xc0, !UPT ;  /* 0x0000ffff29297892 */ /* 0x000fe2000f8ec03f */
[----:B------:R-:W-:Y:S02]  /*9790*/  @UP1 ULDC UR4, c[0x0][0x44c] ;  /* 0x0001130000041ab9 */ /* 0x000fe40000000800 */
[----:B------:R-:W-:Y:S02]  /*97a0*/  UIMAD.WIDE.U32 UR4, UR8, UR4, URZ ;  /* 0x00000004080472a5 */ /* 0x000fe4000f8e003f */
[----:B------:R-:W-:Y:S01]  /*97b0*/  UMOV UR6, UR8 ;  /* 0x0000000800067c82 */ /* 0x000fe20008000000 */
[----:B------:R-:W-:Y:S02]  /*97c0*/  @UP1 ULDC UR8, c[0x0][0x450] ;  /* 0x0001140000081ab9 */ /* 0x000fe40000000800 */
[----:B------:R-:W-:Y:S02]  /*97d0*/  @UP1 USHF.R.U32.HI UR6, URZ, UR8, UR5 ;  /* 0x000000083f061299 */ /* 0x000fe40008011605 */
[----:B------:R-:W-:-:S02]  /*97e0*/  USHF.R.S32.HI UR5, URZ, 0x1f, UR7 ;  /* 0x0000001f3f057899 */ /* 0x000fc40008011407 */
[----:B------:R-:W-:Y:S02]  /*97f0*/  UIADD3 UR6, UR10, UR6, URZ ;  /* 0x000000060a067290 */ /* 0x000fe4000fffe03f */
[----:B------:R-:W-:Y:S02]  /*9800*/  ULEA.HI UR5, UR5, UR7, URZ, 0x7 ;  /* 0x0000000705057291 */ /* 0x000fe4000f8f383f */
[----:B------:R-:W-:Y:S02]  /*9810*/  USHF.R.S32.HI UR4, URZ, 0x1f, UR6 ;  /* 0x0000001f3f047899 */ /* 0x000fe40008011406 */
[----:B------:R-:W-:Y:S02]  /*9820*/  USHF.R.S32.HI UR5, URZ, 0x7, UR5 ;  /* 0x000000073f057899 */ /* 0x000fe40008011405 */
[----:B------:R-:W-:-:S04]  /*9830*/  ULEA.HI UR4, UR4, UR6, URZ, 0x7 ;  /* 0x0000000604047291 */ /* 0x000fc8000f8f383f */
        /* <DEDUP_REMOVED lines=41> */
.L_x_1893:
[----:B------:R-:W-:Y:S01]  /*9ad0*/  UIMAD UR40, UR41, UR44, URZ ;  /* 0x0000002c292872a4 */ /* 0x000fe2000f8e023f */
[----:B------:R-:W-:-:S05]  /*9ae0*/  IMAD.U32 R3, RZ, RZ, UR42 ;  /* 0x0000002aff037e24 */ /* 0x000fca000f8e00ff */
[----:B------:R-:W-:-:S05]  /*9af0*/  IMAD.U32 R4, RZ, RZ, UR40 ;  /* 0x00000028ff047e24 */ /* 0x000fca000f8e00ff */
[----:B------:R-:W-:Y:S01]  /*9b00*/  VIADDMNMX R3, R4, UR44, R3, PT ;  /* 0x0000002c04037c46 */ /* 0x000fe2000b800103 */
[----:B------:R-:W-:-:S03]  /*9b10*/  IMAD.MOV.U32 R4, RZ, RZ, 0x1 ;  /* 0x00000001ff047424 */ /* 0x000fc600078e00ff */
[----:B------:R-:W-:Y:S01]  /*9b20*/  R2UR UR39, R3 ;  /* 0x00000000032772ca */ /* 0x000fe200000e0000 */
[----:B------:R-:W-:-:S12]  /*9b30*/  IMAD.MOV.U32 R3, RZ, RZ, RZ ;  /* 0x000000ffff037224 */ /* 0x000fd800078e00ff */
[----:B------:R-:W-:-:S06]  /*9b40*/  UISETP.GT.AND UP0, UPT, UR39, UR40, UPT ;  /* 0x000000282700728c */ /* 0x000fcc000bf04270 */
[----:B------:R-:W-:-:S13]  /*9b50*/  PLOP3.LUT P0, PT, PT, PT, UP0, 0x80, 0x0 ;  /* 0x000000000000781c */ /* 0x000fda0003f0f008 */
        /* <DEDUP_REMOVED lines=24> */
.L_x_1894:
        /* <DEDUP_REMOVED lines=20> */
.L_x_1896:
        /* <DEDUP_REMOVED lines=15> */
.L_x_1895:
        /* <DEDUP_REMOVED lines=9> */
[----:B------:R-:W-:-:S04]  /*9fa0*/  IMAD.U32 R23, RZ, RZ, UR39 ;  /* 0x00000027ff177e24 */ /* 0x000fc8000f8e00ff */
[----:B------:R-:W-:Y:S01]  /*9fb0*/  VIADD R23, R23, 0xffffffff ;  /* 0xffffffff17177836 */ /* 0x000fe20000000000 */
[----:B0-----:R-:W-:-:S04]  /*9fc0*/  ISETP.NE.U32.AND P0, PT, R4, RZ, PT ;  /* 0x000000ff0400720c */ /* 0x001fc80003f05070 */
[----:B------:R-:W-:-:S04]  /*9fd0*/  ISETP.NE.AND.EX P1, PT, R5, RZ, PT, P0 ;  /* 0x000000ff0500720c */ /* 0x000fc80003f25300 */
[----:B------:R-:W-:Y:S02]  /*9fe0*/  P2R R27, PR, RZ, 0x2 ;  /* 0x00000002ff1b7803 */ /* 0x000fe40000000000 */
[----:B--2---:R-:W-:Y:S02]  /*9ff0*/  SHF.R.S32.HI R22, RZ, 0x1f, R24 ;  /* 0x0000001fff167819 */ /* 0x004fe40000011418 */
[----:B------:R-:W-:Y:S01]  /*a000*/  SEL R18, R24, RZ, !P1 ;  /* 0x000000ff18127207 */ /* 0x000fe20004800000 */
[----:B------:R-:W-:Y:S06]  /*a010*/  BRA.DIV UR4, `(.L_x_1897) ;  /* 0x0000002e04307947 */ /* 0x000fec000b800000 */
[----:B------:R0:W1:Y:S02]  /*a020*/  SHFL.IDX PT, R14, R16, RZ, 0x1f ;  /* 0x00001fff100e7589 */ /* 0x00006400000e0000 */
.L_x_1965:
[----:B-1----:R-:W-:Y:S02]  /*a030*/  ISETP.NE.AND P0, PT, R14, RZ, PT ;  /* 0x000000ff0e00720c */ /* 0x002fe40003f05270 */
[----:B------:R-:W-:-:S04]  /*a040*/  PLOP3.LUT P2, PT, PT, PT, PT, 0x8, 0x0 ;  /* 0x000000000000781c */ /* 0x000fc80003f4e170 */
[----:B------:R-:W-:-:S07]  /*a050*/  P2R R26, PR, RZ, 0x4 ;  /* 0x00000004ff1a7803 */ /* 0x000fce0000000000 */
[----:B------:R-:W-:Y:S05]  /*a060*/  @P0 BRA `(.L_x_1898) ;  /* 0x0000000000cc0947 */ /* 0x000fea0003800000 */
[----:B------:R-:W-:-:S03]  /*a070*/  UMOV UR4, 0xffffffff ;  /* 0xffffffff00047882 */ /* 0x000fc60000000000 */
[----:B------:R-:W-:Y:S05]  /*a080*/  BRA.DIV UR4, `(.L_x_1899) ;  /* 0x0000002e04347947 */ /* 0x000fea000b800000 */
[----:B------:R-:W-:-:S13]  /*a090*/  ELECT P6, URZ, PT ;  /* 0x00000000003f782f */ /* 0x000fda00038c0000 */
.L_x_1968:
        /* <DEDUP_REMOVED lines=23> */
.L_x_1900:
[----:B------:R-:W2:Y:S01]  /*a210*/  SYNCS.PHASECHK.TRANS64.TRYWAIT P0, [UR38+0x16840], R8 ;  /* 0x01684008ff0075a7 */ /* 0x000ea20008000166 */
[----:B------:R-:W-:Y:S01]  /*a220*/  ISETP.NE.AND P1, PT, R17, RZ, PT ;  /* 0x000000ff1100720c */ /* 0x000fe20003f25270 */
[----:B--2---:R-:W-:-:S12]  /*a230*/  @!P0 BRA `(.L_x_1901) ;  /* 0x0000002800e88947 */ /* 0x004fd80003800000 */
.L_x_1969:
[----:B------:R-:W-:Y:S05]  /*a240*/  @P1 BRA `(.L_x_1902) ;  /* 0x0000000000141947 */ /* 0x000fea0003800000 */
[----:B------:R-:W-:Y:S01]  /*a250*/  LOP3.LUT P0, RZ, R2, 0x1f, RZ, 0xc0, !PT ;  /* 0x0000001f02ff7812 */ /* 0x000fe2000780c0ff */
[----:B------:R-:W-:-:S04]  /*a260*/  IMAD.MOV.U32 R0, RZ, RZ, 0x4000 ;  /* 0x00004000ff007424 */ /* 0x000fc800078e00ff */
[----:B------:R3:W-:Y:S08]  /*a270*/  SYNCS.ARRIVE.TRANS64 RZ, [UR38+0x16830], R0 ;  /* 0x01683000ffff79a7 */ /* 0x0007f00008000026 */
[----:B---3--:R-:W-:Y:S05]  /*a280*/  @!P0 BRA `(.L_x_1902) ;  /* 0x0000000000048947 */ /* 0x008fea0003800000 */
[----:B------:R-:W-:Y:S01]  /*a290*/  BPT.TRAP 0x1 ;  /* 0x000000040000795c */ /* 0x000fe20000300000 */
.L_x_1902:
[----:B------:R-:W-:Y:S01]  /*a2a0*/  R2UR UR11, R23 ;  /* 0x00000000170b72ca */ /* 0x000fe200000e0000 */
[----:B------:R-:W-:Y:S01]  /*a2b0*/  ULDC.64 UR4, c[0x0][0x198] ;  /* 0x0000660000047ab9 */ /* 0x000fe20000000a00 */
[----:B-----5:R-:W-:Y:S01]  /*a2c0*/  R2UR UR13, R18 ;  /* 0x00000000120d72ca */ /* 0x020fe200000e0000 */
[----:B------:R-:W-:Y:S01]  /*a2d0*/  UIADD3 UR4, UP0, UR4, 0x370, URZ ;  /* 0x0000037004047890 */ /* 0x000fe2000ff1e03f */
[----:B------:R-:W-:Y:S01]  /*a2e0*/  PLOP3.LUT P0, PT, PT, PT, PT, 0x80, 0x0 ;  /* 0x000000000000781c */ /* 0x000fe20003f0f070 */
[----:B------:R-:W-:Y:S02]  /*a2f0*/  UIADD3 UR8, UR38, 0xe400, URZ ;  /* 0x0000e40026087890 */ /* 0x000fe4000fffe03f */
[----:B------:R-:W-:Y:S01]  /*a300*/  UIADD3 UR9, UR38, 0x16830, URZ ;  /* 0x0001683026097890 */ /* 0x000fe2000fffe03f */
[----:B------:R-:W-:Y:S01]  /*a310*/  P2R R26, PR, RZ, 0x1 ;  /* 0x00000001ff1a7803 */ /* 0x000fe20000000000 */
[----:B------:R-:W-:Y:S01]  /*a320*/  UIADD3.X UR5, URZ, UR5, URZ, UP0, !UPT ;  /* 0x000000053f057290 */ /* 0x000fe200087fe43f */
[----:B------:R-:W-:Y:S01]  /*a330*/  UMOV UR6, 0x0 ;  /* 0x0000000000067882 */ /* 0x000fe20000000000 */
[----:B------:R-:W-:-:S02]  /*a340*/  UMOV UR7, 0x14f00000 ;  /* 0x14f0000000077882 */ /* 0x000fc40000000000 */
[----:B------:R-:W-:Y:S01]  /*a350*/  USHF.L.U32 UR11, UR11, 0x7, URZ ;  /* 0x000000070b0b7899 */ /* 0x000fe2000800063f */
[----:B------:R-:W-:Y:S01]  /*a360*/  UMOV UR10, URZ ;  /* 0x0000003f000a7c82 */ /* 0x000fe20008000000 */
[----:B------:R-:W-:-:S07]  /*a370*/  UMOV UR12, UR36 ;  /* 0x00000024000c7c82 */ /* 0x000fce0008000000 */
[----:B------:R3:W-:Y:S02]  /*a380*/  UTMALDG.4D [UR8], [UR4], desc[UR6] ;  /* 0x00000608040075b4 */ /* 0x0007e40008019000 */
[----:B---3--:R-:W-:Y:S01]  /*a390*/  NOP ;  /* 0x0000000000007918 */ /* 0x008fe20000000000 */
.L_x_1898:
        /* <DEDUP_REMOVED lines=24> */
[----:B--2---:R-:W-:Y:S02]  /*a520*/  IMAD.MOV.U32 R8, RZ, RZ, 0x70 ;  /* 0x00000070ff087424 */ /* 0x004fe400078e00ff */
[----:B------:R-:W-:Y:S02]  /*a530*/  IMAD.MOV.U32 R12, RZ, RZ, 0x1 ;  /* 0x00000001ff0c7424 */ /* 0x000fe400078e00ff */
[----:B------:R-:W-:-:S07]  /*a540*/  IMAD.MOV.U32 R13, RZ, RZ, RZ ;  /* 0x000000ffff0d7224 */ /* 0x000fce00078e00ff */
[----:B------:R-:W-:-:S07]  /*a550*/  LEPC R20, `(.L_x_1903) ;  /* 0x000000001014794e */ /* 0x000fce0000000000 */
[----:B01----:R-:W-:Y:S05]  /*a560*/  CALL.ABS.NOINC R14 ;  /* 0x000000000e007343 */ /* 0x003fea0003c00000 */
.L_x_1903:
[----:B------:R-:W3:Y:S01]  /*a570*/  LDC R0, c[0x0][0x448] ;  /* 0x00011200ff007b82 */ /* 0x000ee20000000800 */
[----:B------:R-:W4:Y:S01]  /*a580*/  S2R R9, SR_CTAID.X ;  /* 0x0000000000097919 */ /* 0x000f220000002500 */
[----:B--2---:R-:W-:Y:S01]  /*a590*/  IMAD.SHL.U32 R3, R2, 0x10, RZ ;  /* 0x0000001002037824 */ /* 0x004fe200078e00ff */
[----:B------:R-:W-:Y:S01]  /*a5a0*/  SHF.R.U32.HI R12, RZ, 0x3, R17 ;  /* 0x00000003ff0c7819 */ /* 0x000fe20000011611 */
[----:B------:R-:W-:Y:S01]  /*a5b0*/  UMOV UR4, UR48 ;  /* 0x0000003000047c82 */ /* 0x000fe20008000000 */
[----:B------:R-:W-:Y:S01]  /*a5c0*/  UMOV UR5, UR45 ;  /* 0x0000002d00057c82 */ /* 0x000fe20008000000 */
[----:B------:R-:W-:Y:S01]  /*a5d0*/  ULDC.64 UR6, c[0x0][0x2c8] ;  /* 0x0000b20000067ab9 */ /* 0x000fe20000000a00 */
[----:B-1----:R-:W-:Y:S02]  /*a5e0*/  LOP3.LUT R4, R12, 0x70, R3, 0xf8, !PT ;  /* 0x000000700c047812 */ /* 0x002fe400078ef803 */
[----:B---3--:R-:W-:-:S03]  /*a5f0*/  ISETP.NE.AND P0, PT, R0, 0x1, PT ;  /* 0x000000010000780c */ /* 0x008fc60003f05270 */
[----:B----4-:R-:W-:Y:S02]  /*a600*/  IMAD R13, R9, 0xc0, R4 ;  /* 0x000000c0090d7824 */ /* 0x010fe400078e0204 */
[----:B------:R-:W1:Y:S02]  /*a610*/  LDC.64 R4, c[0x0][0x2e0] ;  /* 0x0000b800ff047b82 */ /* 0x000e640000000a00 */
[----:B------:R-:W-:Y:S02]  /*a620*/  VIADD R11, R13, 0x80 ;  /* 0x000000800d0b7836 */ /* 0x000fe40000000000 */
[----:B------:R-:W-:-:S04]  /*a630*/  IMAD.MOV.U32 R15, RZ, RZ, R13 ;  /* 0x000000ffff0f7224 */ /* 0x000fc800078e000d */
[----:B------:R-:W2:Y:S08]  /*a640*/  @P0 LDC R6, c[0x0][0x44c] ;  /* 0x00011300ff060b82 */ /* 0x000eb00000000800 */
[----:B------:R-:W3:Y:S08]  /*a650*/  @P0 LDC R10, c[0x0][0x44c] ;  /* 0x00011300ff0a0b82 */ /* 0x000ef00000000800 */
[----:B------:R-:W4:Y:S08]  /*a660*/  @P0 LDC R8, c[0x0][0x450] ;  /* 0x00011400ff080b82 */ /* 0x000f300000000800 */
[----:B------:R-:W5:Y:S01]  /*a670*/  @P0 LDC R7, c[0x0][0x450] ;  /* 0x00011400ff070b82 */ /* 0x000f620000000800 */
[----:B--2---:R-:W-:-:S04]  /*a680*/  @P0 IMAD.HI.U32 R3, R13, R6, RZ ;  /* 0x000000060d030227 */ /* 0x004fc800078e00ff */
[----:B---3--:R-:W-:Y:S01]  /*a690*/  @P0 IMAD.HI.U32 R6, R11, R10, RZ ;  /* 0x0000000a0b060227 */ /* 0x008fe200078e00ff */
[----:B----4-:R-:W-:-:S03]  /*a6a0*/  @P0 SHF.R.U32.HI R15, RZ, R8, R3 ;  /* 0x00000008ff0f0219 */ /* 0x010fc60000011603 */
[----:B------:R-:W-:Y:S02]  /*a6b0*/  IMAD.MOV.U32 R3, RZ, RZ, R11 ;  /* 0x000000ffff037224 */ /* 0x000fe400078e000b */
[----:B------:R-:W-:Y:S01]  /*a6c0*/  IMAD.MOV R8, RZ, RZ, -R15 ;  /* 0x000000ffff087224 */ /* 0x000fe200078e0a0f */
[----:B-----5:R-:W-:Y:S01]  /*a6d0*/  @P0 SHF.R.U32.HI R3, RZ, R7, R6 ;  /* 0x00000007ff030219 */ /* 0x020fe20000011606 */
[----:B-1----:R-:W-:Y:S02]  /*a6e0*/  IMAD R6, R19, R4, RZ ;  /* 0x0000000413067224 */ /* 0x002fe400078e02ff */
[----:B------:R-:W-:Y:S01]  /*a6f0*/  IMAD R13, R0, R8, R13 ;  /* 0x00000008000d7224 */ /* 0x000fe200078e020d */
[----:B------:R-:W-:Y:S01]  /*a700*/  SHF.R.S32.HI R10, RZ, 0x1f, R3 ;  /* 0x0000001fff0a7819 */ /* 0x000fe20000011403 */
[C---:B------:R-:W-:Y:S01]  /*a710*/  IMAD R7, R25.reuse, R5, R6 ;  /* 0x0000000519077224 */ /* 0x040fe200078e0206 */
[----:B------:R-:W-:Y:S01]  /*a720*/  SHF.R.S32.HI R6, RZ, 0x1f, R15 ;  /* 0x0000001fff067819 */ /* 0x000fe2000001140f */
[----:B------:R-:W-:Y:S01]  /*a730*/  IMAD.WIDE.U32 R4, R25, R4, UR4 ;  /* 0x0000000419047e25 */ /* 0x000fe2000f8e0004 */
[----:B------:R-:W-:-:S03]  /*a740*/  ULDC.64 UR4, c[0x0][0x2d0] ;  /* 0x0000b40000047ab9 */ /* 0x000fc60000000a00 */
[----:B------:R-:W-:Y:S02]  /*a750*/  IMAD R6, R6, UR4, RZ ;  /* 0x0000000406067c24 */ /* 0x000fe4000f8e02ff */
[----:B------:R-:W-:Y:S02]  /*a760*/  IMAD.IADD R5, R5, 0x1, R7 ;  /* 0x0000000105057824 */ /* 0x000fe400078e0207 */
[----:B------:R-:W-:Y:S02]  /*a770*/  IMAD.MOV R8, RZ, RZ, -R3 ;  /* 0x000000ffff087224 */ /* 0x000fe400078e0a03 */
[C---:B------:R-:W-:Y:S02]  /*a780*/  IMAD R19, R15.reuse, UR5, R6 ;  /* 0x000000050f137c24 */ /* 0x040fe4000f8e0206 */
[----:B------:R-:W-:-:S04]  /*a790*/  IMAD.WIDE.U32 R6, R15, UR4, R4 ;  /* 0x000000040f067c25 */ /* 0x000fc8000f8e0004 */
[----:B------:R-:W-:Y:S01]  /*a7a0*/  IMAD R11, R0, R8, R11 ;  /* 0x00000008000b7224 */ /* 0x000fe200078e020b */
[----:B------:R-:W-:Y:S01]  /*a7b0*/  SHF.R.S32.HI R8, RZ, 0x1f, R13 ;  /* 0x0000001fff087819 */ /* 0x000fe2000001140d */
[----:B------:R-:W-:Y:S02]  /*a7c0*/  IMAD R10, R10, UR4, RZ ;  /* 0x000000040a0a7c24 */ /* 0x000fe4000f8e02ff */
[----:B------:R-:W-:Y:S02]  /*a7d0*/  IMAD.IADD R7, R7, 0x1, R19 ;  /* 0x0000000107077824 */ /* 0x000fe400078e0213 */
[----:B------:R-:W-:-:S04]  /*a7e0*/  IMAD.WIDE.U32 R4, R3, UR4, R4 ;  /* 0x0000000403047c25 */ /* 0x000fc8000f8e0004 */
[----:B------:R-:W-:Y:S01]  /*a7f0*/  IMAD R19, R3, UR5, R10 ;  /* 0x0000000503137c24 */ /* 0x000fe2000f8e020a */
[----:B------:R-:W-:Y:S01]  /*a800*/  SHF.R.S32.HI R3, RZ, 0x1f, R11 ;  /* 0x0000001fff037819 */ /* 0x000fe2000001140b */
[----:B------:R-:W-:Y:S01]  /*a810*/  IMAD R8, R8, UR6, RZ ;  /* 0x0000000608087c24 */ /* 0x000fe2000f8e02ff */
[----:B------:R-:W-:Y:S01]  /*a820*/  ULDC.64 UR4, c[0x0][0x280] ;  /* 0x0000a00000047ab9 */ /* 0x000fe20000000a00 */
[----:B------:R-:W-:-:S04]  /*a830*/  IMAD.WIDE.U32 R6, R13, UR6, R6 ;  /* 0x000000060d067c25 */ /* 0x000fc8000f8e0006 */
[----:B------:R-:W-:Y:S02]  /*a840*/  IMAD R15, R13, UR7, R8 ;  /* 0x000000070d0f7c24 */ /* 0x000fe4000f8e0208 */
[----:B------:R-:W-:Y:S02]  /*a850*/  IMAD R8, R3, UR6, RZ ;  /* 0x0000000603087c24 */ /* 0x000fe4000f8e02ff */
[----:B------:R-:W-:Y:S02]  /*a860*/  IMAD.IADD R5, R5, 0x1, R19 ;  /* 0x0000000105057824 */ /* 0x000fe400078e0213 */
[----:B------:R-:W-:Y:S01]  /*a870*/  IMAD R3, R11, UR7, R8 ;  /* 0x000000070b037c24 */ /* 0x000fe2000f8e0208 */
[----:B------:R-:W-:Y:S01]  /*a880*/  LEA R8, P0, R6, UR4, 0x1 ;  /* 0x0000000406087c11 */ /* 0x000fe2000f8008ff */
[----:B------:R-:W-:Y:S02]  /*a890*/  IMAD.IADD R7, R7, 0x1, R15 ;  /* 0x0000000107077824 */ /* 0x000fe400078e020f */
[----:B------:R-:W-:-:S03]  /*a8a0*/  IMAD.WIDE.U32 R4, R11, UR6, R4 ;  /* 0x000000060b047c25 */ /* 0x000fc6000f8e0004 */
[----:B------:R-:W-:Y:S01]  /*a8b0*/  LEA.HI.X R7, R6, UR5, R7, 0x1, P0 ;  /* 0x0000000506077c11 */ /* 0x000fe200080f0c07 */
[----:B------:R-:W-:Y:S01]  /*a8c0*/  IMAD.SHL.U32 R19, R2, 0x8, RZ ;  /* 0x0000000802137824 */ /* 0x000fe200078e00ff */
[C---:B------:R-:W-:Y:S01]  /*a8d0*/  LEA R6, P0, R4.reuse, UR4, 0x1 ;  /* 0x0000000404067c11 */ /* 0x040fe2000f8008ff */
[----:B------:R-:W-:Y:S01]  /*a8e0*/  IMAD.IADD R3, R5, 0x1, R3 ;  /* 0x0000000105037824 */ /* 0x000fe200078e0203 */
[----:B------:R-:W-:Y:S01]  /*a8f0*/  ULDC UR4, c[0x0][0x2b8] ;  /* 0x0000ae0000047ab9 */ /* 0x000fe20000000800 */
[----:B------:R-:W-:Y:S01]  /*a900*/  IMAD.SHL.U32 R10, R17, 0x8, RZ ;  /* 0x00000008110a7824 */ /* 0x000fe200078e00ff */
[C---:B------:R-:W-:Y:S02]  /*a910*/  LOP3.LUT R5, R19.reuse, 0x1f8, RZ, 0xc0, !PT ;  /* 0x000001f813057812 */ /* 0x040fe400078ec0ff */
[----:B------:R-:W-:Y:S02]  /*a920*/  LOP3.LUT R19, R19, 0x38, RZ, 0xc0, !PT ;  /* 0x0000003813137812 */ /* 0x000fe400078ec0ff */
[----:B------:R-:W-:-:S02]  /*a930*/  LEA.HI.X R3, R4, UR5, R3, 0x1, P0 ;  /* 0x0000000504037c11 */ /* 0x000fc400080f0c03 */
[----:B------:R-:W-:Y:S01]  /*a940*/  ISETP.GE.AND P0, PT, R19, UR4, PT ;  /* 0x0000000413007c0c */ /* 0x000fe2000bf06270 */
[----:B------:R-:W-:Y:S01]  /*a950*/  UMOV UR4, 0xffffffff ;  /* 0xffffffff00047882 */ /* 0x000fe20000000000 */
[----:B------:R-:W-:-:S04]  /*a960*/  LOP3.LUT R5, R5, 0x38, R2, 0x78, !PT ;  /* 0x0000003805057812 */ /* 0x000fc800078e7802 */
[----:B------:R-:W-:Y:S01]  /*a970*/  LOP3.LUT R10, R5, 0x200, R10, 0xf8, !PT ;  /* 0x00000200050a7812 */ /* 0x000fe200078ef80a */
[----:B------:R-:W-:Y:S06]  /*a980*/  BRA.DIV UR4, `(.L_x_1904) ;  /* 0x00000026042c7947 */ /* 0x000fec000b800000 */
[----:B------:R-:W1:Y:S01]  /*a990*/  SHFL.IDX PT, R14, R8, RZ, 0x181f ;  /* 0x00181fff080e7589 */ /* 0x000e6200000e0000 */
[----:B------:R-:W-:Y:S01]  /*a9a0*/  ULDC UR4, c[0x0][0x288] ;  /* 0x0000a20000047ab9 */ /* 0x000fe20000000800 */
[----:B------:R-:W-:Y:S02]  /*a9b0*/  IMAD R9, R9, 0xc0, R12 ;  /* 0x000000c009097824 */ /* 0x000fe400078e020c */
        /* <DEDUP_REMOVED lines=80> */
[----:B------:R-:W-:Y:S01]  /*aec0*/  @!P1 LEA R21, R10, UR38, 0x1 ;  /* 0x000000260a159c11 */ /* 0x000fe2000f8e08ff */
[----:B------:R-:W4:Y:S01]  /*aed0*/  SHFL.IDX PT, R3, R3, 0x3, 0x181f ;  /* 0x00781f0003037f89 */ /* 0x000f2200000e0000 */
[----:B-1----:R-:W-:-:S03]  /*aee0*/  @!P1 LEA R4, P3, R19, R14, 0x1 ;  /* 0x0000000e13049211 */ /* 0x002fc600078608ff */
[----:B------:R1:W0:Y:S02]  /*aef0*/  SHFL.IDX PT, R14, R6, 0x3, 0x181f ;  /* 0x00781f00060e7f89 */ /* 0x00022400000e0000 */
[----:B------:R-:W-:-:S05]  /*af00*/  @!P1 IMAD.X R5, RZ, RZ, R8, P3 ;  /* 0x000000ffff059224 */ /* 0x000fca00018e0608 */
[----:B------:R2:W-:Y:S02]  /*af10*/  @!P1 LDGSTS.E.BYPASS.LTC128B.128 [R21+0xcc00], desc[UR46][R4.64], !P0 ;  /* 0x0cc0000004159fae */ /* 0x0005e4000c101d6e */
[----:B--2---:R-:W-:-:S05]  /*af20*/  @!P2 LEA R4, P1, R19, R20, 0x1 ;  /* 0x000000141304a211 */ /* 0x004fca00078208ff */
[----:B---3--:R-:W-:Y:S01]  /*af30*/  @!P2 IMAD.X R5, RZ, RZ, R7, P1 ;  /* 0x000000ffff05a224 */ /* 0x008fe200008e0607 */
[----:B------:R-:W-:-:S05]  /*af40*/  @!P2 LEA R7, R10, UR38, 0x1 ;  /* 0x000000260a07ac11 */ /* 0x000fca000f8e08ff */
[----:B0---4-:R1:W-:Y:S02]  /*af50*/  @!P2 LDGSTS.E.BYPASS.LTC128B.128 [R7+0xd400], desc[UR46][R4.64], !P0 ;  /* 0x0d4000000407afae */ /* 0x0113e4000c101d6e */
.L_x_1994:
[----:B------:R-:W-:-:S05]  /*af60*/  VIADD R9, R9, 0xb0 ;  /* 0x000000b009097836 */ /* 0x000fca0000000000 */
[----:B------:R-:W-:Y:S01]  /*af70*/  ISETP.GE.AND P1, PT, R9, R0, PT ;  /* 0x000000000900720c */ /* 0x000fe20003f26270 */
[----:B------:R-:W-:-:S05]  /*af80*/  IMAD.MOV.U32 R0, RZ, RZ, 0x1 ;  /* 0x00000001ff007424 */ /* 0x000fca00078e00ff */
[----:B------:R-:W-:-:S07]  /*af90*/  SHF.L.U32 R0, R0, 0x1f, RZ ;  /* 0x0000001f00007819 */ /* 0x000fce00000006ff */
[----:B-1----:R-:W-:-:S05]  /*afa0*/  @!P1 LEA R4, P2, R19, R14, 0x1 ;  /* 0x0000000e13049211 */ /* 0x002fca00078408ff */
[----:B------:R-:W-:Y:S01]  /*afb0*/  @!P1 IMAD.X R5, RZ, RZ, R3, P2 ;  /* 0x000000ffff059224 */ /* 0x000fe200010e0603 */
[----:B------:R-:W-:-:S05]  /*afc0*/  @!P1 LEA R3, R10, UR38, 0x1 ;  /* 0x000000260a039c11 */ /* 0x000fca000f8e08ff */
        /* <DEDUP_REMOVED lines=9> */
[----:B------:R-:W1:Y:S02]  /*b060*/  SYNCS.PHASECHK.TRANS64.TRYWAIT P0, [UR38+0x16820], R0 ;  /* 0x01682000ff0075a7 */ /* 0x000e640008000166 */
[----:B01----:R-:W-:Y:S05]  /*b070*/  @!P0 BRA `(.L_x_1905) ;  /* 0x0000002c00088947 */ /* 0x003fea0003800000 */
.L_x_1995:
[----:B------:R-:W-:Y:S01]  /*b080*/  UIADD3 UR6, UR39, -0x2, URZ ;  /* 0xfffffffe27067890 */ /* 0x000fe2000fffe03f */
[----:B------:R-:W-:Y:S02]  /*b090*/  IMAD.MOV.U32 R12, RZ, RZ, 0x1 ;  /* 0x00000001ff0c7424 */ /* 0x000fe400078e00ff */
[----:B0-----:R-:W-:Y:S01]  /*b0a0*/  IMAD.MOV.U32 R0, RZ, RZ, RZ ;  /* 0x000000ffff007224 */ /* 0x001fe200078e00ff */
[----:B------:R-:W-:-:S06]  /*b0b0*/  UISETP.GE.AND UP0, UPT, UR6, UR40, UPT ;  /* 0x000000280600728c */ /* 0x000fcc000bf06270 */
[----:B------:R-:W-:-:S13]  /*b0c0*/  PLOP3.LUT P0, PT, PT, PT, UP0, 0x80, 0x0 ;  /* 0x000000000000781c */ /* 0x000fda0003f0f008 */
[----:B------:R-:W-:Y:S05]  /*b0d0*/  @!P0 BRA `(.L_x_1906) ;  /* 0x0000001000e48947 */ /* 0x000fea0003800000 */
[----:B------:R-:W-:Y:S01]  /*b0e0*/  UIADD3 UR4, UR41, 0x1, URZ ;  /* 0x0000000129047890 */ /* 0x000fe2000fffe03f */
[----:B------:R-:W-:Y:S01]  /*b0f0*/  LOP3.LUT R3, RZ, UR40, RZ, 0x33, !PT ;  /* 0x00000028ff037c12 */ /* 0x000fe2000f8e33ff */
[----:B------:R-:W-:Y:S01]  /*b100*/  IMAD.MOV.U32 R12, RZ, RZ, 0x1 ;  /* 0x00000001ff0c7424 */ /* 0x000fe200078e00ff */
[----:B------:R-:W-:Y:S01]  /*b110*/  LOP3.LUT R8, R2, 0x1f, RZ, 0xc0, !PT ;  /* 0x0000001f02087812 */ /* 0x000fe200078ec0ff */
[----:B------:R-:W-:Y:S01]  /*b120*/  UIMAD UR4, UR4, UR44, URZ ;  /* 0x0000002c040472a4 */ /* 0x000fe2000f8e023f */
[----:B------:R-:W-:-:S03]  /*b130*/  IMAD.MOV.U32 R6, RZ, RZ, R18 ;  /* 0x000000ffff067224 */ /* 0x000fc600078e0012 */
[----:B------:R-:W-:-:S04]  /*b140*/  UISETP.LT.AND UP0, UPT, UR42, UR4, UPT ;  /* 0x000000042a00728c */ /* 0x000fc8000bf01270 */
[----:B------:R-:W-:-:S06]  /*b150*/  USEL UR4, UR42, UR4, UP0 ;  /* 0x000000042a047287 */ /* 0x000fcc0008000000 */
[----:B------:R-:W-:-:S05]  /*b160*/  IMAD R4, RZ, RZ, -UR4 ;  /* 0x80000004ff047e24 */ /* 0x000fca000f8e02ff */
[----:B------:R-:W-:-:S04]  /*b170*/  VIADDMNMX R3, R4, 0x1, R3, !PT ;  /* 0x0000000104037846 */ /* 0x000fc80007800103 */
[----:B------:R-:W-:Y:S02]  /*b180*/  R2UR UR5, R3 ;  /* 0x00000000030572ca */ /* 0x000fe400000e0000 */
[----:B------:R-:W-:-:S11]  /*b190*/  LOP3.LUT R3, RZ, UR4, RZ, 0x33, !PT ;  /* 0x00000004ff037c12 */ /* 0x000fd6000f8e33ff */
[----:B------:R-:W-:Y:S02]  /*b1a0*/  UIADD3 UR7, UR5, -0x2, URZ ;  /* 0xfffffffe05077890 */ /* 0x000fe4000fffe03f */
[----:B------:R-:W-:-:S04]  /*b1b0*/  UIADD3 UR4, UR4, UR5, URZ ;  /* 0x0000000504047290 */ /* 0x000fc8000fffe03f */
[----:B------:R-:W-:Y:S01]  /*b1c0*/  ISETP.NE.AND P0, PT, R3, UR7, PT ;  /* 0x0000000703007c0c */ /* 0x000fe2000bf05270 */
[----:B------:R-:W-:Y:S02]  /*b1d0*/  IMAD.U32 R3, RZ, RZ, UR6 ;  /* 0x00000006ff037e24 */ /* 0x000fe4000f8e00ff */
[----:B------:R-:W-:-:S05]  /*b1e0*/  IMAD.U32 R9, RZ, RZ, UR4 ;  /* 0x00000004ff097e24 */ /* 0x000fca000f8e00ff */
[----:B------:R-:W-:-:S05]  /*b1f0*/  LOP3.LUT R9, R9, 0x1, RZ, 0xc0, !PT ;  /* 0x0000000109097812 */ /* 0x000fca00078ec0ff */
[----:B------:R-:W-:Y:S05]  /*b200*/  @!P0 BRA `(.L_x_1907) ;  /* 0x0000000c001c8947 */ /* 0x000fea0003800000 */
[----:B------:R-:W-:Y:S01]  /*b210*/  R2UR UR5, R9 ;  /* 0x00000000090572ca */ /* 0x000fe200000e0000 */
[----:B------:R-:W-:Y:S01]  /*b220*/  BSSY B0, `(.L_x_1907) ;  /* 0x00000c5000007945 */ /* 0x000fe20003800000 */
[----:B------:R-:W-:Y:S02]  /*b230*/  IMAD.MOV.U32 R10, RZ, RZ, 0x1 ;  /* 0x00000001ff0a7424 */ /* 0x000fe400078e00ff */
[----:B------:R-:W-:-:S09]  /*b240*/  IMAD.MOV.U32 R6, RZ, RZ, R18 ;  /* 0x000000ffff067224 */ /* 0x000fd200078e0012 */
[----:B------:R-:W-:-:S06]  /*b250*/  UIADD3 UR4, UR4, -UR5, URZ ;  /* 0x8000000504047290 */ /* 0x000fcc000fffe03f */
[----:B------:R-:W-:-:S07]  /*b260*/  IMAD.U32 R11, RZ, RZ, UR4 ;  /* 0x00000004ff0b7e24 */ /* 0x000fce000f8e00ff */
.L_x_1934:
[----:B------:R-:W-:Y:S01]  /*b270*/  ISETP.NE.AND P0, PT, R26, RZ, PT ;  /* 0x000000ff1a00720c */ /* 0x000fe20003f05270 */
[----:B------:R-:W-:Y:S01]  /*b280*/  VIADD R11, R11, 0xfffffffe ;  /* 0xfffffffe0b0b7836 */ /* 0x000fe20000000000 */
[----:B------:R-:W-:Y:S04]  /*b290*/  BSSY B1, `(.L_x_1908) ;  /* 0x000005b000017945 */ /* 0x000fe80003800000 */
[----:B------:R-:W-:-:S07]  /*b2a0*/  ISETP.NE.AND P1, PT, R11, RZ, PT ;  /* 0x000000ff0b00720c */ /* 0x000fce0003f25270 */
[----:B------:R-:W-:Y:S06]  /*b2b0*/  @!P0 BRA `(.L_x_1909) ;  /* 0x0000000400608947 */ /* 0x000fec0003800000 */
[----:B------:R-:W-:Y:S01]  /*b2c0*/  ISETP.NE.AND P0, PT, R27, RZ, PT ;  /* 0x000000ff1b00720c */ /* 0x000fe20003f05270 */
[----:B------:R-:W-:Y:S01]  /*b2d0*/  IMAD.MOV.U32 R14, RZ, RZ, R3 ;  /* 0x000000ffff0e7224 */ /* 0x000fe200078e0003 */
        /* <DEDUP_REMOVED lines=21> */
.L_x_1910:
[----:B------:R-:W1:Y:S01]  /*b430*/  SYNCS.PHASECHK.TRANS64.TRYWAIT P0, [UR38+0x16848], R12 ;  /* 0x0168480cff0075a7 */ /* 0x000e620008000166 */
[----:B------:R-:W-:Y:S01]  /*b440*/  BSSY B2, `(.L_x_1911) ;  /* 0x0000003000027945 */ /* 0x000fe20003800000 */
[----:B------:R-:W-:-:S03]  /*b450*/  ISETP.NE.AND P2, PT, R17, RZ, PT ;  /* 0x000000ff1100720c */ /* 0x000fc60003f45270 */
[----:B-1----:R-:W-:Y:S10]  /*b460*/  @!P0 BRA `(.L_x_1912) ;  /* 0x0000002800248947 */ /* 0x002ff40003800000 */
.L_x_1996:
[----:B------:R-:W-:Y:S05]  /*b470*/  BSYNC B2 ;  /* 0x0000000000027941 */ /* 0x000fea0003800000 */
.L_x_1911:
[----:B------:R-:W-:Y:S04]  /*b480*/  BSSY B2, `(.L_x_1913) ;  /* 0x0000007000027945 */ /* 0x000fe80003800000 */
[----:B------:R-:W-:Y:S05]  /*b490*/  @P2 BRA `(.L_x_1914) ;  /* 0x0000000000142947 */ /* 0x000fea0003800000 */
[----:B------:R-:W-:Y:S01]  /*b4a0*/  ISETP.NE.AND P0, PT, R8, RZ, PT ;  /* 0x000000ff0800720c */ /* 0x000fe20003f05270 */
[----:B0-----:R-:W-:-:S04]  /*b4b0*/  IMAD.MOV.U32 R4, RZ, RZ, 0x4000 ;  /* 0x00004000ff047424 */ /* 0x001fc800078e00ff */
[----:B------:R1:W-:Y:S08]  /*b4c0*/  SYNCS.ARRIVE.TRANS64 RZ, [UR38+0x16838], R4 ;  /* 0x01683804ffff79a7 */ /* 0x0003f00008000026 */
[----:B-1----:R-:W-:Y:S05]  /*b4d0*/  @!P0 BRA `(.L_x_1914) ;  /* 0x0000000000048947 */ /* 0x002fea0003800000 */
[----:B------:R-:W-:Y:S01]  /*b4e0*/  BPT.TRAP 0x1 ;  /* 0x000000040000795c */ /* 0x000fe20000300000 */
.L_x_1914:
[----:B------:R-:W-:Y:S05]  /*b4f0*/  BSYNC B2 ;  /* 0x0000000000027941 */ /* 0x000fea0003800000 */
.L_x_1913:
        /* <DEDUP_REMOVED lines=11> */
.L_x_1915:
        /* <DEDUP_REMOVED lines=10> */
.L_x_1997:
[----:B------:R-:W-:Y:S05]  /*b650*/  BSYNC B2 ;  /* 0x0000000000027941 */ /* 0x000fea0003800000 */
.L_x_1916:
        /* <DEDUP_REMOVED lines=9> */
.L_x_1919:
[----:B------:R-:W-:Y:S05]  /*b6f0*/  BSYNC B2 ;  /* 0x0000000000027941 */ /* 0x000fea0003800000 */
.L_x_1918:
        /* <DEDUP_REMOVED lines=10> */
.L_x_1920:
        /* <DEDUP_REMOVED lines=10> */
.L_x_1909:
[----:B------:R-:W-:Y:S05]  /*b840*/  BSYNC B1 ;  /* 0x0000000000017941 */ /* 0x000fea0003800000 */
.L_x_1908:
[----:B------:R-:W-:Y:S01]  /*b850*/  ISETP.NE.AND P0, PT, R26, RZ, PT ;  /* 0x000000ff1a00720c */ /* 0x000fe20003f05270 */
[----:B------:R-:W-:Y:S01]  /*b860*/  BSSY B1, `(.L_x_1921) ;  /* 0x000005d000017945 */ /* 0x000fe20003800000 */
[----:B------:R-:W-:-:S11]  /*b870*/  LOP3.LUT R12, R10, 0x1, RZ, 0x3c, !PT ;  /* 0x000000010a0c7812 */ /* 0x000fd600078e3cff */
[----:B------:R-:W-:Y:S05]  /*b880*/  @!P0 BRA `(.L_x_1922) ;  /* 0x0000000400688947 */ /* 0x000fea0003800000 */
[----:B------:R-:W-:Y:S01]  /*b890*/  ISETP.NE.AND P0, PT, R27, RZ, PT ;  /* 0x000000ff1b00720c */ /* 0x000fe20003f05270 */
[----:B------:R-:W-:Y:S01]  /*b8a0*/  VIADD R13, R3, 0xffffffff ;  /* 0xffffffff030d7836 */ /* 0x000fe20000000000 */
        /* <DEDUP_REMOVED lines=21> */
.L_x_1923:
[----:B------:R-:W1:Y:S01]  /*ba00*/  SYNCS.PHASECHK.TRANS64.TRYWAIT P0, [UR38+0x16840], R14 ;  /* 0x0168400eff0075a7 */ /* 0x000e620008000166 */
[----:B------:R-:W-:Y:S01]  /*ba10*/  BSSY B2, `(.L_x_1924) ;  /* 0x0000003000027945 */ /* 0x000fe20003800000 */
[----:B------:R-:W-:-:S03]  /*ba20*/  ISETP.NE.AND P2, PT, R17, RZ, PT ;  /* 0x000000ff1100720c */ /* 0x000fc60003f45270 */
[----:B-1----:R-:W-:Y:S10]  /*ba30*/  @!P0 BRA `(.L_x_1925) ;  /* 0x0000002000e08947 */ /* 0x002ff40003800000 */
.L_x_1998:
[----:B------:R-:W-:Y:S05]  /*ba40*/  BSYNC B2 ;  /* 0x0000000000027941 */ /* 0x000fea0003800000 */
.L_x_1924:
[----:B------:R-:W-:Y:S04]  /*ba50*/  BSSY B2, `(.L_x_1926) ;  /* 0x0000007000027945 */ /* 0x000fe80003800000 */
[----:B------:R-:W-:Y:S05]  /*ba60*/  @P2 BRA `(.L_x_1927) ;  /* 0x0000000000142947 */ /* 0x000fea0003800000 */
[----:B------:R-:W-:Y:S01]  /*ba70*/  ISETP.NE.AND P0, PT, R8, RZ, PT ;  /* 0x000000ff0800720c */ /* 0x000fe20003f05270 */
[----:B0-----:R-:W-:-:S04]  /*ba80*/  IMAD.MOV.U32 R4, RZ, RZ, 0x4000 ;  /* 0x00004000ff047424 */ /* 0x001fc800078e00ff */
[----:B------:R1:W-:Y:S08]  /*ba90*/  SYNCS.ARRIVE.TRANS64 RZ, [UR38+0x16830], R4 ;  /* 0x01683004ffff79a7 */ /* 0x0003f00008000026 */
[----:B-1----:R-:W-:Y:S05]  /*baa0*/  @!P0 BRA `(.L_x_1927) ;  /* 0x0000000000048947 */ /* 0x002fea0003800000 */
[----:B------:R-:W-:Y:S01]  /*bab0*/  BPT.TRAP 0x1 ;  /* 0x000000040000795c */ /* 0x000fe20000300000 */
.L_x_1927:
[----:B------:R-:W-:Y:S05]  /*bac0*/  BSYNC B2 ;  /* 0x0000000000027941 */ /* 0x000fea0003800000 */
.L_x_1926:
        /* <DEDUP_REMOVED lines=11> */
.L_x_1928:
        /* <DEDUP_REMOVED lines=12> */
.L_x_1999:
[----:B------:R-:W-:Y:S05]  /*bc40*/  BSYNC B2 ;  /* 0x0000000000027941 */ /* 0x000fea0003800000 */
.L_x_1929:
        /* <DEDUP_REMOVED lines=9> */
.L_x_1932:
[----:B------:R-:W-:Y:S05]  /*bce0*/  BSYNC B2 ;  /* 0x0000000000027941 */ /* 0x000fea0003800000 */
.L_x_1931:
        /* <DEDUP_REMOVED lines=10> */
.L_x_1933:
        /* <DEDUP_REMOVED lines=10> */
.L_x_1922:
[----:B------:R-:W-:Y:S05]  /*be30*/  BSYNC B1 ;  /* 0x0000000000017941 */ /* 0x000fea0003800000 */
.L_x_1921:
[----:B------:R-:W-:Y:S02]  /*be40*/  VIADD R3, R3, 0xfffffffe ;  /* 0xfffffffe03037836 */ /* 0x000fe40000000000 */
[----:B------:R-:W-:Y:S01]  /*be50*/  IMAD.MOV.U32 R10, RZ, RZ, R12 ;  /* 0x000000ffff0a7224 */ /* 0x000fe200078e000c */
[----:B------:R-:W-:Y:S06]  /*be60*/  @P1 BRA `(.L_x_1934) ;  /* 0xfffffff400001947 */ /* 0x000fec000383ffff */
[----:B------:R-:W-:Y:S05]  /*be70*/  BSYNC B0 ;  /* 0x0000000000007941 */ /* 0x000fea0003800000 */
.L_x_1907:
[----:B------:R-:W-:Y:S01]  /*be80*/  ISETP.NE.AND P0, PT, R9, RZ, PT ;  /* 0x000000ff0900720c */ /* 0x000fe20003f05270 */
[----:B------:R-:W-:-:S12]  /*be90*/  BSSY B0, `(.L_x_1906) ;  /* 0x000005d000007945 */ /* 0x000fd80003800000 */
[----:B------:R-:W-:Y:S05]  /*bea0*/  @!P0 BRA `(.L_x_1935) ;  /* 0x00000004006c8947 */ /* 0x000fea0003800000 */
[----:B------:R-:W-:Y:S01]  /*beb0*/  ISETP.NE.AND P1, PT, R26, RZ, PT ;  /* 0x000000ff1a00720c */ /* 0x000fe20003f25270 */
[----:B------:R-:W-:-:S12]  /*bec0*/  IMAD.MOV.U32 R0, RZ, RZ, 0x1 ;  /* 0x00000001ff007424 */ /* 0x000fd800078e00ff */
[----:B------:R-:W-:Y:S05]  /*bed0*/  @!P1 BRA `(.L_x_1935) ;  /* 0x0000000400609947 */ /* 0x000fea0003800000 */
[----:B------:R-:W-:Y:S02]  /*bee0*/  ISETP.NE.AND P1, PT, R27, RZ, PT ;  /* 0x000000ff1b00720c */ /* 0x000fe40003f25270 */
        /* <DEDUP_REMOVED lines=21> */
.L_x_1936:
[----:B------:R-:W1:Y:S01]  /*c040*/  SYNCS.PHASECHK.TRANS64.TRYWAIT P0, [UR38+0x16848], R9 ;  /* 0x01684809ff0075a7 */ /* 0x000e620008000166 */
[----:B------:R-:W-:Y:S01]  /*c050*/  BSSY B1, `(.L_x_1937) ;  /* 0x0000003000017945 */ /* 0x000fe20003800000 */
[----:B------:R-:W-:-:S03]  /*c060*/  ISETP.NE.AND P1, PT, R17, RZ, PT ;  /* 0x000000ff1100720c */ /* 0x000fc60003f25270 */
[----:B-1----:R-:W-:Y:S10]  /*c070*/  @!P0 BRA `(.L_x_1938) ;  /* 0x0000001c00808947 */ /* 0x002ff40003800000 */
.L_x_2000:
[----:B------:R-:W-:Y:S05]  /*c080*/  BSYNC B1 ;  /* 0x0000000000017941 */ /* 0x000fea0003800000 */
.L_x_1937:
[----:B------:R-:W-:Y:S04]  /*c090*/  BSSY B1, `(.L_x_1939) ;  /* 0x0000007000017945 */ /* 0x000fe80003800000 */
[----:B------:R-:W-:Y:S05]  /*c0a0*/  @P1 BRA `(.L_x_1940) ;  /* 0x0000000000141947 */ /* 0x000fea0003800000 */
[----:B------:R-:W-:Y:S01]  /*c0b0*/  ISETP.NE.AND P0, PT, R8, RZ, PT ;  /* 0x000000ff0800720c */ /* 0x000fe20003f05270 */
[----:B0-----:R-:W-:-:S04]  /*c0c0*/  IMAD.MOV.U32 R4, RZ, RZ, 0x4000 ;  /* 0x00004000ff047424 */ /* 0x001fc800078e00ff */
[----:B------:R1:W-:Y:S08]  /*c0d0*/  SYNCS.ARRIVE.TRANS64 RZ, [UR38+0x16838], R4 ;  /* 0x01683804ffff79a7 */ /* 0x0003f00008000026 */
[----:B-1----:R-:W-:Y:S05]  /*c0e0*/  @!P0 BRA `(.L_x_1940) ;  /* 0x0000000000048947 */ /* 0x002fea0003800000 */
[----:B------:R-:W-:Y:S01]  /*c0f0*/  BPT.TRAP 0x1 ;  /* 0x000000040000795c */ /* 0x000fe20000300000 */
.L_x_1940:
[----:B------:R-:W-:Y:S05]  /*c100*/  BSYNC B1 ;  /* 0x0000000000017941 */ /* 0x000fea0003800000 */
.L_x_1939:
        /* <DEDUP_REMOVED lines=11> */
.L_x_1941:
        /* <DEDUP_REMOVED lines=11> */
.L_x_2001:
[----:B------:R-:W-:Y:S05]  /*c270*/  BSYNC B1 ;  /* 0x0000000000017941 */ /* 0x000fea0003800000 */
.L_x_1942:
        /* <DEDUP_REMOVED lines=9> */
.L_x_1945:
[----:B------:R-:W-:Y:S05]  /*c310*/  BSYNC B1 ;  /* 0x0000000000017941 */ /* 0x000fea0003800000 */
.L_x_1944:
        /* <DEDUP_REMOVED lines=10> */
.L_x_1946:
        /* <DEDUP_REMOVED lines=10> */
.L_x_1935:
[----:B------:R-:W-:Y:S05]  /*c460*/  BSYNC B0 ;  /* 0x0000000000007941 */ /* 0x000fea0003800000 */
.L_x_1906:
[----:B------:R-:W-:Y:S01]  /*c470*/  ISETP.NE.AND P0, PT, R26, RZ, PT ;  /* 0x000000ff1a00720c */ /* 0x000fe20003f05270 */
        /* <DEDUP_REMOVED lines=8> */
.L_x_2002:
[----:B------:R-:W-:Y:S05]  /*c500*/  BSYNC B1 ;  /* 0x0000000000017941 */ /* 0x000fea0003800000 */
.L_x_1949:
[----:B------:R-:W-:Y:S04]  /*c510*/  BSSY B1, `(.L_x_1951) ;  /* 0x0000007000017945 */ /* 0x000fe80003800000 */
[----:B------:R-:W-:Y:S05]  /*c520*/  @P1 BRA `(.L_x_1952) ;  /* 0x0000000000141947 */ /* 0x000fea0003800000 */
[----:B------:R-:W-:Y:S01]  /*c530*/  LOP3.LUT P0, RZ, R2, 0x1f, RZ, 0xc0, !PT ;  /* 0x0000001f02ff7812 */ /* 0x000fe2000780c0ff */
[----:B0-----:R-:W-:-:S04]  /*c540*/  IMAD.MOV.U32 R3, RZ, RZ, 0x4000 ;  /* 0x00004000ff037424 */ /* 0x001fc800078e00ff */
[----:B------:R1:W-:Y:S08]  /*c550*/  SYNCS.ARRIVE.TRANS64 RZ, [R4+URZ+0x16850], R3 ;  /* 0x0168500304ff79a7 */ /* 0x0003f0000800003f */
[----:B------:R-:W-:Y:S05]  /*c560*/  @!P0 BRA `(.L_x_1952) ;  /* 0x0000000000048947 */ /* 0x000fea0003800000 */
[----:B------:R-:W-:Y:S01]  /*c570*/  BPT.TRAP 0x1 ;  /* 0x000000040000795c */ /* 0x000fe20000300000 */
.L_x_1952:
[----:B------:R-:W-:Y:S05]  /*c580*/  BSYNC B1 ;  /* 0x0000000000017941 */ /* 0x000fea0003800000 */
.L_x_1951:
        /* <DEDUP_REMOVED lines=13> */
.L_x_1953:
        /* <DEDUP_REMOVED lines=8> */
.L_x_1948:
[----:B------:R-:W-:Y:S05]  /*c6e0*/  BSYNC B0 ;  /* 0x0000000000007941 */ /* 0x000fea0003800000 */
.L_x_1947:
[----:B------:R-:W-:Y:S02]  /*c6f0*/  VIADD R0, R0, 0x1 ;  /* 0x0000000100007836 */ /* 0x000fe40000000000 */
[----:B01----:R-:W-:-:S03]  /*c700*/  IMAD.MOV.U32 R4, RZ, RZ, RZ ;  /* 0x000000ffff047224 */ /* 0x003fc600078e00ff */
[----:B------:R-:W-:-:S04]  /*c710*/  ISETP.NE.AND P0, PT, R0, 0x2, PT ;  /* 0x000000020000780c */ /* 0x000fc80003f05270 */
[----:B------:R-:W-:Y:S02]  /*c720*/  SEL R5, RZ, 0x1, P0 ;  /* 0x00000001ff057807 */ /* 0x000fe40000000000 */
[----:B------:R-:W-:Y:S02]  /*c730*/  SEL R3, R0, RZ, P0 ;  /* 0x000000ff00037207 */ /* 0x000fe40000000000 */
[----:B------:R-:W-:-:S07]  /*c740*/  LOP3.LUT R0, R12, R5, RZ, 0x3c, !PT ;  /* 0x000000050c007212 */ /* 0x000fce00078e3cff */
.L_x_1892:
[----:B------:R-:W0:Y:S01]  /*c750*/  S2R R5, SR_CgaCtaId ;  /* 0x0000000000057919 */ /* 0x000e220000008800 */
[----:B------:R-:W-:Y:S02]  /*c760*/  MOV R2, 0x400 ;  /* 0x0000040000027802 */ /* 0x000fe40000000f00 */
[----:B------:R-:W-:Y:S02]  /*c770*/  SHF.L.U32 R4, R4, 0x1f, RZ ;  /* 0x0000001f04047819 */ /* 0x000fe400000006ff */
[----:B0-----:R-:W-:-:S04]  /*c780*/  LEA R17, R5, R2, 0x18 ;  /* 0x0000000205117211 */ /* 0x001fc800078ec0ff */
[----:B------:R-:W0:Y:S02]  /*c790*/  SYNCS.PHASECHK.TRANS64.TRYWAIT P0, [R17+URZ+0x16820], R4 ;  /* 0x01682004110075a7 */ /* 0x000e24000800017f */
[----:B0-----:R-:W-:Y:S05]  /*c7a0*/  @!P0 BRA `(.L_x_1954) ;  /* 0x0000001400f88947 */ /* 0x001fea0003800000 */
.L_x_2003:
[----:B------:R-:W-:-:S03]  /*c7b0*/  UMOV UR4, 0xffffffff ;  /* 0xffffffff00047882 */ /* 0x000fc60000000000 */
[----:B------:R-:W-:Y:S05]  /*c7c0*/  BRA.DIV UR4, `(.L_x_1955) ;  /* 0x0000001a04047947 */ /* 0x000fea000b800000 */
[----:B------:R1:W2:Y:S02]  /*c7d0*/  SHFL.IDX PT, R14, R16, RZ, 0x1f ;  /* 0x00001fff100e7589 */ /* 0x0002a400000e0000 */
.L_x_2006:
[----:B--2---:R-:W-:-:S13]  /*c7e0*/  ISETP.NE.AND P0, PT, R14, RZ, PT ;  /* 0x000000ff0e00720c */ /* 0x004fda0003f05270 */
[----:B------:R-:W-:Y:S05]  /*c7f0*/  @P0 BRA `(.L_x_1854) ;  /* 0x0000000000880947 */ /* 0x000fea0003800000 */
[----:B------:R-:W-:-:S03]  /*c800*/  UMOV UR4, 0xffffffff ;  /* 0xffffffff00047882 */ /* 0x000fc60000000000 */
[----:B------:R-:W-:Y:S05]  /*c810*/  BRA.DIV UR4, `(.L_x_1956) ;  /* 0x0000001a04187947 */ /* 0x000fea000b800000 */
[----:B------:R-:W-:-:S13]  /*c820*/  ELECT P6, URZ, PT ;  /* 0x00000000003f782f */ /* 0x000fda00038c0000 */
.L_x_2009:
[----:B------:R-:W-:Y:S05]  /*c830*/  @!P6 BRA `(.L_x_1854) ;  /* 0x000000000078e947 */ /* 0x000fea0003800000 */
[----:B------:R-:W-:-:S06]  /*c840*/  ULOP3.LUT UR4, UR43, 0x2, URZ, 0xfc, !UPT ;  /* 0x000000022b047892 */ /* 0x000fcc000f8efc3f */
[----:B------:R-:W-:-:S05]  /*c850*/  IMAD.U32 R2, RZ, RZ, UR4 ;  /* 0x00000004ff027e24 */ /* 0x000fca000f8e00ff */
[----:B------:R-:W-:-:S13]  /*c860*/  ISETP.NE.AND P2, PT, R2, 0x3, PT ;  /* 0x000000030200780c */ /* 0x000fda0003f45270 */
[----:B------:R-:W-:Y:S05]  /*c870*/  @!P2 BRA `(.L_x_1957) ;  /* 0x000000000004a947 */ /* 0x000fea0003800000 */
[----:B------:R-:W-:Y:S01]  /*c880*/  BPT.TRAP 0x1 ;  /* 0x000000040000795c */ /* 0x000fe20000300000 */
.L_x_1957:
[----:B------:R-:W-:Y:S01]  /*c890*/  VIADD R6, R17, 0x16840 ;  /* 0x0001684011067836 */ /* 0x000fe20000000000 */
[----:B0-----:R-:W-:Y:S01]  /*c8a0*/  SHF.L.U32 R4, R0, 0x1f, RZ ;  /* 0x0000001f00047819 */ /* 0x001fe200000006ff */
        /* <DEDUP_REMOVED lines=10> */
.L_x_2010:
[----:B------:R-:W2:Y:S02]  /*c950*/  SYNCS.PHASECHK.TRANS64.TRYWAIT P0, [R5+URZ], R2 ;  /* 0x00000002050075a7 */ /* 0x000ea4000800017f */
[----:B--2---:R-:W-:Y:S05]  /*c960*/  @!P0 BRA `(.L_x_1959) ;  /* 0x0000001400f88947 */ /* 0x004fea0003800000 */
.L_x_2011:
[----:B------:R-:W-:Y:S05]  /*c970*/  @!P2 BRA `(.L_x_1960) ;  /* 0x000000000004a947 */ /* 0x000fea0003800000 */
[----:B------:R-:W-:Y:S01]  /*c980*/  BPT.TRAP 0x1 ;  /* 0x000000040000795c */ /* 0x000fe20000300000 */
.L_x_1960:
[----:B------:R-:W-:-:S04]  /*c990*/  VIADD R0, R17, 0x16860 ;  /* 0x0001686011007836 */ /* 0x000fc80000000000 */
[----:B------:R-:W-:-:S04]  /*c9a0*/  IMAD R3, R3, 0x8, R0 ;  /* 0x0000000803037824 */ /* 0x000fc800078e0200 */
[----:B------:R-:W3:Y:S02]  /*c9b0*/  SYNCS.PHASECHK.TRANS64.TRYWAIT P0, [R3+URZ], R4 ;  /* 0x00000004030075a7 */ /* 0x000ee4000800017f */
[----:B---3--:R-:W-:Y:S05]  /*c9c0*/  @!P0 BRA `(.L_x_1961) ;  /* 0x0000001400f48947 */ /* 0x008fea0003800000 */
.L_x_2012:
[----:B------:R-:W-:-:S07]  /*c9d0*/  IMAD R9, R9, 0x8, R0 ;  /* 0x0000000809097824 */ /* 0x000fce00078e0200 */
.L_x_1962:
[----:B----4-:R4:W0:Y:S02]  /*c9e0*/  SYNCS.PHASECHK.TRANS64.TRYWAIT P0, [R9+URZ], R2 ;  /* 0x00000002090075a7 */ /* 0x010824000800017f */
[----:B0-----:R-:W-:Y:S05]  /*c9f0*/  @!P0 NANOSLEEP.SYNCS 0x989680 ;  /* 0x009896800000895d */ /* 0x001fea0003900000 */
[----:B------:R-:W0:Y:S02]  /*ca00*/  @!P0 SYNCS.PHASECHK.TRANS64 P0, [R9+URZ], R2 ;  /* 0x00000002090085a7 */ /* 0x000e24000800007f */
[----:B0-----:R-:W-:Y:S05]  /*ca10*/  @!P0 BRA `(.L_x_1962) ;  /* 0xfffffffc00f08947 */ /* 0x001fea000383ffff */
.L_x_1854:
[----:B------:R-:W-:Y:S05]  /*ca20*/  BSYNC B6 ;  /* 0x0000000000067941 */ /* 0x000fea0003800000 */
.L_x_1851:
[----:B------:R-:W-:Y:S05]  /*ca30*/  EXIT ;  /* 0x000000000000794d */ /* 0x000fea0003800000 */
.L_x_1858:
[----:B0-----:R-:W-:-:S04]  /*ca40*/  IMAD.U32 R3, RZ, RZ, UR39 ;  /* 0x00000027ff037e24 */ /* 0x001fc8000f8e00ff */
[----:B------:R0:W1:Y:S03]  /*ca50*/  SYNCS.PHASECHK.TRANS64.TRYWAIT P0, [R3+URZ+0x16800], R0 ;  /* 0x01680000030075a7 */ /* 0x000066000800017f */
[----:B-1----:R-:W-:Y:S05]  /*ca60*/  @!P0 NANOSLEEP.SYNCS 0x989680 ;  /* 0x009896800000895d */ /* 0x002fea0003900000 */
[----:B------:R-:W1:Y:S02]  /*ca70*/  @!P0 SYNCS.PHASECHK.TRANS64 P0, [R3+URZ+0x16800], R0 ;  /* 0x01680000030085a7 */ /* 0x000e64000800007f */
[----:B-1----:R-:W-:Y:S05]  /*ca80*/  @!P0 BRA `(.L_x_1858) ;  /* 0xfffffffc00ec8947 */ /* 0x002fea000383ffff */
[----:B------:R-:W-:Y:S05]  /*ca90*/  BRA `(.L_x_1963) ;  /* 0xffffff4800287947 */ /* 0x000fea000383ffff */
.L_x_1862:
[----:B-1----:R-:W-:-:S04]  /*caa0*/  IMAD.U32 R3, RZ, RZ, UR39 ;  /* 0x00000027ff037e24 */ /* 0x002fc8000f8e00ff */
[----:B------:R1:W2:Y:S03]  /*cab0*/  SYNCS.PHASECHK.TRANS64.TRYWAIT P2, [R3+URZ+0x16830], R0 ;  /* 0x01683000030075a7 */ /* 0x0002a6000804017f */
[----:B--2---:R-:W-:Y:S05]  /*cac0*/  @!P2 NANOSLEEP.SYNCS 0x989680 ;  /* 0x009896800000a95d */ /* 0x004fea0003900000 */
[----:B------:R-:W2:Y:S02]  /*cad0*/  @!P2 SYNCS.PHASECHK.TRANS64 P2, [R3+URZ+0x16830], R0 ;  /* 0x016830000300a5a7 */ /* 0x000ea4000804007f */
[----:B--2---:R-:W-:Y:S05]  /*cae0*/  @!P2 BRA `(.L_x_1862) ;  /* 0xfffffffc00eca947 */ /* 0x004fea000383ffff */
[----:B------:R-:W-:Y:S05]  /*caf0*/  BRA `(.L_x_1861) ;  /* 0xffffff4800487947 */ /* 0x000fea000383ffff */
.L_x_1867:
[----:B-1----:R-:W-:-:S04]  /*cb00*/  IMAD.U32 R8, RZ, RZ, UR10 ;  /* 0x0000000aff087e24 */ /* 0x002fc8000f8e00ff */
[----:B------:R1:W2:Y:S03]  /*cb10*/  SYNCS.PHASECHK.TRANS64.TRYWAIT P3, [R8+URZ+0x16830], R3 ;  /* 0x01683003080075a7 */ /* 0x0002a6000806017f */
[----:B--2---:R-:W-:Y:S05]  /*cb20*/  @!P3 NANOSLEEP.SYNCS 0x989680 ;  /* 0x009896800000b95d */ /* 0x004fea0003900000 */
[----:B------:R-:W2:Y:S02]  /*cb30*/  @!P3 SYNCS.PHASECHK.TRANS64 P3, [R8+URZ+0x16830], R3 ;  /* 0x016830030800b5a7 */ /* 0x000ea4000806007f */
[----:B--2---:R-:W-:Y:S05]  /*cb40*/  @!P3 BRA `(.L_x_1867) ;  /* 0xfffffffc00ecb947 */ /* 0x004fea000383ffff */
[----:B------:R-:W-:Y:S05]  /*cb50*/  BRA `(.L_x_1864) ;  /* 0xffffff6c00307947 */ /* 0x000fea000383ffff */
.L_x_1871:
[----:B-1----:R-:W-:-:S04]  /*cb60*/  IMAD.U32 R8, RZ, RZ, UR10 ;  /* 0x0000000aff087e24 */ /* 0x002fc8000f8e00ff */
[----:B------:R1:W2:Y:S03]  /*cb70*/  SYNCS.PHASECHK.TRANS64.TRYWAIT P3, [R8+URZ+0x16850], R3 ;  /* 0x01685003080075a7 */ /* 0x0002a6000806017f */
[----:B--2---:R-:W-:Y:S05]  /*cb80*/  @!P3 NANOSLEEP.SYNCS 0x989680 ;  /* 0x009896800000b95d */ /* 0x004fea0003900000 */
[----:B------:R-:W2:Y:S02]  /*cb90*/  @!P3 SYNCS.PHASECHK.TRANS64 P3, [R8+URZ+0x16850], R3 ;  /* 0x016850030800b5a7 */ /* 0x000ea4000806007f */
[----:B--2---:R-:W-:Y:S05]  /*cba0*/  @!P3 BRA `(.L_x_1871) ;  /* 0xfffffffc00ecb947 */ /* 0x004fea000383ffff */
[----:B------:R-:W-:Y:S05]  /*cbb0*/  BRA `(.L_x_1868) ;  /* 0xffffff6c00a87947 */ /* 0x000fea000383ffff */
.L_x_1877:
[----:B-1----:R-:W-:-:S04]  /*cbc0*/  IMAD.U32 R6, RZ, RZ, UR10 ;  /* 0x0000000aff067e24 */ /* 0x002fc8000f8e00ff */
[----:B------:R1:W2:Y:S03]  /*cbd0*/  SYNCS.PHASECHK.TRANS64.TRYWAIT P2, [R6+URZ+0x16830], R3 ;  /* 0x01683003060075a7 */ /* 0x0002a6000804017f */
[----:B--2---:R-:W-:Y:S05]  /*cbe0*/  @!P2 NANOSLEEP.SYNCS 0x989680 ;  /* 0x009896800000a95d */ /* 0x004fea0003900000 */
[----:B------:R-:W2:Y:S02]  /*cbf0*/  @!P2 SYNCS.PHASECHK.TRANS64 P2, [R6+URZ+0x16830], R3 ;  /* 0x016830030600a5a7 */ /* 0x000ea4000804007f */
[----:B--2---:R-:W-:Y:S05]  /*cc00*/  @!P2 BRA `(.L_x_1877) ;  /* 0xfffffffc00eca947 */ /* 0x004fea000383ffff */
[----:B------:R-:W-:Y:S05]  /*cc10*/  BRA `(.L_x_1874) ;  /* 0xffffff9000a47947 */ /* 0x000fea000383ffff */
.L_x_1881:
[----:B-1----:R-:W-:-:S04]  /*cc20*/  IMAD.U32 R6, RZ, RZ, UR10 ;  /* 0x0000000aff067e24 */ /* 0x002fc8000f8e00ff */
[----:B------:R1:W2:Y:S03]  /*cc30*/  SYNCS.PHASECHK.TRANS64.TRYWAIT P2, [R6+URZ+0x16850], R3 ;  /* 0x01685003060075a7 */ /* 0x0002a6000804017f */
[----:B--2---:R-:W-:Y:S05]  /*cc40*/  @!P2 NANOSLEEP.SYNCS 0x989680 ;  /* 0x009896800000a95d */ /* 0x004fea0003900000 */
[----:B------:R-:W2:Y:S02]  /*cc50*/  @!P2 SYNCS.PHASECHK.TRANS64 P2, [R6+URZ+0x16850], R3 ;  /* 0x016850030600a5a7 */ /* 0x000ea4000804007f */
[----:B--2---:R-:W-:Y:S05]  /*cc60*/  @!P2 BRA `(.L_x_1881) ;  /* 0xfffffffc00eca947 */ /* 0x004fea000383ffff */
[----:B------:R-:W-:Y:S05]  /*cc70*/  BRA `(.L_x_1878) ;  /* 0xffffff9400187947 */ /* 0x000fea000383ffff */
.L_x_1886:
[----:B-1----:R-:W-:-:S04]  /*cc80*/  IMAD.U32 R7, RZ, RZ, UR7 ;  /* 0x00000007ff077e24 */ /* 0x002fc8000f8e00ff */
[----:B------:R1:W2:Y:S03]  /*cc90*/  SYNCS.PHASECHK.TRANS64.TRYWAIT P0, [R7+URZ+0x16850], R0 ;  /* 0x01685000070075a7 */ /* 0x0002a6000800017f */
[----:B--2---:R-:W-:Y:S05]  /*cca0*/  @!P0 NANOSLEEP.SYNCS 0x989680 ;  /* 0x009896800000895d */ /* 0x004fea0003900000 */
[----:B------:R-:W2:Y:S02]  /*ccb0*/  @!P0 SYNCS.PHASECHK.TRANS64 P0, [R7+URZ+0x16850], R0 ;  /* 0x01685000070085a7 */ /* 0x000ea4000800007f */
[----:B--2---:R-:W-:Y:S05]  /*ccc0*/  @!P0 BRA `(.L_x_1886) ;  /* 0xfffffffc00ec8947 */ /* 0x004fea000383ffff */
[----:B------:R-:W-:Y:S05]  /*ccd0*/  BRA `(.L_x_1885) ;  /* 0xffffffac006c7947 */ /* 0x000fea000383ffff */
.L_x_1897:
[----:B------:R-:W-:Y:S02]  /*cce0*/  IMAD.MOV.U32 R13, RZ, RZ, R16 ;  /* 0x000000ffff0d7224 */ /* 0x000fe400078e0010 */
[----:B------:R-:W-:Y:S02]  /*ccf0*/  IMAD.MOV.U32 R12, RZ, RZ, RZ ;  /* 0x000000ffff0c7224 */ /* 0x000fe400078e00ff */
[----:B------:R-:W-:Y:S02]  /*cd00*/  IMAD.MOV.U32 R11, RZ, RZ, 0x1f ;  /* 0x0000001fff0b7424 */ /* 0x000fe400078e00ff */
[----:B------:R-:W-:-:S07]  /*cd10*/  IMAD.MOV.U32 R15, RZ, RZ, -0x1 ;  /* 0xffffffffff0f7424 */ /* 0x000fce00078e00ff */
[----:B------:R-:W-:Y:S05]  /*cd20*/  WARPSYNC.COLLECTIVE R15, `(.L_x_1964) ;  /* 0x000000000f087348 */ /* 0x000fea0003c00000 */
[----:B------:R0:W1:Y:S02]  /*cd30*/  SHFL.IDX P6, R14, R13, R12, R11 ;  /* 0x0000000c0d0e7389 */ /* 0x00006400000c000b */
[----:B01----:R-:W-:Y:S01]  /*cd40*/  ENDCOLLECTIVE ;  /* 0x000000000000791b */ /* 0x003fe20003800000 */
.L_x_1964:
[----:B------:R-:W-:Y:S05]  /*cd50*/  BRA `(.L_x_1965) ;  /* 0xffffffd000b47947 */ /* 0x000fea000383ffff */
.L_x_1899:
[----:B------:R-:W-:Y:S01]  /*cd60*/  BSSY B0, `(.L_x_1966) ;  /* 0x0000006000007945 */ /* 0x000fe20003800000 */
[----:B------:R-:W-:-:S07]  /*cd70*/  IMAD.MOV.U32 R15, RZ, RZ, -0x1 ;  /* 0xffffffffff0f7424 */ /* 0x000fce00078e00ff */
[----:B0-----:R-:W-:Y:S05]  /*cd80*/  WARPSYNC.COLLECTIVE R15, `(.L_x_1967) ;  /* 0x000000000f0c7348 */ /* 0x001fea0003c00000 */
[----:B------:R-:W-:Y:S02]  /*cd90*/  ELECT P6, UR62, PT ;  /* 0x00000000003e782f */ /* 0x000fe400038c0000 */
[----:B------:R-:W-:Y:S01]  /*cda0*/  MOV R14, UR62 ;  /* 0x0000003e000e7c02 */ /* 0x000fe20008000f00 */
[----:B0-----:R-:W-:Y:S10]  /*cdb0*/  ENDCOLLECTIVE ;  /* 0x000000000000791b */ /* 0x001ff40003800000 */
.L_x_1967:
[----:B------:R-:W-:Y:S05]  /*cdc0*/  BSYNC B0 ;  /* 0x0000000000007941 */ /* 0x000fea0003800000 */
.L_x_1966:
[----:B------:R-:W-:Y:S05]  /*cdd0*/  BRA `(.L_x_1968) ;  /* 0xffffffd000b07947 */ /* 0x000fea000383ffff */
.L_x_1901:
[----:B--2---:R-:W-:-:S04]  /*cde0*/  IMAD.U32 R3, RZ, RZ, UR38 ;  /* 0x00000026ff037e24 */ /* 0x004fc8000f8e00ff */
[----:B------:R2:W3:Y:S03]  /*cdf0*/  SYNCS.PHASECHK.TRANS64.TRYWAIT P0, [R3+URZ+0x16840], R8 ;  /* 0x01684008030075a7 */ /* 0x0004e6000800017f */
[----:B---3--:R-:W-:Y:S05]  /*ce00*/  @!P0 NANOSLEEP.SYNCS 0x989680 ;  /* 0x009896800000895d */ /* 0x008fea0003900000 */
[----:B------:R-:W3:Y:S02]  /*ce10*/  @!P0 SYNCS.PHASECHK.TRANS64 P0, [R3+URZ+0x16840], R8 ;  /* 0x01684008030085a7 */ /* 0x000ee4000800007f */
[----:B---3--:R-:W-:Y:S05]  /*ce20*/  @!P0 BRA `(.L_x_1901) ;  /* 0xfffffffc00ec8947 */ /* 0x008fea000383ffff */
[----:B------:R-:W-:Y:S05]  /*ce30*/  BRA `(.L_x_1969) ;  /* 0xffffffd400007947 */ /* 0x000fea000383ffff */
.L_x_1904:
[----:B------:R-:W-:Y:S02]  /*ce40*/  IMAD R9, R9, 0xc0, R12 ;  /* 0x000000c009097824 */ /* 0x000fe400078e020c */
[----:B------:R-:W-:Y:S02]  /*ce50*/  IMAD.MOV.U32 R13, RZ, RZ, R7 ;  /* 0x000000ffff0d7224 */ /* 0x000fe400078e0007 */
[----:B------:R-:W-:Y:S02]  /*ce60*/  IMAD.MOV.U32 R12, RZ, RZ, RZ ;  /* 0x000000ffff0c7224 */ /* 0x000fe400078e00ff */
[----:B------:R-:W-:Y:S02]  /*ce70*/  IMAD.MOV.U32 R11, RZ, RZ, 0x181f ;  /* 0x0000181fff0b7424 */ /* 0x000fe400078e00ff */
[----:B------:R-:W-:Y:S02]  /*ce80*/  IMAD.MOV.U32 R15, RZ, RZ, -0x1 ;  /* 0xffffffffff0f7424 */ /* 0x000fe400078e00ff */
[----:B------:R-:W-:-:S07]  /*ce90*/  VIADD R25, R9, 0x10 ;  /* 0x0000001009197836 */ /* 0x000fce0000000000 */
[----:B0-----:R-:W-:Y:S05]  /*cea0*/  WARPSYNC.COLLECTIVE R15, `(.L_x_1970) ;  /* 0x000000000f087348 */ /* 0x001fea0003c00000 */
[----:B------:R1:W2:Y:S02]  /*ceb0*/  SHFL.IDX P6, R14, R13, R12, R11 ;  /* 0x0000000c0d0e7389 */ /* 0x0002a400000c000b */
[----:B012---:R-:W-:Y:S01]  /*cec0*/  ENDCOLLECTIVE ;  /* 0x000000000000791b */ /* 0x007fe20003800000 */
.L_x_1970:
[----:B------:R-:W-:Y:S02]  /*ced0*/  IMAD.MOV.U32 R13, RZ, RZ, R8 ;  /* 0x000000ffff0d7224 */ /* 0x000fe400078e0008 */
[----:B------:R-:W-:-:S07]  /*cee0*/  IMAD.MOV.U32 R4, RZ, RZ, R14 ;  /* 0x000000ffff047224 */ /* 0x000fce00078e000e */
[----:B------:R-:W-:Y:S05]  /*cef0*/  WARPSYNC.COLLECTIVE R15, `(.L_x_1971) ;  /* 0x000000000f087348 */ /* 0x000fea0003c00000 */
[----:B------:R0:W1:Y:S02]  /*cf00*/  SHFL.IDX P6, R14, R13, R12, R11 ;  /* 0x0000000c0d0e7389 */ /* 0x00006400000c000b */
[----:B01----:R-:W-:Y:S01]  /*cf10*/  ENDCOLLECTIVE ;  /* 0x000000000000791b */ /* 0x003fe20003800000 */
.L_x_1971:
        /* <DEDUP_REMOVED lines=8> */
[----:B------:R-:W-:-:S07]  /*cfa0*/  @!P1 IMAD.MOV.U32 R4, RZ, RZ, R14 ;  /* 0x000000ffff049224 */ /* 0x000fce00078e000e */
[----:B------:R-:W-:Y:S05]  /*cfb0*/  WARPSYNC.COLLECTIVE R15, `(.L_x_1972) ;  /* 0x000000000f087348 */ /* 0x000fea0003c00000 */
[----:B------:R0:W1:Y:S02]  /*cfc0*/  SHFL.IDX P6, R14, R13, R12, R11 ;  /* 0x0000000c0d0e7389 */ /* 0x00006400000c000b */
[----:B01----:R-:W-:Y:S01]  /*cfd0*/  ENDCOLLECTIVE ;  /* 0x000000000000791b */ /* 0x003fe20003800000 */
.L_x_1972:
[----:B------:R-:W-:Y:S01]  /*cfe0*/  @!PT LDS RZ, [RZ] ;  /* 0x00000000fffff984 */ /* 0x000fe20000000800 */
[----:B------:R-:W-:Y:S01]  /*cff0*/  @!PT LDS RZ, [RZ] ;  /* 0x00000000fffff984 */ /* 0x000fe20000000800 */
[----:B------:R-:W-:Y:S01]  /*d000*/  @!PT LDS RZ, [RZ] ;  /* 0x00000000fffff984 */ /* 0x000fe20000000800 */
[----:B------:R0:W-:Y:S01]  /*d010*/  @!P1 LDGSTS.E.BYPASS.LTC128B.128 [R21+0x8400], desc[UR46][R4.64], !P0 ;  /* 0x0840000004159fae */ /* 0x0001e2000c101d6e */
[----:B------:R-:W-:Y:S01]  /*d020*/  ISETP.GE.AND P1, PT, R25, R0, PT ;  /* 0x000000001900720c */ /* 0x000fe20003f26270 */
[----:B------:R-:W-:Y:S02]  /*d030*/  IMAD.MOV.U32 R13, RZ, RZ, R8 ;  /* 0x000000ffff0d7224 */ /* 0x000fe400078e0008 */
[----:B0-----:R-:W-:-:S05]  /*d040*/  VIADD R21, R9, 0x20 ;  /* 0x0000002009157836 */ /* 0x001fca0000000000 */
[----:B------:R-:W-:Y:S01]  /*d050*/  ISETP.GE.AND P2, PT, R21, R0, PT ;  /* 0x000000001500720c */ /* 0x000fe20003f46270 */
[----:B------:R-:W-:Y:S02]  /*d060*/  VIADD R21, R9, 0x30 ;  /* 0x0000003009157836 */ /* 0x000fe40000000000 */
[----:B------:R-:W-:-:S10]  /*d070*/  IMAD.MOV.U32 R25, RZ, RZ, R14 ;  /* 0x000000ffff197224 */ /* 0x000fd400078e000e */
[----:B------:R-:W-:Y:S05]  /*d080*/  WARPSYNC.COLLECTIVE R15, `(.L_x_1973) ;  /* 0x000000000f087348 */ /* 0x000fea0003c00000 */
[----:B------:R0:W1:Y:S02]  /*d090*/  SHFL.IDX P6, R14, R13, R12, R11 ;  /* 0x0000000c0d0e7389 */ /* 0x00006400000c000b */
[----:B01----:R-:W-:Y:S01]  /*d0a0*/  ENDCOLLECTIVE ;  /* 0x000000000000791b */ /* 0x003fe20003800000 */
.L_x_1973:
[----:B------:R-:W-:Y:S01]  /*d0b0*/  @!P2 LEA R29, R10, UR38, 0x1 ;  /* 0x000000260a1dac11 */ /* 0x000fe2000f8e08ff */
[----:B------:R-:W-:Y:S02]  /*d0c0*/  IMAD.MOV.U32 R13, RZ, RZ, R7 ;  /* 0x000000ffff0d7224 */ /* 0x000fe400078e0007 */
[----:B------:R-:W-:Y:S01]  /*d0d0*/  IMAD.MOV.U32 R12, RZ, RZ, 0x2 ;  /* 0x00000002ff0c7424 */ /* 0x000fe200078e00ff */
[----:B------:R-:W-:-:S13]  /*d0e0*/  @!P1 LEA R4, P3, R19, R14, 0x1 ;  /* 0x0000000e13049211 */ /* 0x000fda00078608ff */
[----:B------:R-:W-:Y:S05]  /*d0f0*/  WARPSYNC.COLLECTIVE R15, `(.L_x_1974) ;  /* 0x000000000f087348 */ /* 0x000fea0003c00000 */
[----:B------:R0:W1:Y:S02]  /*d100*/  SHFL.IDX P6, R14, R13, R12, R11 ;  /* 0x0000000c0d0e7389 */ /* 0x00006400000c000b */
[----:B01----:R-:W-:Y:S01]  /*d110*/  ENDCOLLECTIVE ;  /* 0x000000000000791b */ /* 0x003fe20003800000 */
.L_x_1974:
        /* <DEDUP_REMOVED lines=11> */
.L_x_1975:
[----:B------:R-:W-:Y:S02]  /*d1d0*/  IMAD.MOV.U32 R13, RZ, RZ, R7 ;  /* 0x000000ffff0d7224 */ /* 0x000fe400078e0007 */
[----:B------:R-:W-:Y:S02]  /*d1e0*/  IMAD.MOV.U32 R12, RZ, RZ, 0x3 ;  /* 0x00000003ff0c7424 */ /* 0x000fe400078e00ff */
[----:B------:R-:W-:-:S07]  /*d1f0*/  IMAD.MOV.U32 R28, RZ, RZ, R14 ;  /* 0x000000ffff1c7224 */ /* 0x000fce00078e000e */
[----:B------:R-:W-:Y:S05]  /*d200*/  WARPSYNC.COLLECTIVE R15, `(.L_x_1976) ;  /* 0x000000000f087348 */ /* 0x000fea0003c00000 */
[----:B------:R0:W1:Y:S02]  /*d210*/  SHFL.IDX P6, R14, R13, R12, R11 ;  /* 0x0000000c0d0e7389 */ /* 0x00006400000c000b */
[----:B01----:R-:W-:Y:S01]  /*d220*/  ENDCOLLECTIVE ;  /* 0x000000000000791b */ /* 0x003fe20003800000 */
.L_x_1976:
[----:B------:R-:W-:-:S05]  /*d230*/  @!P2 LEA R4, P1, R19, R28, 0x1 ;  /* 0x0000001c1304a211 */ /* 0x000fca00078208ff */
[----:B------:R-:W-:Y:S01]  /*d240*/  @!P2 IMAD.X R5, RZ, RZ, R20, P1 ;  /* 0x000000ffff05a224 */ /* 0x000fe200008e0614 */
[----:B------:R-:W-:-:S04]  /*d250*/  ISETP.GE.AND P1, PT, R21, R0, PT ;  /* 0x000000001500720c */ /* 0x000fc80003f26270 */
[----:B------:R-:W-:Y:S01]  /*d260*/  @!PT LDS RZ, [RZ] ;  /* 0x00000000fffff984 */ /* 0x000fe20000000800 */
[----:B------:R-:W-:Y:S01]  /*d270*/  @!PT LDS RZ, [RZ] ;  /* 0x00000000fffff984 */ /* 0x000fe20000000800 */
[----:B------:R-:W-:Y:S01]  /*d280*/  @!PT LDS RZ, [RZ] ;  /* 0x00000000fffff984 */ /* 0x000fe20000000800 */
[----:B------:R0:W-:Y:S01]  /*d290*/  @!P2 LDGSTS.E.BYPASS.LTC128B.128 [R29+0x9400], desc[UR46][R4.64], !P0 ;  /* 0x09400000041dafae */ /* 0x0001e2000c101d6e */
[----:B------:R-:W-:-:S08]  /*d2a0*/  IMAD.MOV.U32 R13, RZ, RZ, R8 ;  /* 0x000000ffff0d7224 */ /* 0x000fd000078e0008 */
[----:B------:R-:W-:Y:S01]  /*d2b0*/  @!P1 LEA R25, R10, UR38, 0x1 ;  /* 0x000000260a199c11 */ /* 0x000fe2000f8e08ff */
[----:B------:R-:W-:-:S07]  /*d2c0*/  IMAD.MOV.U32 R21, RZ, RZ, R14 ;  /* 0x000000ffff157224 */ /* 0x000fce00078e000e */
[----:B0-----:R-:W-:Y:S05]  /*d2d0*/  WARPSYNC.COLLECTIVE R15, `(.L_x_1977) ;  /* 0x000000000f087348 */ /* 0x001fea0003c00000 */
[----:B------:R1:W2:Y:S02]  /*d2e0*/  SHFL.IDX P6, R14, R13, R12, R11 ;  /* 0x0000000c0d0e7389 */ /* 0x0002a400000c000b */
[----:B012---:R-:W-:Y:S01]  /*d2f0*/  ENDCOLLECTIVE ;  /* 0x000000000000791b */ /* 0x007fe20003800000 */
.L_x_1977:
[----:B------:R-:W-:Y:S02]  /*d300*/  IMAD.MOV.U32 R13, RZ, RZ, R7 ;  /* 0x000000ffff0d7224 */ /* 0x000fe400078e0007 */
[----:B------:R-:W-:Y:S01]  /*d310*/  IMAD.MOV.U32 R12, RZ, RZ, 0x4 ;  /* 0x00000004ff0c7424 */ /* 0x000fe200078e00ff */
[----:B------:R-:W-:-:S13]  /*d320*/  @!P1 LEA R4, P3, R19, R14, 0x1 ;  /* 0x0000000e13049211 */ /* 0x000fda00078608ff */
[----:B------:R-:W-:Y:S05]  /*d330*/  WARPSYNC.COLLECTIVE R15, `(.L_x_1978) ;  /* 0x000000000f087348 */ /* 0x000fea0003c00000 */
[----:B------:R0:W1:Y:S02]  /*d340*/  SHFL.IDX P6, R14, R13, R12, R11 ;  /* 0x0000000c0d0e7389 */ /* 0x00006400000c000b */
[----:B01----:R-:W-:Y:S01]  /*d350*/  ENDCOLLECTIVE ;  /* 0x000000000000791b */ /* 0x003fe20003800000 */
.L_x_1978:
[----:B------:R-:W-:Y:S02]  /*d360*/  @!P1 IMAD.X R5, RZ, RZ, R21, P3 ;  /* 0x000000ffff059224 */ /* 0x000fe400018e0615 */
[----:B------:R-:W-:-:S03]  /*d370*/  VIADD R21, R9, 0x40 ;  /* 0x0000004009157836 */ /* 0x000fc60000000000 */
[----:B------:R-:W-:Y:S01]  /*d380*/  @!PT LDS RZ, [RZ] ;  /* 0x00000000fffff984 */ /* 0x000fe20000000800 */
[----:B------:R-:W-:Y:S01]  /*d390*/  @!PT LDS RZ, [RZ] ;  /* 0x00000000fffff984 */ /* 0x000fe20000000800 */
[----:B------:R-:W-:Y:S01]  /*d3a0*/  @!PT LDS RZ, [RZ] ;  /* 0x00000000fffff984 */ /* 0x000fe20000000800 */
[----:B------:R0:W-:Y:S02]  /*d3b0*/  @!P1 LDGSTS.E.BYPASS.LTC128B.128 [R25+0x9c00], desc[UR46][R4.64], !P0 ;  /* 0x09c0000004199fae */ /* 0x0001e4000c101d6e */
[----:B------:R-:W-:Y:S01]  /*d3c0*/  ISETP.GE.AND P2, PT, R21, R0, PT ;  /* 0x000000001500720c */ /* 0x000fe20003f46270 */
[C---:B------:R-:W-:Y:S02]  /*d3d0*/  VIADD R21, R9.reuse, 0x50 ;  /* 0x0000005009157836 */ /* 0x040fe40000000000 */
[----:B------:R-:W-:Y:S02]  /*d3e0*/  IMAD.MOV.U32 R13, RZ, RZ, R8 ;  /* 0x000000ffff0d7224 */ /* 0x000fe400078e0008 */
[----:B0-----:R-:W-:-:S08]  /*d3f0*/  VIADD R25, R9, 0x60 ;  /* 0x0000006009197836 */ /* 0x001fd00000000000 */
[----:B------:R-:W-:Y:S01]  /*d400*/  @!P2 LEA R29, R10, UR38, 0x1 ;  /* 0x000000260a1dac11 */ /* 0x000fe2000f8e08ff */
[----:B------:R-:W-:-:S07]  /*d410*/  IMAD.MOV.U32 R20, RZ, RZ, R14 ;  /* 0x000000ffff147224 */ /* 0x000fce00078e000e */
[----:B------:R-:W-:Y:S05]  /*d420*/  WARPSYNC.COLLECTIVE R15, `(.L_x_1979) ;  /* 0x000000000f087348 */ /* 0x000fea0003c00000 */
[----:B------:R0:W1:Y:S02]  /*d430*/  SHFL.IDX P6, R14, R13, R12, R11 ;  /* 0x0000000c0d0e7389 */ /* 0x00006400000c000b */
[----:B01----:R-:W-:Y:S01]  /*d440*/  ENDCOLLECTIVE ;  /* 0x000000000000791b */ /* 0x003fe20003800000 */
.L_x_1979:
[----:B------:R-:W-:Y:S02]  /*d450*/  IMAD.MOV.U32 R13, RZ, RZ, R7 ;  /* 0x000000ffff0d7224 */ /* 0x000fe400078e0007 */
[----:B------:R-:W-:Y:S02]  /*d460*/  IMAD.MOV.U32 R12, RZ, RZ, 0x5 ;  /* 0x00000005ff0c7424 */ /* 0x000fe400078e00ff */
[----:B------:R-:W-:-:S07]  /*d470*/  IMAD.MOV.U32 R28, RZ, RZ, R14 ;  /* 0x000000ffff1c7224 */ /* 0x000fce00078e000e */
[----:B------:R-:W-:Y:S05]  /*d480*/  WARPSYNC.COLLECTIVE R15, `(.L_x_1980) ;  /* 0x000000000f087348 */ /* 0x000fea0003c00000 */
[----:B------:R0:W1:Y:S02]  /*d490*/  SHFL.IDX P6, R14, R13, R12, R11 ;  /* 0x0000000c0d0e7389 */ /* 0x00006400000c000b */
[----:B01----:R-:W-:Y:S01]  /*d4a0*/  ENDCOLLECTIVE ;  /* 0x000000000000791b */ /* 0x003fe20003800000 */
.L_x_1980:
[----:B------:R-:W-:-:S05]  /*d4b0*/  @!P2 LEA R4, P1, R19, R28, 0x1 ;  /* 0x0000001c1304a211 */ /* 0x000fca00078208ff */
[----:B------:R-:W-:Y:S01]  /*d4c0*/  @!P2 IMAD.X R5, RZ, RZ, R20, P1 ;  /* 0x000000ffff05a224 */ /* 0x000fe200008e0614 */
[----:B------:R-:W-:-:S04]  /*d4d0*/  ISETP.GE.AND P1, PT, R21, R0, PT ;  /* 0x000000001500720c */ /* 0x000fc80003f26270 */
[----:B------:R-:W-:Y:S01]  /*d4e0*/  @!PT LDS RZ, [RZ] ;  /* 0x00000000fffff984 */ /* 0x000fe20000000800 */
[----:B------:R-:W-:Y:S01]  /*d4f0*/  @!PT LDS RZ, [RZ] ;  /* 0x00000000fffff984 */ /* 0x000fe20000000800 */
[----:B------:R-:W-:Y:S01]  /*d500*/  @!PT LDS RZ, [RZ] ;  /* 0x00000000fffff984 */ /* 0x000fe20000000800 */
[----:B------:R0:W-:Y:S01]  /*d510*/  @!P2 LDGSTS.E.BYPASS.LTC128B.128 [R29+0xa400], desc[UR46][R4.64], !P0 ;  /* 0x0a400000041dafae */ /* 0x0001e2000c101d6e */
[----:B------:R-:W-:Y:S01]  /*d520*/  IMAD.MOV.U32 R13, RZ, RZ, R8 ;  /* 0x000000ffff0d7224 */ /* 0x000fe200078e0008 */
[----:B------:R-:W-:Y:S01]  /*d530*/  ISETP.GE.AND P2, PT, R25, R0, PT ;  /* 0x000000001900720c */ /* 0x000fe20003f46270 */
[----:B------:R-:W-:-:S12]  /*d540*/  IMAD.MOV.U32 R21, RZ, RZ, R14 ;  /* 0x000000ffff157224 */ /* 0x000fd800078e000e */
[----:B0-----:R-:W-:Y:S05]  /*d550*/  WARPSYNC.COLLECTIVE R15, `(.L_x_1981) ;  /* 0x000000000f087348 */ /* 0x001fea0003c00000 */
[----:B------:R1:W2:Y:S02]  /*d560*/  SHFL.IDX P6, R14, R13, R12, R11 ;  /* 0x0000000c0d0e7389 */ /* 0x0002a400000c000b */
[----:B012---:R-:W-:Y:S01]  /*d570*/  ENDCOLLECTIVE ;  /* 0x000000000000791b */ /* 0x007fe20003800000 */
.L_x_1981:
[----:B------:R-:W-:Y:S01]  /*d580*/  @!P2 LEA R25, R10, UR38, 0x1 ;  /* 0x000000260a19ac11 */ /* 0x000fe2000f8e08ff */
[----:B------:R-:W-:Y:S02]  /*d590*/  IMAD.MOV.U32 R13, RZ, RZ, R7 ;  /* 0x000000ffff0d7224 */ /* 0x000fe400078e0007 */
[----:B------:R-:W-:Y:S01]  /*d5a0*/  IMAD.MOV.U32 R12, RZ, RZ, 0x6 ;  /* 0x00000006ff0c7424 */ /* 0x000fe200078e00ff */
[----:B------:R-:W-:-:S13]  /*d5b0*/  @!P1 LEA R4, P3, R19, R14, 0x1 ;  /* 0x0000000e13049211 */ /* 0x000fda00078608ff */
[----:B------:R-:W-:Y:S05]  /*d5c0*/  WARPSYNC.COLLECTIVE R15, `(.L_x_1982) ;  /* 0x000000000f087348 */ /* 0x000fea0003c00000 */
[----:B------:R0:W1:Y:S02]  /*d5d0*/  SHFL.IDX P6, R14, R13, R12, R11 ;  /* 0x0000000c0d0e7389 */ /* 0x00006400000c000b */
[----:B01----:R-:W-:Y:S01]  /*d5e0*/  ENDCOLLECTIVE ;  /* 0x000000000000791b */ /* 0x003fe20003800000 */
.L_x_1982:
        /* <DEDUP_REMOVED lines=11> */
.L_x_1983:
[----:B------:R-:W-:Y:S02]  /*d6a0*/  IMAD.MOV.U32 R13, RZ, RZ, R7 ;  /* 0x000000ffff0d7224 */ /* 0x000fe400078e0007 */
[----:B------:R-:W-:Y:S02]  /*d6b0*/  IMAD.MOV.U32 R12, RZ, RZ, 0x7 ;  /* 0x00000007ff0c7424 */ /* 0x000fe400078e00ff */
[----:B------:R-:W-:-:S07]  /*d6c0*/  IMAD.MOV.U32 R28, RZ, RZ, R14 ;  /* 0x000000ffff1c7224 */ /* 0x000fce00078e000e */
[----:B------:R-:W-:Y:S05]  /*d6d0*/  WARPSYNC.COLLECTIVE R15, `(.L_x_1984) ;  /* 0x000000000f087348 */ /* 0x000fea0003c00000 */
[----:B------:R0:W1:Y:S02]  /*d6e0*/  SHFL.IDX P6, R14, R13, R12, R11 ;  /* 0x0000000c0d0e7389 */ /* 0x00006400000c000b */
[----:B01----:R-:W-:Y:S01]  /*d6f0*/  ENDCOLLECTIVE ;  /* 0x000000000000791b */ /* 0x003fe20003800000 */
.L_x_1984:
        /* <DEDUP_REMOVED lines=11> */
.L_x_1985:
        /* <DEDUP_REMOVED lines=9> */
.L_x_1986:
        /* <DEDUP_REMOVED lines=14> */
.L_x_1987:
[----:B------:R-:W-:Y:S02]  /*d920*/  IMAD.MOV.U32 R13, RZ, RZ, R3 ;  /* 0x000000ffff0d7224 */ /* 0x000fe400078e0003 */
[----:B------:R-:W-:Y:S02]  /*d930*/  IMAD.MOV.U32 R12, RZ, RZ, 0x1 ;  /* 0x00000001ff0c7424 */ /* 0x000fe400078e00ff */
[----:B------:R-:W-:-:S07]  /*d940*/  IMAD.MOV.U32 R28, RZ, RZ, R14 ;  /* 0x000000ffff1c7224 */ /* 0x000fce00078e000e */
[----:B------:R-:W-:Y:S05]  /*d950*/  WARPSYNC.COLLECTIVE R15, `(.L_x_1988) ;  /* 0x000000000f087348 */ /* 0x000fea0003c00000 */
[----:B------:R0:W1:Y:S02]  /*d960*/  SHFL.IDX P6, R14, R13, R12, R11 ;  /* 0x0000000c0d0e7389 */ /* 0x00006400000c000b */
[----:B01----:R-:W-:Y:S01]  /*d970*/  ENDCOLLECTIVE ;  /* 0x000000000000791b */ /* 0x003fe20003800000 */
.L_x_1988:
        /* <DEDUP_REMOVED lines=13> */
.L_x_1989:
[----:B------:R-:W-:Y:S02]  /*da50*/  IMAD.MOV.U32 R13, RZ, RZ, R3 ;  /* 0x000000ffff0d7224 */ /* 0x000fe400078e0003 */
[----:B------:R-:W-:Y:S01]  /*da60*/  IMAD.MOV.U32 R12, RZ, RZ, 0x2 ;  /* 0x00000002ff0c7424 */ /* 0x000fe200078e00ff */
[----:B------:R-:W-:-:S13]  /*da70*/  @!P1 LEA R4, P3, R19, R14, 0x1 ;  /* 0x0000000e13049211 */ /* 0x000fda00078608ff */
[----:B------:R-:W-:Y:S05]  /*da80*/  WARPSYNC.COLLECTIVE R15, `(.L_x_1990) ;  /* 0x000000000f087348 */ /* 0x000fea0003c00000 */
[----:B------:R0:W1:Y:S02]  /*da90*/  SHFL.IDX P6, R14, R13, R12, R11 ;  /* 0x0000000c0d0e7389 */ /* 0x00006400000c000b */
[----:B01----:R-:W-:Y:S01]  /*daa0*/  ENDCOLLECTIVE ;  /* 0x000000000000791b */ /* 0x003fe20003800000 */
.L_x_1990:
        /* <DEDUP_REMOVED lines=12> */
.L_x_1991:
[----:B------:R-:W-:Y:S02]  /*db70*/  IMAD.MOV.U32 R13, RZ, RZ, R3 ;  /* 0x000000ffff0d7224 */ /* 0x000fe400078e0003 */
[----:B------:R-:W-:Y:S02]  /*db80*/  IMAD.MOV.U32 R12, RZ, RZ, 0x3 ;  /* 0x00000003ff0c7424 */ /* 0x000fe400078e00ff */
[----:B------:R-:W-:-:S07]  /*db90*/  IMAD.MOV.U32 R20, RZ, RZ, R14 ;  /* 0x000000ffff147224 */ /* 0x000fce00078e000e */
[----:B------:R-:W-:Y:S05]  /*dba0*/  WARPSYNC.COLLECTIVE R15, `(.L_x_1992) ;  /* 0x000000000f087348 */ /* 0x000fea0003c00000 */
[----:B------:R0:W1:Y:S02]  /*dbb0*/  SHFL.IDX P6, R14, R13, R12, R11 ;  /* 0x0000000c0d0e7389 */ /* 0x00006400000c000b */
[----:B01----:R-:W-:Y:S01]  /*dbc0*/  ENDCOLLECTIVE ;  /* 0x000000000000791b */ /* 0x003fe20003800000 */
.L_x_1992:
        /* <DEDUP_REMOVED lines=12> */
.L_x_1993:
[----:B------:R-:W-:Y:S05]  /*dc90*/  BRA `(.L_x_1994) ;  /* 0xffffffd000b07947 */ /* 0x000fea000383ffff */
.L_x_1905:
[----:B0-----:R-:W-:-:S04]  /*dca0*/  IMAD.U32 R3, RZ, RZ, UR38 ;  /* 0x00000026ff037e24 */ /* 0x001fc8000f8e00ff */
[----:B------:R0:W1:Y:S03]  /*dcb0*/  SYNCS.PHASECHK.TRANS64.TRYWAIT P0, [R3+URZ+0x16820], R0 ;  /* 0x01682000030075a7 */ /* 0x000066000800017f */
[----:B-1----:R-:W-:Y:S05]  /*dcc0*/  @!P0 NANOSLEEP.SYNCS 0x989680 ;  /* 0x009896800000895d */ /* 0x002fea0003900000 */
[----:B------:R-:W1:Y:S02]  /*dcd0*/  @!P0 SYNCS.PHASECHK.TRANS64 P0, [R3+URZ+0x16820], R0 ;  /* 0x01682000030085a7 */ /* 0x000e64000800007f */
[----:B-1----:R-:W-:Y:S05]  /*dce0*/  @!P0 BRA `(.L_x_1905) ;  /* 0xfffffffc00ec8947 */ /* 0x002fea000383ffff */
[----:B------:R-:W-:Y:S05]  /*dcf0*/  BRA `(.L_x_1995) ;  /* 0xffffffd000e07947 */ /* 0x000fea000383ffff */
.L_x_1912:
[----:B0-----:R-:W-:-:S04]  /*dd00*/  IMAD.U32 R5, RZ, RZ, UR38 ;  /* 0x00000026ff057e24 */ /* 0x001fc8000f8e00ff */
[----:B------:R0:W1:Y:S03]  /*dd10*/  SYNCS.PHASECHK.TRANS64.TRYWAIT P0, [R5+URZ+0x16848], R12 ;  /* 0x0168480c050075a7 */ /* 0x000066000800017f */
[----:B-1----:R-:W-:Y:S05]  /*dd20*/  @!P0 NANOSLEEP.SYNCS 0x989680 ;  /* 0x009896800000895d */ /* 0x002fea0003900000 */
[----:B------:R-:W1:Y:S02]  /*dd30*/  @!P0 SYNCS.PHASECHK.TRANS64 P0, [R5+URZ+0x16848], R12 ;  /* 0x0168480c050085a7 */ /* 0x000e64000800007f */
[----:B-1----:R-:W-:Y:S05]  /*dd40*/  @!P0 BRA `(.L_x_1912) ;  /* 0xfffffffc00ec8947 */ /* 0x002fea000383ffff */
[----:B------:R-:W-:Y:S05]  /*dd50*/  BRA `(.L_x_1996) ;  /* 0xffffffd400c47947 */ /* 0x000fea000383ffff */
.L_x_1917:
[----:B0-----:R-:W-:-:S04]  /*dd60*/  IMAD.U32 R5, RZ, RZ, UR38 ;  /* 0x00000026ff057e24 */ /* 0x001fc8000f8e00ff */
[----:B------:R0:W1:Y:S03]  /*dd70*/  SYNCS.PHASECHK.TRANS64.TRYWAIT P0, [R5+URZ+0x16860], R12 ;  /* 0x0168600c050075a7 */ /* 0x000066000800017f */
[----:B-1----:R-:W-:Y:S05]  /*dd80*/  @!P0 NANOSLEEP.SYNCS 0x989680 ;  /* 0x009896800000895d */ /* 0x002fea0003900000 */
[----:B------:R-:W1:Y:S02]  /*dd90*/  @!P0 SYNCS.PHASECHK.TRANS64 P0, [R5+URZ+0x16860], R12 ;  /* 0x0168600c050085a7 */ /* 0x000e64000800007f */
[----:B-1----:R-:W-:Y:S05]  /*dda0*/  @!P0 BRA `(.L_x_1917) ;  /* 0xfffffffc00ec8947 */ /* 0x002fea000383ffff */
[----:B------:R-:W-:Y:S05]  /*ddb0*/  BRA `(.L_x_1997) ;  /* 0xffffffd800247947 */ /* 0x000fea000383ffff */
.L_x_1925:
[----:B0-----:R-:W-:-:S04]  /*ddc0*/  IMAD.U32 R5, RZ, RZ, UR38 ;  /* 0x00000026ff057e24 */ /* 0x001fc8000f8e00ff */
[----:B------:R0:W1:Y:S03]  /*ddd0*/  SYNCS.PHASECHK.TRANS64.TRYWAIT P0, [R5+URZ+0x16840], R14 ;  /* 0x0168400e050075a7 */ /* 0x000066000800017f */
[----:B-1----:R-:W-:Y:S05]  /*dde0*/  @!P0 NANOSLEEP.SYNCS 0x989680 ;  /* 0x009896800000895d */ /* 0x002fea0003900000 */
[----:B------:R-:W1:Y:S02]  /*ddf0*/  @!P0 SYNCS.PHASECHK.TRANS64 P0, [R5+URZ+0x16840], R14 ;  /* 0x0168400e050085a7 */ /* 0x000e64000800007f */
[----:B-1----:R-:W-:Y:S05]  /*de00*/  @!P0 BRA `(.L_x_1925) ;  /* 0xfffffffc00ec8947 */ /* 0x002fea000383ffff */
[----:B------:R-:W-:Y:S05]  /*de10*/  BRA `(.L_x_1998) ;  /* 0xffffffdc00087947 */ /* 0x000fea000383ffff */
.L_x_1930:
[----:B0-----:R-:W-:-:S04]  /*de20*/  IMAD.U32 R5, RZ, RZ, UR38 ;  /* 0x00000026ff057e24 */ /* 0x001fc8000f8e00ff */
[----:B------:R0:W1:Y:S03]  /*de30*/  SYNCS.PHASECHK.TRANS64.TRYWAIT P0, [R5+URZ+0x16868], R4 ;  /* 0x01686804050075a7 */ /* 0x000066000800017f */
[----:B-1----:R-:W-:Y:S05]  /*de40*/  @!P0 NANOSLEEP.SYNCS 0x989680 ;  /* 0x009896800000895d */ /* 0x002fea0003900000 */
[----:B------:R-:W1:Y:S02]  /*de50*/  @!P0 SYNCS.PHASECHK.TRANS64 P0, [R5+URZ+0x16868], R4 ;  /* 0x01686804050085a7 */ /* 0x000e64000800007f */
[----:B-1----:R-:W-:Y:S05]  /*de60*/  @!P0 BRA `(.L_x_1930) ;  /* 0xfffffffc00ec8947 */ /* 0x002fea000383ffff */
[----:B------:R-:W-:Y:S05]  /*de70*/  BRA `(.L_x_1999) ;  /* 0xffffffdc00707947 */ /* 0x000fea000383ffff */
.L_x_1938:
[----:B0-----:R-:W-:-:S04]  /*de80*/  IMAD.U32 R4, RZ, RZ, UR38 ;  /* 0x00000026ff047e24 */ /* 0x001fc8000f8e00ff */
[----:B------:R0:W1:Y:S03]  /*de90*/  SYNCS.PHASECHK.TRANS64.TRYWAIT P0, [R4+URZ+0x16848], R9 ;  /* 0x01684809040075a7 */ /* 0x000066000800017f */
[----:B-1----:R-:W-:Y:S05]  /*dea0*/  @!P0 NANOSLEEP.SYNCS 0x989680 ;  /* 0x009896800000895d */ /* 0x002fea0003900000 */
[----:B------:R-:W1:Y:S02]  /*deb0*/  @!P0 SYNCS.PHASECHK.TRANS64 P0, [R4+URZ+0x16848], R9 ;  /* 0x01684809040085a7 */ /* 0x000e64000800007f */
[----:B-1----:R-:W-:Y:S05]  /*dec0*/  @!P0 BRA `(.L_x_1938) ;  /* 0xfffffffc00ec8947 */ /* 0x002fea000383ffff */
[----:B------:R-:W-:Y:S05]  /*ded0*/  BRA `(.L_x_2000) ;  /* 0xffffffe000687947 */ /* 0x000fea000383ffff */
.L_x_1943:
[----:B0-----:R-:W-:-:S04]  /*dee0*/  IMAD.U32 R4, RZ, RZ, UR38 ;  /* 0x00000026ff047e24 */ /* 0x001fc8000f8e00ff */
[----:B------:R0:W1:Y:S03]  /*def0*/  SYNCS.PHASECHK.TRANS64.TRYWAIT P0, [R4+URZ+0x16860], R9 ;  /* 0x01686009040075a7 */ /* 0x000066000800017f */
[----:B-1----:R-:W-:Y:S05]  /*df00*/  @!P0 NANOSLEEP.SYNCS 0x989680 ;  /* 0x009896800000895d */ /* 0x002fea0003900000 */
[----:B------:R-:W1:Y:S02]  /*df10*/  @!P0 SYNCS.PHASECHK.TRANS64 P0, [R4+URZ+0x16860], R9 ;  /* 0x01686009040085a7 */ /* 0x000e64000800007f */
[----:B-1----:R-:W-:Y:S05]  /*df20*/  @!P0 BRA `(.L_x_1943) ;  /* 0xfffffffc00ec8947 */ /* 0x002fea000383ffff */
[----:B------:R-:W-:Y:S05]  /*df30*/  BRA `(.L_x_2001) ;  /* 0xffffffe000cc7947 */ /* 0x000fea000383ffff */
.L_x_1950:
[----:B0-----:R0:W1:Y:S02]  /*df40*/  SYNCS.PHASECHK.TRANS64.TRYWAIT P0, [R4+URZ+0x16860], R3 ;  /* 0x01686003040075a7 */ /* 0x001064000800017f */
[----:B-1----:R-:W-:Y:S05]  /*df50*/  @!P0 NANOSLEEP.SYNCS 0x989680 ;  /* 0x009896800000895d */ /* 0x002fea0003900000 */
[----:B------:R-:W1:Y:S02]  /*df60*/  @!P0 SYNCS.PHASECHK.TRANS64 P0, [R4+URZ+0x16860], R3 ;  /* 0x01686003040085a7 */ /* 0x000e64000800007f */
[----:B-1----:R-:W-:Y:S05]  /*df70*/  @!P0 BRA `(.L_x_1950) ;  /* 0xfffffffc00f08947 */ /* 0x002fea000383ffff */
[----:B------:R-:W-:Y:S05]  /*df80*/  BRA `(.L_x_2002) ;  /* 0xffffffe4005c7947 */ /* 0x000fea000383ffff */
.L_x_1954:
[----:B0-----:R0:W1:Y:S02]  /*df90*/  SYNCS.PHASECHK.TRANS64.TRYWAIT P0, [R17+URZ+0x16820], R4 ;  /* 0x01682004110075a7 */ /* 0x001064000800017f */
[----:B-1----:R-:W-:Y:S05]  /*dfa0*/  @!P0 NANOSLEEP.SYNCS 0x989680 ;  /* 0x009896800000895d */ /* 0x002fea0003900000 */
[----:B------:R-:W1:Y:S02]  /*dfb0*/  @!P0 SYNCS.PHASECHK.TRANS64 P0, [R17+URZ+0x16820], R4 ;  /* 0x01682004110085a7 */ /* 0x000e64000800007f */
[----:B-1----:R-:W-:Y:S05]  /*dfc0*/  @!P0 BRA `(.L_x_1954) ;  /* 0xfffffffc00f08947 */ /* 0x002fea000383ffff */
[----:B------:R-:W-:Y:S05]  /*dfd0*/  BRA `(.L_x_2003) ;  /* 0xffffffe400f47947 */ /* 0x000fea000383ffff */
.L_x_1955:
        /* <DEDUP_REMOVED lines=8> */
.L_x_2005:
[----:B------:R-:W-:Y:S05]  /*e060*/  BSYNC B0 ;  /* 0x0000000000007941 */ /* 0x000fea0003800000 */
.L_x_2004:
[----:B------:R-:W-:Y:S05]  /*e070*/  BRA `(.L_x_2006) ;  /* 0xffffffe400d87947 */ /* 0x000fea000383ffff */
.L_x_1956:
[----:B------:R-:W-:Y:S01]  /*e080*/  BSSY B0, `(.L_x_2007) ;  /* 0x0000006000007945 */ /* 0x000fe20003800000 */
[----:B------:R-:W-:-:S07]  /*e090*/  IMAD.MOV.U32 R15, RZ, RZ, -0x1 ;  /* 0xffffffffff0f7424 */ /* 0x000fce00078e00ff */
[----:B01----:R-:W-:Y:S05]  /*e0a0*/  WARPSYNC.COLLECTIVE R15, `(.L_x_2008) ;  /* 0x000000000f0c7348 */ /* 0x003fea0003c00000 */
[----:B------:R-:W-:Y:S02]  /*e0b0*/  ELECT P6, UR62, PT ;  /* 0x00000000003e782f */ /* 0x000fe400038c0000 */
[----:B------:R-:W-:Y:S01]  /*e0c0*/  MOV R14, UR62 ;  /* 0x0000003e000e7c02 */ /* 0x000fe20008000f00 */
[----:B01----:R-:W-:Y:S10]  /*e0d0*/  ENDCOLLECTIVE ;  /* 0x000000000000791b */ /* 0x003ff40003800000 */
.L_x_2008:
[----:B------:R-:W-:Y:S05]  /*e0e0*/  BSYNC B0 ;  /* 0x0000000000007941 */ /* 0x000fea0003800000 */
.L_x_2007:
[----:B------:R-:W-:Y:S05]  /*e0f0*/  BRA `(.L_x_2009) ;  /* 0xffffffe400cc7947 */ /* 0x000fea000383ffff */
.L_x_1958:
[----:B0-----:R0:W2:Y:S02]  /*e100*/  SYNCS.PHASECHK.TRANS64.TRYWAIT P0, [R7+URZ], R4 ;  /* 0x00000004070075a7 */ /* 0x0010a4000800017f */
[----:B--2---:R-:W-:Y:S05]  /*e110*/  @!P0 NANOSLEEP.SYNCS 0x989680 ;  /* 0x009896800000895d */ /* 0x004fea0003900000 */
[----:B------:R-:W2:Y:S02]  /*e120*/  @!P0 SYNCS.PHASECHK.TRANS64 P0, [R7+URZ], R4 ;  /* 0x00000004070085a7 */ /* 0x000ea4000800007f */
[----:B--2---:R-:W-:Y:S05]  /*e130*/  @!P0 BRA `(.L_x_1958) ;  /* 0xfffffffc00f08947 */ /* 0x004fea000383ffff */
[----:B------:R-:W-:Y:S05]  /*e140*/  BRA `(.L_x_2010) ;  /* 0xffffffe800007947 */ /* 0x000fea000383ffff */
.L_x_1959:
[----:B--2---:R2:W3:Y:S02]  /*e150*/  SYNCS.PHASECHK.TRANS64.TRYWAIT P0, [R5+URZ], R2 ;  /* 0x00000002050075a7 */ /* 0x0044e4000800017f */
[----:B---3--:R-:W-:Y:S05]  /*e160*/  @!P0 NANOSLEEP.SYNCS 0x989680 ;  /* 0x009896800000895d */ /* 0x008fea0003900000 */
[----:B------:R-:W3:Y:S02]  /*e170*/  @!P0 SYNCS.PHASECHK.TRANS64 P0, [R5+URZ], R2 ;  /* 0x00000002050085a7 */ /* 0x000ee4000800007f */
[----:B---3--:R-:W-:Y:S05]  /*e180*/  @!P0 BRA `(.L_x_1959) ;  /* 0xfffffffc00f08947 */ /* 0x008fea000383ffff */
[----:B------:R-:W-:Y:S05]  /*e190*/  BRA `(.L_x_2011) ;  /* 0xffffffe400f47947 */ /* 0x000fea000383ffff */
.L_x_1961:
[----:B---3--:R3:W4:Y:S02]  /*e1a0*/  SYNCS.PHASECHK.TRANS64.TRYWAIT P0, [R3+URZ], R4 ;  /* 0x00000004030075a7 */ /* 0x008724000800017f */
[----:B----4-:R-:W-:Y:S05]  /*e1b0*/  @!P0 NANOSLEEP.SYNCS 0x989680 ;  /* 0x009896800000895d */ /* 0x010fea0003900000 */
[----:B------:R-:W4:Y:S02]  /*e1c0*/  @!P0 SYNCS.PHASECHK.TRANS64 P0, [R3+URZ], R4 ;  /* 0x00000004030085a7 */ /* 0x000f24000800007f */
[----:B----4-:R-:W-:Y:S05]  /*e1d0*/  @!P0 BRA `(.L_x_1961) ;  /* 0xfffffffc00f08947 */ /* 0x010fea000383ffff */
[----:B------:R-:W-:Y:S05]  /*e1e0*/  BRA `(.L_x_2012) ;  /* 0xffffffe400f87947 */ /* 0x000fea000383ffff */
.L_x_2013:
        /* <DEDUP_REMOVED lines=9> */
.L_x_2708:


//--------------------- .text._ZN7cutlass13device_kernelIN5flash11enable_sm90INS1_16FlashAttnFwdSm90INS1_25CollectiveMainloopFwdSm90ILi2EN4cute5tupleIJNS5_1CILi1EEES8_S8_EEENS6_IJNS7_ILi192EEENS7_ILi128EEENS7_ILi64EEEEEELi64ENS_10bfloat16_tEfNS_4arch4Sm90ELb1ELb0ELb0ELb1ELb0ELb0ELb0ELb1ELb1ELb1ELb1ELb0EEENS1_21CollectiveEpilogueFwdINS6_IJSA_SC_SB_EEES9_SE_SG_Li384ELb1ELb1ELb1ELb0EEENS1_36VarlenDynamicPersistentTileSchedulerILi192ELi128ELi384ELi128ELb1ELb1ELb1ELb1ELb1ELb1EEEEEEEEEvNT_6ParamsE --------------------------
	.section	.text._ZN7cutlass13device_kernelIN5flash11enable_sm90INS1_16FlashAttnFwdSm90INS1_25CollectiveMainloopFwdSm90ILi2EN4cute5tupleIJNS5_1CILi1EEES8_S8_EEENS6_IJNS7_ILi192EEENS7_ILi128EEENS7_ILi64EEEEEELi64ENS_10bfloat16_tEfNS_4arch4Sm90ELb1ELb0ELb0ELb1ELb0ELb0ELb0ELb1ELb1ELb1ELb1ELb0EEENS1_21CollectiveEpilogueFwdINS6_IJSA_SC_SB_EEES9_SE_SG_Li384ELb1ELb1ELb1ELb0EEENS1_36VarlenDynamicPersistentTileSchedulerILi192ELi128ELi384ELi128ELb1ELb1ELb1ELb1ELb1ELb1EEEEEEEEEvNT_6ParamsE,"ax",@progbits
	.align	128
.text._ZN7cutlass13device_kernelIN5flash11enable_sm90INS1_16FlashAttnFwdSm90INS1_25CollectiveMainloopFwdSm90ILi2EN4cute5tupleIJNS5_1CILi1EEES8_S8_EEENS6_IJNS7_ILi192EEENS7_ILi128EEENS7_ILi64EEEEEELi64ENS_10bfloat16_tEfNS_4arch4Sm90ELb1ELb0ELb0ELb1ELb0ELb0ELb0ELb1ELb1ELb1ELb1ELb0EEENS1_21CollectiveEpilogueFwdINS6_IJSA_SC_SB_EEES9_SE_SG_Li384ELb1ELb1ELb1ELb0EEENS1_36VarlenDynamicPersistentTileSchedulerILi192ELi128ELi384ELi128ELb1ELb1ELb1ELb1ELb1ELb1EEEEEEEEEvNT_6ParamsE:
        .type           _ZN7cutlass13device_kernelIN5flash11enable_sm90INS1_16FlashAttnFwdSm90INS1_25CollectiveMainloopFwdSm90ILi2EN4cute5tupleIJNS5_1CILi1EEES8_S8_EEENS6_IJNS7_ILi192EEENS7_ILi128EEENS7_ILi64EEEEEELi64ENS_10bfloat16_tEfNS_4arch4Sm90ELb1ELb0ELb0ELb1ELb0ELb0ELb0ELb1ELb1ELb1ELb1ELb0EEENS1_21CollectiveEpilogueFwdINS6_IJSA_SC_SB_EEES9_SE_SG_Li384ELb1ELb1ELb1ELb0EEENS1_36VarlenDynamicPersistentTileSchedulerILi192ELi128ELi384ELi128ELb1ELb1ELb1ELb1ELb1ELb1EEEEEEEEEvNT_6ParamsE,@function
        .size           _ZN7cutlass13device_kernelIN5flash11enable_sm90INS1_16FlashAttnFwdSm90INS1_25CollectiveMainloopFwdSm90ILi2EN4cute5tupleIJNS5_1CILi1EEES8_S8_EEENS6_IJNS7_ILi192EEENS7_ILi128EEENS7_ILi64EEEEEELi64ENS_10bfloat16_tEfNS_4arch4Sm90ELb1ELb0ELb0ELb1ELb0ELb0ELb0ELb1ELb1ELb1ELb1ELb0EEENS1_21CollectiveEpilogueFwdINS6_IJSA_SC_SB_EEES9_SE_SG_Li384ELb1ELb1ELb1ELb0EEENS1_36VarlenDynamicPersistentTileSchedulerILi192ELi128ELi384ELi128ELb1ELb1ELb1ELb1ELb1ELb1EEEEEEEEEvNT_6ParamsE,(.L_x_2709 - _ZN7cutlass13device_kernelIN5flash11enable_sm90INS1_16FlashAttnFwdSm90INS1_25CollectiveMainloopFwdSm90ILi2EN4cute5tupleIJNS5_1CILi1EEES8_S8_EEENS6_IJNS7_ILi192EEENS7_ILi128EEENS7_ILi64EEEEEELi64ENS_10bfloat16_tEfNS_4arch4Sm90ELb1ELb0ELb0ELb1ELb0ELb0ELb0ELb1ELb1ELb1ELb1ELb0EEENS1_21CollectiveEpilogueFwdINS6_IJSA_SC_SB_EEES9_SE_SG_Li384ELb1ELb1ELb1ELb0EEENS1_36VarlenDynamicPersistentTileSchedulerILi192ELi128ELi384ELi128ELb1ELb1ELb1ELb1ELb1ELb1EEEEEEEEEvNT_6ParamsE)
        .other          _ZN7cutlass13device_kernelIN5flash11enable_sm90INS1_16FlashAttnFwdSm90INS1_25CollectiveMainloopFwdSm90ILi2EN4cute5tupleIJNS5_1CILi1EEES8_S8_EEENS6_IJNS7_ILi192EEENS7_ILi128EEENS7_ILi64EEEEEELi64ENS_10bfloat16_tEfNS_4arch4Sm90ELb1ELb0ELb0ELb1ELb0ELb0ELb0ELb1ELb1ELb1ELb1ELb0EEENS1_21CollectiveEpilogueFwdINS6_IJSA_SC_SB_EEES9_SE_SG_Li384ELb1ELb1ELb1ELb0EEENS1_36VarlenDynamicPersistentTileSchedulerILi192ELi128ELi384ELi128ELb1ELb1ELb1ELb1ELb1ELb1EEEEEEEEEvNT_6ParamsE,@"STO_CUDA_ENTRY STV_DEFAULT"
_ZN7cutlass13device_kernelIN5flash11enable_sm90INS1_16FlashAttnFwdSm90INS1_25CollectiveMainloopFwdSm90ILi2EN4cute5tupleIJNS5_1CILi1EEES8_S8_EEENS6_IJNS7_ILi192EEENS7_ILi128EEENS7_ILi64EEEEEELi64ENS_10bfloat16_tEfNS_4arch4Sm90ELb1ELb0ELb0ELb1ELb0ELb0ELb0ELb1ELb1ELb1ELb1ELb0EEENS1_21CollectiveEpilogueFwdINS6_IJSA_SC_SB_EEES9_SE_SG_Li384ELb1ELb1ELb1ELb0EEENS1_36VarlenDynamicPersistentTileSchedulerILi192ELi128ELi384ELi128ELb1ELb1ELb1ELb1ELb1ELb1EEEEEEEEEvNT_6ParamsE:
        /* <DEDUP_REMOVED lines=17> */
.L_x_2015:
[----:B------:R-:W-:Y:S05]  /*0110*/  BSYNC B0 ;  /* 0x0000000000007941 */ /* 0x000fea0003800000 */
.L_x_2014:
        /* <DEDUP_REMOVED lines=40> */
.L_x_2016:
        /* <DEDUP_REMOVED lines=22> */
.L_x_2017:
        /* <DEDUP_REMOVED lines=18> */
.L_x_2018:
        /* <DEDUP_REMOVED lines=22> */
.L_x_2019:
        /* <DEDUP_REMOVED lines=22> */
.L_x_2020:
        /* <DEDUP_REMOVED lines=8> */
.L_x_2022:
        /* <DEDUP_REMOVED lines=18> */
[----:B------:R-:W2:Y:S01]  /*0a80*/  LDL R12, [R1+0x40] ;  /* 0x00004000010c7983 */ /* 0x000ea20000100800 */
[----:B------:R-:W-:-:S05]  /*0a90*/  VIADD R17, R2, 0xffffff80 ;  /* 0xffffff8002117836 */ /* 0x000fca0000000000 */
[----:B------:R-:W-:-:S04]  /*0aa0*/  SHF.R.S32.HI R0, RZ, 0x1f, R17 ;  /* 0x0000001fff007819 */ /* 0x000fc80000011411 */
[----:B------:R-:W-:-:S04]  /*0ab0*/  LEA.HI R2, R0, R17, RZ, 0x7 ;  /* 0x0000001100027211 */ /* 0x000fc800078f38ff */
[----:B------:R-:W-:-:S05]  /*0ac0*/  LOP3.LUT R3, R2, 0xffffff80, RZ, 0xc0, !PT ;  /* 0xffffff8002037812 */ /* 0x000fca00078ec0ff */
[----:B------:R-:W-:Y:S01]  /*0ad0*/  IMAD.IADD R16, R17, 0x1, -R3 ;  /* 0x0000000111107824 */ /* 0x000fe200078e0a03 */
[CC--:B------:R-:W-:Y:S02]  /*0ae0*/  LEA.HI R4, R0.reuse, R17.reuse, RZ, 0x5 ;  /* 0x0000001100047211 */ /* 0x0c0fe400078f28ff */
[----:B------:R-:W-:Y:S02]  /*0af0*/  LEA.HI R3, R0, R17, RZ, 0x4 ;  /* 0x0000001100037211 */ /* 0x000fe400078f20ff */
[----:B------:R-:W-:Y:S01]  /*0b00*/  SHF.R.S32.HI R6, RZ, 0x1f, R16 ;  /* 0x0000001fff067819 */ /* 0x000fe20000011410 */
[----:B------:R-:W-:Y:S01]  /*0b10*/  IMAD.SHL.U32 R5, R4, 0x20, RZ ;  /* 0x0000002004057824 */ /* 0x000fe200078e00ff */
[----:B------:R-:W-:Y:S02]  /*0b20*/  LOP3.LUT R4, R3, 0x3fffff0, RZ, 0xc0, !PT ;  /* 0x03fffff003047812 */ /* 0x000fe400078ec0ff */
[----:B------:R-:W-:Y:S02]  /*0b30*/  LEA.HI R7, R6, R16, RZ, 0x2 ;  /* 0x0000001006077211 */ /* 0x000fe400078f10ff */
[----:B------:R-:W-:-:S02]  /*0b40*/  LOP3.LUT R5, R5, 0xfffffc00, RZ, 0xc0, !PT ;  /* 0xfffffc0005057812 */ /* 0x000fc400078ec0ff */
[--C-:B------:R-:W-:Y:S02]  /*0b50*/  SHF.R.S32.HI R8, RZ, 0x2, R7.reuse ;  /* 0x00000002ff087819 */ /* 0x100fe40000011407 */
[----:B------:R-:W-:Y:S01]  /*0b60*/  SHF.R.S32.HI R9, RZ, 0x1f, R7 ;  /* 0x0000001fff097819 */ /* 0x000fe20000011407 */
[----:B------:R-:W-:Y:S01]  /*0b70*/  IMAD.IADD R4, R17, 0x1, -R4 ;  /* 0x0000000111047824 */ /* 0x000fe200078e0a04 */
[----:B------:R-:W-:Y:S02]  /*0b80*/  SHF.R.S32.HI R11, RZ, 0x7, R2 ;  /* 0x00000007ff0b7819 */ /* 0x000fe40000011402 */
[----:B------:R-:W-:Y:S02]  /*0b90*/  SHF.R.S32.HI R2, RZ, 0x4, R3 ;  /* 0x00000004ff027819 */ /* 0x000fe40000011403 */
[----:B------:R-:W-:Y:S01]  /*0ba0*/  LEA.HI R9, R9, R8, RZ, 0x3 ;  /* 0x0000000809097211 */ /* 0x000fe200078f18ff */
[----:B------:R-:W-:Y:S01]  /*0bb0*/  IMAD R4, R4, 0x40, R5 ;  /* 0x0000004004047824 */ /* 0x000fe200078e0205 */
[----:B------:R-:W-:Y:S01]  /*0bc0*/  LEA.HI R3, R3, R2, RZ, 0x1 ;  /* 0x0000000203037211 */ /* 0x000fe200078f08ff */
[----:B------:R-:W-:Y:S01]  /*0bd0*/  IMAD.HI R5, R11, 0x55555556, RZ ;  /* 0x555555560b057827 */ /* 0x000fe200078e02ff */
[----:B------:R-:W-:-:S02]  /*0be0*/  LOP3.LUT R9, R9, 0xfffffff8, RZ, 0xc0, !PT ;  /* 0xfffffff809097812 */ /* 0x000fc400078ec0ff */
[----:B------:R-:W-:Y:S02]  /*0bf0*/  LEA.HI R6, R6, R16, RZ, 0x5 ;  /* 0x0000001006067211 */ /* 0x000fe400078f28ff */
[----:B------:R-:W-:Y:S01]  /*0c00*/  LOP3.LUT R3, R3, 0x1ffffffe, RZ, 0xc0, !PT ;  /* 0x1ffffffe03037812 */ /* 0x000fe200078ec0ff */
[----:B------:R-:W-:Y:S01]  /*0c10*/  IMAD.IADD R9, R8, 0x1, -R9 ;  /* 0x0000000108097824 */ /* 0x000fe200078e0a09 */
[----:B------:R-:W-:Y:S02]  /*0c20*/  LEA.HI R5, R5, R5, RZ, 0x1 ;  /* 0x0000000505057211 */ /* 0x000fe400078f08ff */
[----:B------:R-:W-:Y:S01]  /*0c30*/  SHF.R.S32.HI R6, RZ, 0x5, R6 ;  /* 0x00000005ff067819 */ /* 0x000fe20000011406 */
[----:B------:R-:W-:Y:S01]  /*0c40*/  IMAD.IADD R3, R2, 0x1, -R3 ;  /* 0x0000000102037824 */ /* 0x000fe200078e0a03 */
[----:B------:R-:W-:Y:S01]  /*0c50*/  LEA.HI R10, R0, R17, RZ, 0x2 ;  /* 0x00000011000a7211 */ /* 0x000fe200078f10ff */
[----:B------:R-:W-:Y:S02]  /*0c60*/  IMAD R5, R5, -0x3, R11 ;  /* 0xfffffffd05057824 */ /* 0x000fe400078e020b */
[----:B------:R-:W-:-:S02]  /*0c70*/  IMAD R6, R6, 0x10, R9 ;  /* 0x0000001006067824 */ /* 0x000fc400078e0209 */
[----:B------:R-:W-:Y:S01]  /*0c80*/  IMAD R3, R3, 0x8, R4 ;  /* 0x0000000803037824 */ /* 0x000fe200078e0204 */
[----:B------:R-:W-:Y:S01]  /*0c90*/  LOP3.LUT R10, R10, 0xfffffffc, RZ, 0xc0, !PT ;  /* 0xfffffffc0a0a7812 */ /* 0x000fe200078ec0ff */
[----:B------:R-:W-:Y:S01]  /*0ca0*/  IMAD R2, R5, 0x40, R6 ;  /* 0x0000004005027824 */ /* 0x000fe200078e0206 */
[----:B------:R-:W-:Y:S02]  /*0cb0*/  LEA.HI R0, R0, R17, RZ, 0x3 ;  /* 0x0000001100007211 */ /* 0x000fe400078f18ff */
[----:B------:R0:W-:Y:S01]  /*0cc0*/  STL [R1+0x48], R3 ;  /* 0x0000480301007387 */ /* 0x0001e20000100800 */
[----:B------:R-:W-:Y:S01]  /*0cd0*/  IMAD.IADD R10, R17, 0x1, -R10 ;  /* 0x00000001110a7824 */ /* 0x000fe200078e0a0a */
[----:B------:R-:W-:Y:S02]  /*0ce0*/  LOP3.LUT R156, R0, 0xfffffff8, RZ, 0xc0, !PT ;  /* 0xfffffff8009c7812 */ /* 0x000fe400078ec0ff */
[----:B------:R1:W-:Y:S01]  /*0cf0*/  STL [R1+0x44], R2 ;  /* 0x0000440201007387 */ /* 0x0003e20000100800 */
[----:B------:R-:W-:-:S03]  /*0d00*/  LOP3.LUT R7, R7, 0x7ffffffc, RZ, 0xc0, !PT ;  /* 0x7ffffffc07077812 */ /* 0x000fc600078ec0ff */
[----:B------:R1:W-:Y:S01]  /*0d10*/  STL [R1+0x24], RZ ;  /* 0x000024ff01007387 */ /* 0x0003e20000100800 */
[----:B------:R-:W-:Y:S01]  /*0d20*/  LEA.HI R8, R10, R10, RZ, 0x1 ;  /* 0x0000000a0a087211 */ /* 0x000fe200078f08ff */
[----:B------:R-:W-:Y:S02]  /*0d30*/  IMAD.IADD R156, R17, 0x1, -R156 ;  /* 0x00000001119c7824 */ /* 0x000fe400078e0a9c */
[----:B------:R-:W-:Y:S01]  /*0d40*/  IMAD.IADD R22, R16, 0x1, -R7 ;  /* 0x0000000110167824 */ /* 0x000fe200078e0a07 */
[----:B------:R-:W-:Y:S01]  /*0d50*/  LOP3.LUT R11, R8, 0x1ffffffe, RZ, 0xc0, !PT ;  /* 0x1ffffffe080b7812 */ /* 0x000fe200078ec0ff */
[----:B------:R-:W-:Y:S02]  /*0d60*/  IMAD.SHL.U32 R157, R156, 0x8, RZ ;  /* 0x000000089c9d7824 */ /* 0x000fe400078e00ff */
[----:B------:R-:W-:Y:S01]  /*0d70*/  IMAD.SHL.U32 R22, R22, 0x2, RZ ;  /* 0x0000000216167824 */ /* 0x000fe200078e00ff */
[----:B0-----:R-:W-:Y:S01]  /*0d80*/  SHF.R.S32.HI R3, RZ, 0x3, R0 ;  /* 0x00000003ff037819 */ /* 0x001fe20000011400 */
[----:B------:R-:W-:Y:S01]  /*0d90*/  IMAD.IADD R11, R10, 0x1, -R11 ;  /* 0x000000010a0b7824 */ /* 0x000fe200078e0a0b */
[----:B------:R-:W-:Y:S01]  /*0da0*/  SHF.R.S32.HI R0, RZ, 0x1f, R157 ;  /* 0x0000001fff007819 */ /* 0x000fe2000001149d */
[----:B------:R-:W-:-:S02]  /*0db0*/  VIADD R10, R22, 0x10 ;  /* 0x00000010160a7836 */ /* 0x000fc40000000000 */
[C---:B------:R-:W-:Y:S02]  /*0dc0*/  VIADD R9, R22.reuse, 0x18 ;  /* 0x0000001816097836 */ /* 0x040fe40000000000 */
[C---:B------:R-:W-:Y:S02]  /*0dd0*/  VIADD R8, R22.reuse, 0x20 ;  /* 0x0000002016087836 */ /* 0x040fe40000000000 */
[C---:B------:R-:W-:Y:S02]  /*0de0*/  VIADD R4, R22.reuse, 0x28 ;  /* 0x0000002816047836 */ /* 0x040fe40000000000 */
[C---:B------:R-:W-:Y:S02]  /*0df0*/  VIADD R3, R22.reuse, 0x30 ;  /* 0x0000003016037836 */ /* 0x040fe40000000000 */
[----:B------:R-:W-:Y:S01]  /*0e00*/  VIADD R0, R22, 0x38 ;  /* 0x0000003816007836 */ /* 0x000fe20000000000 */
[----:B------:R-:W-:Y:S01]  /*0e10*/  SHF.R.S32.HI R10, RZ, 0x1f, R10 ;  /* 0x0000001fff0a7819 */ /* 0x000fe2000001140a */
[----:B------:R-:W-:Y:S01]  /*0e20*/  IMAD.MOV.U32 R5, RZ, RZ, R13 ;  /* 0x000000ffff057224 */ /* 0x000fe200078e000d */
[----:B------:R-:W-:Y:S01]  /*0e30*/  SHF.R.S32.HI R9, RZ, 0x1f, R9 ;  /* 0x0000001fff097819 */ /* 0x000fe20000011409 */
[----:B------:R-:W-:Y:S01]  /*0e40*/  IMAD.MOV.U32 R6, RZ, RZ, R14 ;  /* 0x000000ffff067224 */ /* 0x000fe200078e000e */
[----:B------:R-:W-:Y:S01]  /*0e50*/  SHF.R.S32.HI R8, RZ, 0x1f, R8 ;  /* 0x0000001fff087819 */ /* 0x000fe20000011408 */
[----:B------:R-:W-:Y:S01]  /*0e60*/  IMAD.MOV.U32 R7, RZ, RZ, R15 ;  /* 0x000000ffff077224 */ /* 0x000fe200078e000f */
[----:B------:R-:W-:Y:S01]  /*0e70*/  SHF.R.S32.HI R4, RZ, 0x1f, R4 ;  /* 0x0000001fff047819 */ /* 0x000fe20000011404 */
[----:B------:R-:W-:Y:S01]  /*0e80*/  IMAD R152, R11, 0x8, R2 ;  /* 0x000000080b987824 */ /* 0x000fe200078e0202 */
[----:B------:R-:W-:-:S02]  /*0e90*/  SHF.R.S32.HI R3, RZ, 0x1f, R3 ;  /* 0x0000001fff037819 */ /* 0x000fc40000011403 */
[----:B------:R-:W-:Y:S01]  /*0ea0*/  SHF.R.S32.HI R0, RZ, 0x1f, R0 ;  /* 0x0000001fff007819 */ /* 0x000fe20000011400 */
[----:B------:R-:W-:Y:S01]  /*0eb0*/  UMOV UR36, URZ ;  /* 0x0000003f00247c82 */ /* 0x000fe20008000000 */
[----:B------:R-:W-:Y:S01]  /*0ec0*/  UMOV UR37, URZ ;  /* 0x0000003f00257c82 */ /* 0x000fe20008000000 */
[----:B--2---:R-:W-:Y:S01]  /*0ed0*/  LOP3.LUT R19, R12, 0x1, RZ, 0xfc, !PT ;  /* 0x000000010c137812 */ /* 0x004fe200078efcff */
[----:B------:R-:W-:-:S05]  /*0ee0*/  VIADD R12, R22, 0x8 ;  /* 0x00000008160c7836 */ /* 0x000fca0000000000 */
[----:B-1----:R-:W-:-:S07]  /*0ef0*/  SHF.R.S32.HI R12, RZ, 0x1f, R12 ;  /* 0x0000001fff0c7819 */ /* 0x002fce000001140c */
.L_x_2068:
[----:B012---:R-:W0:Y:S01]  /*0f00*/  LDC.64 R2, c[0x0][0xc88] ;  /* 0x00032200ff027b82 */ /* 0x007e220000000a00 */
[----:B------:R-:W-:Y:S01]  /*0f10*/  ULDC.64 UR4, c[0x0][0xa28] ;  /* 0x00028a0000047ab9 */ /* 0x000fe20000000a00 */
[----:B------:R-:W-:-:S06]  /*0f20*/  ULDC.64 UR6, c[0x0][0xa18] ;  /* 0x0002860000067ab9 */ /* 0x000fcc0000000a00 */
[----:B------:R-:W1:Y:S08]  /*0f30*/  LDC R18, c[0x0][0x288] ;  /* 0x0000a200ff127b82 */ /* 0x000e700000000800 */
[----:B------:R-:W2:Y:S01]  /*0f40*/  LDC.64 R12, c[0x0][0x418] ;  /* 0x00010600ff0c7b82 */ /* 0x000ea20000000a00 */
[----:B0-----:R-:W-:-:S07]  /*0f50*/  IMAD.WIDE R2, R7, 0x4, R2 ;  /* 0x0000000407027825 */ /* 0x001fce00078e0202 */
[----:B-----5:R-:W0:Y:S01]  /*0f60*/  LDC R11, c[0x0][0x424] ;  /* 0x00010900ff0b7b82 */ /* 0x020e220000000800 */
[----:B---3--:R-:W3:Y:S01]  /*0f70*/  LDG.E R153, desc[UR40][R2.64] ;  /* 0x0000002802997981 */ /* 0x008ee2000c1e1900 */
[----:B------:R-:W-:Y:S01]  /*0f80*/  ISETP.NE.U32.AND P1, PT, RZ, UR4, PT ;  /* 0x00000004ff007c0c */ /* 0x000fe2000bf25070 */
[----:B------:R-:W-:Y:S01]  /*0f90*/  IMAD.MOV.U32 R10, RZ, RZ, RZ ;  /* 0x000000ffff0a7224 */ /* 0x000fe200078e00ff */
[----:B------:R-:W-:-:S04]  /*0fa0*/  ISETP.NE.U32.AND P0, PT, RZ, UR6, PT ;  /* 0x00000006ff007c0c */ /* 0x000fc8000bf05070 */
[----:B----4-:R-:W4:Y:S01]  /*0fb0*/  LDC R17, c[0x0][0x2f0] ;  /* 0x0000bc00ff117b82 */ /* 0x010f220000000800 */
[----:B------:R-:W-:Y:S02]  /*0fc0*/  ISETP.NE.AND.EX P1, PT, RZ, UR5, PT, P1 ;  /* 0x00000005ff007c0c */ /* 0x000fe4000bf25310 */
[----:B------:R-:W-:Y:S02]  /*0fd0*/  ISETP.NE.AND.EX P0, PT, RZ, UR7, PT, P0 ;  /* 0x00000007ff007c0c */ /* 0x000fe4000bf05300 */
[----:B---3--:R-:W-:-:S09]  /*0fe0*/  SHF.R.S32.HI R14, RZ, 0x1f, R153 ;  /* 0x0000001fff0e7819 */ /* 0x008fd20000011499 */
[C---:B------:R-:W-:Y:S01]  /*0ff0*/  @P1 LEA R8, P2, R153.reuse, UR4, 0x2 ;  /* 0x0000000499081c11 */ /* 0x040fe2000f8410ff */
[----:B------:R3:W-:Y:S03]  /*1000*/  STL [R1], R14 ;  /* 0x0000000e01007387 */ /* 0x0007e60000100800 */
[C-C-:B------:R-:W-:Y:S02]  /*1010*/  @P1 LEA.HI.X R9, R153.reuse, UR5, R14.reuse, 0x2, P2 ;  /* 0x0000000599091c11 */ /* 0x140fe400090f140e */
[C---:B------:R-:W-:Y:S02]  /*1020*/  @P0 LEA R2, P2, R153.reuse, UR6, 0x2 ;  /* 0x0000000699020c11 */ /* 0x040fe4000f8410ff */
[----:B------:R-:W-:Y:S01]  /*1030*/  LOP3.LUT R4, R6, 0xff000000, RZ, 0xc0, !PT ;  /* 0xff00000006047812 */ /* 0x000fe200078ec0ff */
[----:B------:R3:W5:Y:S01]  /*1040*/  @P1 LDG.E R10, desc[UR40][R8.64] ;  /* 0x00000028080a1981 */ /* 0x000762000c1e1900 */
[----:B------:R-:W-:Y:S01]  /*1050*/  @P0 LEA.HI.X R3, R153, UR7, R14, 0x2, P2 ;  /* 0x0000000799030c11 */ /* 0x000fe200090f140e */
[----:B------:R-:W-:-:S04]  /*1060*/  ULDC.64 UR6, c[0x0][0xa20] ;  /* 0x0002880000067ab9 */ /* 0x000fc80000000a00 */
[----:B-1----:R3:W5:Y:S01]  /*1070*/  @P0 LDG.E R18, desc[UR40][R2.64] ;  /* 0x0000002802120981 */ /* 0x002762000c1e1900 */
[----:B--2---:R-:W-:Y:S02]  /*1080*/  ISETP.NE.U32.AND P1, PT, R12, RZ, PT ;  /* 0x000000ff0c00720c */ /* 0x004fe40003f25070 */
[----:B------:R-:W-:Y:S02]  /*1090*/  ISETP.NE.U32.AND P2, PT, RZ, UR6, PT ;  /* 0x00000006ff007c0c */ /* 0x000fe4000bf45070 */
[----:B------:R-:W-:Y:S02]  /*10a0*/  LOP3.LUT R0, R6, 0xff0000, RZ, 0xc0, !PT ;  /* 0x00ff000006007812 */ /* 0x000fe400078ec0ff */
[----:B------:R-:W-:Y:S02]  /*10b0*/  SHF.R.U32.HI R7, RZ, 0x8, R4 ;  /* 0x00000008ff077819 */ /* 0x000fe40000011604 */
[----:B------:R-:W-:Y:S02]  /*10c0*/  ISETP.NE.AND.EX P1, PT, R13, RZ, PT, P1 ;  /* 0x000000ff0d00720c */ /* 0x000fe40003f25310 */
[----:B------:R-:W-:-:S02]  /*10d0*/  ISETP.NE.AND.EX P2, PT, RZ, UR7, PT, P2 ;  /* 0x00000007ff007c0c */ /* 0x000fc4000bf45320 */
[----:B------:R-:W-:Y:S02]  /*10e0*/  LEA.HI R155, R0, R7, RZ, 0x10 ;  /* 0x00000007009b7211 */ /* 0x000fe400078f80ff */
[----:B0-----:R-:W-:Y:S01]  /*10f0*/  SEL R0, R11, 0x1, P1 ;  /* 0x000000010b007807 */ /* 0x001fe20000800000 */
[----:B---34-:R-:W-:Y:S08]  /*1100*/  @P0 BRA `(.L_x_2023) ;  /* 0x0000000000240947 */ /* 0x018ff00003800000 */
        /* <DEDUP_REMOVED lines=9> */
.L_x_2023:
[----:B------:R-:W-:Y:S01]  /*11a0*/  IMAD R17, R0, R17, RZ ;  /* 0x0000001100117224 */ /* 0x000fe200078e02ff */
[----:B------:R-:W-:Y:S01]  /*11b0*/  LOP3.LUT R154, R6, 0xffff, RZ, 0xc0, !PT ;  /* 0x0000ffff069a7812 */ /* 0x000fe200078ec0ff */
[----:B------:R-:W-:Y:S06]  /*11c0*/  @!P2 BRA `(.L_x_2024) ;  /* 0x000000000010a947 */ /* 0x000fec0003800000 */
[----:B------:R-:W-:-:S04]  /*11d0*/  LEA R2, P0, R153, UR6, 0x2 ;  /* 0x0000000699027c11 */ /* 0x000fc8000f8010ff */
[----:B------:R-:W-:-:S05]  /*11e0*/  LEA.HI.X R3, R153, UR7, R14, 0x2, P0 ;  /* 0x0000000799037c11 */ /* 0x000fca00080f140e */
[----:B------:R0:W5:Y:S01]  /*11f0*/  LDG.E R17, desc[UR40][R2.64] ;  /* 0x0000002802117981 */ /* 0x000162000c1e1900 */
[----:B------:R-:W-:Y:S05]  /*1200*/  BRA `(.L_x_2025) ;  /* 0x0000000000247947 */ /* 0x000fea0003800000 */
.L_x_2024:
[----:B------:R-:W-:Y:S02]  /*1210*/  ULDC.64 UR4, c[0x0][0xa08] ;  /* 0x0002820000047ab9 */ /* 0x000fe40000000a00 */
[----:B------:R-:W-:-:S04]  /*1220*/  ISETP.NE.U32.AND P0, PT, RZ, UR4, PT ;  /* 0x00000004ff007c0c */ /* 0x000fc8000bf05070 */
[----:B------:R-:W-:-:S13]  /*1230*/  ISETP.NE.AND.EX P0, PT, RZ, UR5, PT, P0 ;  /* 0x00000005ff007c0c */ /* 0x000fda000bf05300 */
[----:B------:R-:W-:Y:S05]  /*1240*/  @!P0 BRA `(.L_x_2025) ;  /* 0x0000000000148947 */ /* 0x000fea0003800000 */
[----:B------:R-:W0:Y:S02]  /*1250*/  LDC.64 R2, c[0x0][0xa08] ;  /* 0x00028200ff027b82 */ /* 0x000e240000000a00 */
[----:B0-----:R-:W-:-:S05]  /*1260*/  IMAD.WIDE R2, R153, 0x4, R2 ;  /* 0x0000000499027825 */ /* 0x001fca00078e0202 */
[----:B------:R-:W2:Y:S04]  /*1270*/  LDG.E R17, desc[UR40][R2.64] ;  /* 0x0000002802117981 */ /* 0x000ea8000c1e1900 */
[----:B------:R-:W2:Y:S02]  /*1280*/  LDG.E R0, desc[UR40][R2.64+0x4] ;  /* 0x0000042802007981 */ /* 0x000ea4000c1e1900 */
[----:B--2---:R-:W-:-:S07]  /*1290*/  IMAD.IADD R17, R0, 0x1, -R17 ;  /* 0x0000000100117824 */ /* 0x004fce00078e0a11 */
.L_x_2025:
[----:B------:R-:W1:Y:S01]  /*12a0*/  LDC R0, c[0x0][0x448] ;  /* 0x00011200ff007b82 */ /* 0x000e620000000800 */
[----:B------:R-:W-:Y:S01]  /*12b0*/  IMAD R16, R5, 0xc0, RZ ;  /* 0x000000c005107824 */ /* 0x000fe200078e02ff */
[----:B------:R-:W-:Y:S01]  /*12c0*/  LOP3.LUT R11, R155, 0xff, RZ, 0xc0, !PT ;  /* 0x000000ff9b0b7812 */ /* 0x000fe200078ec0ff */
[----:B-----5:R-:W-:Y:S01]  /*12d0*/  IMAD.IADD R17, R17, 0x1, -R10 ;  /* 0x0000000111117824 */ /* 0x020fe200078e0a0a */
[----:B------:R-:W-:Y:S01]  /*12e0*/  SHF.R.U32.HI R155, RZ, 0x10, R155 ;  /* 0x00000010ff9b7819 */ /* 0x000fe2000001169b */
[----:B------:R-:W-:Y:S02]  /*12f0*/  IMAD.MOV.U32 R88, RZ, RZ, RZ ;  /* 0x000000ffff587224 */ /* 0x000fe400078e00ff */
[----:B------:R2:W-:Y:S01]  /*1300*/  STL [R1+0x1c], R11 ;  /* 0x00001c0b01007387 */ /* 0x0005e20000100800 */
[----:B-1----:R-:W-:Y:S01]  /*1310*/  ISETP.NE.AND P0, PT, R0, 0x1, PT ;  /* 0x000000010000780c */ /* 0x002fe20003f05270 */
[----:B------:R-:W-:-:S12]  /*1320*/  VIADD R0, R16, 0xbf ;  /* 0x000000bf10007836 */ /* 0x000fd80000000000 */
[----:B0-----:R-:W0:Y:S08]  /*1330*/  @P0 LDC R3, c[0x0][0x44c] ;  /* 0x00011300ff030b82 */ /* 0x001e300000000800 */
[----:B------:R-:W1:Y:S01]  /*1340*/  @P0 LDC R7, c[0x0][0x450] ;  /* 0x00011400ff070b82 */ /* 0x000e620000000800 */
[----:B0-----:R-:W-:Y:S01]  /*1350*/  @P0 IMAD.HI.U32 R2, R0, R3, RZ ;  /* 0x0000000300020227 */ /* 0x001fe200078e00ff */
[----:B------:R-:W-:-:S04]  /*1360*/  IADD3 R3, R17, 0x80, -R18 ;  /* 0x0000008011037810 */ /* 0x000fc80007ffe812 */
[----:B-1----:R-:W-:Y:S01]  /*1370*/  @P0 SHF.R.U32.HI R0, RZ, R7, R2 ;  /* 0x00000007ff000219 */ /* 0x002fe20000011602 */
[----:B------:R-:W-:-:S04]  /*1380*/  VIADD R2, R17, 0x7f ;  /* 0x0000007f11027836 */ /* 0x000fc80000000000 */
[----:B------:R-:W-:Y:S01]  /*1390*/  IMAD.IADD R0, R3, 0x1, R0 ;  /* 0x0000000103007824 */ /* 0x000fe200078e0200 */
[----:B------:R-:W-:-:S04]  /*13a0*/  SHF.R.S32.HI R3, RZ, 0x1f, R2 ;  /* 0x0000001fff037819 */ /* 0x000fc80000011402 */
[----:B------:R-:W-:Y:S02]  /*13b0*/  SHF.R.S32.HI R5, RZ, 0x1f, R0 ;  /* 0x0000001fff057819 */ /* 0x000fe40000011400 */
[----:B------:R-:W-:Y:S02]  /*13c0*/  LEA.HI R3, R3, R2, RZ, 0x7 ;  /* 0x0000000203037211 */ /* 0x000fe400078f38ff */
[----:B------:R-:W-:Y:S02]  /*13d0*/  LEA.HI R5, R5, R0, RZ, 0x7 ;  /* 0x0000000005057211 */ /* 0x000fe400078f38ff */
[----:B------:R-:W-:Y:S02]  /*13e0*/  SHF.R.S32.HI R3, RZ, 0x7, R3 ;  /* 0x00000007ff037819 */ /* 0x000fe40000011403 */
[----:B------:R-:W-:-:S04]  /*13f0*/  SHF.R.S32.HI R0, RZ, 0x7, R5 ;  /* 0x00000007ff007819 */ /* 0x000fc80000011405 */
[----:B------:R-:W-:-:S04]  /*1400*/  VIMNMX R6, R3, R0, PT ;  /* 0x0000000003067248 */ /* 0x000fc80003fe0100 */
[----:B------:R-:W-:-:S13]  /*1410*/  ISETP.GE.AND P0, PT, R6, 0x1, PT ;  /* 0x000000010600780c */ /* 0x000fda0003f06270 */
[----:B--2---:R-:W-:Y:S05]  /*1420*/  @!P0 BRA `(.L_x_2026) ;  /* 0x0000000000788947 */ /* 0x004fea0003800000 */
[----:B------:R-:W0:Y:S01]  /*1430*/  LDC R0, c[0x0][0x9f0] ;  /* 0x00027c00ff007b82 */ /* 0x000e220000000800 */
[----:B------:R-:W-:-:S04]  /*1440*/  ISETP.NE.AND P0, PT, R155, RZ, PT ;  /* 0x000000ff9b00720c */ /* 0x000fc80003f05270 */
[----:B0-----:R-:W-:-:S04]  /*1450*/  SEL R9, R155, R0, P0 ;  /* 0x000000009b097207 */ /* 0x001fc80000000000 */
[-C--:B------:R-:W-:Y:S02]  /*1460*/  IABS R5, R9.reuse ;  /* 0x0000000900057213 */ /* 0x080fe40000000000 */
        /* <DEDUP_REMOVED lines=26> */
.L_x_2026:
[-C--:B------:R-:W-:Y:S01]  /*1610*/  IMAD R23, R11, R88.reuse, RZ ;  /* 0x000000580b177224 */ /* 0x080fe200078e02ff */
[----:B------:R-:W-:Y:S02]  /*1620*/  PLOP3.LUT P0, PT, PT, PT, PT, 0x80, 0x0 ;  /* 0x000000000000781c */ /* 0x000fe40003f0f070 */
[----:B------:R-:W-:Y:S02]  /*1630*/  CS2R R28, SRZ ;  /* 0x00000000001c7805 */ /* 0x000fe4000001ff00 */
[----:B------:R-:W-:Y:S02]  /*1640*/  CS2R R118, SRZ ;  /* 0x0000000000767805 */ /* 0x000fe4000001ff00 */
[----:B------:R-:W-:Y:S02]  /*1650*/  CS2R R116, SRZ ;  /* 0x0000000000747805 */ /* 0x000fe4000001ff00 */
[----:B------:R-:W-:Y:S02]  /*1660*/  VIADDMNMX R88, R23, R88, R6, PT ;  /* 0x0000005817587246 */ /* 0x000fe40003800106 */
[----:B------:R-:W-:-:S02]  /*1670*/  CS2R R114, SRZ ;  /* 0x0000000000727805 */ /* 0x000fc4000001ff00 */
[----:B------:R-:W-:Y:S02]  /*1680*/  CS2R R112, SRZ ;  /* 0x0000000000707805 */ /* 0x000fe4000001ff00 */
[----:B------:R-:W-:Y:S02]  /*1690*/  CS2R R110, SRZ ;  /* 0x00000000006e7805 */ /* 0x000fe4000001ff00 */
[----:B------:R-:W-:Y:S02]  /*16a0*/  ISETP.GT.AND P1, PT, R88, R23, PT ;  /* 0x000000175800720c */ /* 0x000fe40003f24270 */
        /* <DEDUP_REMOVED lines=48> */
.L_x_2028:
[----:B------:R-:W2:Y:S01]  /*19b0*/  LDL R2, [R1+0x24] ;  /* 0x0000240001027983 */ /* 0x000ea20000100800 */
[----:B------:R-:W-:Y:S02]  /*19c0*/  ISETP.NE.AND P0, PT, R19, 0x3, PT ;  /* 0x000000031300780c */ /* 0x000fe40003f05270 */
[----:B--2---:R-:W-:-:S04]  /*19d0*/  LEA.HI R0, R2, R2, RZ, 0x1 ;  /* 0x0000000202007211 */ /* 0x004fc800078f08ff */
[----:B------:R-:W-:-:S05]  /*19e0*/  LOP3.LUT R0, R0, 0xfffffffe, RZ, 0xc0, !PT ;  /* 0xfffffffe00007812 */ /* 0x000fca00078ec0ff */
[----:B------:R-:W-:-:S05]  /*19f0*/  IMAD.IADD R0, R2, 0x1, -R0 ;  /* 0x0000000102007824 */ /* 0x000fca00078e0a00 */
[----:B------:R-:W-:-:S04]  /*1a00*/  SHF.L.U32 R0, R0, 0x1f, RZ ;  /* 0x0000001f00007819 */ /* 0x000fc800000006ff */
[----:B------:R-:W0:Y:S02]  /*1a10*/  SYNCS.PHASECHK.TRANS64.TRYWAIT P1, [UR38+0x16800], R0 ;  /* 0x01680000ff0075a7 */ /* 0x000e240008020166 */
[----:B0-----:R-:W-:Y:S05]  /*1a20*/  @!P1 BRA `(.L_x_2029) ;  /* 0x000000f000709947 */ /* 0x001fea0003800000 */
.L_x_2183:
[----:B------:R-:W-:Y:S05]  /*1a30*/  @!P0 BRA `(.L_x_2030) ;  /* 0x0000000000048947 */ /* 0x000fea0003800000 */
[----:B------:R-:W-:Y:S01]  /*1a40*/  BPT.TRAP 0x1 ;  /* 0x000000040000795c */ /* 0x000fe20000300000 */
.L_x_2030:
[----:B0-----:R-:W-:Y:S02]  /*1a50*/  IMAD.U32 R3, RZ, RZ, UR37 ;  /* 0x00000025ff037e24 */ /* 0x001fe4000f8e00ff */
[----:B------:R-:W-:-:S03]  /*1a60*/  IMAD.U32 R0, RZ, RZ, UR36 ;  /* 0x00000024ff007e24 */ /* 0x000fc6000f8e00ff */
[----:B------:R-:W-:Y:S02]  /*1a70*/  LEA R3, R3, UR38, 0x3 ;  /* 0x0000002603037c11 */ /* 0x000fe4000f8e18ff */
[----:B------:R-:W-:-:S04]  /*1a80*/  SHF.L.U32 R0, R0, 0x1f, RZ ;  /* 0x0000001f00007819 */ /* 0x000fc800000006ff */
[----:B------:R0:W1:Y:S01]  /*1a90*/  SYNCS.PHASECHK.TRANS64.TRYWAIT P2, [R3+URZ+0x16830], R0 ;  /* 0x01683000030075a7 */ /* 0x000062000804017f */
[----:B------:R-:W-:Y:S05]  /*1aa0*/  @!P0 BRA `(.L_x_2031) ;  /* 0x0000000000048947 */ /* 0x000fea0003800000 */
[----:B------:R-:W-:Y:S01]  /*1ab0*/  BPT.TRAP 0x1 ;  /* 0x000000040000795c */ /* 0x000fe20000300000 */
.L_x_2031:
[----:B------:R-:W2:Y:S02]  /*1ac0*/  S2R R2, SR_TID.X ;  /* 0x0000000000027919 */ /* 0x000ea40000002100 */
[----:B--2---:R-:W-:Y:S01]  /*1ad0*/  LOP3.LUT P1, RZ, R2, 0x7f, RZ, 0xc0, !PT ;  /* 0x0000007f02ff7812 */ /* 0x004fe2000782c0ff */
[----:B-1----:R-:W-:-:S12]  /*1ae0*/  @P2 BRA `(.L_x_2032) ;  /* 0x0000000000082947 */ /* 0x002fd80003800000 */
[----:B------:R-:W1:Y:S02]  /*1af0*/  SYNCS.PHASECHK.TRANS64.TRYWAIT P2, [R3+URZ+0x16830], R0 ;  /* 0x01683000030075a7 */ /* 0x000e64000804017f */
[----:B-1----:R-:W-:Y:S05]  /*1b00*/  @!P2 BRA `(.L_x_2033) ;  /* 0x000000f00050a947 */ /* 0x002fea0003800000 */
.L_x_2032:
[----:B------:R-:W-:Y:S05]  /*1b10*/  WARPSYNC.ALL ;  /* 0x0000000000007948 */ /* 0x000fea0003800000 */
[----:B------:R-:W-:Y:S01]  /*1b20*/  UIADD3 UR4, UR38, 0xe400, URZ ;  /* 0x0000e40026047890 */ /* 0x000fe2000fffe03f */
[----:B------:R-:W-:Y:S01]  /*1b30*/  WARPGROUP.ARRIVE ;  /* 0x00000000000079c5 */ /* 0x000fe20000000000 */
[----:B------:R-:W-:Y:S01]  /*1b40*/  ULOP3.LUT UR8, UR42, 0x10000, URZ, 0xfc, !UPT ;  /* 0x000100002a087892 */ /* 0x000fe2000f8efc3f */
[----:B01----:R-:W0:Y:S01]  /*1b50*/  LDC R0, c[0x0][0x448] ;  /* 0x00011200ff007b82 */ /* 0x003e220000000800 */
[----:B------:R-:W-:Y:S01]  /*1b60*/  USHF.R.U32.HI UR4, URZ, 0x4, UR4 ;  /* 0x000000043f047899 */ /* 0x000fe20008011604 */
[----:B------:R-:W-:Y:S01]  /*1b70*/  IMAD.IADD R10, R152, 0x1, R16 ;  /* 0x00000001980a7824 */ /* 0x000fe200078e0210 */
[----:B------:R-:W-:Y:S01]  /*1b80*/  UMOV UR9, 0x40000040 ;  /* 0x4000004000097882 */ /* 0x000fe20000000000 */
[----:B------:R-:W-:Y:S01]  /*1b90*/  UMOV UR11, 0x40000040 ;  /* 0x40000040000b7882 */ /* 0x000fe20000000000 */
[----:B------:R-:W-:Y:S01]  /*1ba0*/  ULOP3.LUT UR4, UR4, 0x3fff, URZ, 0xc0, !UPT ;  /* 0x00003fff04047892 */ /* 0x000fe2000f8ec03f */
[----:B------:R-:W-:Y:S01]  /*1bb0*/  @!P1 VIADD R3, R3, 0x16840 ;  /* 0x0001684003039836 */ /* 0x000fe20000000000 */
[----:B------:R-:W-:Y:S01]  /*1bc0*/  UIADD3 UR12, UR8, 0x2, URZ ;  /* 0x00000002080c7890 */ /* 0x000fe2000fffe03f */
[----:B------:R-:W-:Y:S01]  /*1bd0*/  CS2R R118, SRZ ;  /* 0x0000000000767805 */ /* 0x000fe2000001ff00 */
[----:B------:R-:W-:Y:S01]  /*1be0*/  ULOP3.LUT UR20, UR4, 0x10000, URZ, 0xfc, !UPT ;  /* 0x0001000004147892 */ /* 0x000fe2000f8efc3f */
[----:B------:R-:W-:Y:S01]  /*1bf0*/  CS2R R116, SRZ ;  /* 0x0000000000747805 */ /* 0x000fe2000001ff00 */
[----:B------:R-:W-:Y:S01]  /*1c00*/  UMOV UR13, 0x40000040 ;  /* 0x40000040000d7882 */ /* 0x000fe20000000000 */
[----:B------:R-:W-:Y:S01]  /*1c10*/  UMOV UR15, 0x40000040 ;  /* 0x40000040000f7882 */ /* 0x000fe20000000000 */
[----:B------:R-:W-:Y:S01]  /*1c20*/  ULEA UR10, UR37, UR20, 0xa ;  /* 0x00000014250a7291 */ /* 0x000fe2000f8e503f */
[----:B------:R-:W-:Y:S01]  /*1c30*/  @!P1 PRMT R3, RZ, 0x654, R3 ;  /* 0x00000654ff039816 */ /* 0x000fe20000000003 */
[----:B------:R-:W-:Y:S01]  /*1c40*/  UIADD3 UR16, UR8, 0x4, URZ ;  /* 0x0000000408107890 */ /* 0x000fe2000fffe03f */
[----:B------:R-:W-:Y:S01]  /*1c50*/  CS2R R114, SRZ ;  /* 0x0000000000727805 */ /* 0x000fe2000001ff00 */
[----:B------:R-:W-:Y:S01]  /*1c60*/  UIADD3 UR14, UR10, 0x2, URZ ;  /* 0x000000020a0e7890 */ /* 0x000fe2000fffe03f */
[----:B------:R-:W-:Y:S01]  /*1c70*/  CS2R R112, SRZ ;  /* 0x0000000000707805 */ /* 0x000fe2000001ff00 */
[----:B------:R-:W-:Y:S01]  /*1c80*/  UIADD3 UR18, UR10, 0x4, URZ ;  /* 0x000000040a127890 */ /* 0x000fe2000fffe03f */
[----:B------:R-:W-:Y:S01]  /*1c90*/  CS2R R110, SRZ ;  /* 0x00000000006e7805 */ /* 0x000fe2000001ff00 */
[----:B------:R-:W-:Y:S01]  /*1ca0*/  UMOV UR17, 0x40000040 ;  /* 0x4000004000117882 */ /* 0x000fe20000000000 */
[----:B------:R-:W-:Y:S01]  /*1cb0*/  HGMMA.64x128x16.F32.BF16 R24, gdesc[UR8], RZ, !UPT, gsb0 ;  /* 0x01e00000081879f0 */ /* 0x000fe2000c0018ff */
[----:B------:R-:W-:Y:S01]  /*1cc0*/  UMOV UR19, 0x40000040 ;  /* 0x4000004000137882 */ /* 0x000fe20000000000 */
[----:B------:R-:W-:Y:S01]  /*1cd0*/  UIADD3 UR4, UR8, 0x6, URZ ;  /* 0x0000000608047890 */ /* 0x000fe2000fffe03f */
[----:B0-----:R-:W-:Y:S01]  /*1ce0*/  ISETP.NE.AND P2, PT, R0, 0x1, PT ;  /* 0x000000010000780c */ /* 0x001fe20003f45270 */
[----:B------:R-:W-:Y:S01]  /*1cf0*/  UIADD3 UR6, UR10, 0x6, URZ ;  /* 0x000000060a067890 */ /* 0x000fe2000fffe03f */
[----:B------:R-:W-:Y:S01]  /*1d00*/  UMOV UR5, 0x40000040 ;  /* 0x4000004000057882 */ /* 0x000fe20000000000 */
[----:B------:R-:W-:-:S10]  /*1d10*/  UMOV UR7, 0x40000040 ;  /* 0x4000004000077882 */ /* 0x000fd40000000000 */
[----:B------:R-:W0:Y:S08]  /*1d20*/  @P2 LDC R5, c[0x0][0x44c] ;  /* 0x00011300ff052b82 */ /* 0x000e300000000800 */
[----:B------:R-:W1:Y:S01]  /*1d30*/  @P2 LDC R7, c[0x0][0x450] ;  /* 0x00011400ff072b82 */ /* 0x000e620000000800 */
[----:B0-----:R-:W-:-:S04]  /*1d40*/  @P2 IMAD.HI.U32 R0, R10, R5, RZ ;  /* 0x000000050a002227 */ /* 0x001fc800078e00ff */
[----:B------:R-:W-:Y:S01]  /*1d50*/  IMAD.MOV.U32 R5, RZ, RZ, -0x80 ;  /* 0xffffff80ff057424 */ /* 0x000fe200078e00ff */
[----:B-1----:R-:W-:-:S03]  /*1d60*/  @P2 SHF.R.U32.HI R10, RZ, R7, R0 ;  /* 0x00000007ff0a2219 */ /* 0x002fc60000011600 */
[----:B------:R-:W-:Y:S02]  /*1d70*/  IMAD R5, R88, R5, 0x80 ;  /* 0x0000008058057424 */ /* 0x000fe400078e0205 */
[----:B------:R-:W0:Y:S03]  /*1d80*/  SHFL.IDX PT, R0, R10, 0x1, 0x1c1f ;  /* 0x003c1f000a007f89 */ /* 0x000e2600000e0000 */
[C-C-:B------:R-:W-:Y:S02]  /*1d90*/  IADD3 R91, -R22.reuse, 0x1, R5.reuse ;  /* 0x00000001165b7810 */ /* 0x140fe40007ffe105 */
[----:B------:R-:W-:Y:S01]  /*1da0*/  IADD3 R8, -R22, R17, R5 ;  /* 0x0000001116087210 */ /* 0x000fe20007ffe105 */
[----:B------:R-:W1:Y:S01]  /*1db0*/  SHFL.IDX PT, R10, R10, RZ, 0x1c1f ;  /* 0x001c1fff0a0a7589 */ /* 0x000e6200000e0000 */
[----:B------:R-:W-:-:S04]  /*1dc0*/  IADD3 R91, -R18, R91, R17 ;  /* 0x0000005b125b7210 */ /* 0x000fc80007ffe111 */
[----:B0-----:R-:W-:-:S04]  /*1dd0*/  VIADDMNMX R0, R0, R91, R8, PT ;  /* 0x0000005b00007246 */ /* 0x001fc80003800108 */
[C---:B------:R-:W-:Y:S02]  /*1de0*/  ISETP.GT.AND P3, PT, R0.reuse, RZ, PT ;  /* 0x000000ff0000720c */ /* 0x040fe40003f64270 */
[C---:B------:R-:W-:Y:S02]  /*1df0*/  ISETP.GT.AND P4, PT, R0.reuse, 0x1, PT ;  /* 0x000000010000780c */ /* 0x040fe40003f84270 */
[----:B------:R-:W-:Y:S02]  /*1e00*/  ISETP.GT.AND P5, PT, R0, 0x8, PT ;  /* 0x000000080000780c */ /* 0x000fe40003fa4270 */
[----:B-1----:R-:W-:Y:S01]  /*1e10*/  VIADDMNMX R8, R10, R91, R8, PT ;  /* 0x0000005b0a087246 */ /* 0x002fe20003800108 */
        /* <DEDUP_REMOVED lines=8> */
[----:B------:R-:W-:Y:S01]  /*1ea0*/  HGMMA.64x128x16.F32.BF16 R24, gdesc[UR4], R24, gsb0 ;  /* 0x01e00000041879f0 */ /* 0x000fe20008001818 */
[----:B------:R-:W-:Y:S02]  /*1eb0*/  ULDC UR6, c[0x0][0x988] ;  /* 0x0002620000067ab9 */ /* 0x000fe40000000800 */
[----:B------:R-:W-:Y:S02]  /*1ec0*/  WARPGROUP.DEPBAR.LE gsb0, 0x0 ;  /* 0x00008000000079c5 */ /* 0x000fe40000010000 */
[----:B------:R-:W-:Y:S01]  /*1ed0*/  FSEL R109, R26, -INF , P3 ;  /* 0xff8000001a6d7808 */ /* 0x000fe20001800000 */
[----:B------:R0:W-:Y:S01]  /*1ee0*/  @!P1 SYNCS.ARRIVE.TRANS64.RED.A1T0 RZ, [R3+URZ], RZ ;  /* 0x000000ff03ff99a7 */ /* 0x0001e2000810043f */
[----:B------:R-:W-:Y:S02]  /*1ef0*/  FSEL R107, R27, -INF , P4 ;  /* 0xff8000001b6b7808 */ /* 0x000fe40002000000 */
[----:B------:R-:W-:Y:S02]  /*1f00*/  ISETP.GT.AND P3, PT, R0, 0x9, PT ;  /* 0x000000090000780c */ /* 0x000fe40003f64270 */
[----:B------:R-:W-:-:S02]  /*1f10*/  FSEL R105, R30, -INF , P5 ;  /* 0xff8000001e697808 */ /* 0x000fc40002800000 */
[----:B------:R-:W-:Y:S02]  /*1f20*/  FMNMX.FTZ R2, R109, R107, !PT ;  /* 0x0000006b6d027209 */ /* 0x000fe40007810000 */
[C---:B------:R-:W-:Y:S02]  /*1f30*/  ISETP.GT.AND P4, PT, R0.reuse, 0x10, PT ;  /* 0x000000100000780c */ /* 0x040fe40003f84270 */
[----:B------:R-:W-:Y:S02]  /*1f40*/  FSEL R93, R31, -INF , P3 ;  /* 0xff8000001f5d7808 */ /* 0x000fe40001800000 */
[----:B------:R-:W-:Y:S02]  /*1f50*/  FMNMX.FTZ R2, R105, R2, !PT ;  /* 0x0000000269027209 */ /* 0x000fe40007810000 */
        /* <DEDUP_REMOVED lines=26> */
[----:B------:R-:W-:Y:S01]  /*2100*/  FMNMX.FTZ R2, R47, R2, !PT ;  /* 0x000000022f027209 */ /* 0x000fe20007810000 */
[----:B------:R-:W1:Y:S01]  /*2110*/  @P2 LDC R50, c[0x0][0x450] ;  /* 0x00011400ff322b82 */ /* 0x000e620000000800 */
        /* <DEDUP_REMOVED lines=51> */
[----:B------:R-:W-:Y:S01]  /*2450*/  ISETP.GT.AND P3, PT, R0, 0x79, PT ;  /* 0x000000790000780c */ /* 0x000fe20003f64270 */
[----:B------:R-:W-:Y:S01]  /*2460*/  IMAD.U32 R0, RZ, RZ, UR6 ;  /* 0x00000006ff007e24 */ /* 0x000fe2000f8e00ff */
[----:B------:R-:W-:-:S02]  /*2470*/  FSEL R31, R86, -INF , P4 ;  /* 0xff800000561f7808 */ /* 0x000fc40002000000 */
[----:B------:R-:W-:Y:S02]  /*2480*/  FMNMX.FTZ R2, R83, R2, !PT ;  /* 0x0000000253027209 */ /* 0x000fe40007810000 */
[----:B------:R-:W-:Y:S02]  /*2490*/  FSEL R87, R87, -INF , P3 ;  /* 0xff80000057577808 */ /* 0x000fe40001800000 */
[----:B------:R-:W-:Y:S02]  /*24a0*/  FMNMX.FTZ R2, R31, R2, !PT ;  /* 0x000000021f027209 */ /* 0x000fe40007810000 */
[C---:B------:R-:W-:Y:S02]  /*24b0*/  ISETP.GT.AND P4, PT, R8.reuse, 0x1, PT ;  /* 0x000000010800780c */ /* 0x040fe40003f84270 */
[----:B------:R-:W-:Y:S02]  /*24c0*/  FMNMX.FTZ R4, R87, R2, !PT ;  /* 0x0000000257047209 */ /* 0x000fe40007810000 */
[----:B------:R-:W-:-:S02]  /*24d0*/  ISETP.GT.AND P5, PT, R8, 0x8, PT ;  /* 0x000000080800780c */ /* 0x000fc40003fa4270 */
[----:B------:R-:W-:Y:S01]  /*24e0*/  FSEL R25, R25, -INF , P4 ;  /* 0xff80000019197808 */ /* 0x000fe20002000000 */
[----:B------:R-:W2:Y:S01]  /*24f0*/  SHFL.BFLY PT, R35, R4, 0x2, 0x1f ;  /* 0x0c401f0004237f89 */ /* 0x000ea200000e0000 */
[----:B------:R-:W-:Y:S02]  /*2500*/  FSEL R91, R28, -INF , P5 ;  /* 0xff8000001c5b7808 */ /* 0x000fe40002800000 */
[----:B------:R-:W-:Y:S02]  /*2510*/  ISETP.GT.AND P4, PT, R8, 0x10, PT ;  /* 0x000000100800780c */ /* 0x000fe40003f84270 */
[----:B--2---:R-:W-:-:S05]  /*2520*/  FMNMX.FTZ R35, R4, R35, !PT ;  /* 0x0000002304237209 */ /* 0x004fca0007810000 */
[----:B------:R-:W2:Y:S02]  /*2530*/  SHFL.BFLY PT, R2, R35, 0x1, 0x1f ;  /* 0x0c201f0023027f89 */ /* 0x000ea400000e0000 */
[----:B--2---:R-:W-:-:S04]  /*2540*/  FMNMX.FTZ R2, R35, R2, !PT ;  /* 0x0000000223027209 */ /* 0x004fc80007810000 */
[C---:B------:R-:W-:Y:S01]  /*2550*/  FSETP.NEU.FTZ.AND P3, PT, R2.reuse, -INF , PT ;  /* 0xff8000000200780b */ /* 0x040fe20003f7d000 */
[----:B------:R-:W-:-:S05]  /*2560*/  FMUL.FTZ R6, R2, R0 ;  /* 0x0000000002067220 */ /* 0x000fca0000410000 */
[----:B------:R-:W-:Y:S02]  /*2570*/  FSEL R6, R6, RZ, P3 ;  /* 0x000000ff06067208 */ /* 0x000fe40001800000 */
[----:B------:R-:W-:-:S03]  /*2580*/  ISETP.GT.AND P3, PT, R8, RZ, PT ;  /* 0x000000ff0800720c */ /* 0x000fc60003f64270 */
[-CC-:B------:R-:W-:Y:S01]  /*2590*/  FFMA.FTZ R10, R93, R0.reuse, -R6.reuse ;  /* 0x000000005d0a7223 */ /* 0x180fe20000010806 */
[----:B------:R-:W-:Y:S01]  /*25a0*/  FSEL R35, R24, -INF , P3 ;  /* 0xff80000018237808 */ /* 0x000fe20001800000 */
[-CC-:B------:R-:W-:Y:S01]  /*25b0*/  FFMA.FTZ R145, R95, R0.reuse, -R6.reuse ;  /* 0x000000005f917223 */ /* 0x180fe20000010806 */
[C---:B------:R-:W-:Y:S01]  /*25c0*/  ISETP.GT.AND P3, PT, R8.reuse, 0x9, PT ;  /* 0x000000090800780c */ /* 0x040fe20003f64270 */
[-CC-:B------:R-:W-:Y:S01]  /*25d0*/  FFMA.FTZ R20, R97, R0.reuse, -R6.reuse ;  /* 0x0000000061147223 */ /* 0x180fe20000010806 */
[----:B------:R-:W-:Y:S01]  /*25e0*/  FMNMX.FTZ R12, R35, R25, !PT ;  /* 0x00000019230c7209 */ /* 0x000fe20007810000 */
[-CC-:B------:R-:W-:Y:S01]  /*25f0*/  FFMA.FTZ R147, R99, R0.reuse, -R6.reuse ;  /* 0x0000000063937223 */ /* 0x180fe20000010806 */
[----:B------:R-:W-:Y:S01]  /*2600*/  FSEL R29, R29, -INF , P3 ;  /* 0xff8000001d1d7808 */ /* 0x000fe20001800000 */
[--C-:B------:R-:W-:Y:S01]  /*2610*/  FFMA.FTZ R24, R101, R0, -R6.reuse ;  /* 0x0000000065187223 */ /* 0x100fe20000010806 */
[----:B------:R-:W-:Y:S01]  /*2620*/  FMNMX.FTZ R12, R91, R12, !PT ;  /* 0x0000000c5b0c7209 */ /* 0x000fe20007810000 */
[-CC-:B------:R-:W-:Y:S01]  /*2630*/  FFMA.FTZ R141, R103, R0.reuse, -R6.reuse ;  /* 0x00000000678d7223 */ /* 0x180fe20000010806 */
[----:B------:R-:W-:Y:S01]  /*2640*/  ISETP.GT.AND P3, PT, R8, 0x11, PT ;  /* 0x000000110800780c */ /* 0x000fe20003f64270 */
[-CC-:B------:R-:W-:Y:S01]  /*2650*/  FFMA.FTZ R26, R89, R0.reuse, -R6.reuse ;  /* 0x00000000591a7223 */ /* 0x180fe20000010806 */
[----:B------:R-:W-:Y:S01]  /*2660*/  FSEL R93, R32, -INF , P4 ;  /* 0xff800000205d7808 */ /* 0x000fe20002000000 */
[--C-:B------:R-:W-:Y:S01]  /*2670*/  FFMA.FTZ R143, R43, R0, -R6.reuse ;  /* 0x000000002b8f7223 */ /* 0x100fe20000010806 */
[----:B------:R-:W-:Y:S01]  /*2680*/  FMNMX.FTZ R12, R29, R12, !PT ;  /* 0x0000000c1d0c7209 */ /* 0x000fe20007810000 */
[-CC-:B------:R-:W-:Y:S01]  /*2690*/  FFMA.FTZ R28, R47, R0.reuse, -R6.reuse ;  /* 0x000000002f1c7223 */ /* 0x180fe20000010806 */
[C---:B------:R-:W-:Y:S01]  /*26a0*/  ISETP.GT.AND P4, PT, R8.reuse, 0x18, PT ;  /* 0x000000180800780c */ /* 0x040fe20003f84270 */
        /* <DEDUP_REMOVED lines=12> */
[----:B------:R2:W-:Y:S01]  /*2770*/  MUFU.EX2 R12, R20 ;  /* 0x00000014000c7308 */ /* 0x0005e20000000800 */
[----:B------:R-:W-:Y:S01]  /*2780*/  FSEL R37, R37, -INF , P3 ;  /* 0xff80000025257808 */ /* 0x000fe20001800000 */
[--C-:B------:R-:W-:Y:S01]  /*2790*/  FFMA.FTZ R149, R109, R0, -R6.reuse ;  /* 0x000000006d957223 */ /* 0x100fe20000010806 */
[----:B------:R-:W-:Y:S01]  /*27a0*/  FMNMX.FTZ R14, R95, R14, !PT ;  /* 0x0000000e5f0e7209 */ /* 0x000fe20007810000 */
[-CC-:B------:R-:W-:Y:S01]  /*27b0*/  FFMA.FTZ R4, R107, R0.reuse, -R6.reuse ;  /* 0x000000006b047223 */ /* 0x180fe20000010806 */
[----:B------:R-:W-:Y:S01]  /*27c0*/  ISETP.GT.AND P3, PT, R8, 0x21, PT ;  /* 0x000000210800780c */ /* 0x000fe20003f64270 */
[--C-:B------:R-:W-:Y:S01]  /*27d0*/  FFMA.FTZ R151, R105, R0, -R6.reuse ;  /* 0x0000000069977223 */ /* 0x100fe20000010806 */
[----:B------:R-:W-:Y:S01]  /*27e0*/  FSEL R97, R40, -INF , P4 ;  /* 0xff80000028617808 */ /* 0x000fe20002000000 */
[----:B------:R-:W-:Y:S01]  /*27f0*/  MUFU.EX2 R149, R149 ;  /* 0x0000009500957308 */ /* 0x000fe20000000800 */
[----:B------:R-:W-:Y:S01]  /*2800*/  FMNMX.FTZ R14, R37, R14, !PT ;  /* 0x0000000e250e7209 */ /* 0x000fe20007810000 */
[-CC-:B------:R-:W-:Y:S01]  /*2810*/  FFMA.FTZ R129, R9, R0.reuse, -R6.reuse ;  /* 0x0000000009817223 */ /* 0x180fe20000010806 */
[C---:B------:R-:W-:Y:S01]  /*2820*/  ISETP.GT.AND P4, PT, R8.reuse, 0x28, PT ;  /* 0x000000280800780c */ /* 0x040fe20003f84270 */
[-CC-:B------:R-:W-:Y:S01]  /*2830*/  FFMA.FTZ R123, R31, R0.reuse, -R6.reuse ;  /* 0x000000001f7b7223 */ /* 0x180fe20000010806 */
[----:B------:R-:W-:Y:S01]  /*2840*/  FSEL R41, R41, -INF , P3 ;  /* 0xff80000029297808 */ /* 0x000fe20001800000 */
[--C-:B------:R-:W-:Y:S01]  /*2850*/  FFMA.FTZ R131, R11, R0, -R6.reuse ;  /* 0x000000000b837223 */ /* 0x100fe20000010806 */
[----:B------:R-:W-:Y:S01]  /*2860*/  FMNMX.FTZ R14, R97, R14, !PT ;  /* 0x0000000e610e7209 */ /* 0x000fe20007810000 */
[----:B------:R-:W3:Y:S01]  /*2870*/  MUFU.EX2 R4, R4 ;  /* 0x0000000400047308 */ /* 0x000ee20000000800 */
[----:B------:R-:W-:Y:S01]  /*2880*/  ISETP.GT.AND P3, PT, R8, 0x29, PT ;  /* 0x000000290800780c */ /* 0x000fe20003f64270 */
[-CC-:B------:R-:W-:Y:S01]  /*2890*/  FFMA.FTZ R125, R13, R0.reuse, -R6.reuse ;  /* 0x000000000d7d7223 */ /* 0x180fe20000010806 */
[----:B------:R-:W-:Y:S01]  /*28a0*/  FSEL R99, R44, -INF , P4 ;  /* 0xff8000002c637808 */ /* 0x000fe20002000000 */
[--C-:B------:R-:W-:Y:S01]  /*28b0*/  FFMA.FTZ R127, R15, R0, -R6.reuse ;  /* 0x000000000f7f7223 */ /* 0x100fe20000010806 */
[----:B--2---:R-:W-:Y:S01]  /*28c0*/  FMNMX.FTZ R20, R41, R14, !PT ;  /* 0x0000000e29147209 */ /* 0x004fe20007810000 */
        /* <DEDUP_REMOVED lines=8> */
[----:B------:R-:W-:Y:S01]  /*2950*/  FFMA.FTZ R36, R71, R0, -R6 ;  /* 0x0000000047247223 */ /* 0x000fe20000010806 */
[----:B------:R-:W-:Y:S01]  /*2960*/  FSEL R101, R48, -INF , P4 ;  /* 0xff80000030657808 */ /* 0x000fe20002000000 */
[----:B------:R-:W4:Y:S01]  /*2970*/  MUFU.EX2 R151, R151 ;  /* 0x0000009700977308 */ /* 0x000f220000000800 */
[----:B------:R-:W-:Y:S01]  /*2980*/  FMNMX.FTZ R20, R45, R20, !PT ;  /* 0x000000142d147209 */ /* 0x000fe20007810000 */
[----:B---3--:R-:W-:Y:S01]  /*2990*/  FADD.FTZ R46, R149, R4 ;  /* 0x00000004952e7221 */ /* 0x008fe20000010000 */
[C---:B------:R-:W-:Y:S01]  /*29a0*/  ISETP.GT.AND P4, PT, R8.reuse, 0x38, PT ;  /* 0x000000380800780c */ /* 0x040fe20003f84270 */
[-CC-:B------:R-:W-:Y:S01]  /*29b0*/  FFMA.FTZ R38, R75, R0.reuse, -R6.reuse ;  /* 0x000000004b267223 */ /* 0x180fe20000010806 */
[----:B------:R-:W-:Y:S01]  /*29c0*/  FSEL R49, R49, -INF , P3 ;  /* 0xff80000031317808 */ /* 0x000fe20001800000 */
[--C-:B------:R-:W-:Y:S01]  /*29d0*/  FFMA.FTZ R40, R79, R0, -R6.reuse ;  /* 0x000000004f287223 */ /* 0x100fe20000010806 */
[----:B------:R-:W-:Y:S01]  /*29e0*/  FMNMX.FTZ R20, R101, R20, !PT ;  /* 0x0000001465147209 */ /* 0x000fe20007810000 */
[----:B------:R-:W3:Y:S01]  /*29f0*/  MUFU.EX2 R10, R10 ;  /* 0x0000000a000a7308 */ /* 0x000ee20000000800 */
[----:B------:R-:W-:Y:S01]  /*2a00*/  ISETP.GT.AND P3, PT, R8, 0x39, PT ;  /* 0x000000390800780c */ /* 0x000fe20003f64270 */
[----:B------:R-:W-:Y:S01]  /*2a10*/  FFMA.FTZ R42, R83, R0, -R6 ;  /* 0x00000000532a7223 */ /* 0x000fe20000010806 */
[----:B------:R-:W-:-:S02]  /*2a20*/  FSEL R103, R52, -INF , P4 ;  /* 0xff80000034677808 */ /* 0x000fc40002000000 */
[----:B------:R-:W-:Y:S02]  /*2a30*/  CS2R R108, SRZ ;  /* 0x00000000006c7805 */ /* 0x000fe4000001ff00 */
[----:B--2---:R-:W-:Y:S02]  /*2a40*/  FMNMX.FTZ R24, R49, R20, !PT ;  /* 0x0000001431187209 */ /* 0x004fe40007810000 */
[----:B------:R-:W-:Y:S02]  /*2a50*/  CS2R R106, SRZ ;  /* 0x00000000006a7805 */ /* 0x000fe4000001ff00 */
[----:B------:R-:W-:Y:S01]  /*2a60*/  ISETP.GT.AND P4, PT, R8, 0x40, PT ;  /* 0x000000400800780c */ /* 0x000fe20003f84270 */
[----:B------:R2:W-:Y:S01]  /*2a70*/  MUFU.EX2 R20, R26 ;  /* 0x0000001a00147308 */ /* 0x0005e20000000800 */
[----:B------:R-:W-:Y:S01]  /*2a80*/  FSEL R53, R53, -INF , P3 ;  /* 0xff80000035357808 */ /* 0x000fe20001800000 */
[----:B----4-:R-:W-:Y:S01]  /*2a90*/  FADD.FTZ R31, R151, R46 ;  /* 0x0000002e971f7221 */ /* 0x010fe20000010000 */
[----:B------:R-:W-:-:S02]  /*2aa0*/  FMNMX.FTZ R24, R103, R24, !PT ;  /* 0x0000001867187209 */ /* 0x000fc40007810000 */
[----:B------:R-:W-:Y:S02]  /*2ab0*/  CS2R R104, SRZ ;  /* 0x0000000000687805 */ /* 0x000fe4000001ff00 */
[----:B------:R-:W-:Y:S02]  /*2ac0*/  ISETP.GT.AND P3, PT, R8, 0x41, PT ;  /* 0x000000410800780c */ /* 0x000fe40003f64270 */
[----:B------:R-:W-:Y:S01]  /*2ad0*/  FSEL R89, R56, -INF , P4 ;  /* 0xff80000038597808 */ /* 0x000fe20002000000 */
[----:B------:R-:W4:Y:S01]  /*2ae0*/  MUFU.EX2 R145, R145 ;  /* 0x0000009100917308 */ /* 0x000f220000000800 */
[----:B------:R-:W-:Y:S01]  /*2af0*/  FMNMX.FTZ R24, R53, R24, !PT ;  /* 0x0000001835187209 */ /* 0x000fe20007810000 */
[----:B---3--:R-:W-:Y:S01]  /*2b00*/  FADD.FTZ R46, R10, R31 ;  /* 0x0000001f0a2e7221 */ /* 0x008fe20000010000 */
[----:B------:R-:W-:Y:S02]  /*2b10*/  ISETP.GT.AND P4, PT, R8, 0x48, PT ;  /* 0x000000480800780c */ /* 0x000fe40003f84270 */
[----:B------:R-:W-:-:S02]  /*2b20*/  FSEL R57, R57, -INF , P3 ;  /* 0xff80000039397808 */ /* 0x000fc40001800000 */
[----:B------:R-:W-:Y:S01]  /*2b30*/  FMNMX.FTZ R24, R89, R24, !PT ;  /* 0x0000001859187209 */ /* 0x000fe20007810000 */
[----:B------:R-:W3:Y:S01]  /*2b40*/  MUFU.EX2 R147, R147 ;  /* 0x0000009300937308 */ /* 0x000ee20000000800 */
[----:B------:R-:W-:Y:S02]  /*2b50*/  ISETP.GT.AND P3, PT, R8, 0x49, PT ;  /* 0x000000490800780c */ /* 0x000fe40003f64270 */
[----:B------:R-:W-:Y:S02]  /*2b60*/  FSEL R43, R60, -INF , P4 ;  /* 0xff8000003c2b7808 */ /* 0x000fe40002000000 */
[----:B--2---:R-:W-:Y:S02]  /*2b70*/  FMNMX.FTZ R26, R57, R24, !PT ;  /* 0x00000018391a7209 */ /* 0x004fe40007810000 */
[----:B------:R-:W-:Y:S01]  /*2b80*/  ISETP.GT.AND P4, PT, R8, 0x50, PT ;  /* 0x000000500800780c */ /* 0x000fe20003f84270 */
[----:B------:R2:W-:Y:S01]  /*2b90*/  MUFU.EX2 R24, R28 ;  /* 0x0000001c00187308 */ /* 0x0005e20000000800 */
[----:B------:R-:W-:-:S02]  /*2ba0*/  FSEL R61, R61, -INF , P3 ;  /* 0xff8000003d3d7808 */ /* 0x000fc40001800000 */
[----:B------:R-:W-:Y:S02]  /*2bb0*/  FMNMX.FTZ R26, R43, R26, !PT ;  /* 0x0000001a2b1a7209 */ /* 0x000fe40007810000 */
[----:B------:R-:W-:Y:S02]  /*2bc0*/  ISETP.GT.AND P3, PT, R8, 0x51, PT ;  /* 0x000000510800780c */ /* 0x000fe40003f64270 */
[----:B------:R-:W-:Y:S01]  /*2bd0*/  FSEL R47, R64, -INF , P4 ;  /* 0xff800000402f7808 */ /* 0x000fe20002000000 */
[----:B------:R-:W-:Y:S01]  /*2be0*/  MUFU.EX2 R141, R141 ;  /* 0x0000008d008d7308 */ /* 0x000fe20000000800 */
[----:B------:R-:W-:Y:S02]  /*2bf0*/  FMNMX.FTZ R26, R61, R26, !PT ;  /* 0x0000001a3d1a7209 */ /* 0x000fe40007810000 */
[----:B------:R-:W-:Y:S02]  /*2c00*/  ISETP.GT.AND P4, PT, R8, 0x58, PT ;  /* 0x000000580800780c */ /* 0x000fe40003f84270 */
[----:B------:R-:W-:-:S02]  /*2c10*/  FSEL R65, R65, -INF , P3 ;  /* 0xff80000041417808 */ /* 0x000fc40001800000 */
[----:B------:R-:W-:Y:S01]  /*2c20*/  FMNMX.FTZ R26, R47, R26, !PT ;  /* 0x0000001a2f1a7209 */ /* 0x000fe20007810000 */
[----:B------:R-:W-:Y:S01]  /*2c30*/  MUFU.EX2 R143, R143 ;  /* 0x0000008f008f7308 */ /* 0x000fe20000000800 */
        /* <DEDUP_REMOVED lines=25> */
[----:B------:R-:W-:Y:S01]  /*2dd0*/  FMNMX.FTZ R30, R77, R30, !PT ;  /* 0x0000001e4d1e7209 */ /* 0x000fe20007810000 */
[-CC-:B--2---:R-:W-:Y:S01]  /*2de0*/  FFMA.FTZ R32, R63, R0.reuse, -R6.reuse ;  /* 0x000000003f207223 */ /* 0x184fe20000010806 */
[----:B------:R-:W-:Y:S01]  /*2df0*/  ISETP.GT.AND P4, PT, R8, 0x78, PT ;  /* 0x000000780800780c */ /* 0x000fe20003f84270 */
[----:B------:R-:W-:Y:S01]  /*2e00*/  FFMA.FTZ R6, R87, R0, -R6 ;  /* 0x0000000057067223 */ /* 0x000fe20000010806 */
[----:B------:R-:W-:-:S02]  /*2e10*/  FSEL R81, R81, -INF , P3 ;  /* 0xff80000051517808 */ /* 0x000fc40001800000 */
[----:B------:R-:W-:Y:S01]  /*2e20*/  FMNMX.FTZ R30, R55, R30, !PT ;  /* 0x0000001e371e7209 */ /* 0x000fe20007810000 */
[----:B------:R-:W-:Y:S01]  /*2e30*/  MUFU.EX2 R135, R135 ;  /* 0x0000008700877308 */ /* 0x000fe20000000800 */
[----:B------:R-:W-:Y:S02]  /*2e40*/  ISETP.GT.AND P3, PT, R8, 0x79, PT ;  /* 0x000000790800780c */ /* 0x000fe40003f64270 */
[----:B------:R-:W-:Y:S02]  /*2e50*/  FSEL R5, R84, -INF , P4 ;  /* 0xff80000054057808 */ /* 0x000fe40002000000 */
[----:B------:R-:W-:Y:S02]  /*2e60*/  FMNMX.FTZ R8, R81, R30, !PT ;  /* 0x0000001e51087209 */ /* 0x000fe40007810000 */
[----:B------:R-:W-:Y:S01]  /*2e70*/  FSEL R85, R85, -INF , P3 ;  /* 0xff80000055557808 */ /* 0x000fe20001800000 */
[----:B------:R-:W-:Y:S01]  /*2e80*/  MUFU.EX2 R30, R59 ;  /* 0x0000003b001e7308 */ /* 0x000fe20000000800 */
[----:B------:R-:W-:-:S02]  /*2e90*/  FMNMX.FTZ R8, R5, R8, !PT ;  /* 0x0000000805087209 */ /* 0x000fc40007810000 */
[----:B------:R-:W-:Y:S02]  /*2ea0*/  F2FP.BF16.F32.PACK_AB R149, R4, R149 ;  /* 0x000000950495723e */ /* 0x000fe400000010ff */
[----:B------:R-:W-:Y:S02]  /*2eb0*/  FMNMX.FTZ R8, R85, R8, !PT ;  /* 0x0000000855087209 */ /* 0x000fe40007810000 */
[----:B------:R-:W-:Y:S01]  /*2ec0*/  F2FP.BF16.F32.PACK_AB R151, R10, R151 ;  /* 0x000000970a97723e */ /* 0x000fe200000010ff */
[----:B------:R-:W-:Y:S02]  /*2ed0*/  MUFU.EX2 R32, R32 ;  /* 0x0000002000207308 */ /* 0x000fe40000000800 */
[----:B------:R-:W2:Y:S06]  /*2ee0*/  SHFL.BFLY PT, R7, R8, 0x2, 0x1f ;  /* 0x0c401f0008077f89 */ /* 0x000eac00000e0000 */
[----:B------:R-:W-:Y:S08]  /*2ef0*/  MUFU.EX2 R129, R129 ;  /* 0x0000008100817308 */ /* 0x000ff00000000800 */
[----:B------:R-:W-:Y:S08]  /*2f00*/  MUFU.EX2 R34, R34 ;  /* 0x0000002200227308 */ /* 0x000ff00000000800 */
[----:B------:R-:W-:Y:S01]  /*2f10*/  MUFU.EX2 R131, R131 ;  /* 0x0000008300837308 */ /* 0x000fe20000000800 */
[----:B--2---:R-:W-:-:S05]  /*2f20*/  FMNMX.FTZ R7, R8, R7, !PT ;  /* 0x0000000708077209 */ /* 0x004fca0007810000 */
[----:B------:R-:W2:Y:S02]  /*2f30*/  SHFL.BFLY PT, R8, R7, 0x1, 0x1f ;  /* 0x0c201f0007087f89 */ /* 0x000ea400000e0000 */
[----:B------:R-:W-:Y:S08]  /*2f40*/  MUFU.EX2 R36, R36 ;  /* 0x0000002400247308 */ /* 0x000ff00000000800 */
[----:B------:R-:W-:Y:S08]  /*2f50*/  MUFU.EX2 R125, R125 ;  /* 0x0000007d007d7308 */ /* 0x000ff00000000800 */
[----:B------:R-:W-:Y:S01]  /*2f60*/  MUFU.EX2 R38, R38 ;  /* 0x0000002600267308 */ /* 0x000fe20000000800 */
[----:B--2---:R-:W-:-:S07]  /*2f70*/  FMNMX.FTZ R8, R7, R8, !PT ;  /* 0x0000000807087209 */ /* 0x004fce0007810000 */
[----:B------:R-:W-:Y:S01]  /*2f80*/  MUFU.EX2 R127, R127 ;  /* 0x0000007f007f7308 */ /* 0x000fe20000000800 */
[C---:B------:R-:W-:Y:S01]  /*2f90*/  FSETP.NEU.FTZ.AND P3, PT, R8.reuse, -INF , PT ;  /* 0xff8000000800780b */ /* 0x040fe20003f7d000 */
[----:B------:R-:W-:-:S06]  /*2fa0*/  FMUL.FTZ R44, R8, R0 ;  /* 0x00000000082c7220 */ /* 0x000fcc0000410000 */
[----:B------:R-:W-:Y:S01]  /*2fb0*/  MUFU.EX2 R40, R40 ;  /* 0x0000002800287308 */ /* 0x000fe20000000800 */
[----:B------:R-:W-:-:S05]  /*2fc0*/  FSEL R44, R44, RZ, P3 ;  /* 0x000000ff2c2c7208 */ /* 0x000fca0001800000 */
[-CC-:B------:R-:W-:Y:S01]  /*2fd0*/  FFMA.FTZ R148, R35, R0.reuse, -R44.reuse ;  /* 0x0000000023947223 */ /* 0x180fe2000001082c */
[-CC-:B------:R-:W-:Y:S01]  /*2fe0*/  FFMA.FTZ R7, R25, R0.reuse, -R44.reuse ;  /* 0x0000000019077223 */ /* 0x180fe2000001082c */
[-CC-:B------:R-:W-:Y:S01]  /*2ff0*/  FFMA.FTZ R150, R91, R0.reuse, -R44.reuse ;  /* 0x000000005b967223 */ /* 0x180fe2000001082c */
[-CC-:B------:R-:W-:Y:S01]  /*3000*/  FFMA.FTZ R9, R29, R0.reuse, -R44.reuse ;  /* 0x000000001d097223 */ /* 0x180fe2000001082c */
[-CC-:B------:R-:W-:Y:S01]  /*3010*/  FFMA.FTZ R144, R93, R0.reuse, -R44.reuse ;  /* 0x000000005d907223 */ /* 0x180fe2000001082c */
[-C--:B------:R-:W-:Y:S01]  /*3020*/  FFMA.FTZ R11, R33, R0.reuse, -R44 ;  /* 0x00000000210b7223 */ /* 0x080fe2000001082c */
[----:B------:R-:W-:Y:S01]  /*3030*/  MUFU.EX2 R148, R148 ;  /* 0x0000009400947308 */ /* 0x000fe20000000800 */
[----:B----4-:R-:W-:Y:S01]  /*3040*/  FADD.FTZ R33, R145, R46 ;  /* 0x0000002e91217221 */ /* 0x010fe20000010000 */
[-CC-:B------:R-:W-:Y:S01]  /*3050*/  FFMA.FTZ R13, R37, R0.reuse, -R44.reuse ;  /* 0x00000000250d7223 */ /* 0x180fe2000001082c */
[-CC-:B------:R-:W-:Y:S01]  /*3060*/  FFMA.FTZ R146, R95, R0.reuse, -R44.reuse ;  /* 0x000000005f927223 */ /* 0x180fe2000001082c */
[----:B------:R-:W2:Y:S01]  /*3070*/  @P2 LDC R37, c[0x0][0x44c] ;  /* 0x00011300ff252b82 */ /* 0x000ea20000000800 */
[----:B------:R-:W-:Y:S01]  /*3080*/  FADD.FTZ R46, R12, R33 ;  /* 0x000000210c2e7221 */ /* 0x000fe20000010000 */
[-CC-:B------:R-:W-:Y:S01]  /*3090*/  FFMA.FTZ R140, R97, R0.reuse, -R44.reuse ;  /* 0x00000000618c7223 */ /* 0x180fe2000001082c */
[-C--:B------:R-:W-:Y:S01]  /*30a0*/  FFMA.FTZ R15, R41, R0.reuse, -R44 ;  /* 0x00000000290f7223 */ /* 0x080fe2000001082c */
[----:B------:R-:W4:Y:S01]  /*30b0*/  MUFU.EX2 R7, R7 ;  /* 0x0000000700077308 */ /* 0x000f220000000800 */
[----:B---3--:R-:W-:Y:S01]  /*30c0*/  FADD.FTZ R33, R147, R46 ;  /* 0x0000002e93217221 */ /* 0x008fe20000010000 */
[-CC-:B------:R-:W-:Y:S01]  /*30d0*/  FFMA.FTZ R142, R99, R0.reuse, -R44.reuse ;  /* 0x00000000638e7223 */ /* 0x180fe2000001082c */
[-CC-:B------:R-:W-:Y:S01]  /*30e0*/  FFMA.FTZ R21, R45, R0.reuse, -R44.reuse ;  /* 0x000000002d157223 */ /* 0x180fe2000001082c */
[-CC-:B------:R-:W-:Y:S01]  /*30f0*/  FFMA.FTZ R136, R101, R0.reuse, -R44.reuse ;  /* 0x0000000065887223 */ /* 0x180fe2000001082c */
[----:B------:R-:W-:Y:S01]  /*3100*/  FADD.FTZ R48, R14, R33 ;  /* 0x000000210e307221 */ /* 0x000fe20000010000 */
[-C--:B------:R-:W-:Y:S01]  /*3110*/  FFMA.FTZ R25, R49, R0.reuse, -R44 ;  /* 0x0000000031197223 */ /* 0x080fe2000001082c */
[----:B------:R-:W-:Y:S01]  /*3120*/  IMAD.MOV.U32 R41, RZ, RZ, R16 ;  /* 0x000000ffff297224 */ /* 0x000fe200078e0010 */
[----:B------:R-:W3:Y:S01]  /*3130*/  MUFU.EX2 R150, R150 ;  /* 0x0000009600967308 */ /* 0x000ee20000000800 */
        /* <DEDUP_REMOVED lines=8> */
[----:B----4-:R-:W-:Y:S01]  /*31c0*/  FADD.FTZ R35, R148, R7 ;  /* 0x0000000794237221 */ /* 0x010fe20000010000 */
[-CC-:B------:R-:W-:Y:S01]  /*31d0*/  FFMA.FTZ R128, R47, R0.reuse, -R44.reuse ;  /* 0x000000002f807223 */ /* 0x180fe2000001082c */
[----:B------:R-:W-:Y:S01]  /*31e0*/  FFMA.FTZ R69, R69, R0, -R44 ;  /* 0x0000000045457223 */ /* 0x000fe2000001082c */
[----:B--2---:R-:W-:-:S04]  /*31f0*/  @P2 IMAD.HI.U32 R37, R16, R37, RZ ;  /* 0x0000002510252227 */ /* 0x004fc800078e00ff */
[-CC-:B------:R-:W-:Y:S01]  /*3200*/  FFMA.FTZ R124, R51, R0.reuse, -R44.reuse ;  /* 0x00000000337c7223 */ /* 0x180fe2000001082c */
[-CC-:B------:R-:W-:Y:S01]  /*3210*/  FFMA.FTZ R126, R27, R0.reuse, -R44.reuse ;  /* 0x000000001b7e7223 */ /* 0x180fe2000001082c */
[----:B------:R-:W-:Y:S01]  /*3220*/  FFMA.FTZ R77, R77, R0, -R44 ;  /* 0x000000004d4d7223 */ /* 0x000fe2000001082c */
[----:B------:R-:W2:Y:S01]  /*3230*/  MUFU.EX2 R144, R144 ;  /* 0x0000009000907308 */ /* 0x000ea20000000800 */
[----:B---3--:R-:W-:Y:S01]  /*3240*/  FADD.FTZ R46, R150, R35 ;  /* 0x00000023962e7221 */ /* 0x008fe20000010000 */
[----:B------:R-:W-:Y:S01]  /*3250*/  FADD.FTZ R35, R141, R48 ;  /* 0x000000308d237221 */ /* 0x000fe20000010000 */
[----:B-1----:R-:W-:Y:S01]  /*3260*/  @P2 SHF.R.U32.HI R41, RZ, R50, R37 ;  /* 0x00000032ff292219 */ /* 0x002fe20000011625 */
[-CC-:B------:R-:W-:Y:S01]  /*3270*/  FFMA.FTZ R55, R55, R0.reuse, -R44.reuse ;  /* 0x0000000037377223 */ /* 0x180fe2000001082c */
[----:B------:R-:W-:Y:S01]  /*3280*/  FFMA.FTZ R81, R81, R0, -R44 ;  /* 0x0000000051517223 */ /* 0x000fe2000001082c */
[----:B------:R-:W-:Y:S01]  /*3290*/  FADD.FTZ R48, R20, R35 ;  /* 0x0000002314307221 */ /* 0x000fe20000010000 */
[----:B------:R-:W-:Y:S01]  /*32a0*/  IADD3 R43, R41, R17, -R18 ;  /* 0x00000011292b7210 */ /* 0x000fe20007ffe812 */
[----:B------:R-:W1:Y:S01]  /*32b0*/  MUFU.EX2 R11, R11 ;  /* 0x0000000b000b7308 */ /* 0x000e620000000800 */
[----:B0-----:R-:W-:Y:S01]  /*32c0*/  FADD.FTZ R3, R9, R46 ;  /* 0x0000002e09037221 */ /* 0x001fe20000010000 */
[----:B------:R-:W-:Y:S01]  /*32d0*/  FADD.FTZ R35, R143, R48 ;  /* 0x000000308f237221 */ /* 0x000fe20000010000 */
[----:B------:R-:W-:-:S02]  /*32e0*/  F2FP.BF16.F32.PACK_AB R148, R7, R148 ;  /* 0x000000940794723e */ /* 0x000fc400000010ff */
[----:B------:R-:W-:Y:S02]  /*32f0*/  CS2R R102, SRZ ;  /* 0x0000000000667805 */ /* 0x000fe4000001ff00 */
[----:B------:R-:W-:Y:S01]  /*3300*/  SHF.R.S32.HI R50, RZ, 0x1f, R43 ;  /* 0x0000001fff327819 */ /* 0x000fe2000001142b */
[----:B------:R-:W-:Y:S01]  /*3310*/  FADD.FTZ R48, R24, R35 ;  /* 0x0000002318307221 */ /* 0x000fe20000010000 */
[----:B------:R-:W-:Y:S01]  /*3320*/  FFMA.FTZ R35, R65, R0, -R44 ;  /* 0x0000000041237223 */ /* 0x000fe2000001082c */
[----:B------:R-:W0:Y:S01]  /*3330*/  MUFU.EX2 R146, R146 ;  /* 0x0000009200927308 */ /* 0x000e220000000800 */
[----:B--2---:R-:W-:Y:S01]  /*3340*/  FADD.FTZ R46, R144, R3 ;  /* 0x00000003902e7221 */ /* 0x004fe20000010000 */
[----:B------:R-:W-:Y:S01]  /*3350*/  FADD.FTZ R37, R137, R48 ;  /* 0x0000003089257221 */ /* 0x000fe20000010000 */
[----:B------:R-:W-:Y:S01]  /*3360*/  F2FP.BF16.F32.PACK_AB R150, R9, R150 ;  /* 0x000000960996723e */ /* 0x000fe200000010ff */
[----:B------:R-:W-:Y:S01]  /*3370*/  VIADD R9, R88, 0xfffffffe ;  /* 0xfffffffe58097836 */ /* 0x000fe20000000000 */
[----:B------:R-:W-:Y:S01]  /*3380*/  F2FP.BF16.F32.PACK_AB R145, R12, R145 ;  /* 0x000000910c91723e */ /* 0x000fe200000010ff */
[----:B------:R-:W-:Y:S01]  /*3390*/  FADD.FTZ R48, R26, R37 ;  /* 0x000000251a307221 */ /* 0x000fe20000010000 */
[----:B------:R-:W-:Y:S01]  /*33a0*/  F2FP.BF16.F32.PACK_AB R147, R14, R147 ;  /* 0x000000930e93723e */ /* 0x000fe200000010ff */
[----:B------:R-:W2:Y:S01]  /*33b0*/  MUFU.EX2 R13, R13 ;  /* 0x0000000d000d7308 */ /* 0x000ea20000000800 */
[----:B-1----:R-:W-:Y:S01]  /*33c0*/  FADD.FTZ R3, R11, R46 ;  /* 0x0000002e0b037221 */ /* 0x002fe20000010000 */
[----:B------:R-:W-:Y:S01]  /*33d0*/  FADD.FTZ R37, R139, R48 ;  /* 0x000000308b257221 */ /* 0x000fe20000010000 */
[----:B------:R-:W-:-:S02]  /*33e0*/  F2FP.BF16.F32.PACK_AB R141, R20, R141 ;  /* 0x0000008d148d723e */ /* 0x000fc400000010ff */
[----:B------:R-:W-:Y:S02]  /*33f0*/  CS2R R100, SRZ ;  /* 0x0000000000647805 */ /* 0x000fe4000001ff00 */
[----:B------:R-:W-:Y:S01]  /*3400*/  F2FP.BF16.F32.PACK_AB R143, R24, R143 ;  /* 0x0000008f188f723e */ /* 0x000fe200000010ff */
[----:B------:R-:W-:Y:S01]  /*3410*/  FADD.FTZ R48, R28, R37 ;  /* 0x000000251c307221 */ /* 0x000fe20000010000 */
[----:B------:R-:W-:Y:S01]  /*3420*/  FFMA.FTZ R37, R73, R0, -R44 ;  /* 0x0000000049257223 */ /* 0x000fe2000001082c */
[----:B------:R-:W1:Y:S01]  /*3430*/  MUFU.EX2 R140, R140 ;  /* 0x0000008c008c7308 */ /* 0x000e620000000800 */
[----:B0-----:R-:W-:Y:S01]  /*3440*/  FADD.FTZ R46, R146, R3 ;  /* 0x00000003922e7221 */ /* 0x001fe20000010000 */
[----:B------:R-:W-:Y:S01]  /*3450*/  FADD.FTZ R39, R133, R48 ;  /* 0x0000003085277221 */ /* 0x000fe20000010000 */
[----:B------:R-:W-:Y:S02]  /*3460*/  F2FP.BF16.F32.PACK_AB R137, R26, R137 ;  /* 0x000000891a89723e */ /* 0x000fe400000010ff */
[----:B------:R-:W-:-:S02]  /*3470*/  CS2R R98, SRZ ;  /* 0x0000000000627805 */ /* 0x000fc4000001ff00 */
[----:B------:R-:W-:Y:S01]  /*3480*/  F2FP.BF16.F32.PACK_AB R139, R28, R139 ;  /* 0x0000008b1c8b723e */ /* 0x000fe200000010ff */
[C---:B------:R-:W-:Y:S01]  /*3490*/  FADD.FTZ R48, R30.reuse, R39 ;  /* 0x000000271e307221 */ /* 0x040fe20000010000 */
[----:B------:R-:W-:Y:S01]  /*34a0*/  F2FP.BF16.F32.PACK_AB R133, R30, R133 ;  /* 0x000000851e85723e */ /* 0x000fe200000010ff */
[----:B------:R-:W0:Y:S01]  /*34b0*/  MUFU.EX2 R15, R15 ;  /* 0x0000000f000f7308 */ /* 0x000e220000000800 */
[----:B--2---:R-:W-:Y:S01]  /*34c0*/  FADD.FTZ R3, R13, R46 ;  /* 0x0000002e0d037221 */ /* 0x004fe20000010000 */
[----:B------:R-:W-:Y:S01]  /*34d0*/  FADD.FTZ R39, R135, R48 ;  /* 0x0000003087277221 */ /* 0x000fe20000010000 */
[C---:B------:R-:W-:Y:S02]  /*34e0*/  F2FP.BF16.F32.PACK_AB R135, R32.reuse, R135 ;  /* 0x000000872087723e */ /* 0x040fe400000010ff */
[----:B------:R-:W-:Y:S02]  /*34f0*/  CS2R R96, SRZ ;  /* 0x0000000000607805 */ /* 0x000fe4000001ff00 */
[----:B------:R-:W-:Y:S01]  /*3500*/  F2FP.BF16.F32.PACK_AB R144, R11, R144 ;  /* 0x000000900b90723e */ /* 0x000fe200000010ff */
[----:B------:R-:W-:Y:S01]  /*3510*/  FADD.FTZ R48, R32, R39 ;  /* 0x0000002720307221 */ /* 0x000fe20000010000 */
[-C--:B------:R-:W-:Y:S01]  /*3520*/  FFMA.FTZ R39, R5, R0.reuse, -R44 ;  /* 0x0000000005277223 */ /* 0x080fe2000001082c */
[----:B------:R-:W2:Y:S01]  /*3530*/  MUFU.EX2 R142, R142 ;  /* 0x0000008e008e7308 */ /* 0x000ea20000000800 */
[----:B-1----:R-:W-:Y:S01]  /*3540*/  FADD.FTZ R46, R140, R3 ;  /* 0x000000038c2e7221 */ /* 0x002fe20000010000 */
[----:B------:R-:W-:Y:S01]  /*3550*/  FADD.FTZ R41, R129, R48 ;  /* 0x0000003081297221 */ /* 0x000fe20000010000 */
[----:B------:R-:W-:Y:S01]  /*3560*/  FFMA.FTZ R44, R85, R0, -R44 ;  /* 0x00000000552c7223 */ /* 0x000fe2000001082c */
[----:B------:R-:W-:-:S02]  /*3570*/  LEA.HI R5, R50, R43, RZ, 0x7 ;  /* 0x0000002b32057211 */ /* 0x000fc400078f38ff */
[----:B------:R-:W-:Y:S02]  /*3580*/  CS2R R94, SRZ ;  /* 0x00000000005e7805 */ /* 0x000fe4000001ff00 */
[----:B------:R-:W-:Y:S02]  /*3590*/  F2FP.BF16.F32.PACK_AB R129, R34, R129 ;  /* 0x000000812281723e */ /* 0x000fe400000010ff */
[----:B------:R-:W-:Y:S01]  /*35a0*/  CS2R R92, SRZ ;  /* 0x00000000005c7805 */ /* 0x000fe2000001ff00 */
[----:B------:R-:W1:Y:S01]  /*35b0*/  MUFU.EX2 R21, R21 ;  /* 0x0000001500157308 */ /* 0x000e620000000800 */
[----:B0-----:R-:W-:Y:S01]  /*35c0*/  FADD.FTZ R3, R15, R46 ;  /* 0x0000002e0f037221 */ /* 0x001fe20000010000 */
[----:B------:R-:W-:Y:S02]  /*35d0*/  F2FP.BF16.F32.PACK_AB R146, R13, R146 ;  /* 0x000000920d92723e */ /* 0x000fe400000010ff */
[----:B------:R-:W-:Y:S02]  /*35e0*/  CS2R R90, SRZ ;  /* 0x00000000005a7805 */ /* 0x000fe4000001ff00 */
[----:B------:R-:W-:-:S02]  /*35f0*/  F2FP.BF16.F32.PACK_AB R140, R15, R140 ;  /* 0x0000008c0f8c723e */ /* 0x000fc400000010ff */
[----:B------:R-:W-:Y:S01]  /*3600*/  CS2R R88, SRZ ;  /* 0x0000000000587805 */ /* 0x000fe2000001ff00 */
        /* <DEDUP_REMOVED lines=14> */
[----:B------:R-:W-:Y:S01]  /*36f0*/  FADD.FTZ R46, R34, R41 ;  /* 0x00000029222e7221 */ /* 0x000fe20000010000 */
[----:B------:R-:W-:-:S03]  /*3700*/  F2FP.BF16.F32.PACK_AB R138, R29, R138 ;  /* 0x0000008a1d8a723e */ /* 0x000fc600000010ff */
[----:B------:R-:W-:Y:S01]  /*3710*/  FADD.FTZ R41, R131, R46 ;  /* 0x0000002e83297221 */ /* 0x000fe20000010000 */
[----:B------:R-:W-:Y:S01]  /*3720*/  F2FP.BF16.F32.PACK_AB R131, R36, R131 ;  /* 0x000000832483723e */ /* 0x000fe200000010ff */
[----:B------:R-:W0:Y:S01]  /*3730*/  MUFU.EX2 R134, R134 ;  /* 0x0000008600867308 */ /* 0x000e220000000800 */
[----:B--2---:R-:W-:Y:S01]  /*3740*/  FADD.FTZ R4, R132, R3 ;  /* 0x0000000384047221 */ /* 0x004fe20000010000 */
[----:B------:R-:W-:-:S04]  /*3750*/  FADD.FTZ R10, R36, R41 ;  /* 0x00000029240a7221 */ /* 0x000fc80000010000 */
[----:B------:R-:W-:Y:S01]  /*3760*/  FADD.FTZ R41, R125, R10 ;  /* 0x0000000a7d297221 */ /* 0x000fe20000010000 */
[C---:B------:R-:W-:Y:S01]  /*3770*/  F2FP.BF16.F32.PACK_AB R125, R38.reuse, R125 ;  /* 0x0000007d267d723e */ /* 0x040fe200000010ff */
[----:B------:R-:W2:Y:S01]  /*3780*/  MUFU.EX2 R33, R33 ;  /* 0x0000002100217308 */ /* 0x000ea20000000800 */
[C---:B-1----:R-:W-:Y:S01]  /*3790*/  FADD.FTZ R3, R31.reuse, R4 ;  /* 0x000000041f037221 */ /* 0x042fe20000010000 */
[----:B------:R-:W-:Y:S01]  /*37a0*/  FADD.FTZ R10, R38, R41 ;  /* 0x00000029260a7221 */ /* 0x000fe20000010000 */
[----:B------:R-:W-:-:S03]  /*37b0*/  F2FP.BF16.F32.PACK_AB R132, R31, R132 ;  /* 0x000000841f84723e */ /* 0x000fc600000010ff */
[----:B------:R-:W-:Y:S01]  /*37c0*/  FADD.FTZ R41, R127, R10 ;  /* 0x0000000a7f297221 */ /* 0x000fe20000010000 */
[----:B------:R-:W-:Y:S01]  /*37d0*/  F2FP.BF16.F32.PACK_AB R127, R40, R127 ;  /* 0x0000007f287f723e */ /* 0x000fe200000010ff */
[----:B------:R-:W1:Y:S01]  /*37e0*/  MUFU.EX2 R128, R128 ;  /* 0x0000008000807308 */ /* 0x000e620000000800 */
[----:B0-----:R-:W-:Y:S01]  /*37f0*/  FADD.FTZ R4, R134, R3 ;  /* 0x0000000386047221 */ /* 0x001fe20000010000 */
[----:B------:R-:W-:-:S06]  /*3800*/  FADD.FTZ R10, R40, R41 ;  /* 0x00000029280a7221 */ /* 0x000fcc0000010000 */
        /* <DEDUP_REMOVED lines=37> */
[----:B------:R-:W-:Y:S02]  /*3a60*/  F2FP.BF16.F32.PACK_AB R123, R6, R123 ;  /* 0x0000007b067b723e */ /* 0x000fe400000010ff */
[----:B------:R-:W-:Y:S01]  /*3a70*/  SHF.R.S32.HI R6, RZ, 0x7, R5 ;  /* 0x00000007ff067819 */ /* 0x000fe20000011405 */
[----:B--2---:R-:W-:-:S04]  /*3a80*/  FADD.FTZ R7, R39, R4 ;  /* 0x0000000427077221 */ /* 0x004fc80000010000 */
[C---:B-1----:R-:W-:Y:S01]  /*3a90*/  FADD.FTZ R4, R44.reuse, R7 ;  /* 0x000000072c047221 */ /* 0x042fe20000010000 */
[----:B------:R-:W-:Y:S02]  /*3aa0*/  VIMNMX R7, R23, R6, !PT ;  /* 0x0000000617077248 */ /* 0x000fe40007fe0100 */
[----:B------:R-:W-:Y:S02]  /*3ab0*/  F2FP.BF16.F32.PACK_AB R122, R44, R39 ;  /* 0x000000272c7a723e */ /* 0x000fe400000010ff */
[----:B------:R-:W-:-:S13]  /*3ac0*/  ISETP.GE.AND P3, PT, R9, R7, PT ;  /* 0x000000070900720c */ /* 0x000fda0003f66270 */
[----:B------:R-:W-:Y:S05]  /*3ad0*/  @!P3 BRA `(.L_x_2034) ;  /* 0x00000024008cb947 */ /* 0x000fea0003800000 */
[----:B------:R-:W-:Y:S01]  /*3ae0*/  IMAD.MOV.U32 R6, RZ, RZ, R2 ;  /* 0x000000ffff067224 */ /* 0x000fe200078e0002 */
[----:B------:R-:W-:Y:S01]  /*3af0*/  UMOV UR7, UR36 ;  /* 0x0000002400077c82 */ /* 0x000fe20008000000 */
[----:B------:R-:W-:Y:S01]  /*3b00*/  IMAD.MOV.U32 R5, RZ, RZ, R8 ;  /* 0x000000ffff057224 */ /* 0x000fe200078e0008 */
[----:B------:R-:W-:Y:S01]  /*3b10*/  UMOV UR6, UR37 ;  /* 0x0000002500067c82 */ /* 0x000fe20008000000 */
[----:B------:R-:W-:-:S07]  /*3b20*/  IMAD.MOV.U32 R119, RZ, RZ, RZ ;  /* 0x000000ffff777224 */ /* 0x000fce00078e00ff */
.L_x_2043:
        /* <DEDUP_REMOVED lines=9> */
.L_x_2036:
[----:B------:R-:W-:Y:S01]  /*3bc0*/  ULEA UR10, UR37, UR38, 0x3 ;  /* 0x00000026250a7291 */ /* 0x000fe2000f8e183f */
[----:B------:R-:W-:-:S05]  /*3bd0*/  IMAD.U32 R0, RZ, RZ, UR36 ;  /* 0x00000024ff007e24 */ /* 0x000fca000f8e00ff */
[----:B------:R-:W-:-:S04]  /*3be0*/  SHF.L.U32 R0, R0, 0x1f, RZ ;  /* 0x0000001f00007819 */ /* 0x000fc800000006ff */
[----:B------:R0:W1:Y:S01]  /*3bf0*/  SYNCS.PHASECHK.TRANS64.TRYWAIT P3, [UR10+0x16830], R0 ;  /* 0x01683000ff0075a7 */ /* 0x000062000806014a */
[----:B------:R-:W-:Y:S05]  /*3c00*/  @!P0 BRA `(.L_x_2037) ;  /* 0x0000000000048947 */ /* 0x000fea0003800000 */
[----:B------:R-:W-:Y:S01]  /*3c10*/  BPT.TRAP 0x1 ;  /* 0x000000040000795c */ /* 0x000fe20000300000 */
.L_x_2037:
[----:B-1----:R-:W-:Y:S05]  /*3c20*/  @P3 BRA `(.L_x_2035) ;  /* 0x0000000000083947 */ /* 0x002fea0003800000 */
[----:B------:R-:W1:Y:S02]  /*3c30*/  SYNCS.PHASECHK.TRANS64.TRYWAIT P3, [UR10+0x16830], R0 ;  /* 0x01683000ff0075a7 */ /* 0x000e64000806014a */
[----:B-1----:R-:W-:Y:S05]  /*3c40*/  @!P3 BRA `(.L_x_2038) ;  /* 0x000000d00014b947 */ /* 0x002fea0003800000 */
.L_x_2035:
        /* <DEDUP_REMOVED lines=8> */
[----:B------:R-:W-:Y:S01]  /*3cd0*/  UMOV UR24, UR4 ;  /* 0x0000000400187c82 */ /* 0x000fe20008000000 */
[----:B------:R-:W-:Y:S01]  /*3ce0*/  UMOV UR25, UR5 ;  /* 0x0000000500197c82 */ /* 0x000fe20008000000 */
        /* <DEDUP_REMOVED lines=19> */
.L_x_2040:
[----:B------:R-:W-:Y:S01]  /*3e20*/  ULEA UR10, UR6, UR38, 0x3 ;  /* 0x00000026060a7291 */ /* 0x000fe2000f8e183f */
[----:B------:R-:W-:-:S05]  /*3e30*/  IMAD.U32 R0, RZ, RZ, UR7 ;  /* 0x00000007ff007e24 */ /* 0x000fca000f8e00ff */
[----:B------:R-:W-:-:S04]  /*3e40*/  SHF.L.U32 R0, R0, 0x1f, RZ ;  /* 0x0000001f00007819 */ /* 0x000fc800000006ff */
[----:B------:R0:W1:Y:S01]  /*3e50*/  SYNCS.PHASECHK.TRANS64.TRYWAIT P3, [UR10+0x16850], R0 ;  /* 0x01685000ff0075a7 */ /* 0x000062000806014a */
[----:B------:R-:W-:Y:S05]  /*3e60*/  @!P0 BRA `(.L_x_2041) ;  /* 0x0000000000048947 */ /* 0x000fea0003800000 */
[----:B------:R-:W-:Y:S01]  /*3e70*/  BPT.TRAP 0x1 ;  /* 0x000000040000795c */ /* 0x000fe20000300000 */
.L_x_2041:
[----:B-1----:R-:W-:Y:S05]  /*3e80*/  @P3 BRA `(.L_x_2039) ;  /* 0x0000000000083947 */ /* 0x002fea0003800000 */
[----:B------:R-:W1:Y:S02]  /*3e90*/  SYNCS.PHASECHK.TRANS64.TRYWAIT P3, [UR10+0x16850], R0 ;  /* 0x01685000ff0075a7 */ /* 0x000e64000806014a */
[----:B-1----:R-:W-:Y:S05]  /*3ea0*/  @!P3 BRA `(.L_x_2042) ;  /* 0x000000cc0094b947 */ /* 0x002fea0003800000 */
.L_x_2039:
[----:B------:R-:W-:Y:S01]  /*3eb0*/  UIADD3 UR7, UR38, 0x400, URZ ;  /* 0x0000040026077890 */ /* 0x000fe2000fffe03f */
[----:B------:R-:W-:Y:S01]  /*3ec0*/  WARPGROUP.ARRIVE ;  /* 0x00000000000079c5 */ /* 0x000fe20000000000 */
[----:B------:R-:W-:Y:S01]  /*3ed0*/  UMOV UR11, 0x40000040 ;  /* 0x40000040000b7882 */ /* 0x000fe20000000000 */
[----:B------:R-:W-:Y:S01]  /*3ee0*/  UMOV UR15, 0x40000040 ;  /* 0x40000040000f7882 */ /* 0x000fe20000000000 */
[----:B------:R-:W-:Y:S01]  /*3ef0*/  USHF.R.U32.HI UR7, URZ, 0x4, UR7 ;  /* 0x000000043f077899 */ /* 0x000fe20008011607 */
[----:B------:R-:W2:Y:S01]  /*3f00*/  @P2 LDC R8, c[0x0][0x44c] ;  /* 0x00011300ff082b82 */ /* 0x000ea20000000800 */
[----:B-1----:R-:W-:Y:S02]  /*3f10*/  IMAD.IADD R2, R152, 0x1, R16 ;  /* 0x0000000198027824 */ /* 0x002fe400078e0210 */
[----:B------:R-:W-:-:S04]  /*3f20*/  ULOP3.LUT UR7, UR7, 0x3fff, URZ, 0xc0, !UPT ;  /* 0x00003fff07077892 */ /* 0x000fc8000f8ec03f */
[----:B------:R-:W-:Y:S01]  /*3f30*/  ULEA UR10, UR6, UR7, 0xa ;  /* 0x00000007060a7291 */ /* 0x000fe2000f8e503f */
[----:B0-----:R-:W0:Y:S02]  /*3f40*/  @P2 LDC R0, c[0x0][0x450] ;  /* 0x00011400ff002b82 */ /* 0x001e240000000800 */
[----:B------:R-:W-:Y:S01]  /*3f50*/  UMOV UR7, UR36 ;  /* 0x0000002400077c82 */ /* 0x000fe20008000000 */
[----:B------:R-:W-:-:S05]  /*3f60*/  UIADD3 UR14, UR10, 0x80, URZ ;  /* 0x000000800a0e7890 */ /* 0x000fca000fffe03f */
[----:B------:R-:W-:Y:S01]  /*3f70*/  HGMMA.64x64x16.F32.BF16 R88, R148, gdesc[UR8].tnspB, R88, gsb0 ;  /* 0x40e0000894587df0 */ /* 0x000fe20008001858 */
[----:B------:R-:W-:Y:S01]  /*3f80*/  UMOV UR11, 0x40000040 ;  /* 0x40000040000b7882 */ /* 0x000fe20000000000 */
[----:B--2---:R-:W-:-:S05]  /*3f90*/  @P2 IMAD.HI.U32 R8, R2, R8, RZ ;  /* 0x0000000802082227 */ /* 0x004fca00078e00ff */
[----:B0-----:R-:W-:Y:S01]  /*3fa0*/  @P2 SHF.R.U32.HI R2, RZ, R0, R8 ;  /* 0x00000000ff022219 */ /* 0x001fe20000011608 */
[----:B------:R-:W-:-:S04]  /*3fb0*/  IMAD.MOV.U32 R8, RZ, RZ, -0x80 ;  /* 0xffffff80ff087424 */ /* 0x000fc800078e00ff */
[----:B------:R-:W0:Y:S01]  /*3fc0*/  SHFL.IDX PT, R0, R2, 0x1, 0x1c1f ;  /* 0x003c1f0002007f89 */ /* 0x000e2200000e0000 */
[----:B------:R-:W-:-:S05]  /*3fd0*/  IMAD R8, R9, R8, 0x1 ;  /* 0x0000000109087424 */ /* 0x000fca00078e0208 */
[----:B------:R-:W-:-:S05]  /*3fe0*/  IADD3 R8, R17, R8, -R22 ;  /* 0x0000000811087210 */ /* 0x000fca0007ffe816 */
[----:B------:R-:W-:-:S04]  /*3ff0*/  IMAD.IADD R8, R8, 0x1, -R18 ;  /* 0x0000000108087824 */ /* 0x000fc800078e0a12 */
[----:B0-----:R-:W-:-:S05]  /*4000*/  IMAD.IADD R0, R8, 0x1, R0 ;  /* 0x0000000108007824 */ /* 0x001fca00078e0200 */
[C---:B------:R-:W-:Y:S02]  /*4010*/  ISETP.GT.AND P3, PT, R0.reuse, RZ, PT ;  /* 0x000000ff0000720c */ /* 0x040fe40003f64270 */
[----:B------:R-:W-:Y:S02]  /*4020*/  ISETP.GT.AND P4, PT, R0, 0x1, PT ;  /* 0x000000010000780c */ /* 0x000fe40003f84270 */
[----:B------:R-:W-:Y:S02]  /*4030*/  FSEL R26, R26, -INF , P3 ;  /* 0xff8000001a1a7808 */ /* 0x000fe40001800000 */
[----:B------:R-:W-:Y:S02]  /*4040*/  ISETP.GT.AND P3, PT, R0, 0x8, PT ;  /* 0x000000080000780c */ /* 0x000fe40003f64270 */
[----:B------:R-:W-:Y:S02]  /*4050*/  FSEL R27, R27, -INF , P4 ;  /* 0xff8000001b1b7808 */ /* 0x000fe40002000000 */
[----:B------:R-:W-:-:S02]  /*4060*/  FMNMX.FTZ R10, R26, R6, !PT ;  /* 0x000000061a0a7209 */ /* 0x000fc40007810000 */
[----:B------:R-:W-:Y:S02]  /*4070*/  ISETP.GT.AND P4, PT, R0, 0x9, PT ;  /* 0x000000090000780c */ /* 0x000fe40003f84270 */
[----:B------:R-:W-:Y:S02]  /*4080*/  FSEL R30, R30, -INF , P3 ;  /* 0xff8000001e1e7808 */ /* 0x000fe40001800000 */
[----:B------:R-:W-:Y:S02]  /*4090*/  FMNMX.FTZ R10, R27, R10, !PT ;  /* 0x0000000a1b0a7209 */ /* 0x000fe40007810000 */
[----:B------:R-:W-:Y:S02]  /*40a0*/  ISETP.GT.AND P3, PT, R0, 0x10, PT ;  /* 0x000000100000780c */ /* 0x000fe40003f64270 */
[----:B------:R-:W-:Y:S02]  /*40b0*/  FSEL R31, R31, -INF , P4 ;  /* 0xff8000001f1f7808 */ /* 0x000fe40002000000 */
[----:B------:R-:W-:-:S02]  /*40c0*/  FMNMX.FTZ R10, R30, R10, !PT ;  /* 0x0000000a1e0a7209 */ /* 0x000fc40007810000 */
[----:B------:R-:W-:Y:S02]  /*40d0*/  ISETP.GT.AND P4, PT, R0, 0x11, PT ;  /* 0x000000110000780c */ /* 0x000fe40003f84270 */
[----:B------:R-:W-:Y:S01]  /*40e0*/  FSEL R34, R34, -INF , P3 ;  /* 0xff80000022227808 */ /* 0x000fe20001800000 */
[----:B------:R-:W-:Y:S02]  /*40f0*/  WARPGROUP.DEPBAR.LE gsb0, 0x0 ;  /* 0x00008000000079c5 */ /* 0x000fe40000010000 */
[----:B------:R-:W-:Y:S01]  /*4100*/  WARPGROUP.ARRIVE ;  /* 0x00000000000079c5 */ /* 0x000fe20000000000 */
[----:B------:R-:W-:Y:S02]  /*4110*/  FMNMX.FTZ R10, R31, R10, !PT ;  /* 0x0000000a1f0a7209 */ /* 0x000fe40007810000 */
[----:B------:R-:W-:Y:S02]  /*4120*/  ISETP.GT.AND P3, PT, R0, 0x18, PT ;  /* 0x000000180000780c */ /* 0x000fe40003f64270 */
[----:B------:R-:W-:Y:S01]  /*4130*/  FSEL R35, R35, -INF , P4 ;  /* 0xff80000023237808 */ /* 0x000fe20002000000 */
[----:B------:R-:W-:Y:S01]  /*4140*/  HGMMA.64x64x16.F32.BF16 R88, R144, gdesc[UR12].tnspB, R88, gsb0 ;  /* 0x40e0000c90587df0 */ /* 0x000fe20008001858 */
[----:B------:R-:W-:Y:S01]  /*4150*/  UIADD3 UR14, UR10, 0x100, URZ ;  /* 0x000001000a0e7890 */ /* 0x000fe2000fffe03f */
[----:B------:R-:W-:Y:S01]  /*4160*/  FMNMX.FTZ R10, R34, R10, !PT ;  /* 0x0000000a220a7209 */ /* 0x000fe20007810000 */
[----:B------:R-:W-:Y:S01]  /*4170*/  UMOV UR15, 0x40000040 ;  /* 0x40000040000f7882 */ /* 0x000fe20000000000 */
[----:B------:R-:W-:-:S02]  /*4180*/  ISETP.GT.AND P4, PT, R0, 0x19, PT ;  /* 0x000000190000780c */ /* 0x000fc40003f84270 */
[----:B------:R-:W-:Y:S02]  /*4190*/  FSEL R38, R38, -INF , P3 ;  /* 0xff80000026267808 */ /* 0x000fe40001800000 */
[----:B------:R-:W-:Y:S02]  /*41a0*/  FMNMX.FTZ R10, R35, R10, !PT ;  /* 0x0000000a230a7209 */ /* 0x000fe40007810000 */
[----:B------:R-:W-:Y:S02]  /*41b0*/  ISETP.GT.AND P3, PT, R0, 0x20, PT ;  /* 0x000000200000780c */ /* 0x000fe40003f64270 */
[----:B------:R-:W-:Y:S02]  /*41c0*/  FSEL R39, R39, -INF , P4 ;  /* 0xff80000027277808 */ /* 0x000fe40002000000 */
[----:B------:R-:W-:Y:S02]  /*41d0*/  FMNMX.FTZ R10, R38, R10, !PT ;  /* 0x0000000a260a7209 */ /* 0x000fe40007810000 */
        /* <DEDUP_REMOVED lines=30> */
[----:B------:R-:W-:Y:S01]  /*43c0*/  ISETP.GT.AND P4, PT, R0, 0x49, PT ;  /* 0x000000490000780c */ /* 0x000fe20003f84270 */
[----:B------:R-:W-:-:S02]  /*43d0*/  WARPGROUP.DEPBAR.LE gsb0, 0x0 ;  /* 0x00008000000079c5 */ /* 0x000fc40000010000 */
        /* <DEDUP_REMOVED lines=42> */
[----:B------:R-:W-:Y:S02]  /*4680*/  FSEL R87, R87, -INF , P5 ;  /* 0xff80000057577808 */ /* 0x000fe40002800000 */
[----:B------:R-:W-:Y:S01]  /*4690*/  FMNMX.FTZ R10, R86, R10, !PT ;  /* 0x0000000a560a7209 */ /* 0x000fe20007810000 */
[----:B------:R-:W-:Y:S02]  /*46a0*/  WARPGROUP.DEPBAR.LE gsb0, 0x0 ;  /* 0x00008000000079c5 */ /* 0x000fe40000010000 */
[----:B------:R-:W-:Y:S01]  /*46b0*/  WARPGROUP.ARRIVE ;  /* 0x00000000000079c5 */ /* 0x000fe20000000000 */
[----:B------:R-:W-:-:S02]  /*46c0*/  FMNMX.FTZ R11, R87, R10, !PT ;  /* 0x0000000a570b7209 */ /* 0x000fc40007810000 */
[----:B------:R-:W0:Y:S03]  /*46d0*/  SHFL.IDX PT, R10, R2, RZ, 0x1c1f ;  /* 0x001c1fff020a7589 */ /* 0x000e2600000e0000 */
[----:B------:R-:W-:Y:S01]  /*46e0*/  HGMMA.64x64x16.F32.BF16 R88, R136, gdesc[UR12].tnspB, R88, gsb0 ;  /* 0x40e0000c88587df0 */ /* 0x000fe20008001858 */
[----:B------:R-:W1:Y:S01]  /*46f0*/  SHFL.BFLY PT, R0, R11, 0x2, 0x1f ;  /* 0x0c401f000b007f89 */ /* 0x000e6200000e0000 */
[----:B------:R-:W-:Y:S01]  /*4700*/  UIADD3 UR14, UR10, 0x200, URZ ;  /* 0x000002000a0e7890 */ /* 0x000fe2000fffe03f */
[----:B------:R-:W-:Y:S01]  /*4710*/  UMOV UR15, 0x40000040 ;  /* 0x40000040000f7882 */ /* 0x000fe20000000000 */
[----:B0-----:R-:W-:Y:S01]  /*4720*/  IMAD.IADD R8, R8, 0x1, R10 ;  /* 0x0000000108087824 */ /* 0x001fe200078e020a */
[----:B-1----:R-:W-:Y:S02]  /*4730*/  FMNMX.FTZ R11, R11, R0, !PT ;  /* 0x000000000b0b7209 */ /* 0x002fe40007810000 */
[----:B------:R-:W0:Y:S02]  /*4740*/  LDC R0, c[0x0][0x988] ;  /* 0x00026200ff007b82 */ /* 0x000e240000000800 */
[C---:B------:R-:W-:Y:S01]  /*4750*/  ISETP.GT.AND P4, PT, R8.reuse, RZ, PT ;  /* 0x000000ff0800720c */ /* 0x040fe20003f84270 */
[----:B------:R-:W1:Y:S01]  /*4760*/  SHFL.BFLY PT, R12, R11, 0x1, 0x1f ;  /* 0x0c201f000b0c7f89 */ /* 0x000e6200000e0000 */
[----:B------:R-:W-:-:S02]  /*4770*/  ISETP.GT.AND P5, PT, R8, 0x1, PT ;  /* 0x000000010800780c */ /* 0x000fc40003fa4270 */
[----:B------:R-:W-:Y:S02]  /*4780*/  FSEL R24, R24, -INF , P4 ;  /* 0xff80000018187808 */ /* 0x000fe40002000000 */
[C---:B------:R-:W-:Y:S02]  /*4790*/  ISETP.GT.AND P4, PT, R8.reuse, 0x8, PT ;  /* 0x000000080800780c */ /* 0x040fe40003f84270 */
[----:B------:R-:W-:Y:S02]  /*47a0*/  FSEL R25, R25, -INF , P5 ;  /* 0xff80000019197808 */ /* 0x000fe40002800000 */
[----:B------:R-:W-:Y:S02]  /*47b0*/  ISETP.GT.AND P5, PT, R8, 0x9, PT ;  /* 0x000000090800780c */ /* 0x000fe40003fa4270 */
[----:B------:R-:W-:Y:S02]  /*47c0*/  FSEL R28, R28, -INF , P4 ;  /* 0xff8000001c1c7808 */ /* 0x000fe40002000000 */
[----:B------:R-:W-:-:S02]  /*47d0*/  ISETP.GT.AND P4, PT, R8, 0x10, PT ;  /* 0x000000100800780c */ /* 0x000fc40003f84270 */
[----:B------:R-:W-:Y:S02]  /*47e0*/  FSEL R29, R29, -INF , P5 ;  /* 0xff8000001d1d7808 */ /* 0x000fe40002800000 */
[----:B------:R-:W-:Y:S02]  /*47f0*/  ISETP.GT.AND P5, PT, R8, 0x11, PT ;  /* 0x000000110800780c */ /* 0x000fe40003fa4270 */
[----:B------:R-:W-:Y:S02]  /*4800*/  FSEL R32, R32, -INF , P4 ;  /* 0xff80000020207808 */ /* 0x000fe40002000000 */
[----:B------:R-:W-:Y:S02]  /*4810*/  ISETP.GT.AND P4, PT, R8, 0x18, PT ;  /* 0x000000180800780c */ /* 0x000fe40003f84270 */
[----:B------:R-:W-:Y:S02]  /*4820*/  FSEL R33, R33, -INF , P5 ;  /* 0xff80000021217808 */ /* 0x000fe40002800000 */
[----:B-1----:R-:W-:-:S02]  /*4830*/  FMNMX.FTZ R2, R11, R12, !PT ;  /* 0x0000000c0b027209 */ /* 0x002fc40007810000 */
[----:B------:R-:W-:Y:S02]  /*4840*/  ISETP.GT.AND P5, PT, R8, 0x19, PT ;  /* 0x000000190800780c */ /* 0x000fe40003fa4270 */
[C---:B------:R-:W-:Y:S01]  /*4850*/  FSETP.NEU.FTZ.AND P3, PT, R2.reuse, -INF , PT ;  /* 0xff8000000200780b */ /* 0x040fe20003f7d000 */
[----:B0-----:R-:W-:Y:S01]  /*4860*/  FMUL.FTZ R12, R2, R0 ;  /* 0x00000000020c7220 */ /* 0x001fe20000410000 */
[----:B------:R-:W-:Y:S02]  /*4870*/  FSEL R36, R36, -INF , P4 ;  /* 0xff80000024247808 */ /* 0x000fe40002000000 */
[----:B------:R-:W-:Y:S02]  /*4880*/  ISETP.GT.AND P4, PT, R8, 0x20, PT ;  /* 0x000000200800780c */ /* 0x000fe40003f84270 */
[----:B------:R-:W-:Y:S02]  /*4890*/  FSEL R11, R12, RZ, P3 ;  /* 0x000000ff0c0b7208 */ /* 0x000fe40001800000 */
[----:B------:R-:W-:-:S02]  /*48a0*/  FMNMX.FTZ R12, R24, R5, !PT ;  /* 0x00000005180c7209 */ /* 0x000fc40007810000 */
        /* <DEDUP_REMOVED lines=9> */
[----:B------:R-:W-:Y:S02]  /*4940*/  WARPGROUP.DEPBAR.LE gsb0, 0x0 ;  /* 0x00008000000079c5 */ /* 0x000fe40000010000 */
[----:B------:R-:W-:Y:S01]  /*4950*/  WARPGROUP.ARRIVE ;  /* 0x00000000000079c5 */ /* 0x000fe20000000000 */
[----:B------:R-:W-:Y:S01]  /*4960*/  FMNMX.FTZ R13, R29, R12, !PT ;  /* 0x0000000c1d0d7209 */ /* 0x000fe20007810000 */
[-CC-:B------:R-:W-:Y:S01]  /*4970*/  FFMA.FTZ R55, R55, R0.reuse, -R11.reuse ;  /* 0x0000000037377223 */ /* 0x180fe2000001080b */
[----:B------:R-:W-:Y:S01]  /*4980*/  ISETP.GT.AND P4, PT, R8, 0x28, PT ;  /* 0x000000280800780c */ /* 0x000fe20003f84270 */
[-CC-:B------:R-:W-:Y:S01]  /*4990*/  FFMA.FTZ R139, R54, R0.reuse, -R11.reuse ;  /* 0x00000000368b7223 */ /* 0x180fe2000001080b */
[----:B------:R-:W-:Y:S01]  /*49a0*/  FMNMX.FTZ R13, R32, R13, !PT ;  /* 0x0000000d200d7209 */ /* 0x000fe20007810000 */
[----:B------:R-:W-:Y:S01]  /*49b0*/  HGMMA.64x64x16.F32.BF16 R88, R132, gdesc[UR12].tnspB, R88, gsb0 ;  /* 0x40e0000c84587df0 */ /* 0x000fe20008001858 */
[----:B------:R-:W-:Y:S01]  /*49c0*/  UIADD3 UR14, UR10, 0x280, URZ ;  /* 0x000002800a0e7890 */ /* 0x000fe2000fffe03f */
[----:B------:R-:W-:Y:S01]  /*49d0*/  FSEL R41, R41, -INF , P5 ;  /* 0xff80000029297808 */ /* 0x000fe20002800000 */
[----:B------:R-:W-:Y:S01]  /*49e0*/  UMOV UR15, 0x40000040 ;  /* 0x40000040000f7882 */ /* 0x000fe20000000000 */
[----:B------:R-:W-:Y:S01]  /*49f0*/  FMNMX.FTZ R13, R33, R13, !PT ;  /* 0x0000000d210d7209 */ /* 0x000fe20007810000 */
[----:B------:R-:W0:Y:S01]  /*4a00*/  S2R R54, SR_TID.X ;  /* 0x0000000000367919 */ /* 0x000e220000002100 */
[----:B------:R-:W-:Y:S01]  /*4a10*/  ISETP.GT.AND P5, PT, R8, 0x29, PT ;  /* 0x000000290800780c */ /* 0x000fe20003fa4270 */
[----:B------:R-:W-:Y:S01]  /*4a20*/  MUFU.EX2 R149, R149 ;  /* 0x0000009500957308 */ /* 0x000fe20000000800 */
[----:B------:R-:W-:Y:S01]  /*4a30*/  FMNMX.FTZ R13, R36, R13, !PT ;  /* 0x0000000d240d7209 */ /* 0x000fe20007810000 */
[-CC-:B------:R-:W-:Y:S01]  /*4a40*/  FFMA.FTZ R151, R30, R0.reuse, -R11.reuse ;  /* 0x000000001e977223 */ /* 0x180fe2000001080b */
[----:B------:R-:W-:Y:S01]  /*4a50*/  FSEL R44, R44, -INF , P4 ;  /* 0xff8000002c2c7808 */ /* 0x000fe20002000000 */
[-CC-:B------:R-:W-:Y:S01]  /*4a60*/  FFMA.FTZ R31, R31, R0.reuse, -R11.reuse ;  /* 0x000000001f1f7223 */ /* 0x180fe2000001080b */
[----:B------:R-:W-:Y:S01]  /*4a70*/  FMNMX.FTZ R14, R37, R13, !PT ;  /* 0x0000000d250e7209 */ /* 0x000fe20007810000 */
[--C-:B------:R-:W-:Y:S01]  /*4a80*/  FFMA.FTZ R145, R34, R0, -R11.reuse ;  /* 0x0000000022917223 */ /* 0x100fe2000001080b */
[----:B------:R-:W-:Y:S01]  /*4a90*/  ISETP.GT.AND P4, PT, R8, 0x30, PT ;  /* 0x000000300800780c */ /* 0x000fe20003f84270 */
[----:B------:R-:W-:Y:S01]  /*4aa0*/  MUFU.EX2 R10, R10 ;  /* 0x0000000a000a7308 */ /* 0x000fe20000000800 */
[----:B------:R-:W-:Y:S01]  /*4ab0*/  FMNMX.FTZ R14, R40, R14, !PT ;  /* 0x0000000e280e7209 */ /* 0x000fe20007810000 */
[-CC-:B------:R-:W-:Y:S01]  /*4ac0*/  FFMA.FTZ R35, R35, R0.reuse, -R11.reuse ;  /* 0x0000000023237223 */ /* 0x180fe2000001080b */
[----:B------:R-:W-:Y:S01]  /*4ad0*/  FSEL R45, R45, -INF , P5 ;  /* 0xff8000002d2d7808 */ /* 0x000fe20002800000 */
[--C-:B------:R-:W-:Y:S01]  /*4ae0*/  FFMA.FTZ R39, R39, R0, -R11.reuse ;  /* 0x0000000027277223 */ /* 0x100fe2000001080b */
        /* <DEDUP_REMOVED lines=9> */
[-CC-:B------:R-:W-:Y:S01]  /*4b80*/  FFMA.FTZ R137, R50, R0.reuse, -R11.reuse ;  /* 0x0000000032897223 */ /* 0x180fe2000001080b */
[----:B------:R-:W-:Y:S01]  /*4b90*/  ISETP.GT.AND P4, PT, R8, 0x38, PT ;  /* 0x000000380800780c */ /* 0x000fe20003f84270 */
[----:B------:R1:W-:Y:S01]  /*4ba0*/  MUFU.EX2 R12, R31 ;  /* 0x0000001f000c7308 */ /* 0x0003e20000000800 */
[----:B------:R-:W-:Y:S01]  /*4bb0*/  FSEL R49, R49, -INF , P5 ;  /* 0xff80000031317808 */ /* 0x000fe20002800000 */
[-CC-:B------:R-:W-:Y:S01]  /*4bc0*/  FFMA.FTZ R51, R51, R0.reuse, -R11.reuse ;  /* 0x0000000033337223 */ /* 0x180fe2000001080b */
[----:B------:R-:W-:Y:S01]  /*4bd0*/  FMNMX.FTZ R15, R48, R15, !PT ;  /* 0x0000000f300f7209 */ /* 0x000fe20007810000 */
[-CC-:B------:R-:W-:Y:S01]  /*4be0*/  FFMA.FTZ R30, R63, R0.reuse, -R11.reuse ;  /* 0x000000003f1e7223 */ /* 0x180fe2000001080b */
[----:B------:R-:W-:Y:S01]  /*4bf0*/  ISETP.GT.AND P5, PT, R8, 0x39, PT ;  /* 0x000000390800780c */ /* 0x000fe20003fa4270 */
[-CC-:B------:R-:W-:Y:S01]  /*4c00*/  FFMA.FTZ R34, R67, R0.reuse, -R11.reuse ;  /* 0x0000000043227223 */ /* 0x180fe2000001080b */
[----:B------:R-:W-:Y:S01]  /*4c10*/  FSEL R52, R52, -INF , P4 ;  /* 0xff80000034347808 */ /* 0x000fe20002000000 */
[----:B------:R-:W-:Y:S01]  /*4c20*/  MUFU.EX2 R145, R145 ;  /* 0x0000009100917308 */ /* 0x000fe20000000800 */
[----:B------:R-:W-:Y:S01]  /*4c30*/  FMNMX.FTZ R15, R49, R15, !PT ;  /* 0x0000000f310f7209 */ /* 0x000fe20007810000 */
[-CC-:B-1----:R-:W-:Y:S01]  /*4c40*/  FFMA.FTZ R31, R66, R0.reuse, -R11.reuse ;  /* 0x00000000421f7223 */ /* 0x182fe2000001080b */
[----:B------:R-:W-:Y:S01]  /*4c50*/  ISETP.GT.AND P4, PT, R8, 0x40, PT ;  /* 0x000000400800780c */ /* 0x000fe20003f84270 */
[-CC-:B------:R-:W-:Y:S01]  /*4c60*/  FFMA.FTZ R42, R75, R0.reuse, -R11.reuse ;  /* 0x000000004b2a7223 */ /* 0x180fe2000001080b */
[----:B------:R-:W-:Y:S01]  /*4c70*/  FSEL R53, R53, -INF , P5 ;  /* 0xff80000035357808 */ /* 0x000fe20002800000 */
[-CC-:B------:R-:W-:Y:S01]  /*4c80*/  FFMA.FTZ R46, R79, R0.reuse, -R11.reuse ;  /* 0x000000004f2e7223 */ /* 0x180fe2000001080b */
[----:B------:R-:W-:Y:S01]  /*4c90*/  FMNMX.FTZ R15, R52, R15, !PT ;  /* 0x0000000f340f7209 */ /* 0x000fe20007810000 */
[----:B------:R1:W-:Y:S01]  /*4ca0*/  MUFU.EX2 R13, R35 ;  /* 0x00000023000d7308 */ /* 0x0003e20000000800 */
[----:B------:R-:W-:Y:S01]  /*4cb0*/  ISETP.GT.AND P5, PT, R8, 0x41, PT ;  /* 0x000000410800780c */ /* 0x000fe20003fa4270 */
[----:B------:R-:W-:Y:S01]  /*4cc0*/  FFMA.FTZ R50, R83, R0, -R11 ;  /* 0x0000000053327223 */ /* 0x000fe2000001080b */
[----:B------:R-:W-:-:S02]  /*4cd0*/  FSEL R56, R56, -INF , P4 ;  /* 0xff80000038387808 */ /* 0x000fc40002000000 */
[----:B------:R-:W-:Y:S02]  /*4ce0*/  FMNMX.FTZ R20, R53, R15, !PT ;  /* 0x0000000f35147209 */ /* 0x000fe40007810000 */
[----:B------:R-:W-:Y:S01]  /*4cf0*/  ISETP.GT.AND P4, PT, R8, 0x48, PT ;  /* 0x000000480800780c */ /* 0x000fe20003f84270 */
[----:B------:R-:W-:Y:S01]  /*4d00*/  MUFU.EX2 R147, R147 ;  /* 0x0000009300937308 */ /* 0x000fe20000000800 */
[----:B------:R-:W-:Y:S01]  /*4d10*/  FSEL R57, R57, -INF , P5 ;  /* 0xff80000039397808 */ /* 0x000fe20002800000 */
[----:B-1----:R-:W-:Y:S01]  /*4d20*/  FFMA.FTZ R35, R70, R0, -R11 ;  /* 0x0000000046237223 */ /* 0x002fe2000001080b */
[----:B------:R-:W-:Y:S02]  /*4d30*/  FMNMX.FTZ R20, R56, R20, !PT ;  /* 0x0000001438147209 */ /* 0x000fe40007810000 */
[----:B------:R-:W-:Y:S02]  /*4d40*/  ISETP.GT.AND P5, PT, R8, 0x49, PT ;  /* 0x000000490800780c */ /* 0x000fe40003fa4270 */
[----:B------:R-:W-:Y:S01]  /*4d50*/  FSEL R60, R60, -INF , P4 ;  /* 0xff8000003c3c7808 */ /* 0x000fe20002000000 */
[----:B------:R1:W-:Y:S01]  /*4d60*/  MUFU.EX2 R14, R39 ;  /* 0x00000027000e7308 */ /* 0x0003e20000000800 */
[----:B------:R-:W-:-:S02]  /*4d70*/  FMNMX.FTZ R20, R57, R20, !PT ;  /* 0x0000001439147209 */ /* 0x000fc40007810000 */
[----:B------:R-:W-:Y:S02]  /*4d80*/  ISETP.GT.AND P4, PT, R8, 0x50, PT ;  /* 0x000000500800780c */ /* 0x000fe40003f84270 */
[----:B------:R-:W-:Y:S02]  /*4d90*/  FSEL R61, R61, -INF , P5 ;  /* 0xff8000003d3d7808 */ /* 0x000fe40002800000 */
[----:B------:R-:W-:Y:S01]  /*4da0*/  FMNMX.FTZ R20, R60, R20, !PT ;  /* 0x000000143c147209 */ /* 0x000fe20007810000 */
[----:B------:R-:W-:Y:S01]  /*4db0*/  MUFU.EX2 R141, R141 ;  /* 0x0000008d008d7308 */ /* 0x000fe20000000800 */
[----:B------:R-:W-:Y:S01]  /*4dc0*/  ISETP.GT.AND P5, PT, R8, 0x51, PT ;  /* 0x000000510800780c */ /* 0x000fe20003fa4270 */
[----:B-1----:R-:W-:Y:S01]  /*4dd0*/  FFMA.FTZ R39, R74, R0, -R11 ;  /* 0x000000004a277223 */ /* 0x002fe2000001080b */
[----:B------:R-:W-:Y:S02]  /*4de0*/  FSEL R64, R64, -INF , P4 ;  /* 0xff80000040407808 */ /* 0x000fe40002000000 */
[----:B------:R-:W-:Y:S01]  /*4df0*/  FMNMX.FTZ R21, R61, R20, !PT ;  /* 0x000000143d157209 */ /* 0x000fe20007810000 */
[----:B------:R-:W-:-:S02]  /*4e00*/  WARPGROUP.DEPBAR.LE gsb0, 0x0 ;  /* 0x00008000000079c5 */ /* 0x000fc40000010000 */
[----:B------:R-:W-:Y:S01]  /*4e10*/  WARPGROUP.ARRIVE ;  /* 0x00000000000079c5 */ /* 0x000fe20000000000 */
[----:B------:R-:W-:Y:S01]  /*4e20*/  ISETP.GT.AND P4, PT, R8, 0x58, PT ;  /* 0x000000580800780c */ /* 0x000fe20003f84270 */
[----:B------:R-:W-:Y:S01]  /*4e30*/  MUFU.EX2 R20, R47 ;  /* 0x0000002f00147308 */ /* 0x000fe20000000800 */
[----:B------:R-:W-:Y:S01]  /*4e40*/  FSEL R65, R65, -INF , P5 ;  /* 0xff80000041417808 */ /* 0x000fe20002800000 */
[-CC-:B------:R-:W-:Y:S01]  /*4e50*/  FFMA.FTZ R133, R58, R0.reuse, -R11.reuse ;  /* 0x000000003a857223 */ /* 0x180fe2000001080b */
[----:B------:R-:W-:Y:S01]  /*4e60*/  FMNMX.FTZ R21, R64, R21, !PT ;  /* 0x0000001540157209 */ /* 0x000fe20007810000 */
[----:B------:R-:W-:Y:S01]  /*4e70*/  HGMMA.64x64x16.F32.BF16 R88, R128, gdesc[UR12].tnspB, R88, gsb0 ;  /* 0x40e0000c80587df0 */ /* 0x000fe20008001858 */
[----:B------:R-:W-:Y:S01]  /*4e80*/  ISETP.GT.AND P5, PT, R8, 0x59, PT ;  /* 0x000000590800780c */ /* 0x000fe20003fa4270 */
[----:B------:R-:W-:Y:S01]  /*4e90*/  UIADD3 UR14, UR10, 0x300, URZ ;  /* 0x000003000a0e7890 */ /* 0x000fe2000fffe03f */
[----:B------:R-:W-:Y:S01]  /*4ea0*/  FSEL R68, R68, -INF , P4 ;  /* 0xff80000044447808 */ /* 0x000fe20002000000 */
[----:B------:R-:W-:Y:S01]  /*4eb0*/  UMOV UR15, 0x40000040 ;  /* 0x40000040000f7882 */ /* 0x000fe20000000000 */
[----:B------:R-:W-:Y:S01]  /*4ec0*/  FMNMX.FTZ R21, R65, R21, !PT ;  /* 0x0000001541157209 */ /* 0x000fe20007810000 */
[----:B------:R-:W-:Y:S01]  /*4ed0*/  UIADD3 UR10, UR10, 0x380, URZ ;  /* 0x000003800a0a7890 */ /* 0x000fe2000fffe03f */
[----:B------:R-:W-:Y:S01]  /*4ee0*/  ISETP.GT.AND P4, PT, R8, 0x60, PT ;  /* 0x000000600800780c */ /* 0x000fe20003f84270 */
[----:B------:R1:W-:Y:S01]  /*4ef0*/  MUFU.EX2 R15, R43 ;  /* 0x0000002b000f7308 */ /* 0x0003e20000000800 */
[----:B------:R-:W-:Y:S01]  /*4f00*/  FSEL R69, R69, -INF , P5 ;  /* 0xff80000045457808 */ /* 0x000fe20002800000 */
[----:B------:R-:W-:Y:S01]  /*4f10*/  FFMA.FTZ R135, R62, R0, -R11 ;  /* 0x000000003e877223 */ /* 0x000fe2000001080b */
[----:B------:R-:W-:-:S02]  /*4f20*/  FMNMX.FTZ R21, R68, R21, !PT ;  /* 0x0000001544157209 */ /* 0x000fc40007810000 */
[----:B------:R-:W-:Y:S02]  /*4f30*/  ISETP.GT.AND P5, PT, R8, 0x61, PT ;  /* 0x000000610800780c */ /* 0x000fe40003fa4270 */
[----:B------:R-:W-:Y:S01]  /*4f40*/  FSEL R72, R72, -INF , P4 ;  /* 0xff80000048487808 */ /* 0x000fe20002000000 */
[----:B------:R-:W-:Y:S01]  /*4f50*/  MUFU.EX2 R143, R143 ;  /* 0x0000008f008f7308 */ /* 0x000fe20000000800 */
[----:B------:R-:W-:Y:S01]  /*4f60*/  FMNMX.FTZ R26, R69, R21, !PT ;  /* 0x00000015451a7209 */ /* 0x000fe20007810000 */
[----:B-1----:R-:W-:Y:S01]  /*4f70*/  FFMA.FTZ R43, R78, R0, -R11 ;  /* 0x000000004e2b7223 */ /* 0x002fe2000001080b */
[----:B------:R-:W-:Y:S02]  /*4f80*/  ISETP.GT.AND P4, PT, R8, 0x68, PT ;  /* 0x000000680800780c */ /* 0x000fe40003f84270 */
[----:B------:R-:W-:Y:S02]  /*4f90*/  FSEL R73, R73, -INF , P5 ;  /* 0xff80000049497808 */ /* 0x000fe40002800000 */
[----:B------:R-:W-:Y:S01]  /*4fa0*/  FMNMX.FTZ R26, R72, R26, !PT ;  /* 0x0000001a481a7209 */ /* 0x000fe20007810000 */
[----:B------:R-:W-:Y:S01]  /*4fb0*/  MUFU.EX2 R137, R137 ;  /* 0x0000008900897308 */ /* 0x000fe20000000800 */
[----:B------:R-:W-:-:S02]  /*4fc0*/  ISETP.GT.AND P5, PT, R8, 0x69, PT ;  /* 0x000000690800780c */ /* 0x000fc40003fa4270 */
[----:B------:R-:W-:Y:S02]  /*4fd0*/  FSEL R76, R76, -INF , P4 ;  /* 0xff8000004c4c7808 */ /* 0x000fe40002000000 */
[----:B------:R-:W-:Y:S02]  /*4fe0*/  FMNMX.FTZ R26, R73, R26, !PT ;  /* 0x0000001a491a7209 */ /* 0x000fe40007810000 */
[----:B------:R-:W-:Y:S01]  /*4ff0*/  ISETP.GT.AND P4, PT, R8, 0x70, PT ;  /* 0x000000700800780c */ /* 0x000fe20003f84270 */
[----:B------:R1:W-:Y:S01]  /*5000*/  MUFU.EX2 R21, R51 ;  /* 0x0000003300157308 */ /* 0x0003e20000000800 */
[----:B------:R-:W-:Y:S02]  /*5010*/  FSEL R77, R77, -INF , P5 ;  /* 0xff8000004d4d7808 */ /* 0x000fe40002800000 */
[----:B------:R-:W-:Y:S02]  /*5020*/  FMNMX.FTZ R26, R76, R26, !PT ;  /* 0x0000001a4c1a7209 */ /* 0x000fe40007810000 */
[----:B------:R-:W-:-:S02]  /*5030*/  ISETP.GT.AND P5, PT, R8, 0x71, PT ;  /* 0x000000710800780c */ /* 0x000fc40003fa4270 */
        /* <DEDUP_REMOVED lines=11> */
[----:B------:R-:W-:Y:S01]  /*50f0*/  FSEL R85, R85, -INF , P5 ;  /* 0xff80000055557808 */ /* 0x000fe20002800000 */
[----:B------:R-:W-:Y:S01]  /*5100*/  MUFU.EX2 R133, R133 ;  /* 0x0000008500857308 */ /* 0x000fe20000000800 */
[----:B------:R-:W-:Y:S01]  /*5110*/  FMNMX.FTZ R8, R84, R27, !PT ;  /* 0x0000001b54087209 */ /* 0x000fe20007810000 */
[----:B------:R-:W-:Y:S01]  /*5120*/  FFMA.FTZ R27, R59, R0, -R11 ;  /* 0x000000003b1b7223 */ /* 0x000fe2000001080b */
[----:B0-----:R-:W-:Y:S02]  /*5130*/  SHF.R.U32.HI R134, RZ, 0x7, R54 ;  /* 0x00000007ff867819 */ /* 0x001fe40000011636 */
[----:B------:R-:W-:-:S03]  /*5140*/  FMNMX.FTZ R8, R85, R8, !PT ;  /* 0x0000000855087209 */ /* 0x000fc60007810000 */
[----:B------:R-:W-:Y:S02]  /*5150*/  MUFU.EX2 R27, R27 ;  /* 0x0000001b001b7308 */ /* 0x000fe40000000800 */
[----:B------:R-:W0:Y:S06]  /*5160*/  SHFL.BFLY PT, R38, R8, 0x2, 0x1f ;  /* 0x0c401f0008267f89 */ /* 0x000e2c00000e0000 */
[----:B------:R-:W-:Y:S01]  /*5170*/  MUFU.EX2 R135, R135 ;  /* 0x0000008700877308 */ /* 0x000fe20000000800 */
[----:B------:R-:W-:Y:S02]  /*5180*/  WARPGROUP.DEPBAR.LE gsb0, 0x0 ;  /* 0x00008000000079c5 */ /* 0x000fe40000010000 */
[----:B------:R-:W-:-:S05]  /*5190*/  WARPGROUP.ARRIVE ;  /* 0x00000000000079c5 */ /* 0x000fca0000000000 */
[----:B------:R-:W-:Y:S01]  /*51a0*/  MUFU.EX2 R30, R30 ;  /* 0x0000001e001e7308 */ /* 0x000fe20000000800 */
[----:B------:R-:W-:Y:S07]  /*51b0*/  HGMMA.64x64x16.F32.BF16 R88, R124, gdesc[UR12].tnspB, R88, gsb0 ;  /* 0x40e0000c7c587df0 */ /* 0x000fee0008001858 */
[----:B------:R-:W-:Y:S01]  /*51c0*/  MUFU.EX2 R31, R31 ;  /* 0x0000001f001f7308 */ /* 0x000fe20000000800 */
[----:B0-----:R-:W-:Y:S01]  /*51d0*/  FMNMX.FTZ R8, R8, R38, !PT ;  /* 0x0000002608087209 */ /* 0x001fe20007810000 */
[----:B------:R-:W-:-:S04]  /*51e0*/  FFMA.FTZ R38, R71, R0, -R11 ;  /* 0x0000000047267223 */ /* 0x000fc8000001080b */
[----:B------:R-:W0:Y:S02]  /*51f0*/  SHFL.BFLY PT, R47, R8, 0x1, 0x1f ;  /* 0x0c201f00082f7f89 */ /* 0x000e2400000e0000 */
[----:B------:R-:W1:Y:S08]  /*5200*/  MUFU.EX2 R34, R34 ;  /* 0x0000002200227308 */ /* 0x000e700000000800 */
[----:B------:R-:W-:Y:S08]  /*5210*/  MUFU.EX2 R35, R35 ;  /* 0x0000002300237308 */ /* 0x000ff00000000800 */
[----:B------:R-:W2:Y:S01]  /*5220*/  MUFU.EX2 R38, R38 ;  /* 0x0000002600267308 */ /* 0x000ea20000000800 */
[----:B-1----:R-:W-:-:S02]  /*5230*/  F2FP.BF16.F32.PACK_AB R129, R34, R31 ;  /* 0x0000001f2281723e */ /* 0x002fc400000010ff */
[----:B0-----:R-:W-:Y:S01]  /*5240*/  FMNMX.FTZ R8, R8, R47, !PT ;  /* 0x0000002f08087209 */ /* 0x001fe20007810000 */
[----:B------:R-:W-:-:S04]  /*5250*/  FFMA.FTZ R47, R82, R0, -R11 ;  /* 0x00000000522f7223 */ /* 0x000fc8000001080b */
[----:B------:R-:W-:Y:S01]  /*5260*/  MUFU.EX2 R39, R39 ;  /* 0x0000002700277308 */ /* 0x000fe20000000800 */
[-C--:B------:R-:W-:Y:S01]  /*5270*/  FFMA.FTZ R11, R87, R0.reuse, -R11 ;  /* 0x00000000570b7223 */ /* 0x080fe2000001080b */
[C---:B------:R-:W-:Y:S01]  /*5280*/  FSETP.NEU.FTZ.AND P4, PT, R8.reuse, -INF , PT ;  /* 0xff8000000800780b */ /* 0x040fe20003f9d000 */
[----:B------:R-:W-:-:S05]  /*5290*/  FMUL.FTZ R55, R8, R0 ;  /* 0x0000000008377220 */ /* 0x000fca0000410000 */
[----:B------:R-:W-:Y:S01]  /*52a0*/  FSEL R55, R55, RZ, P4 ;  /* 0x000000ff37377208 */ /* 0x000fe20002000000 */
[----:B------:R-:W-:Y:S01]  /*52b0*/  MUFU.EX2 R42, R42 ;  /* 0x0000002a002a7308 */ /* 0x000fe20000000800 */
[----:B--2---:R-:W-:-:S03]  /*52c0*/  F2FP.BF16.F32.PACK_AB R131, R38, R35 ;  /* 0x000000232683723e */ /* 0x004fc600000010ff */
[-CC-:B------:R-:W-:Y:S01]  /*52d0*/  FFMA.FTZ R144, R32, R0.reuse, -R55.reuse ;  /* 0x0000000020907223 */ /* 0x180fe20000010837 */
[-CC-:B------:R-:W-:Y:S01]  /*52e0*/  FFMA.FTZ R32, R41, R0.reuse, -R55.reuse ;  /* 0x0000000029207223 */ /* 0x180fe20000010837 */
[----:B------:R-:W-:Y:S01]  /*52f0*/  FSEL R41, R2, RZ, P3 ;  /* 0x000000ff02297208 */ /* 0x000fe20001800000 */
[-CC-:B------:R-:W-:Y:S01]  /*5300*/  FFMA.FTZ R150, R28, R0.reuse, -R55.reuse ;  /* 0x000000001c967223 */ /* 0x180fe20000010837 */
[-CC-:B------:R-:W-:Y:S01]  /*5310*/  FFMA.FTZ R28, R33, R0.reuse, -R55.reuse ;  /* 0x00000000211c7223 */ /* 0x180fe20000010837 */
[-CC-:B------:R-:W-:Y:S01]  /*5320*/  FFMA.FTZ R33, R45, R0.reuse, -R55.reuse ;  /* 0x000000002d217223 */ /* 0x180fe20000010837 */
[-CC-:B------:R-:W-:Y:S01]  /*5330*/  FFMA.FTZ R148, R24, R0.reuse, -R55.reuse ;  /* 0x0000000018947223 */ /* 0x180fe20000010837 */
[----:B------:R-:W-:Y:S01]  /*5340*/  FADD.FTZ R41, -R41, R6 ;  /* 0x0000000629297221 */ /* 0x000fe20000010100 */
[----:B------:R-:W-:Y:S01]  /*5350*/  FSEL R6, R8, RZ, P4 ;  /* 0x000000ff08067208 */ /* 0x000fe20002000000 */
[-CC-:B------:R-:W-:Y:S01]  /*5360*/  FFMA.FTZ R24, R25, R0.reuse, -R55.reuse ;  /* 0x0000000019187223 */ /* 0x180fe20000010837 */
[-C--:B------:R-:W-:Y:S01]  /*5370*/  FFMA.FTZ R142, R44, R0.reuse, -R55 ;  /* 0x000000002c8e7223 */ /* 0x080fe20000010837 */
[----:B------:R-:W-:Y:S01]  /*5380*/  FMUL.FTZ R45, R41, R0 ;  /* 0x00000000292d7220 */ /* 0x000fe20000410000 */
[----:B------:R-:W-:Y:S01]  /*5390*/  MUFU.EX2 R148, R148 ;  /* 0x0000009400947308 */ /* 0x000fe20000000800 */
[----:B------:R-:W-:Y:S01]  /*53a0*/  FADD.FTZ R41, -R6, R5 ;  /* 0x0000000506297221 */ /* 0x000fe20000010100 */
[----:B------:R-:W-:-:S02]  /*53b0*/  IMAD.U32 R44, RZ, RZ, UR37 ;  /* 0x00000025ff2c7e24 */ /* 0x000fc4000f8e00ff */
[-CC-:B------:R-:W-:Y:S01]  /*53c0*/  FFMA.FTZ R25, R29, R0.reuse, -R55.reuse ;  /* 0x000000001d197223 */ /* 0x180fe20000010837 */
[-CC-:B------:R-:W-:Y:S01]  /*53d0*/  FFMA.FTZ R140, R40, R0.reuse, -R55.reuse ;  /* 0x00000000288c7223 */ /* 0x180fe20000010837 */
[-C--:B------:R-:W-:Y:S01]  /*53e0*/  FMUL.FTZ R6, R41, R0.reuse ;  /* 0x0000000029067220 */ /* 0x080fe20000410000 */
[----:B------:R-:W-:Y:S01]  /*53f0*/  VIADD R40, R134, 0x9 ;  /* 0x0000000986287836 */ /* 0x000fe20000000000 */
[----:B------:R-:W-:Y:S01]  /*5400*/  @!P1 LEA R44, R44, UR38, 0x3 ;  /* 0x000000262c2c9c11 */ /* 0x000fe2000f8e18ff */
[----:B------:R-:W0:Y:S01]  /*5410*/  MUFU.EX2 R5, R45 ;  /* 0x0000002d00057308 */ /* 0x000e220000000800 */
[----:B------:R-:W-:Y:S01]  /*5420*/  ISETP.GE.U32.AND P3, PT, R54, 0x180, PT ;  /* 0x000001803600780c */ /* 0x000fe20003f66070 */
[-CC-:B------:R-:W-:Y:S01]  /*5430*/  FFMA.FTZ R146, R36, R0.reuse, -R55.reuse ;  /* 0x0000000024927223 */ /* 0x180fe20000010837 */
[-CC-:B------:R-:W-:Y:S01]  /*5440*/  FFMA.FTZ R36, R49, R0.reuse, -R55.reuse ;  /* 0x0000000031247223 */ /* 0x180fe20000010837 */
[----:B------:R-:W-:Y:S01]  /*5450*/  @!P1 VIADD R44, R44, 0x16840 ;  /* 0x000168402c2c9836 */ /* 0x000fe20000000000 */
[----:B------:R-:W-:Y:S01]  /*5460*/  SEL R41, R40, 0x9, !P3 ;  /* 0x0000000928297807 */ /* 0x000fe20005800000 */
[----:B------:R-:W-:Y:S01]  /*5470*/  FFMA.FTZ R136, R48, R0, -R55 ;  /* 0x0000000030887223 */ /* 0x000fe20000010837 */
[----:B------:R-:W-:Y:S01]  /*5480*/  IMAD.U32 R48, RZ, RZ, UR6 ;  /* 0x00000006ff307e24 */ /* 0x000fe2000f8e00ff */
[----:B------:R-:W1:Y:S01]  /*5490*/  MUFU.EX2 R6, R6 ;  /* 0x0000000600067308 */ /* 0x000e620000000800 */
[----:B------:R-:W-:Y:S01]  /*54a0*/  @!P1 PRMT R44, RZ, 0x654, R44 ;  /* 0x00000654ff2c9816 */ /* 0x000fe2000000002c */
[----:B------:R-:W-:-:S02]  /*54b0*/  WARPGROUP.DEPBAR.LE gsb0, 0x0 ;  /* 0x00008000000079c5 */ /* 0x000fc40000010000 */
[----:B------:R-:W-:Y:S01]  /*54c0*/  WARPGROUP.ARRIVE ;  /* 0x00000000000079c5 */ /* 0x000fe20000000000 */
[-CC-:B------:R-:W-:Y:S01]  /*54d0*/  FFMA.FTZ R29, R37, R0.reuse, -R55.reuse ;  /* 0x00000000251d7223 */ /* 0x180fe20000010837 */
[----:B------:R-:W-:Y:S01]  /*54e0*/  @!P1 LEA R48, R48, UR38, 0x3 ;  /* 0x0000002630309c11 */ /* 0x000fe2000f8e18ff */
[-C--:B------:R-:W-:Y:S01]  /*54f0*/  FFMA.FTZ R138, R52, R0.reuse, -R55 ;  /* 0x00000000348a7223 */ /* 0x080fe20000010837 */
[----:B------:R-:W2:Y:S01]  /*5500*/  MUFU.EX2 R24, R24 ;  /* 0x0000001800187308 */ /* 0x000ea20000000800 */
[----:B0-----:R-:W-:Y:S01]  /*5510*/  FFMA.FTZ R49, R5, R3, R149 ;  /* 0x0000000305317223 */ /* 0x001fe20000010095 */
[----:B------:R-:W-:Y:S01]  /*5520*/  HGMMA.64x64x16.F32.BF16 R88, R120, gdesc[UR8].tnspB, R88, gsb0 ;  /* 0x40e0000878587df0 */ /* 0x000fe20008001858 */
[----:B------:R-:W-:Y:S02]  /*5530*/  @!P1 VIADD R48, R48, 0x16860 ;  /* 0x0001686030309836 */ /* 0x000fe40000000000 */
[-CC-:B------:R-:W-:Y:S01]  /*5540*/  FFMA.FTZ R37, R53, R0.reuse, -R55.reuse ;  /* 0x0000000035257223 */ /* 0x180fe20000010837 */
[-CC-:B------:R-:W-:Y:S01]  /*5550*/  FFMA.FTZ R132, R56, R0.reuse, -R55.reuse ;  /* 0x0000000038847223 */ /* 0x180fe20000010837 */
[-CC-:B------:R-:W-:Y:S01]  /*5560*/  FFMA.FTZ R57, R57, R0.reuse, -R55.reuse ;  /* 0x0000000039397223 */ /* 0x180fe20000010837 */
[----:B------:R-:W-:Y:S01]  /*5570*/  FFMA.FTZ R134, R60, R0, -R55 ;  /* 0x000000003c867223 */ /* 0x000fe20000010837 */
[----:B------:R-:W0:Y:S01]  /*5580*/  MUFU.EX2 R150, R150 ;  /* 0x0000009600967308 */ /* 0x000e220000000800 */
[----:B-1----:R-:W-:Y:S01]  /*5590*/  FFMA.FTZ R45, R6, R4, R148 ;  /* 0x00000004062d7223 */ /* 0x002fe20000010094 */
[C---:B------:R-:W-:Y:S01]  /*55a0*/  FADD.FTZ R4, R10.reuse, R49 ;  /* 0x000000310a047221 */ /* 0x040fe20000010000 */
[----:B------:R-:W-:Y:S01]  /*55b0*/  @!P1 PRMT R48, RZ, 0x654, R48 ;  /* 0x00000654ff309816 */ /* 0x000fe20000000030 */
[-CC-:B------:R-:W-:Y:S01]  /*55c0*/  FFMA.FTZ R61, R61, R0.reuse, -R55.reuse ;  /* 0x000000003d3d7223 */ /* 0x180fe20000010837 */
[----:B------:R-:W-:Y:S01]  /*55d0*/  F2FP.BF16.F32.PACK_AB R149, R10, R149 ;  /* 0x000000950a95723e */ /* 0x000fe200000010ff */
[-CC-:B------:R-:W-:Y:S01]  /*55e0*/  FFMA.FTZ R128, R64, R0.reuse, -R55.reuse ;  /* 0x0000000040807223 */ /* 0x180fe20000010837 */
[-C--:B------:R-:W-:Y:S01]  /*55f0*/  FFMA.FTZ R130, R68, R0.reuse, -R55 ;  /* 0x0000000044827223 */ /* 0x080fe20000010837 */
[----:B------:R-:W1:Y:S01]  /*5600*/  MUFU.EX2 R25, R25 ;  /* 0x0000001900197308 */ /* 0x000e620000000800 */
[----:B--2---:R-:W-:Y:S01]  /*5610*/  FADD.FTZ R45, R24, R45 ;  /* 0x0000002d182d7221 */ /* 0x004fe20000010000 */
[-CC-:B------:R-:W-:Y:S01]  /*5620*/  FFMA.FTZ R124, R72, R0.reuse, -R55.reuse ;  /* 0x00000000487c7223 */ /* 0x180fe20000010837 */
[-CC-:B------:R-:W-:Y:S01]  /*5630*/  FFMA.FTZ R126, R76, R0.reuse, -R55.reuse ;  /* 0x000000004c7e7223 */ /* 0x180fe20000010837 */
[-CC-:B------:R-:W-:Y:S01]  /*5640*/  FFMA.FTZ R77, R77, R0.reuse, -R55.reuse ;  /* 0x000000004d4d7223 */ /* 0x180fe20000010837 */
[-CC-:B------:R-:W-:Y:S01]  /*5650*/  FFMA.FTZ R80, R80, R0.reuse, -R55.reuse ;  /* 0x0000000050507223 */ /* 0x180fe20000010837 */
[-CC-:B------:R-:W-:Y:S01]  /*5660*/  FFMA.FTZ R81, R81, R0.reuse, -R55.reuse ;  /* 0x0000000051517223 */ /* 0x180fe20000010837 */
[----:B------:R-:W-:Y:S01]  /*5670*/  FFMA.FTZ R84, R84, R0, -R55 ;  /* 0x0000000054547223 */ /* 0x000fe20000010837 */
[----:B------:R-:W2:Y:S01]  /*5680*/  MUFU.EX2 R144, R144 ;  /* 0x0000009000907308 */ /* 0x000ea20000000800 */
[C---:B------:R-:W-:Y:S01]  /*5690*/  ISETP.GT.AND P3, PT, R9.reuse, R7, PT ;  /* 0x000000070900720c */ /* 0x040fe20003f64270 */
[----:B------:R-:W-:Y:S01]  /*56a0*/  UMOV UR6, UR37 ;  /* 0x0000002500067c82 */ /* 0x000fe20008000000 */
[----:B------:R-:W-:Y:S01]  /*56b0*/  F2FP.BF16.F32.PACK_AB R148, R24, R148 ;  /* 0x000000941894723e */ /* 0x000fe200000010ff */
[----:B------:R-:W-:Y:S01]  /*56c0*/  VIADD R9, R9, 0xffffffff ;  /* 0xffffffff09097836 */ /* 0x000fe20000000000 */
[----:B------:R-:W-:-:S03]  /*56d0*/  F2FP.BF16.F32.PACK_AB R125, R42, R39 ;  /* 0x000000272a7d723e */ /* 0x000fc600000010ff */
[----:B------:R-:W3:Y:S08]  /*56e0*/  MUFU.EX2 R28, R28 ;  /* 0x0000001c001c7308 */ /* 0x000ef00000000800 */
[----:B------:R-:W4:Y:S08]  /*56f0*/  MUFU.EX2 R146, R146 ;  /* 0x0000009200927308 */ /* 0x000f300000000800 */
[----:B------:R-:W5:Y:S08]  /*5700*/  MUFU.EX2 R29, R29 ;  /* 0x0000001d001d7308 */ /* 0x000f700000000800 */
[----:B------:R-:W5:Y:S08]  /*5710*/  MUFU.EX2 R140, R140 ;  /* 0x0000008c008c7308 */ /* 0x000f700000000800 */
[----:B------:R-:W5:Y:S08]  /*5720*/  MUFU.EX2 R32, R32 ;  /* 0x0000002000207308 */ /* 0x000f700000000800 */
[----:B------:R-:W5:Y:S01]  /*5730*/  MUFU.EX2 R142, R142 ;  /* 0x0000008e008e7308 */ /* 0x000f620000000800 */
[----:B------:R-:W-:-:S02]  /*5740*/  WARPGROUP.DEPBAR.LE gsb0, 0x0 ;  /* 0x00008000000079c5 */ /* 0x000fc40000010000 */
[----:B------:R0:W-:Y:S06]  /*5750*/  BAR.ARV R41, 0x100 ;  /* 0x000400290000751d */ /* 0x0001ec0000002000 */
[----:B------:R1:W-:Y:S01]  /*5760*/  @!P1 SYNCS.ARRIVE.TRANS64.RED.A1T0 RZ, [R44+URZ], RZ ;  /* 0x000000ff2cff99a7 */ /* 0x0003e2000810043f */
[----:B------:R-:W5:Y:S01]  /*5770*/  MUFU.EX2 R33, R33 ;  /* 0x0000002100217308 */ /* 0x000f620000000800 */
[----:B0-----:R-:W-:Y:S01]  /*5780*/  FADD.FTZ R41, R151, R4 ;  /* 0x0000000497297221 */ /* 0x001fe20000010000 */
[----:B------:R-:W-:Y:S01]  /*5790*/  FFMA.FTZ R4, R65, R0, -R55 ;  /* 0x0000000041047223 */ /* 0x000fe20000010837 */
[----:B------:R-:W-:Y:S01]  /*57a0*/  F2FP.BF16.F32.PACK_AB R151, R12, R151 ;  /* 0x000000970c97723e */ /* 0x000fe200000010ff */
[-C--:B------:R-:W-:Y:S01]  /*57b0*/  FMUL.FTZ R88, R88, R6.reuse ;  /* 0x0000000658587220 */ /* 0x080fe20000410000 */
[-C--:B------:R-:W-:Y:S01]  /*57c0*/  FMUL.FTZ R89, R89, R6.reuse ;  /* 0x0000000659597220 */ /* 0x080fe20000410000 */
[----:B------:R-:W-:Y:S01]  /*57d0*/  FMUL.FTZ R92, R92, R6 ;  /* 0x000000065c5c7220 */ /* 0x000fe20000410000 */
[----:B-1----:R-:W-:Y:S01]  /*57e0*/  FADD.FTZ R44, R150, R45 ;  /* 0x0000002d962c7221 */ /* 0x002fe20000010000 */
[----:B------:R4:W-:Y:S01]  /*57f0*/  @!P1 SYNCS.ARRIVE.TRANS64.RED.A1T0 RZ, [R48+URZ], RZ ;  /* 0x000000ff30ff99a7 */ /* 0x0009e2000810043f */
[----:B------:R-:W0:Y:S01]  /*5800*/  MUFU.EX2 R136, R136 ;  /* 0x0000008800887308 */ /* 0x000e220000000800 */
[C---:B------:R-:W-:Y:S01]  /*5810*/  F2FP.BF16.F32.PACK_AB R150, R25.reuse, R150 ;  /* 0x000000961996723e */ /* 0x040fe200000010ff */
[----:B------:R-:W-:Y:S01]  /*5820*/  FADD.FTZ R45, R25, R44 ;  /* 0x0000002c192d7221 */ /* 0x000fe20000010000 */
[----:B------:R-:W-:Y:S01]  /*5830*/  FADD.FTZ R44, R12, R41 ;  /* 0x000000290c2c7221 */ /* 0x000fe20000010000 */
[----:B------:R-:W-:Y:S01]  /*5840*/  FFMA.FTZ R41, R69, R0, -R55 ;  /* 0x0000000045297223 */ /* 0x000fe20000010837 */
[-C--:B------:R-:W-:Y:S01]  /*5850*/  FMUL.FTZ R93, R93, R6.reuse ;  /* 0x000000065d5d7220 */ /* 0x080fe20000410000 */
[----:B--2---:R-:W-:Y:S01]  /*5860*/  FADD.FTZ R45, R144, R45 ;  /* 0x0000002d902d7221 */ /* 0x004fe20000010000 */
[----:B------:R-:W-:Y:S01]  /*5870*/  FADD.FTZ R44, R145, R44 ;  /* 0x0000002c912c7221 */ /* 0x000fe20000010000 */
[----:B------:R-:W1:Y:S01]  /*5880*/  MUFU.EX2 R36, R36 ;  /* 0x0000002400247308 */ /* 0x000e620000000800 */
[C---:B------:R-:W-:Y:S01]  /*5890*/  F2FP.BF16.F32.PACK_AB R145, R13.reuse, R145 ;  /* 0x000000910d91723e */ /* 0x040fe200000010ff */
[----:B---3--:R-:W-:Y:S01]  /*58a0*/  FADD.FTZ R45, R28, R45 ;  /* 0x0000002d1c2d7221 */ /* 0x008fe20000010000 */
[----:B------:R-:W-:Y:S01]  /*58b0*/  FADD.FTZ R44, R13, R44 ;  /* 0x0000002c0d2c7221 */ /* 0x000fe20000010000 */
[-C--:B------:R-:W-:Y:S01]  /*58c0*/  FMUL.FTZ R96, R96, R6.reuse ;  /* 0x0000000660607220 */ /* 0x080fe20000410000 */
[-C--:B------:R-:W-:Y:S01]  /*58d0*/  FMUL.FTZ R97, R97, R6.reuse ;  /* 0x0000000661617220 */ /* 0x080fe20000410000 */
[----:B----4-:R-:W-:Y:S01]  /*58e0*/  FADD.FTZ R48, R146, R45 ;  /* 0x0000002d92307221 */ /* 0x010fe20000010000 */
[----:B------:R-:W-:Y:S01]  /*58f0*/  FADD.FTZ R45, R147, R44 ;  /* 0x0000002c932d7221 */ /* 0x000fe20000010000 */
[----:B------:R-:W2:Y:S01]  /*5900*/  MUFU.EX2 R138, R138 ;  /* 0x0000008a008a7308 */ /* 0x000ea20000000800 */
[----:B------:R-:W-:Y:S01]  /*5910*/  FMUL.FTZ R100, R100, R6 ;  /* 0x0000000664647220 */ /* 0x000fe20000410000 */
[----:B-----5:R-:W-:Y:S01]  /*5920*/  FADD.FTZ R49, R29, R48 ;  /* 0x000000301d317221 */ /* 0x020fe20000010000 */
[----:B------:R-:W-:Y:S01]  /*5930*/  FADD.FTZ R44, R14, R45 ;  /* 0x0000002d0e2c7221 */ /* 0x000fe20000010000 */
[-CC-:B------:R-:W-:Y:S01]  /*5940*/  FFMA.FTZ R45, R73, R0.reuse, -R55.reuse ;  /* 0x00000000492d7223 */ /* 0x180fe20000010837 */
[----:B------:R-:W-:Y:S01]  /*5950*/  FFMA.FTZ R55, R85, R0, -R55 ;  /* 0x0000000055377223 */ /* 0x000fe20000010837 */
[----:B------:R-:W-:Y:S01]  /*5960*/  FADD.FTZ R49, R140, R49 ;  /* 0x000000318c317221 */ /* 0x000fe20000010000 */
[----:B------:R-:W-:Y:S01]  /*5970*/  FADD.FTZ R44, R141, R44 ;  /* 0x0000002c8d2c7221 */ /* 0x000fe20000010000 */
[----:B------:R-:W3:Y:S01]  /*5980*/  MUFU.EX2 R37, R37 ;  /* 0x0000002500257308 */ /* 0x000ee20000000800 */
[C---:B------:R-:W-:Y:S01]  /*5990*/  F2FP.BF16.F32.PACK_AB R141, R15.reuse, R141 ;  /* 0x0000008d0f8d723e */ /* 0x040fe200000010ff */
[----:B------:R-:W-:Y:S01]  /*59a0*/  FADD.FTZ R49, R32, R49 ;  /* 0x0000003120317221 */ /* 0x000fe20000010000 */
[----:B------:R-:W-:Y:S01]  /*59b0*/  FADD.FTZ R44, R15, R44 ;  /* 0x0000002c0f2c7221 */ /* 0x000fe20000010000 */
[-C--:B------:R-:W-:Y:S01]  /*59c0*/  FMUL.FTZ R101, R101, R6.reuse ;  /* 0x0000000665657220 */ /* 0x080fe20000410000 */
[-C--:B------:R-:W-:Y:S01]  /*59d0*/  FMUL.FTZ R104, R104, R6.reuse ;  /* 0x0000000668687220 */ /* 0x080fe20000410000 */
[----:B------:R-:W-:Y:S01]  /*59e0*/  FADD.FTZ R48, R142, R49 ;  /* 0x000000318e307221 */ /* 0x000fe20000010000 */
[----:B------:R-:W-:Y:S01]  /*59f0*/  FADD.FTZ R49, R143, R44 ;  /* 0x0000002c8f317221 */ /* 0x000fe20000010000 */
[----:B------:R-:W4:Y:S01]  /*5a00*/  MUFU.EX2 R132, R132 ;  /* 0x0000008400847308 */ /* 0x000f220000000800 */
[-C--:B------:R-:W-:Y:S01]  /*5a10*/  FMUL.FTZ R105, R105, R6.reuse ;  /* 0x0000000669697220 */ /* 0x080fe20000410000 */
[----:B------:R-:W-:Y:S01]  /*5a20*/  FADD.FTZ R53, R33, R48 ;  /* 0x0000003021357221 */ /* 0x000fe20000010000 */
[----:B------:R-:W-:Y:S01]  /*5a30*/  FADD.FTZ R44, R20, R49 ;  /* 0x00000031142c7221 */ /* 0x000fe20000010000 */
[-C--:B------:R-:W-:Y:S01]  /*5a40*/  FMUL.FTZ R108, R108, R6.reuse ;  /* 0x000000066c6c7220 */ /* 0x080fe20000410000 */
[-C--:B------:R-:W-:Y:S01]  /*5a50*/  FMUL.FTZ R109, R109, R6.reuse ;  /* 0x000000066d6d7220 */ /* 0x080fe20000410000 */
[----:B0-----:R-:W-:Y:S01]  /*5a60*/  FADD.FTZ R53, R136, R53 ;  /* 0x0000003588357221 */ /* 0x001fe20000010000 */
[----:B------:R-:W-:Y:S01]  /*5a70*/  FADD.FTZ R44, R137, R44 ;  /* 0x0000002c892c7221 */ /* 0x000fe20000010000 */
[----:B------:R-:W0:Y:S01]  /*5a80*/  MUFU.EX2 R40, R57 ;  /* 0x0000003900287308 */ /* 0x000e220000000800 */
[C---:B------:R-:W-:Y:S01]  /*5a90*/  F2FP.BF16.F32.PACK_AB R137, R21.reuse, R137 ;  /* 0x000000891589723e */ /* 0x040fe200000010ff */
[----:B-1----:R-:W-:Y:S01]  /*5aa0*/  FADD.FTZ R53, R36, R53 ;  /* 0x0000003524357221 */ /* 0x002fe20000010000 */
[----:B------:R-:W-:Y:S01]  /*5ab0*/  FADD.FTZ R44, R21, R44 ;  /* 0x0000002c152c7221 */ /* 0x000fe20000010000 */
[-C--:B------:R-:W-:Y:S01]  /*5ac0*/  FMUL.FTZ R112, R112, R6.reuse ;  /* 0x0000000670707220 */ /* 0x080fe20000410000 */
[-C--:B------:R-:W-:Y:S01]  /*5ad0*/  FMUL.FTZ R113, R113, R6.reuse ;  /* 0x0000000671717220 */ /* 0x080fe20000410000 */
[----:B--2---:R-:W-:Y:S01]  /*5ae0*/  FADD.FTZ R10, R138, R53 ;  /* 0x000000358a0a7221 */ /* 0x004fe20000010000 */
[----:B------:R-:W-:Y:S01]  /*5af0*/  FADD.FTZ R13, R139, R44 ;  /* 0x0000002c8b0d7221 */ /* 0x000fe20000010000 */
[----:B------:R-:W1:Y:S01]  /*5b00*/  MUFU.EX2 R134, R134 ;  /* 0x0000008600867308 */ /* 0x000e620000000800 */
[-C--:B------:R-:W-:Y:S01]  /*5b10*/  FMUL.FTZ R116, R116, R6.reuse ;  /* 0x0000000674747220 */ /* 0x080fe20000410000 */
[----:B---3--:R-:W-:Y:S01]  /*5b20*/  FADD.FTZ R25, R37, R10 ;  /* 0x0000000a25197221 */ /* 0x008fe20000010000 */
[----:B------:R-:W-:Y:S01]  /*5b30*/  FADD.FTZ R10, R26, R13 ;  /* 0x0000000d1a0a7221 */ /* 0x000fe20000010000 */
[----:B------:R-:W-:Y:S01]  /*5b40*/  FMUL.FTZ R117, R117, R6 ;  /* 0x0000000675757220 */ /* 0x000fe20000410000 */
[-C--:B------:R-:W-:Y:S01]  /*5b50*/  FMUL.FTZ R90, R90, R5.reuse ;  /* 0x000000055a5a7220 */ /* 0x080fe20000410000 */
[----:B----4-:R-:W-:Y:S01]  /*5b60*/  FADD.FTZ R25, R132, R25 ;  /* 0x0000001984197221 */ /* 0x010fe20000010000 */
[----:B------:R-:W-:Y:S01]  /*5b70*/  FADD.FTZ R10, R133, R10 ;  /* 0x0000000a850a7221 */ /* 0x000fe20000010000 */
[----:B------:R-:W2:Y:S01]  /*5b80*/  MUFU.EX2 R3, R61 ;  /* 0x0000003d00037308 */ /* 0x000ea20000000800 */
[-C--:B------:R-:W-:Y:S01]  /*5b90*/  FMUL.FTZ R91, R91, R5.reuse ;  /* 0x000000055b5b7220 */ /* 0x080fe20000410000 */
[----:B0-----:R-:W-:Y:S01]  /*5ba0*/  FADD.FTZ R25, R40, R25 ;  /* 0x0000001928197221 */ /* 0x001fe20000010000 */
        /* <DEDUP_REMOVED lines=14> */
[C---:B--2---:R-:W-:Y:S01]  /*5c90*/  FADD.FTZ R15, R3.reuse, R12 ;  /* 0x0000000c030f7221 */ /* 0x044fe20000010000 */
[----:B------:R-:W-:Y:S01]  /*5ca0*/  F2FP.BF16.F32.PACK_AB R134, R3, R134 ;  /* 0x000000860386723e */ /* 0x000fe200000010ff */
        /* <DEDUP_REMOVED lines=12> */
[----:B------:R-:W-:Y:S01]  /*5d70*/  FADD.FTZ R3, R39, R10 ;  /* 0x0000000a27037221 */ /* 0x000fe20000010000 */
[----:B------:R-:W0:Y:S01]  /*5d80*/  MUFU.EX2 R41, R41 ;  /* 0x0000002900297308 */ /* 0x000e220000000800 */
[C---:B-1----:R-:W-:Y:S01]  /*5d90*/  FADD.FTZ R15, R4.reuse, R15 ;  /* 0x0000000f040f7221 */ /* 0x042fe20000010000 */
[----:B------:R-:W-:Y:S01]  /*5da0*/  F2FP.BF16.F32.PACK_AB R128, R4, R128 ;  /* 0x000000800480723e */ /* 0x000fe200000010ff */
[----:B------:R-:W-:Y:S01]  /*5db0*/  FADD.FTZ R10, R42, R3 ;  /* 0x000000032a0a7221 */ /* 0x000fe20000010000 */
[----:B------:R-:W-:Y:S01]  /*5dc0*/  F2FP.BF16.F32.PACK_AB R144, R28, R144 ;  /* 0x000000901c90723e */ /* 0x000fe200000010ff */
[----:B------:R-:W-:Y:S01]  /*5dd0*/  IMAD.MOV.U32 R6, RZ, RZ, R2 ;  /* 0x000000ffff067224 */ /* 0x000fe200078e0002 */
[----:B------:R-:W-:Y:S01]  /*5de0*/  F2FP.BF16.F32.PACK_AB R146, R29, R146 ;  /* 0x000000921d92723e */ /* 0x000fe200000010ff */
[----:B------:R-:W-:Y:S01]  /*5df0*/  IMAD.MOV.U32 R5, RZ, RZ, R8 ;  /* 0x000000ffff057224 */ /* 0x000fe200078e0008 */
[----:B------:R-:W1:Y:S01]  /*5e00*/  MUFU.EX2 R124, R124 ;  /* 0x0000007c007c7308 */ /* 0x000e620000000800 */
[----:B--2---:R-:W-:Y:S01]  /*5e10*/  FADD.FTZ R12, R130, R15 ;  /* 0x0000000f820c7221 */ /* 0x004fe20000010000 */
[----:B------:R-:W-:-:S02]  /*5e20*/  F2FP.BF16.F32.PACK_AB R147, R14, R147 ;  /* 0x000000930e93723e */ /* 0x000fc400000010ff */
[----:B------:R-:W-:Y:S02]  /*5e30*/  F2FP.BF16.F32.PACK_AB R140, R32, R140 ;  /* 0x0000008c208c723e */ /* 0x000fe400000010ff */
[----:B------:R-:W-:Y:S02]  /*5e40*/  F2FP.BF16.F32.PACK_AB R142, R33, R142 ;  /* 0x0000008e218e723e */ /* 0x000fe400000010ff */
[----:B------:R-:W2:Y:S01]  /*5e50*/  MUFU.EX2 R45, R45 ;  /* 0x0000002d002d7308 */ /* 0x000ea20000000800 */
[----:B0-----:R-:W-:Y:S01]  /*5e60*/  FADD.FTZ R15, R41, R12 ;  /* 0x0000000c290f7221 */ /* 0x001fe20000010000 */
[----:B------:R-:W-:Y:S02]  /*5e70*/  F2FP.BF16.F32.PACK_AB R143, R20, R143 ;  /* 0x0000008f148f723e */ /* 0x000fe400000010ff */
[----:B------:R-:W-:Y:S02]  /*5e80*/  F2FP.BF16.F32.PACK_AB R136, R36, R136 ;  /* 0x000000882488723e */ /* 0x000fe400000010ff */
[----:B------:R-:W-:-:S02]  /*5e90*/  F2FP.BF16.F32.PACK_AB R138, R37, R138 ;  /* 0x0000008a258a723e */ /* 0x000fc400000010ff */
[----:B------:R-:W0:Y:S01]  /*5ea0*/  MUFU.EX2 R126, R126 ;  /* 0x0000007e007e7308 */ /* 0x000e220000000800 */
[----:B-1----:R-:W-:Y:S01]  /*5eb0*/  FADD.FTZ R12, R124, R15 ;  /* 0x0000000f7c0c7221 */ /* 0x002fe20000010000 */
[----:B------:R-:W-:Y:S02]  /*5ec0*/  F2FP.BF16.F32.PACK_AB R139, R26, R139 ;  /* 0x0000008b1a8b723e */ /* 0x000fe400000010ff */
[----:B------:R-:W-:Y:S02]  /*5ed0*/  F2FP.BF16.F32.PACK_AB R132, R40, R132 ;  /* 0x000000842884723e */ /* 0x000fe400000010ff */
[----:B------:R-:W-:Y:S02]  /*5ee0*/  F2FP.BF16.F32.PACK_AB R133, R27, R133 ;  /* 0x000000851b85723e */ /* 0x000fe400000010ff */
[----:B------:R-:W1:Y:S01]  /*5ef0*/  MUFU.EX2 R43, R43 ;  /* 0x0000002b002b7308 */ /* 0x000e620000000800 */
[----:B--2---:R-:W-:Y:S01]  /*5f00*/  FADD.FTZ R13, R45, R12 ;  /* 0x0000000c2d0d7221 */ /* 0x004fe20000010000 */
[----:B------:R-:W-:-:S02]  /*5f10*/  F2FP.BF16.F32.PACK_AB R135, R30, R135 ;  /* 0x000000871e87723e */ /* 0x000fc400000010ff */
[----:B------:R-:W-:Y:S02]  /*5f20*/  F2FP.BF16.F32.PACK_AB R130, R41, R130 ;  /* 0x000000822982723e */ /* 0x000fe400000010ff */
[----:B------:R-:W-:Y:S02]  /*5f30*/  F2FP.BF16.F32.PACK_AB R124, R45, R124 ;  /* 0x0000007c2d7c723e */ /* 0x000fe400000010ff */
        /* <DEDUP_REMOVED lines=23> */
[----:B0-----:R-:W-:-:S04]  /*60b0*/  FADD.FTZ R10, R21, R10 ;  /* 0x0000000a150a7221 */ /* 0x001fc80000010000 */
[C---:B-1----:R-:W-:Y:S01]  /*60c0*/  FADD.FTZ R4, R55.reuse, R10 ;  /* 0x0000000a37047221 */ /* 0x042fe20000010000 */
[----:B------:R-:W-:Y:S01]  /*60d0*/  F2FP.BF16.F32.PACK_AB R122, R55, R21 ;  /* 0x00000015377a723e */ /* 0x000fe200000010ff */
[C---:B--2---:R-:W-:Y:S01]  /*60e0*/  FADD.FTZ R3, R12.reuse, R3 ;  /* 0x000000030c037221 */ /* 0x044fe20000010000 */
[----:B------:R-:W-:Y:S01]  /*60f0*/  F2FP.BF16.F32.PACK_AB R123, R12, R51 ;  /* 0x000000330c7b723e */ /* 0x000fe200000010ff */
[----:B------:R-:W-:Y:S06]  /*6100*/  @P3 BRA `(.L_x_2043) ;  /* 0xffffffd800883947 */ /* 0x000fec000383ffff */
.L_x_2034:
[----:B------:R-:W-:-:S13]  /*6110*/  ISETP.GE.AND P2, PT, R9, R23, PT ;  /* 0x000000170900720c */ /* 0x000fda0003f46270 */
[----:B------:R-:W-:Y:S05]  /*6120*/  @!P2 BRA `(.L_x_2044) ;  /* 0x0000001c003ca947 */ /* 0x000fea0003800000 */
[----:B------:R-:W-:Y:S01]  /*6130*/  IMAD.MOV.U32 R5, RZ, RZ, R2 ;  /* 0x000000ffff057224 */ /* 0x000fe200078e0002 */
[----:B------:R-:W-:Y:S01]  /*6140*/  UMOV UR7, UR36 ;  /* 0x0000002400077c82 */ /* 0x000fe20008000000 */
[----:B------:R-:W-:Y:S01]  /*6150*/  IMAD.MOV.U32 R6, RZ, RZ, R8 ;  /* 0x000000ffff067224 */ /* 0x000fe200078e0008 */
[----:B------:R-:W-:-:S06]  /*6160*/  UMOV UR6, UR37 ;  /* 0x0000002500067c82 */ /* 0x000fcc0008000000 */
.L_x_2053:
        /* <DEDUP_REMOVED lines=9> */
.L_x_2046:
[----:B------:R-:W-:Y:S01]  /*6200*/  ULEA UR10, UR37, UR38, 0x3 ;  /* 0x00000026250a7291 */ /* 0x000fe2000f8e183f */
[----:B------:R-:W-:-:S05]  /*6210*/  IMAD.U32 R0, RZ, RZ, UR36 ;  /* 0x00000024ff007e24 */ /* 0x000fca000f8e00ff */
[----:B------:R-:W-:-:S04]  /*6220*/  SHF.L.U32 R0, R0, 0x1f, RZ ;  /* 0x0000001f00007819 */ /* 0x000fc800000006ff */
[----:B------:R0:W1:Y:S01]  /*6230*/  SYNCS.PHASECHK.TRANS64.TRYWAIT P2, [UR10+0x16830], R0 ;  /* 0x01683000ff0075a7 */ /* 0x000062000804014a */
[----:B------:R-:W-:Y:S05]  /*6240*/  @!P0 BRA `(.L_x_2047) ;  /* 0x0000000000048947 */ /* 0x000fea0003800000 */
[----:B------:R-:W-:Y:S01]  /*6250*/  BPT.TRAP 0x1 ;  /* 0x000000040000795c */ /* 0x000fe20000300000 */
.L_x_2047:
[----:B-1----:R-:W-:Y:S05]  /*6260*/  @P2 BRA `(.L_x_2045) ;  /* 0x0000000000082947 */ /* 0x002fea0003800000 */
[----:B------:R-:W1:Y:S02]  /*6270*/  SYNCS.PHASECHK.TRANS64.TRYWAIT P2, [UR10+0x16830], R0 ;  /* 0x01683000ff0075a7 */ /* 0x000e64000804014a */
[----:B-1----:R-:W-:Y:S05]  /*6280*/  @!P2 BRA `(.L_x_2048) ;  /* 0x000000a800b4a947 */ /* 0x002fea0003800000 */
.L_x_2045:
        /* <DEDUP_REMOVED lines=29> */
.L_x_2050:
[----:B------:R-:W-:Y:S01]  /*6460*/  ULEA UR10, UR6, UR38, 0x3 ;  /* 0x00000026060a7291 */ /* 0x000fe2000f8e183f */
[----:B------:R-:W-:-:S05]  /*6470*/  IMAD.U32 R0, RZ, RZ, UR7 ;  /* 0x00000007ff007e24 */ /* 0x000fca000f8e00ff */
[----:B------:R-:W-:-:S04]  /*6480*/  SHF.L.U32 R0, R0, 0x1f, RZ ;  /* 0x0000001f00007819 */ /* 0x000fc800000006ff */
[----:B------:R0:W1:Y:S01]  /*6490*/  SYNCS.PHASECHK.TRANS64.TRYWAIT P2, [UR10+0x16850], R0 ;  /* 0x01685000ff0075a7 */ /* 0x000062000804014a */
[----:B------:R-:W-:Y:S05]  /*64a0*/  @!P0 BRA `(.L_x_2051) ;  /* 0x0000000000048947 */ /* 0x000fea0003800000 */
[----:B------:R-:W-:Y:S01]  /*64b0*/  BPT.TRAP 0x1 ;  /* 0x000000040000795c */ /* 0x000fe20000300000 */
.L_x_2051:
[----:B-1----:R-:W-:Y:S05]  /*64c0*/  @P2 BRA `(.L_x_2049) ;  /* 0x0000000000082947 */ /* 0x002fea0003800000 */
[----:B------:R-:W1:Y:S02]  /*64d0*/  SYNCS.PHASECHK.TRANS64.TRYWAIT P2, [UR10+0x16850], R0 ;  /* 0x01685000ff0075a7 */ /* 0x000e64000804014a */
[----:B-1----:R-:W-:Y:S05]  /*64e0*/  @!P2 BRA `(.L_x_2052) ;  /* 0x000000a80034a947 */ /* 0x002fea0003800000 */
.L_x_2049:
[----:B------:R-:W-:Y:S01]  /*64f0*/  UIADD3 UR7, UR38, 0x400, URZ ;  /* 0x0000040026077890 */ /* 0x000fe2000fffe03f */
[----:B------:R-:W-:Y:S01]  /*6500*/  WARPGROUP.ARRIVE ;  /* 0x00000000000079c5 */ /* 0x000fe20000000000 */
[----:B------:R-:W-:Y:S01]  /*6510*/  UMOV UR11, 0x40000040 ;  /* 0x40000040000b7882 */ /* 0x000fe20000000000 */
[----:B------:R-:W-:Y:S01]  /*6520*/  UMOV UR15, 0x40000040 ;  /* 0x40000040000f7882 */ /* 0x000fe20000000000 */
[----:B------:R-:W-:Y:S01]  /*6530*/  USHF.R.U32.HI UR7, URZ, 0x4, UR7 ;  /* 0x000000043f077899 */ /* 0x000fe20008011607 */
[----:B01----:R-:W-:-:S03]  /*6540*/  FMNMX.FTZ R0, R24, R6, !PT ;  /* 0x0000000618007209 */ /* 0x003fc60007810000 */
[----:B------:R-:W-:Y:S01]  /*6550*/  ULOP3.LUT UR7, UR7, 0x3fff, URZ, 0xc0, !UPT ;  /* 0x00003fff07077892 */ /* 0x000fe2000f8ec03f */
[----:B------:R-:W-:-:S03]  /*6560*/  FMNMX.FTZ R0, R25, R0, !PT ;  /* 0x0000000019007209 */ /* 0x000fc60007810000 */
[----:B------:R-:W-:Y:S01]  /*6570*/  ULEA UR10, UR6, UR7, 0xa ;  /* 0x00000007060a7291 */ /* 0x000fe2000f8e503f */
[----:B------:R-:W-:Y:S02]  /*6580*/  FMNMX.FTZ R0, R28, R0, !PT ;  /* 0x000000001c007209 */ /* 0x000fe40007810000 */
[----:B------:R-:W-:Y:S01]  /*6590*/  UMOV UR7, UR36 ;  /* 0x0000002400077c82 */ /* 0x000fe20008000000 */
        /* <DEDUP_REMOVED lines=53> */
[----:B------:R-:W-:-:S03]  /*68f0*/  FMNMX.FTZ R13, R31, R2, !PT ;  /* 0x000000021f0d7209 */ /* 0x000fc60007810000 */
        /* <DEDUP_REMOVED lines=12> */
[----:B------:R0:W-:Y:S01]  /*69c0*/  MUFU.EX2 R13, R37 ;  /* 0x00000025000d7308 */ /* 0x0001e20000000800 */
        /* <DEDUP_REMOVED lines=25> */
[----:B------:R-:W-:-:S04]  /*6b60*/  FMNMX.FTZ R17, R55, R2, !PT ;  /* 0x0000000237117209 */ /* 0x000fc80007810000 */
[----:B------:R-:W-:Y:S01]  /*6b70*/  FMNMX.FTZ R2, R58, R17, !PT ;  /* 0x000000113a027209 */ /* 0x000fe20007810000 */
[----:B------:R0:W-:Y:S03]  /*6b80*/  MUFU.EX2 R15, R45 ;  /* 0x0000002d000f7308 */ /* 0x0001e60000000800 */
[----:B------:R-:W-:-:S04]  /*6b90*/  FMNMX.FTZ R17, R59, R2, !PT ;  /* 0x000000023b117209 */ /* 0x000fc80007810000 */
[----:B------:R-:W-:Y:S01]  /*6ba0*/  FMNMX.FTZ R2, R62, R17, !PT ;  /* 0x000000113e027209 */ /* 0x000fe20007810000 */
[----:B------:R-:W-:Y:S03]  /*6bb0*/  MUFU.EX2 R10, R10 ;  /* 0x0000000a000a7308 */ /* 0x000fe60000000800 */
[----:B------:R-:W-:Y:S01]  /*6bc0*/  FMNMX.FTZ R21, R63, R2, !PT ;  /* 0x000000023f157209 */ /* 0x000fe20007810000 */
[----:B------:R-:W-:Y:S02]  /*6bd0*/  WARPGROUP.DEPBAR.LE gsb0, 0x0 ;  /* 0x00008000000079c5 */ /* 0x000fe40000010000 */
[----:B------:R-:W-:Y:S01]  /*6be0*/  WARPGROUP.ARRIVE ;  /* 0x00000000000079c5 */ /* 0x000fe20000000000 */
[----:B------:R-:W-:Y:S01]  /*6bf0*/  FMNMX.FTZ R2, R66, R21, !PT ;  /* 0x0000001542027209 */ /* 0x000fe20007810000 */
[-CC-:B------:R-:W-:Y:S01]  /*6c00*/  FFMA.FTZ R142, R44, R0.reuse, -R7.reuse ;  /* 0x000000002c8e7223 */ /* 0x180fe20000010807 */
[-CC-:B------:R-:W-:Y:S01]  /*6c10*/  FFMA.FTZ R140, R40, R0.reuse, -R7.reuse ;  /* 0x00000000288c7223 */ /* 0x180fe20000010807 */
[----:B------:R-:W-:Y:S01]  /*6c20*/  FFMA.FTZ R40, R80, R0, -R7 ;  /* 0x0000000050287223 */ /* 0x000fe20000010807 */
[----:B------:R-:W-:Y:S01]  /*6c30*/  FMNMX.FTZ R21, R67, R2, !PT ;  /* 0x0000000243157209 */ /* 0x000fe20007810000 */
[----:B------:R-:W-:Y:S01]  /*6c40*/  HGMMA.64x64x16.F32.BF16 R88, R136, gdesc[UR12].tnspB, R88, gsb0 ;  /* 0x40e0000c88587df0 */ /* 0x000fe20008001858 */
[----:B------:R-:W-:Y:S01]  /*6c50*/  UIADD3 UR14, UR10, 0x200, URZ ;  /* 0x000002000a0e7890 */ /* 0x000fe2000fffe03f */
[----:B------:R-:W-:Y:S01]  /*6c60*/  MUFU.EX2 R150, R150 ;  /* 0x0000009600967308 */ /* 0x000fe20000000800 */
[----:B------:R-:W-:Y:S01]  /*6c70*/  UMOV UR15, 0x40000040 ;  /* 0x40000040000f7882 */ /* 0x000fe20000000000 */
        /* <DEDUP_REMOVED lines=15> */
[----:B------:R-:W1:Y:S05]  /*6d70*/  SHFL.BFLY PT, R33, R2, 0x2, 0x1f ;  /* 0x0c401f0002217f89 */ /* 0x000e6a00000e0000 */
[----:B------:R-:W-:Y:S08]  /*6d80*/  MUFU.EX2 R14, R14 ;  /* 0x0000000e000e7308 */ /* 0x000ff00000000800 */
[----:B------:R-:W-:Y:S08]  /*6d90*/  MUFU.EX2 R142, R142 ;  /* 0x0000008e008e7308 */ /* 0x000ff00000000800 */
[----:B------:R-:W-:Y:S01]  /*6da0*/  MUFU.EX2 R17, R49 ;  /* 0x0000003100117308 */ /* 0x000fe20000000800 */
[----:B-1----:R-:W-:Y:S01]  /*6db0*/  FMNMX.FTZ R44, R2, R33, !PT ;  /* 0x00000021022c7209 */ /* 0x002fe20007810000 */
[----:B------:R-:W-:-:S04]  /*6dc0*/  FFMA.FTZ R33, R73, R0, -R7 ;  /* 0x0000000049217223 */ /* 0x000fc80000010807 */
[----:B0-----:R-:W0:Y:S02]  /*6dd0*/  SHFL.BFLY PT, R45, R44, 0x1, 0x1f ;  /* 0x0c201f002c2d7f89 */ /* 0x001e2400000e0000 */
[----:B------:R-:W-:Y:S01]  /*6de0*/  MUFU.EX2 R18, R18 ;  /* 0x0000001200127308 */ /* 0x000fe20000000800 */
[----:B------:R-:W-:Y:S02]  /*6df0*/  WARPGROUP.DEPBAR.LE gsb0, 0x0 ;  /* 0x00008000000079c5 */ /* 0x000fe40000010000 */
[----:B------:R-:W-:Y:S01]  /*6e00*/  WARPGROUP.ARRIVE ;  /* 0x00000000000079c5 */ /* 0x000fe20000000000 */
[-CC-:B------:R-:W-:Y:S01]  /*6e10*/  FFMA.FTZ R136, R48, R0.reuse, -R7.reuse ;  /* 0x0000000030887223 */ /* 0x180fe20000010807 */
[----:B------:R-:W-:-:S03]  /*6e20*/  FFMA.FTZ R138, R52, R0, -R7 ;  /* 0x00000000348a7223 */ /* 0x000fc60000010807 */
[----:B------:R-:W-:Y:S01]  /*6e30*/  MUFU.EX2 R20, R20 ;  /* 0x0000001400147308 */ /* 0x000fe20000000800 */
[----:B------:R-:W-:Y:S01]  /*6e40*/  HGMMA.64x64x16.F32.BF16 R88, R132, gdesc[UR12].tnspB, R88, gsb0 ;  /* 0x40e0000c84587df0 */ /* 0x000fe20008001858 */
[----:B------:R-:W-:Y:S01]  /*6e50*/  UIADD3 UR14, UR10, 0x280, URZ ;  /* 0x000002800a0e7890 */ /* 0x000fe2000fffe03f */
[----:B------:R-:W-:-:S05]  /*6e60*/  UMOV UR15, 0x40000040 ;  /* 0x40000040000f7882 */ /* 0x000fca0000000000 */
[----:B------:R-:W-:Y:S01]  /*6e70*/  MUFU.EX2 R136, R136 ;  /* 0x0000008800887308 */ /* 0x000fe20000000800 */
[----:B0-----:R-:W-:-:S07]  /*6e80*/  FMNMX.FTZ R2, R44, R45, !PT ;  /* 0x0000002d2c027209 */ /* 0x001fce0007810000 */
[----:B------:R-:W-:Y:S01]  /*6e90*/  MUFU.EX2 R138, R138 ;  /* 0x0000008a008a7308 */ /* 0x000fe20000000800 */
[----:B------:R-:W-:-:S04]  /*6ea0*/  FMUL.FTZ R45, R2, R0 ;  /* 0x00000000022d7220 */ /* 0x000fc80000410000 */
[-CC-:B------:R-:W-:Y:S01]  /*6eb0*/  FFMA.FTZ R149, R26, R0.reuse, -R45.reuse ;  /* 0x000000001a957223 */ /* 0x180fe2000001082d */
[-CC-:B------:R-:W-:Y:S01]  /*6ec0*/  FFMA.FTZ R145, R34, R0.reuse, -R45.reuse ;  /* 0x0000000022917223 */ /* 0x180fe2000001082d */
[-CC-:B------:R-:W-:Y:S01]  /*6ed0*/  FFMA.FTZ R34, R43, R0.reuse, -R45.reuse ;  /* 0x000000002b227223 */ /* 0x180fe2000001082d */
[----:B------:R-:W-:Y:S02]  /*6ee0*/  IMAD.U32 R43, RZ, RZ, UR37 ;  /* 0x00000025ff2b7e24 */ /* 0x000fe4000f8e00ff */
[-CC-:B------:R-:W-:Y:S01]  /*6ef0*/  FFMA.FTZ R26, R27, R0.reuse, -R45.reuse ;  /* 0x000000001b1a7223 */ /* 0x180fe2000001082d */
[-CC-:B------:R-:W-:Y:S01]  /*6f00*/  FFMA.FTZ R151, R30, R0.reuse, -R45.reuse ;  /* 0x000000001e977223 */ /* 0x180fe2000001082d */
[----:B------:R-:W-:Y:S01]  /*6f10*/  MUFU.EX2 R149, R149 ;  /* 0x0000009500957308 */ /* 0x000fe20000000800 */
[-CC-:B------:R-:W-:Y:S01]  /*6f20*/  FFMA.FTZ R141, R42, R0.reuse, -R45.reuse ;  /* 0x000000002a8d7223 */ /* 0x180fe2000001082d */
[----:B------:R-:W-:Y:S01]  /*6f30*/  @!P1 LEA R43, R43, UR38, 0x3 ;  /* 0x000000262b2b9c11 */ /* 0x000fe2000f8e18ff */
[-CC-:B------:R-:W-:Y:S01]  /*6f40*/  FFMA.FTZ R27, R31, R0.reuse, -R45.reuse ;  /* 0x000000001f1b7223 */ /* 0x180fe2000001082d */
[-CC-:B------:R-:W-:Y:S01]  /*6f50*/  FFMA.FTZ R143, R46, R0.reuse, -R45.reuse ;  /* 0x000000002e8f7223 */ /* 0x180fe2000001082d */
[-CC-:B------:R-:W-:Y:S01]  /*6f60*/  FFMA.FTZ R30, R35, R0.reuse, -R45.reuse ;  /* 0x00000000231e7223 */ /* 0x180fe2000001082d */
[----:B------:R-:W-:Y:S01]  /*6f70*/  FFMA.FTZ R35, R47, R0, -R45 ;  /* 0x000000002f237223 */ /* 0x000fe2000001082d */
[----:B------:R-:W-:Y:S01]  /*6f80*/  @!P1 VIADD R43, R43, 0x16840 ;  /* 0x000168402b2b9836 */ /* 0x000fe20000000000 */
[----:B------:R-:W-:Y:S01]  /*6f90*/  MUFU.EX2 R26, R26 ;  /* 0x0000001a001a7308 */ /* 0x000fe20000000800 */
[----:B------:R-:W-:-:S02]  /*6fa0*/  IMAD.U32 R47, RZ, RZ, UR6 ;  /* 0x00000006ff2f7e24 */ /* 0x000fc4000f8e00ff */
[-CC-:B------:R-:W-:Y:S01]  /*6fb0*/  FFMA.FTZ R147, R38, R0.reuse, -R45.reuse ;  /* 0x0000000026937223 */ /* 0x180fe2000001082d */
[-C--:B------:R-:W-:Y:S01]  /*6fc0*/  FFMA.FTZ R31, R39, R0.reuse, -R45 ;  /* 0x00000000271f7223 */ /* 0x080fe2000001082d */
[----:B------:R-:W-:Y:S01]  /*6fd0*/  @!P1 PRMT R43, RZ, 0x654, R43 ;  /* 0x00000654ff2b9816 */ /* 0x000fe2000000002b */
[-CC-:B------:R-:W-:Y:S01]  /*6fe0*/  FFMA.FTZ R137, R50, R0.reuse, -R45.reuse ;  /* 0x0000000032897223 */ /* 0x180fe2000001082d */
[----:B------:R-:W-:Y:S01]  /*6ff0*/  @!P1 LEA R47, R47, UR38, 0x3 ;  /* 0x000000262f2f9c11 */ /* 0x000fe2000f8e18ff */
[-CC-:B------:R-:W-:Y:S01]  /*7000*/  FFMA.FTZ R38, R51, R0.reuse, -R45.reuse ;  /* 0x0000000033267223 */ /* 0x180fe2000001082d */
[----:B------:R-:W-:Y:S01]  /*7010*/  MUFU.EX2 R151, R151 ;  /* 0x0000009700977308 */ /* 0x000fe20000000800 */
[-CC-:B------:R-:W-:Y:S01]  /*7020*/  FFMA.FTZ R139, R54, R0.reuse, -R45.reuse ;  /* 0x00000000368b7223 */ /* 0x180fe2000001082d */
[-CC-:B------:R-:W-:Y:S01]  /*7030*/  FFMA.FTZ R39, R55, R0.reuse, -R45.reuse ;  /* 0x0000000037277223 */ /* 0x180fe2000001082d */
[----:B------:R-:W-:Y:S02]  /*7040*/  @!P1 VIADD R47, R47, 0x16860 ;  /* 0x000168602f2f9836 */ /* 0x000fe40000000000 */
[-CC-:B------:R-:W-:Y:S01]  /*7050*/  FFMA.FTZ R75, R75, R0.reuse, -R45.reuse ;  /* 0x000000004b4b7223 */ /* 0x180fe2000001082d */
[-CC-:B------:R-:W-:Y:S01]  /*7060*/  FFMA.FTZ R78, R78, R0.reuse, -R45.reuse ;  /* 0x000000004e4e7223 */ /* 0x180fe2000001082d */
[-CC-:B------:R-:W-:Y:S01]  /*7070*/  FFMA.FTZ R79, R79, R0.reuse, -R45.reuse ;  /* 0x000000004f4f7223 */ /* 0x180fe2000001082d */
[-C--:B------:R-:W-:Y:S01]  /*7080*/  FFMA.FTZ R82, R82, R0.reuse, -R45 ;  /* 0x0000000052527223 */ /* 0x080fe2000001082d */
[----:B------:R-:W-:Y:S01]  /*7090*/  MUFU.EX2 R27, R27 ;  /* 0x0000001b001b7308 */ /* 0x000fe20000000800 */
[----:B------:R-:W-:Y:S01]  /*70a0*/  @!P1 PRMT R47, RZ, 0x654, R47 ;  /* 0x00000654ff2f9816 */ /* 0x000fe2000000002f */
[-CC-:B------:R-:W-:Y:S01]  /*70b0*/  FFMA.FTZ R83, R83, R0.reuse, -R45.reuse ;  /* 0x0000000053537223 */ /* 0x180fe2000001082d */
[----:B------:R-:W-:Y:S01]  /*70c0*/  FFMA.FTZ R86, R86, R0, -R45 ;  /* 0x0000000056567223 */ /* 0x000fe2000001082d */
[----:B------:R-:W-:-:S04]  /*70d0*/  UMOV UR6, UR37 ;  /* 0x0000002500067c82 */ /* 0x000fc80008000000 */
[----:B------:R-:W-:Y:S08]  /*70e0*/  MUFU.EX2 R145, R145 ;  /* 0x0000009100917308 */ /* 0x000ff00000000800 */
[----:B------:R-:W-:Y:S08]  /*70f0*/  MUFU.EX2 R30, R30 ;  /* 0x0000001e001e7308 */ /* 0x000ff00000000800 */
[----:B------:R-:W-:Y:S01]  /*7100*/  MUFU.EX2 R147, R147 ;  /* 0x0000009300937308 */ /* 0x000fe20000000800 */
[----:B------:R-:W-:-:S02]  /*7110*/  WARPGROUP.DEPBAR.LE gsb0, 0x0 ;  /* 0x00008000000079c5 */ /* 0x000fc40000010000 */
[----:B------:R-:W-:-:S06]  /*7120*/  WARPGROUP.ARRIVE ;  /* 0x00000000000079c5 */ /* 0x000fcc0000000000 */
[----:B------:R-:W0:Y:S01]  /*7130*/  S2R R133, SR_TID.X ;  /* 0x0000000000857919 */ /* 0x000e220000002100 */
[-CC-:B------:R-:W-:Y:S01]  /*7140*/  FFMA.FTZ R132, R56, R0.reuse, -R7.reuse ;  /* 0x0000000038847223 */ /* 0x180fe20000010807 */
[-C--:B------:R-:W-:Y:S01]  /*7150*/  FFMA.FTZ R134, R60, R0.reuse, -R7 ;  /* 0x000000003c867223 */ /* 0x080fe20000010807 */
[----:B------:R-:W-:Y:S01]  /*7160*/  FADD.FTZ R7, -R2, R5 ;  /* 0x0000000502077221 */ /* 0x000fe20000010100 */
[----:B------:R-:W-:Y:S01]  /*7170*/  MUFU.EX2 R31, R31 ;  /* 0x0000001f001f7308 */ /* 0x000fe20000000800 */
[----:B------:R-:W-:Y:S01]  /*7180*/  HGMMA.64x64x16.F32.BF16 R88, R128, gdesc[UR12].tnspB, R88, gsb0 ;  /* 0x40e0000c80587df0 */ /* 0x000fe20008001858 */
[----:B------:R-:W-:Y:S01]  /*7190*/  UIADD3 UR14, UR10, 0x300, URZ ;  /* 0x000003000a0e7890 */ /* 0x000fe2000fffe03f */
[----:B------:R-:W-:Y:S01]  /*71a0*/  FMUL.FTZ R7, R7, R0 ;  /* 0x0000000007077220 */ /* 0x000fe20000410000 */
[----:B------:R-:W-:Y:S01]  /*71b0*/  UMOV UR15, 0x40000040 ;  /* 0x40000040000f7882 */ /* 0x000fe20000000000 */
[----:B------:R-:W-:-:S03]  /*71c0*/  UIADD3 UR10, UR10, 0x380, URZ ;  /* 0x000003800a0a7890 */ /* 0x000fc6000fffe03f */
[----:B------:R-:W-:Y:S08]  /*71d0*/  MUFU.EX2 R141, R141 ;  /* 0x0000008d008d7308 */ /* 0x000ff00000000800 */
[----:B------:R-:W1:Y:S08]  /*71e0*/  MUFU.EX2 R7, R7 ;  /* 0x0000000700077308 */ /* 0x000e700000000800 */
[----:B------:R-:W-:Y:S01]  /*71f0*/  MUFU.EX2 R34, R34 ;  /* 0x0000002200227308 */ /* 0x000fe20000000800 */
[----:B0-----:R-:W-:-:S02]  /*7200*/  SHF.R.U32.HI R135, RZ, 0x7, R133 ;  /* 0x00000007ff877819 */ /* 0x001fc40000011685 */
[----:B------:R-:W-:Y:S01]  /*7210*/  ISETP.GE.U32.AND P2, PT, R133, 0x180, PT ;  /* 0x000001808500780c */ /* 0x000fe20003f46070 */
[----:B------:R-:W-:-:S04]  /*7220*/  FFMA.FTZ R133, R58, R0, -R45 ;  /* 0x000000003a857223 */ /* 0x000fc8000001082d */
[----:B------:R-:W-:Y:S01]  /*7230*/  MUFU.EX2 R143, R143 ;  /* 0x0000008f008f7308 */ /* 0x000fe20000000800 */
[----:B------:R-:W-:Y:S02]  /*7240*/  VIADD R42, R135, 0x9 ;  /* 0x00000009872a7836 */ /* 0x000fe40000000000 */
[----:B-1----:R-:W-:Y:S01]  /*7250*/  FFMA.FTZ R3, R7, R3, R149 ;  /* 0x0000000307037223 */ /* 0x002fe20000010095 */
[-CC-:B------:R-:W-:Y:S01]  /*7260*/  FFMA.FTZ R135, R62, R0.reuse, -R45.reuse ;  /* 0x000000003e877223 */ /* 0x180fe2000001082d */
[----:B------:R-:W-:Y:S02]  /*7270*/  F2FP.BF16.F32.PACK_AB R149, R26, R149 ;  /* 0x000000951a95723e */ /* 0x000fe400000010ff */
[----:B------:R-:W-:Y:S01]  /*7280*/  SEL R46, R42, 0x9, !P2 ;  /* 0x000000092a2e7807 */ /* 0x000fe20005000000 */
[----:B------:R-:W-:Y:S01]  /*7290*/  FFMA.FTZ R42, R59, R0, -R45 ;  /* 0x000000003b2a7223 */ /* 0x000fe2000001082d */
[----:B------:R-:W-:Y:S01]  /*72a0*/  MUFU.EX2 R35, R35 ;  /* 0x0000002300237308 */ /* 0x000fe20000000800 */
[C---:B------:R-:W-:Y:S01]  /*72b0*/  ISETP.GT.AND P2, PT, R9.reuse, R23, PT ;  /* 0x000000170900720c */ /* 0x040fe20003f44270 */
        /* <DEDUP_REMOVED lines=8> */
[-CC-:B------:R-:W-:Y:S01]  /*7340*/  FFMA.FTZ R129, R66, R0.reuse, -R45.reuse ;  /* 0x0000000042817223 */ /* 0x180fe2000001082d */
[----:B------:R-:W-:Y:S01]  /*7350*/  FFMA.FTZ R131, R70, R0, -R45 ;  /* 0x0000000046837223 */ /* 0x000fe2000001082d */
[----:B------:R-:W-:Y:S05]  /*7360*/  HGMMA.64x64x16.F32.BF16 R88, R124, gdesc[UR12].tnspB, R88, gsb0 ;  /* 0x40e0000c7c587df0 */ /* 0x000fea0008001858 */
        /* <DEDUP_REMOVED lines=12> */
[----:B------:R-:W-:Y:S01]  /*7430*/  WARPGROUP.ARRIVE ;  /* 0x00000000000079c5 */ /* 0x000fe20000000000 */
[----:B------:R-:W-:-:S03]  /*7440*/  FFMA.FTZ R125, R74, R0, -R45 ;  /* 0x000000004a7d7223 */ /* 0x000fc6000001082d */
[----:B------:R-:W0:Y:S02]  /*7450*/  MUFU.EX2 R29, R29 ;  /* 0x0000001d001d7308 */ /* 0x000e240000000800 */
[----:B------:R-:W-:Y:S06]  /*7460*/  HGMMA.64x64x16.F32.BF16 R88, R120, gdesc[UR8].tnspB, R88, gsb0 ;  /* 0x40e0000878587df0 */ /* 0x000fec0008001858 */
[----:B------:R-:W-:Y:S08]  /*7470*/  MUFU.EX2 R32, R32 ;  /* 0x0000002000207308 */ /* 0x000ff00000000800 */
[----:B------:R-:W-:Y:S01]  /*7480*/  MUFU.EX2 R125, R125 ;  /* 0x0000007d007d7308 */ /* 0x000fe20000000800 */
[----:B0-----:R-:W-:-:S07]  /*7490*/  F2FP.BF16.F32.PACK_AB R130, R29, R25 ;  /* 0x000000191d82723e */ /* 0x001fce00000010ff */
[----:B------:R-:W0:Y:S08]  /*74a0*/  MUFU.EX2 R33, R33 ;  /* 0x0000002100217308 */ /* 0x000e300000000800 */
        /* <DEDUP_REMOVED lines=9> */
[----:B------:R-:W-:Y:S01]  /*7540*/  MUFU.EX2 R41, R41 ;  /* 0x0000002900297308 */ /* 0x000fe20000000800 */
        /* <DEDUP_REMOVED lines=10> */
[----:B-1----:R-:W-:Y:S01]  /*75f0*/  FFMA.FTZ R43, R6, R4, R148 ;  /* 0x00000004062b7223 */ /* 0x002fe20000010094 */
[----:B------:R-:W-:Y:S01]  /*7600*/  FADD.FTZ R4, R26, R3 ;  /* 0x000000031a047221 */ /* 0x000fe20000010000 */
[----:B------:R1:W-:Y:S01]  /*7610*/  @!P1 SYNCS.ARRIVE.TRANS64.RED.A1T0 RZ, [R47+URZ], RZ ;  /* 0x000000ff2fff99a7 */ /* 0x0003e2000810043f */
[C---:B------:R-:W-:Y:S01]  /*7620*/  F2FP.BF16.F32.PACK_AB R148, R10.reuse, R148 ;  /* 0x000000940a94723e */ /* 0x040fe200000010ff */
[----:B------:R-:W-:Y:S01]  /*7630*/  FADD.FTZ R43, R10, R43 ;  /* 0x0000002b0a2b7221 */ /* 0x000fe20000010000 */
[----:B------:R-:W-:Y:S01]  /*7640*/  FADD.FTZ R4, R151, R4 ;  /* 0x0000000497047221 */ /* 0x000fe20000010000 */
[----:B------:R-:W-:Y:S01]  /*7650*/  FFMA.FTZ R3, R63, R0, -R45 ;  /* 0x000000003f037223 */ /* 0x000fe2000001082d */
[----:B------:R-:W-:Y:S01]  /*7660*/  MUFU.EX2 R44, R84 ;  /* 0x00000054002c7308 */ /* 0x000fe20000000800 */
[----:B0-----:R-:W-:Y:S01]  /*7670*/  FADD.FTZ R46, R150, R43 ;  /* 0x0000002b962e7221 */ /* 0x001fe20000010000 */
[----:B------:R-:W-:Y:S01]  /*7680*/  FADD.FTZ R4, R27, R4 ;  /* 0x000000041b047221 */ /* 0x000fe20000010000 */
[C---:B------:R-:W-:Y:S01]  /*7690*/  F2FP.BF16.F32.PACK_AB R150, R11.reuse, R150 ;  /* 0x000000960b96723e */ /* 0x040fe200000010ff */
[----:B------:R-:W-:Y:S01]  /*76a0*/  FMUL.FTZ R100, R100, R6 ;  /* 0x0000000664647220 */ /* 0x000fe20000410000 */
[----:B------:R-:W-:Y:S01]  /*76b0*/  FADD.FTZ R43, R11, R46 ;  /* 0x0000002e0b2b7221 */ /* 0x000fe20000010000 */
[----:B-1----:R-:W-:Y:S01]  /*76c0*/  FADD.FTZ R47, R145, R4 ;  /* 0x00000004912f7221 */ /* 0x002fe20000010000 */
[-C--:B------:R-:W-:Y:S01]  /*76d0*/  FFMA.FTZ R4, R67, R0.reuse, -R45 ;  /* 0x0000000043047223 */ /* 0x080fe2000001082d */
[----:B------:R-:W-:Y:S01]  /*76e0*/  MUFU.EX2 R3, R3 ;  /* 0x0000000300037308 */ /* 0x000fe20000000800 */
[----:B------:R-:W-:Y:S01]  /*76f0*/  FADD.FTZ R43, R144, R43 ;  /* 0x0000002b902b7221 */ /* 0x000fe20000010000 */
[----:B------:R-:W-:Y:S01]  /*7700*/  FADD.FTZ R48, R30, R47 ;  /* 0x0000002f1e307221 */ /* 0x000fe20000010000 */
[-CC-:B------:R-:W-:Y:S01]  /*7710*/  FFMA.FTZ R46, R71, R0.reuse, -R45.reuse ;  /* 0x00000000472e7223 */ /* 0x180fe2000001082d */
[----:B------:R-:W-:Y:S01]  /*7720*/  FFMA.FTZ R45, R87, R0, -R45 ;  /* 0x00000000572d7223 */ /* 0x000fe2000001082d */
[----:B------:R-:W-:Y:S01]  /*7730*/  FADD.FTZ R43, R28, R43 ;  /* 0x0000002b1c2b7221 */ /* 0x000fe20000010000 */
[----:B------:R-:W-:Y:S01]  /*7740*/  FADD.FTZ R48, R147, R48 ;  /* 0x0000003093307221 */ /* 0x000fe20000010000 */
[----:B------:R-:W-:Y:S01]  /*7750*/  FMUL.FTZ R101, R101, R6 ;  /* 0x0000000665657220 */ /* 0x000fe20000410000 */
[----:B------:R-:W-:Y:S01]  /*7760*/  MUFU.EX2 R4, R4 ;  /* 0x0000000400047308 */ /* 0x000fe20000000800 */
[----:B------:R-:W-:Y:S01]  /*7770*/  FADD.FTZ R50, R146, R43 ;  /* 0x0000002b92327221 */ /* 0x000fe20000010000 */
[----:B------:R-:W-:Y:S01]  /*7780*/  FADD.FTZ R48, R31, R48 ;  /* 0x000000301f307221 */ /* 0x000fe20000010000 */
[C---:B------:R-:W-:Y:S01]  /*7790*/  F2FP.BF16.F32.PACK_AB R146, R13.reuse, R146 ;  /* 0x000000920d92723e */ /* 0x040fe200000010ff */
[-C--:B------:R-:W-:Y:S01]  /*77a0*/  FMUL.FTZ R104, R104, R6.reuse ;  /* 0x0000000668687220 */ /* 0x080fe20000410000 */
[----:B------:R-:W-:Y:S01]  /*77b0*/  FADD.FTZ R43, R13, R50 ;  /* 0x000000320d2b7221 */ /* 0x000fe20000010000 */
[----:B------:R-:W-:Y:S01]  /*77c0*/  FADD.FTZ R47, R141, R48 ;  /* 0x000000308d2f7221 */ /* 0x000fe20000010000 */
[----:B------:R-:W-:Y:S01]  /*77d0*/  FMUL.FTZ R105, R105, R6 ;  /* 0x0000000669697220 */ /* 0x000fe20000410000 */
[----:B------:R-:W-:Y:S01]  /*77e0*/  MUFU.EX2 R46, R46 ;  /* 0x0000002e002e7308 */ /* 0x000fe20000000800 */
[----:B------:R-:W-:Y:S01]  /*77f0*/  FADD.FTZ R43, R140, R43 ;  /* 0x0000002b8c2b7221 */ /* 0x000fe20000010000 */
[----:B------:R-:W-:Y:S01]  /*7800*/  FADD.FTZ R48, R34, R47 ;  /* 0x0000002f22307221 */ /* 0x000fe20000010000 */
[----:B------:R-:W-:Y:S01]  /*7810*/  F2FP.BF16.F32.PACK_AB R140, R14, R140 ;  /* 0x0000008c0e8c723e */ /* 0x000fe200000010ff */
        /* <DEDUP_REMOVED lines=10> */
[-C--:B------:R-:W-:Y:S01]  /*78c0*/  FMUL.FTZ R116, R116, R6.reuse ;  /* 0x0000000674747220 */ /* 0x080fe20000410000 */
[----:B------:R-:W-:Y:S01]  /*78d0*/  FMUL.FTZ R117, R117, R6 ;  /* 0x0000000675757220 */ /* 0x000fe20000410000 */
[----:B------:R-:W0:Y:S01]  /*78e0*/  MUFU.EX2 R5, R85 ;  /* 0x0000005500057308 */ /* 0x000e220000000800 */
[----:B------:R-:W-:Y:S01]  /*78f0*/  FADD.FTZ R50, R136, R43 ;  /* 0x0000002b88327221 */ /* 0x000fe20000010000 */
[----:B------:R-:W-:Y:S01]  /*7900*/  FADD.FTZ R43, R137, R48 ;  /* 0x00000030892b7221 */ /* 0x000fe20000010000 */
[----:B------:R-:W-:Y:S01]  /*7910*/  F2FP.BF16.F32.PACK_AB R144, R28, R144 ;  /* 0x000000901c90723e */ /* 0x000fe200000010ff */
[----:B------:R-:W-:Y:S01]  /*7920*/  FMUL.FTZ R90, R90, R7 ;  /* 0x000000075a5a7220 */ /* 0x000fe20000410000 */
[----:B------:R-:W-:Y:S01]  /*7930*/  FADD.FTZ R11, R17, R50 ;  /* 0x00000032110b7221 */ /* 0x000fe20000010000 */
[----:B------:R-:W-:Y:S01]  /*7940*/  FADD.FTZ R10, R38, R43 ;  /* 0x0000002b260a7221 */ /* 0x000fe20000010000 */
[----:B------:R-:W-:Y:S01]  /*7950*/  F2FP.BF16.F32.PACK_AB R151, R27, R151 ;  /* 0x000000971b97723e */ /* 0x000fe200000010ff */
[----:B------:R-:W-:Y:S01]  /*7960*/  MUFU.EX2 R45, R45 ;  /* 0x0000002d002d7308 */ /* 0x000fe20000000800 */
[----:B------:R-:W-:Y:S01]  /*7970*/  FADD.FTZ R11, R138, R11 ;  /* 0x0000000b8a0b7221 */ /* 0x000fe20000010000 */
[----:B------:R-:W-:Y:S01]  /*7980*/  FADD.FTZ R26, R139, R10 ;  /* 0x0000000a8b1a7221 */ /* 0x000fe20000010000 */
[C---:B------:R-:W-:Y:S01]  /*7990*/  F2FP.BF16.F32.PACK_AB R138, R18.reuse, R138 ;  /* 0x0000008a128a723e */ /* 0x040fe200000010ff */
[----:B------:R-:W-:Y:S01]  /*79a0*/  FMUL.FTZ R91, R91, R7 ;  /* 0x000000075b5b7220 */ /* 0x000fe20000410000 */
[----:B------:R-:W-:Y:S01]  /*79b0*/  FADD.FTZ R11, R18, R11 ;  /* 0x0000000b120b7221 */ /* 0x000fe20000010000 */
[----:B------:R-:W-:Y:S01]  /*79c0*/  FADD.FTZ R26, R39, R26 ;  /* 0x0000001a271a7221 */ /* 0x000fe20000010000 */
[----:B------:R-:W-:Y:S01]  /*79d0*/  F2FP.BF16.F32.PACK_AB R145, R30, R145 ;  /* 0x000000911e91723e */ /* 0x000fe200000010ff */
[----:B------:R-:W1:Y:S01]  /*79e0*/  MUFU.EX2 R10, R75 ;  /* 0x0000004b000a7308 */ /* 0x000e620000000800 */
[----:B------:R-:W-:Y:S01]  /*79f0*/  FADD.FTZ R11, R132, R11 ;  /* 0x0000000b840b7221 */ /* 0x000fe20000010000 */
[----:B------:R-:W-:Y:S01]  /*7a00*/  FADD.FTZ R13, R133, R26 ;  /* 0x0000001a850d7221 */ /* 0x000fe20000010000 */
[----:B0-----:R-:W-:Y:S01]  /*7a10*/  F2FP.BF16.F32.PACK_AB R122, R5, R44 ;  /* 0x0000002c057a723e */ /* 0x001fe200000010ff */
[----:B------:R-:W-:Y:S01]  /*7a20*/  FMUL.FTZ R94, R94, R7 ;  /* 0x000000075e5e7220 */ /* 0x000fe20000410000 */
[----:B------:R-:W-:Y:S01]  /*7a30*/  FADD.FTZ R11, R20, R11 ;  /* 0x0000000b140b7221 */ /* 0x000fe20000010000 */
[----:B------:R-:W-:Y:S01]  /*7a40*/  FADD.FTZ R26, R42, R13 ;  /* 0x0000000d2a1a7221 */ /* 0x000fe20000010000 */
[----:B------:R-:W-:Y:S01]  /*7a50*/  F2FP.BF16.F32.PACK_AB R147, R31, R147 ;  /* 0x000000931f93723e */ /* 0x000fe200000010ff */
        /* <DEDUP_REMOVED lines=30> */
[----:B-1----:R-:W-:Y:S01]  /*7c40*/  FADD.FTZ R11, R10, R11 ;  /* 0x0000000b0a0b7221 */ /* 0x002fe20000010000 */
        /* <DEDUP_REMOVED lines=21> */
[----:B------:R-:W-:-:S02]  /*7da0*/  IMAD.MOV.U32 R6, RZ, RZ, R8 ;  /* 0x000000ffff067224 */ /* 0x000fc400078e0008 */
[----:B------:R-:W-:Y:S01]  /*7db0*/  FADD.FTZ R4, R5, R4 ;  /* 0x0000000405047221 */ /* 0x000fe20000010000 */
[----:B------:R-:W-:Y:S01]  /*7dc0*/  F2FP.BF16.F32.PACK_AB R120, R41, R40 ;  /* 0x000000282978723e */ /* 0x000fe200000010ff */
[----:B------:R-:W-:Y:S01]  /*7dd0*/  FADD.FTZ R3, R45, R11 ;  /* 0x0000000b2d037221 */ /* 0x000fe20000010000 */
[----:B------:R-:W-:Y:S01]  /*7de0*/  F2FP.BF16.F32.PACK_AB R121, R83, R82 ;  /* 0x000000525379723e */ /* 0x000fe200000010ff */
[----:B------:R-:W-:Y:S01]  /*7df0*/  IMAD.MOV.U32 R5, RZ, RZ, R2 ;  /* 0x000000ffff057224 */ /* 0x000fe200078e0002 */
[----:B------:R-:W-:Y:S01]  /*7e00*/  F2FP.BF16.F32.PACK_AB R123, R45, R86 ;  /* 0x000000562d7b723e */ /* 0x000fe200000010ff */
[----:B------:R-:W-:Y:S06]  /*7e10*/  @P2 BRA `(.L_x_2053) ;  /* 0xffffffe000d42947 */ /* 0x000fec000383ffff */
.L_x_2044:
[----:B------:R-:W-:Y:S06]  /*7e20*/  BAR.ARV 0x8, 0x200 ;  /* 0x0208000000007b1d */ /* 0x000fec0000002000 */
[----:B------:R-:W-:Y:S05]  /*7e30*/  @!P0 BRA `(.L_x_2054) ;  /* 0x0000000000048947 */ /* 0x000fea0003800000 */
[----:B------:R-:W-:Y:S01]  /*7e40*/  BPT.TRAP 0x1 ;  /* 0x000000040000795c */ /* 0x000fe20000300000 */
.L_x_2054:
[----:B------:R-:W-:Y:S01]  /*7e50*/  ULEA UR5, UR37, UR38, 0x3 ;  /* 0x0000002625057291 */ /* 0x000fe2000f8e183f */
[----:B------:R-:W-:-:S05]  /*7e60*/  IMAD.U32 R5, RZ, RZ, UR36 ;  /* 0x00000024ff057e24 */ /* 0x000fca000f8e00ff */
[----:B------:R-:W-:-:S04]  /*7e70*/  SHF.L.U32 R5, R5, 0x1f, RZ ;  /* 0x0000001f05057819 */ /* 0x000fc800000006ff */
[----:B------:R0:W1:Y:S01]  /*7e80*/  SYNCS.PHASECHK.TRANS64.TRYWAIT P2, [UR5+0x16850], R5 ;  /* 0x01685005ff0075a7 */ /* 0x0000620008040145 */
[----:B------:R-:W-:Y:S05]  /*7e90*/  @!P0 BRA `(.L_x_2055) ;  /* 0x0000000000048947 */ /* 0x000fea0003800000 */
[----:B------:R-:W-:Y:S01]  /*7ea0*/  BPT.TRAP 0x1 ;  /* 0x000000040000795c */ /* 0x000fe20000300000 */
.L_x_2055:
[----:B-1----:R-:W-:Y:S05]  /*7eb0*/  @P2 BRA `(.L_x_2056) ;  /* 0x0000000000082947 */ /* 0x002fea0003800000 */
[----:B------:R-:W1:Y:S02]  /*7ec0*/  SYNCS.PHASECHK.TRANS64.TRYWAIT P0, [UR5+0x16850], R5 ;  /* 0x01685005ff0075a7 */ /* 0x000e640008000145 */
[----:B-1----:R-:W-:Y:S05]  /*7ed0*/  @!P0 BRA `(.L_x_2057) ;  /* 0x0000008c00d08947 */ /* 0x002fea0003800000 */
.L_x_2056:
[----:B------:R-:W-:Y:S01]  /*7ee0*/  UIADD3 UR38, UR38, 0x400, URZ ;  /* 0x0000040026267890 */ /* 0x000fe2000fffe03f */
[----:B------:R-:W2:Y:S01]  /*7ef0*/  LDL.LU R12, [R1+0x24] ;  /* 0x00002400010c7983 */ /* 0x000ea20000300800 */
[----:B------:R-:W-:Y:S01]  /*7f00*/  WARPGROUP.ARRIVE ;  /* 0x00000000000079c5 */ /* 0x000fe20000000000 */
[----:B------:R-:W-:Y:S01]  /*7f10*/  UMOV UR7, 0x40000040 ;  /* 0x4000004000077882 */ /* 0x000fe20000000000 */
[----:B------:R-:W-:Y:S01]  /*7f20*/  USHF.R.U32.HI UR38, URZ, 0x4, UR38 ;  /* 0x000000043f267899 */ /* 0x000fe20008011626 */
[----:B01----:R-:W0:Y:S01]  /*7f30*/  SHFL.BFLY PT, R5, R4, 0x2, 0x1f ;  /* 0x0c401f0004057f89 */ /* 0x003e2200000e0000 */
[----:B------:R-:W-:Y:S02]  /*7f40*/  IMAD.MOV.U32 R29, RZ, RZ, -0x800000 ;  /* 0xff800000ff1d7424 */ /* 0x000fe400078e00ff */
[----:B------:R-:W-:Y:S01]  /*7f50*/  ULOP3.LUT UR4, UR38, 0x3fff, URZ, 0xc0, !UPT ;  /* 0x00003fff26047892 */ /* 0x000fe2000f8ec03f */
[----:B------:R-:W1:Y:S01]  /*7f60*/  SHFL.BFLY PT, R6, R3, 0x2, 0x1f ;  /* 0x0c401f0003067f89 */ /* 0x000e6200000e0000 */
[----:B------:R-:W-:-:S02]  /*7f70*/  IMAD.MOV.U32 R28, RZ, RZ, -0x800000 ;  /* 0xff800000ff1c7424 */ /* 0x000fc400078e00ff */
[----:B------:R-:W-:Y:S02]  /*7f80*/  ULEA UR4, UR37, UR4, 0xa ;  /* 0x0000000425047291 */ /* 0x000fe4000f8e503f */
[----:B------:R-:W-:-:S04]  /*7f90*/  UIADD3 UR37, UR37, 0x1, URZ ;  /* 0x0000000125257890 */ /* 0x000fc8000fffe03f */
[----:B------:R-:W-:Y:S01]  /*7fa0*/  UISETP.NE.AND UP0, UPT, UR37, 0x2, UPT ;  /* 0x000000022500788c */ /* 0x000fe2000bf05270 */
[----:B------:R-:W-:Y:S02]  /*7fb0*/  UMOV UR6, UR4 ;  /* 0x0000000400067c82 */ /* 0x000fe40008000000 */
[----:B------:R-:W-:Y:S01]  /*7fc0*/  HGMMA.64x64x16.F32.BF16 R88, R148, gdesc[UR4].tnspB, R88, gsb0 ;  /* 0x40e0000494587df0 */ /* 0x000fe20008001858 */
[----:B------:R-:W-:Y:S01]  /*7fd0*/  UIADD3 UR6, UR4, 0x80, URZ ;  /* 0x0000008004067890 */ /* 0x000fe2000fffe03f */
[----:B------:R-:W-:Y:S01]  /*7fe0*/  UMOV UR7, 0x40000040 ;  /* 0x4000004000077882 */ /* 0x000fe20000000000 */
[----:B------:R-:W-:Y:S01]  /*7ff0*/  USEL UR37, UR37, URZ, UP0 ;  /* 0x0000003f25257287 */ /* 0x000fe20008000000 */
[----:B0-----:R-:W-:Y:S01]  /*8000*/  FADD.FTZ R5, R5, R4 ;  /* 0x0000000405057221 */ /* 0x001fe20000010000 */
[----:B-1----:R-:W-:-:S04]  /*8010*/  FADD.FTZ R7, R6, R3 ;  /* 0x0000000306077221 */ /* 0x002fc80000010000 */
[----:B------:R-:W0:Y:S04]  /*8020*/  SHFL.BFLY PT, R6, R5, 0x1, 0x1f ;  /* 0x0c201f0005067f89 */ /* 0x000e2800000e0000 */
[----:B------:R-:W1:Y:S01]  /*8030*/  SHFL.BFLY PT, R10, R7, 0x1, 0x1f ;  /* 0x0c201f00070a7f89 */ /* 0x000e6200000e0000 */
[----:B0-----:R-:W-:Y:S01]  /*8040*/  FADD.FTZ R11, R5, R6 ;  /* 0x00000006050b7221 */ /* 0x001fe20000010000 */
[----:B------:R-:W-:Y:S01]  /*8050*/  CS2R R4, SRZ ;  /* 0x0000000000047805 */ /* 0x000fe2000001ff00 */
[----:B-1----:R-:W-:-:S03]  /*8060*/  FADD.FTZ R10, R7, R10 ;  /* 0x0000000a070a7221 */ /* 0x002fc60000010000 */
[----:B------:R-:W-:Y:S01]  /*8070*/  FSETP.NE.FTZ.AND P0, PT, R11, RZ, PT ;  /* 0x000000ff0b00720b */ /* 0x000fe20003f15000 */
[----:B------:R-:W-:Y:S01]  /*8080*/  IMAD.U32 R7, RZ, RZ, UR5 ;  /* 0x00000005ff077e24 */ /* 0x000fe2000f8e00ff */
[----:B------:R-:W-:-:S03]  /*8090*/  FSETP.NE.FTZ.AND P2, PT, R10, RZ, PT ;  /* 0x000000ff0a00720b */ /* 0x000fc60003f55000 */
[----:B------:R-:W-:-:S05]  /*80a0*/  @!P1 VIADD R7, R7, 0x16860 ;  /* 0x0001686007079836 */ /* 0x000fca0000000000 */
[----:B------:R-:W-:-:S03]  /*80b0*/  @!P1 PRMT R7, RZ, 0x654, R7 ;  /* 0x00000654ff079816 */ /* 0x000fc60000000007 */
[----:B------:R-:W0:Y:S01]  /*80c0*/  @P0 MUFU.LG2 R6, R11 ;  /* 0x0000000b00060308 */ /* 0x000e220000000c00 */
[C---:B------:R-:W-:Y:S01]  /*80d0*/  @P0 FMUL.FTZ R3, R0.reuse, 0.69314718246459960938 ;  /* 0x3f31721800030820 */ /* 0x040fe20000410000 */
[----:B------:R-:W-:-:S06]  /*80e0*/  @P2 FMUL.FTZ R0, R0, 0.69314718246459960938 ;  /* 0x3f31721800002820 */ /* 0x000fcc0000410000 */
[----:B------:R-:W1:Y:S08]  /*80f0*/  @P2 MUFU.LG2 R9, R10 ;  /* 0x0000000a00092308 */ /* 0x000e700000000c00 */
[----:B------:R-:W3:Y:S01]  /*8100*/  @P0 MUFU.RCP R4, R11 ;  /* 0x0000000b00040308 */ /* 0x000ee20000001000 */
        /* <DEDUP_REMOVED lines=21> */
[----:B--2---:R-:W-:-:S05]  /*8260*/  VIADD R12, R12, 0x1 ;  /* 0x000000010c0c7836 */ /* 0x004fca0000000000 */
[----:B------:R1:W-:Y:S01]  /*8270*/  STL [R1+0x24], R12 ;  /* 0x0000240c01007387 */ /* 0x0003e20000100800 */
        /* <DEDUP_REMOVED lines=55> */
.L_x_2027:
[----:B------:R-:W0:Y:S01]  /*85f0*/  S2R R5, SR_CgaCtaId ;  /* 0x0000000000057919 */ /* 0x000e220000008800 */
[----:B------:R-:W-:Y:S01]  /*8600*/  MOV R0, 0x400 ;  /* 0x0000040000007802 */ /* 0x000fe20000000f00 */
[----:B------:R-:W-:Y:S01]  /*8610*/  BSSY B0, `(.L_x_2058) ;  /* 0x000022c000007945 */ /* 0x000fe20003800000 */
[----:B------:R-:W-:Y:S02]  /*8620*/  BAR.SYNC.DEFER_BLOCKING 0x5, 0x200 ;  /* 0x0148000000007b1d */ /* 0x000fe40000010000 */
[----:B0-----:R-:W-:-:S05]  /*8630*/  LEA R0, R5, R0, 0x18 ;  /* 0x0000000005007211 */ /* 0x001fca00078ec0ff */
[----:B------:R0:W1:Y:S01]  /*8640*/  LDS.128 R4, [R0+0x168d0] ;  /* 0x0168d00000047984 */ /* 0x0000620000000c00 */
[----:B------:R-:W-:Y:S06]  /*8650*/  BAR.ARV 0x4, 0x200 ;  /* 0x0108000000007b1d */ /* 0x000fec0000002000 */
[----:B------:R-:W-:Y:S05]  /*8660*/  @P0 BRA `(.L_x_2059) ;  /* 0x0000001800240947 */ /* 0x000fea0003800000 */
[----:B------:R-:W2:Y:S01]  /*8670*/  LDL R8, [R1+0x48] ;  /* 0x0000480001087983 */ /* 0x000ea20000100800 */
[----:B------:R-:W3:Y:S01]  /*8680*/  LDC.64 R32, c[0x0][0xc00] ;  /* 0x00030000ff207b82 */ /* 0x000ee20000000a00 */
[----:B------:R-:W4:Y:S01]  /*8690*/  S2R R9, SR_SWINHI ;  /* 0x0000000000097919 */ /* 0x000f220000002f00 */
[----:B------:R-:W-:Y:S02]  /*86a0*/  F2FP.BF16.F32.PACK_AB R24, R3, R2 ;  /* 0x000000020318723e */ /* 0x000fe400000010ff */
[----:B------:R-:W-:Y:S01]  /*86b0*/  F2FP.BF16.F32.PACK_AB R25, R91, R90 ;  /* 0x0000005a5b19723e */ /* 0x000fe200000010ff */
[----:B------:R-:W3:Y:S01]  /*86c0*/  LDL.LU R37, [R1] ;  /* 0x0000000001257983 */ /* 0x000ee20000300800 */
[----:B------:R-:W-:Y:S02]  /*86d0*/  F2FP.BF16.F32.PACK_AB R26, R93, R92 ;  /* 0x0000005c5d1a723e */ /* 0x000fe400000010ff */
[----:B------:R-:W-:Y:S01]  /*86e0*/  F2FP.BF16.F32.PACK_AB R27, R95, R94 ;  /* 0x0000005e5f1b723e */ /* 0x000fe200000010ff */
[----:B------:R-:W-:Y:S01]  /*86f0*/  IMAD.SHL.U32 R35, R153, 0x4, RZ ;  /* 0x0000000499237824 */ /* 0x000fe200078e00ff */
[----:B------:R-:W3:Y:S01]  /*8700*/  LDL R39, [R1+0x1c] ;  /* 0x00001c0001277983 */ /* 0x000ee20000100800 */
[----:B------:R-:W-:Y:S01]  /*8710*/  ULDC.64 UR4, c[0x0][0xc08] ;  /* 0x0003020000047ab9 */ /* 0x000fe20000000a00 */
[----:B------:R-:W-:-:S02]  /*8720*/  MOV R20, R0 ;  /* 0x0000000000147202 */ /* 0x000fc40000000f00 */
[----:B----4-:R-:W-:Y:S01]  /*8730*/  MOV R21, R9 ;  /* 0x0000000900157202 */ /* 0x010fe20000000f00 */
[----:B------:R-:W-:Y:S02]  /*8740*/  BAR.SYNC.DEFER_BLOCKING 0x1, 0x180 ;  /* 0x0046000000007b1d */ /* 0x000fe40000010000 */
[----:B--2---:R-:W-:-:S03]  /*8750*/  IMAD.WIDE R8, R8, 0x2, R20 ;  /* 0x0000000208087825 */ /* 0x004fc600078e0214 */
[----:B------:R-:W-:-:S04]  /*8760*/  LOP3.LUT R11, R8, 0x380, RZ, 0xc0, !PT ;  /* 0x00000380080b7812 */ /* 0x000fc800078ec0ff */
[----:B------:R-:W-:Y:S02]  /*8770*/  SHF.R.U64 R11, R11, 0x3, RZ ;  /* 0x000000030b0b7819 */ /* 0x000fe400000012ff */
[C---:B------:R-:W-:Y:S02]  /*8780*/  IADD3 R10, P0, R8.reuse, 0x60, RZ ;  /* 0x00000060080a7810 */ /* 0x040fe40007f1e0ff */
[C---:B------:R-:W-:Y:S02]  /*8790*/  IADD3 R23, P1, R8.reuse, 0x40, RZ ;  /* 0x0000004008177810 */ /* 0x040fe40007f3e0ff */
[----:B------:R-:W-:Y:S02]  /*87a0*/  IADD3 R17, P2, R8, 0x20, RZ ;  /* 0x0000002008117810 */ /* 0x000fe40007f5e0ff */
[----:B------:R-:W-:Y:S01]  /*87b0*/  LOP3.LUT R8, R11, R8, RZ, 0x3c, !PT ;  /* 0x000000080b087212 */ /* 0x000fe200078e3cff */
[--C-:B------:R-:W-:Y:S02]  /*87c0*/  IMAD.X R11, RZ, RZ, R9.reuse, P0 ;  /* 0x000000ffff0b7224 */ /* 0x100fe400000e0609 */
[--C-:B------:R-:W-:Y:S01]  /*87d0*/  IMAD.X R13, RZ, RZ, R9.reuse, P1 ;  /* 0x000000ffff0d7224 */ /* 0x100fe200008e0609 */
[----:B------:R-:W-:Y:S01]  /*87e0*/  MOV R18, R8 ;  /* 0x0000000800127202 */ /* 0x000fe20000000f00 */
[----:B------:R-:W-:Y:S01]  /*87f0*/  IMAD.X R15, RZ, RZ, R9, P2 ;  /* 0x000000ffff0f7224 */ /* 0x000fe200010e0609 */
[----:B------:R-:W-:-:S02]  /*8800*/  LOP3.LUT R9, R10, 0x380, RZ, 0xc0, !PT ;  /* 0x000003800a097812 */ /* 0x000fc400078ec0ff */
[----:B------:R-:W-:Y:S02]  /*8810*/  LOP3.LUT R8, R23, 0x380, RZ, 0xc0, !PT ;  /* 0x0000038017087812 */ /* 0x000fe400078ec0ff */
[----:B-1----:R-:W-:Y:S02]  /*8820*/  LOP3.LUT R4, R17, 0x380, RZ, 0xc0, !PT ;  /* 0x0000038011047812 */ /* 0x002fe400078ec0ff */
[----:B------:R-:W-:Y:S02]  /*8830*/  SHF.R.U64 R9, R9, 0x3, RZ ;  /* 0x0000000309097819 */ /* 0x000fe400000012ff */
[----:B------:R-:W-:Y:S02]  /*8840*/  SHF.R.U64 R8, R8, 0x3, RZ ;  /* 0x0000000308087819 */ /* 0x000fe400000012ff */
[----:B------:R-:W-:Y:S02]  /*8850*/  SHF.R.U64 R4, R4, 0x3, RZ ;  /* 0x0000000304047819 */ /* 0x000fe400000012ff */
[----:B------:R-:W-:-:S02]  /*8860*/  LOP3.LUT R10, R9, R10, RZ, 0x3c, !PT ;  /* 0x0000000a090a7212 */ /* 0x000fc400078e3cff */
[----:B------:R-:W-:Y:S02]  /*8870*/  LOP3.LUT R12, R8, R23, RZ, 0x3c, !PT ;  /* 0x00000017080c7212 */ /* 0x000fe400078e3cff */
[----:B------:R-:W-:Y:S02]  /*8880*/  LOP3.LUT R14, R4, R17, RZ, 0x3c, !PT ;  /* 0x00000011040e7212 */ /* 0x000fe400078e3cff */
[----:B------:R-:W-:Y:S01]  /*8890*/  MOV R17, R10 ;  /* 0x0000000a00117202 */ /* 0x000fe20000000f00 */
[----:B------:R1:W-:Y:S01]  /*88a0*/  STSM.16.M88.4 [R18], R24 ;  /* 0x0000001812007844 */ /* 0x0003e20000000200 */
[----:B------:R-:W-:Y:S02]  /*88b0*/  MOV R23, R12 ;  /* 0x0000000c00177202 */ /* 0x000fe40000000f00 */
        /* <DEDUP_REMOVED lines=8> */
[----:B------:R-:W-:Y:S02]  /*8940*/  F2FP.BF16.F32.PACK_AB R15, R111, R110 ;  /* 0x0000006e6f0f723e */ /* 0x000fe400000010ff */
[----:B-1----:R-:W-:Y:S02]  /*8950*/  F2FP.BF16.F32.PACK_AB R24, R113, R112 ;  /* 0x000000707118723e */ /* 0x002fe400000010ff */
[----:B------:R-:W-:Y:S02]  /*8960*/  F2FP.BF16.F32.PACK_AB R25, R115, R114 ;  /* 0x000000727319723e */ /* 0x000fe400000010ff */
[----:B------:R-:W-:Y:S02]  /*8970*/  F2FP.BF16.F32.PACK_AB R26, R117, R116 ;  /* 0x00000074751a723e */ /* 0x000fe400000010ff */
[----:B------:R-:W-:Y:S01]  /*8980*/  F2FP.BF16.F32.PACK_AB R27, R119, R118 ;  /* 0x00000076771b723e */ /* 0x000fe200000010ff */
[----:B------:R1:W-:Y:S04]  /*8990*/  STSM.16.M88.4 [R4], R8 ;  /* 0x0000000804007844 */ /* 0x0003e80000000200 */
[----:B------:R-:W-:Y:S04]  /*89a0*/  STSM.16.M88.4 [R23], R12 ;  /* 0x0000000c17007844 */ /* 0x000fe80000000200 */
[----:B------:R2:W-:Y:S01]  /*89b0*/  STSM.16.M88.4 [R17], R24 ;  /* 0x0000001811007844 */ /* 0x0005e20000000200 */
[----:B------:R-:W-:Y:S01]  /*89c0*/  BAR.SYNC.DEFER_BLOCKING 0x1, 0x180 ;  /* 0x0046000000007b1d */ /* 0x000fe20000010000 */
[----:B---3--:R-:W-:-:S04]  /*89d0*/  ISETP.NE.U32.AND P0, PT, R32, RZ, PT ;  /* 0x000000ff2000720c */ /* 0x008fc80003f05070 */
[----:B------:R-:W-:Y:S02]  /*89e0*/  ISETP.NE.AND.EX P0, PT, R33, RZ, PT, P0 ;  /* 0x000000ff2100720c */ /* 0x000fe40003f05300 */
[----:B------:R-:W-:Y:S02]  /*89f0*/  SHF.L.U64.HI R36, R153, 0x2, R37 ;  /* 0x0000000299247819 */ /* 0x000fe40000010225 */
[----:B------:R-:W-:Y:S01]  /*8a00*/  IADD3 R30, P1, R35, R32, RZ ;  /* 0x00000020231e7210 */ /* 0x000fe20007f3e0ff */
[----:B------:R-:W-:Y:S01]  /*8a10*/  IMAD.MOV.U32 R18, RZ, RZ, RZ ;  /* 0x000000ffff127224 */ /* 0x000fe200078e00ff */
[----:B-1----:R-:W1:Y:S03]  /*8a20*/  LDC R8, c[0x0][0xad4] ;  /* 0x0002b500ff087b82 */ /* 0x002e660000000800 */
[----:B------:R-:W-:-:S05]  /*8a30*/  IMAD.X R31, R36, 0x1, R33, P1 ;  /* 0x00000001241f7824 */ /* 0x000fca00008e0621 */
[----:B--2---:R-:W2:Y:S01]  /*8a40*/  LDC R17, c[0x0][0xbe8] ;  /* 0x0002fa00ff117b82 */ /* 0x004ea20000000800 */
[----:B------:R-:W3:Y:S01]  /*8a50*/  @P0 LDG.E R18, desc[UR40][R30.64] ;  /* 0x000000281e120981 */ /* 0x000ee2000c1e1900 */
[----:B------:R-:W-:-:S04]  /*8a60*/  ISETP.NE.U32.AND P1, PT, RZ, UR4, PT ;  /* 0x00000004ff007c0c */ /* 0x000fc8000bf25070 */
[----:B------:R-:W-:Y:S01]  /*8a70*/  ISETP.NE.AND.EX P1, PT, RZ, UR5, PT, P1 ;  /* 0x00000005ff007c0c */ /* 0x000fe2000bf25310 */
[----:B------:R-:W-:-:S12]  /*8a80*/  IMAD.MOV.U32 R26, RZ, RZ, 0x9b8 ;  /* 0x000009b8ff1a7424 */ /* 0x000fd800078e00ff */
[----:B------:R-:W-:-:S04]  /*8a90*/  @P1 IADD3 R34, P2, R35, UR4, RZ ;  /* 0x0000000423221c10 */ /* 0x000fc8000ff5e0ff */
[----:B------:R-:W-:Y:S02]  /*8aa0*/  @P1 IADD3.X R35, R36, UR5, RZ, P2, !PT ;  /* 0x0000000524231c10 */ /* 0x000fe400097fe4ff */
[----:B------:R-:W-:-:S04]  /*8ab0*/  ISETP.NE.AND P2, PT, R155, RZ, PT ;  /* 0x000000ff9b00720c */ /* 0x000fc80003f45270 */
[----:B-1----:R-:W-:-:S04]  /*8ac0*/  SEL R8, R155, R8, P2 ;  /* 0x000000089b087207 */ /* 0x002fc80001000000 */
[----:B------:R-:W-:Y:S02]  /*8ad0*/  ISETP.GT.AND P3, PT, R8, 0x1, PT ;  /* 0x000000010800780c */ /* 0x000fe40003f64270 */
[----:B--2---:R-:W-:Y:S01]  /*8ae0*/  ISETP.NE.AND P4, PT, R17, 0x1, PT ;  /* 0x000000011100780c */ /* 0x004fe20003f85270 */
[----:B------:R-:W-:Y:S01]  /*8af0*/  ULDC UR4, c[0x0][0xa88] ;  /* 0x0002a20000047ab9 */ /* 0x000fe20000000800 */
[----:B------:R-:W-:Y:S01]  /*8b00*/  SEL R26, R26, 0x978, P3 ;  /* 0x000009781a1a7807 */ /* 0x000fe20001800000 */
[----:B------:R-:W1:Y:S08]  /*8b10*/  LDC.64 R8, c[0x0][0xba8] ;  /* 0x0002ea00ff087b82 */ /* 0x000e700000000a00 */
[----:B------:R-:W2:Y:S01]  /*8b20*/  LDC.64 R14, c[0x0][R26+0x220] ;  /* 0x000088001a0e7b82 */ /* 0x000ea20000000a00 */
[----:B------:R-:W-:Y:S01]  /*8b30*/  IMAD.U32 R4, RZ, RZ, UR4 ;  /* 0x00000004ff047e24 */ /* 0x000fe2000f8e00ff */
[----:B------:R-:W-:-:S05]  /*8b40*/  ISETP.NE.U32.AND P2, PT, R32, RZ, PT ;  /* 0x000000ff2000720c */ /* 0x000fca0003f45070 */
[----:B------:R4:W5:Y:S01]  /*8b50*/  @P1 LDG.E R4, desc[UR40][R34.64] ;  /* 0x0000002822041981 */ /* 0x000962000c1e1900 */
[----:B------:R-:W0:Y:S01]  /*8b60*/  LDC.64 R12, c[0x0][R26+0x218] ;  /* 0x000086001a0c7b82 */ /* 0x000e220000000a00 */
[----:B------:R-:W-:-:S07]  /*8b70*/  ISETP.NE.AND.EX P2, PT, R33, RZ, PT, P2 ;  /* 0x000000ff2100720c */ /* 0x000fce0003f45320 */
[----:B------:R-:W3:Y:S01]  /*8b80*/  @P4 LDC R32, c[0x0][0xbec] ;  /* 0x0002fb00ff204b82 */ /* 0x000ee20000000800 */
[----:B------:R-:W-:-:S07]  /*8b90*/  SEL R153, R153, RZ, !P2 ;  /* 0x000000ff99997207 */ /* 0x000fce0005000000 */
[----:B----4-:R-:W4:Y:S01]  /*8ba0*/  @P4 LDC R35, c[0x0][0xbf0] ;  /* 0x0002fc00ff234b82 */ /* 0x010f220000000800 */
[----:B------:R-:W-:Y:S01]  /*8bb0*/  SEL R23, R37, RZ, !P2 ;  /* 0x000000ff25177207 */ /* 0x000fe20005000000 */
[----:B--2---:R-:W-:-:S06]  /*8bc0*/  IMAD R15, R15, R153, RZ ;  /* 0x000000990f0f7224 */ /* 0x004fcc00078e02ff */
[----:B------:R-:W2:Y:S01]  /*8bd0*/  LDC.64 R10, c[0x0][R26+0x228] ;  /* 0x00008a001a0a7b82 */ /* 0x000ea20000000a00 */
[----:B------:R-:W-:Y:S02]  /*8be0*/  IMAD R33, R14, R23, R15 ;  /* 0x000000170e217224 */ /* 0x000fe400078e020f */
[----:B0-----:R-:W-:-:S04]  /*8bf0*/  IMAD.WIDE.U32 R24, R12, R154, RZ ;  /* 0x0000009a0c187225 */ /* 0x001fc800078e00ff */
[----:B------:R-:W-:Y:S01]  /*8c00*/  IMAD.WIDE.U32 R14, R14, R153, RZ ;  /* 0x000000990e0e7225 */ /* 0x000fe200078e00ff */
[----:B------:R-:W-:Y:S01]  /*8c10*/  SEL R27, R39, RZ, P3 ;  /* 0x000000ff271b7207 */ /* 0x000fe20001800000 */
[----:B-1----:R-:W0:Y:S02]  /*8c20*/  @!P3 LDC R8, c[0x0][0xb50] ;  /* 0x0002d400ff08bb82 */ /* 0x002e240000000800 */
[----:B------:R-:W-:Y:S02]  /*8c30*/  IMAD R23, R13, R154, RZ ;  /* 0x0000009a0d177224 */ /* 0x000fe400078e02ff */
[----:B------:R-:W-:-:S04]  /*8c40*/  IMAD.IADD R37, R152, 0x1, R16 ;  /* 0x0000000198257824 */ /* 0x000fc800078e0210 */
[----:B------:R1:W0:Y:S01]  /*8c50*/  LDC.64 R12, c[0x0][R26+0x210] ;  /* 0x000084001a0c7b82 */ /* 0x0002220000000a00 */
[----:B------:R-:W-:Y:S02]  /*8c60*/  IMAD.IADD R33, R15, 0x1, R33 ;  /* 0x000000010f217824 */ /* 0x000fe400078e0221 */
[----:B------:R-:W-:Y:S02]  /*8c70*/  IMAD.MOV.U32 R15, RZ, RZ, R37 ;  /* 0x000000ffff0f7224 */ /* 0x000fe400078e0025 */
[----:B------:R-:W-:Y:S02]  /*8c80*/  IMAD.IADD R34, R25, 0x1, R23 ;  /* 0x0000000119227824 */ /* 0x000fe400078e0217 */
[-C--:B--2---:R-:W-:Y:S01]  /*8c90*/  IMAD R25, R11, R27.reuse, RZ ;  /* 0x0000001b0b197224 */ /* 0x084fe200078e02ff */
[----:B------:R-:W2:Y:S01]  /*8ca0*/  @!P3 LDC R9, c[0x0][0xb54] ;  /* 0x0002d500ff09bb82 */ /* 0x000ea20000000800 */
[----:B------:R-:W-:-:S04]  /*8cb0*/  IMAD.WIDE.U32 R10, R10, R27, RZ ;  /* 0x0000001b0a0a7225 */ /* 0x000fc800078e00ff */
[----:B------:R-:W-:Y:S01]  /*8cc0*/  IMAD.IADD R25, R11, 0x1, R25 ;  /* 0x000000010b197824 */ /* 0x000fe200078e0219 */
[--C-:B---3--:R-:W-:Y:S01]  /*8cd0*/  IADD3 R24, P2, P5, R14, R24, R18.reuse ;  /* 0x000000180e187210 */ /* 0x108fe20007d5e012 */
[----:B------:R-:W-:Y:S01]  /*8ce0*/  @P4 IMAD.HI.U32 R14, R37, R32, RZ ;  /* 0x00000020250e4227 */ /* 0x000fe200078e00ff */
[----:B------:R-:W-:-:S04]  /*8cf0*/  SHF.R.S32.HI R23, RZ, 0x1f, R18 ;  /* 0x0000001fff177819 */ /* 0x000fc80000011412 */
[----:B----4-:R-:W-:Y:S02]  /*8d00*/  @P4 SHF.R.U32.HI R15, RZ, R35, R14 ;  /* 0x00000023ff0f4219 */ /* 0x010fe4000001160e */
[----:B------:R-:W-:-:S03]  /*8d10*/  IADD3.X R14, R33, R34, R23, P2, P5 ;  /* 0x00000022210e7210 */ /* 0x000fc600017ea417 */
[--C-:B-1----:R-:W-:Y:S01]  /*8d20*/  IMAD.MOV R26, RZ, RZ, -R15.reuse ;  /* 0x000000ffff1a7224 */ /* 0x102fe200078e0a0f */
[----:B------:R-:W-:Y:S02]  /*8d30*/  IADD3 R10, P2, P5, R15, R24, R10 ;  /* 0x000000180f0a7210 */ /* 0x000fe40007d5e00a */
[----:B------:R-:W-:Y:S01]  /*8d40*/  SHF.R.S32.HI R11, RZ, 0x1f, R15 ;  /* 0x0000001fff0b7819 */ /* 0x000fe2000001140f */
[----:B------:R-:W-:-:S03]  /*8d50*/  IMAD R15, R17, R26, R37 ;  /* 0x0000001a110f7224 */ /* 0x000fc600078e0225 */
[----:B------:R-:W-:Y:S01]  /*8d60*/  IADD3.X R11, R11, R14, R25, P2, P5 ;  /* 0x0000000e0b0b7210 */ /* 0x000fe200017ea419 */
[----:B0-----:R-:W-:Y:S01]  /*8d70*/  IMAD R13, R13, R15, RZ ;  /* 0x0000000f0d0d7224 */ /* 0x001fe200078e02ff */
[----:B------:R-:W-:-:S05]  /*8d80*/  SHF.R.S32.HI R25, RZ, 0x1f, R15 ;  /* 0x0000001fff197819 */ /* 0x000fca000001140f */
[C---:B------:R-:W-:Y:S02]  /*8d90*/  IMAD R25, R12.reuse, R25, R13 ;  /* 0x000000190c197224 */ /* 0x040fe400078e020d */
[----:B------:R-:W-:-:S04]  /*8da0*/  IMAD.WIDE.U32 R12, R12, R15, R10 ;  /* 0x0000000f0c0c7225 */ /* 0x000fc800078e000a */
[----:B------:R-:W-:Y:S01]  /*8db0*/  IMAD.IADD R10, R13, 0x1, R25 ;  /* 0x000000010d0a7824 */ /* 0x000fe200078e0219 */
[----:B------:R-:W-:-:S04]  /*8dc0*/  LEA R13, P2, R12, R8, 0x2 ;  /* 0x000000080c0d7211 */ /* 0x000fc800078410ff */
[----:B--2---:R-:W-:Y:S01]  /*8dd0*/  LEA.HI.X R12, R12, R9, R10, 0x2, P2 ;  /* 0x000000090c0c7211 */ /* 0x004fe200010f140a */
[----:B------:R-:W-:Y:S08]  /*8de0*/  @P1 BRA `(.L_x_2060) ;  /* 0x0000000000101947 */ /* 0x000ff00003800000 */
[----:B------:R-:W-:Y:S05]  /*8df0*/  @!P0 BRA `(.L_x_2060) ;  /* 0x00000000000c8947 */ /* 0x000fea0003800000 */
[----:B------:R-:W2:Y:S04]  /*8e00*/  LDG.E R9, desc[UR40][R30.64] ;  /* 0x000000281e097981 */ /* 0x000ea8000c1e1900 */
[----:B-----5:R-:W2:Y:S02]  /*8e10*/  LDG.E R4, desc[UR40][R30.64+0x4] ;  /* 0x000004281e047981 */ /* 0x020ea4000c1e1900 */
[----:B--2---:R-:W-:-:S07]  /*8e20*/  IMAD.IADD R4, R4, 0x1, -R9 ;  /* 0x0000000104047824 */ /* 0x004fce00078e0a09 */
.L_x_2060:
        /* <DEDUP_REMOVED lines=13> */
[----:B--2---:R-:W-:-:S04]  /*8f00*/  IMAD.IADD R15, R15, 0x1, R16 ;  /* 0x000000010f0f7824 */ /* 0x004fc800078e0210 */
[C---:B------:R-:W-:Y:S01]  /*8f10*/  VIADD R25, R15.reuse, 0x8 ;  /* 0x000000080f197836 */ /* 0x040fe20000000000 */
[----:B------:R-:W-:-:S04]  /*8f20*/  ISETP.GE.OR P1, PT, R15, R4, P0 ;  /* 0x000000040f00720c */ /* 0x000fc80000726670 */
[----:B------:R-:W-:-:S09]  /*8f30*/  ISETP.GE.OR P0, PT, R25, R4, P0 ;  /* 0x000000041900720c */ /* 0x000fd20000706670 */
[----:B0-----:R0:W-:Y:S04]  /*8f40*/  @!P1 ST.E desc[UR40][R8.64], R29 ;  /* 0x0000001d08009985 */ /* 0x0011e8000c101928 */
[----:B------:R0:W-:Y:S01]  /*8f50*/  @!P0 ST.E desc[UR40][R10.64], R28 ;  /* 0x0000001c0a008985 */ /* 0x0001e2000c101928 */
[----:B------:R-:W-:Y:S05]  /*8f60*/  @P3 BRA `(.L_x_2061) ;  /* 0x0000000400b83947 */ /* 0x000fea0003800000 */
[----:B------:R-:W1:Y:S01]  /*8f70*/  S2R R14, SR_TID.X ;  /* 0x00000000000e7919 */ /* 0x000e620000002100 */
[----:B------:R-:W2:Y:S01]  /*8f80*/  @P4 LDC R33, c[0x0][0xbec] ;  /* 0x0002fb00ff214b82 */ /* 0x000ea20000000800 */
[----:B------:R-:W-:-:S07]  /*8f90*/  ULDC.64 UR4, c[0x0][0xaa0] ;  /* 0x0002a80000047ab9 */ /* 0x000fce0000000a00 */
[----:B------:R-:W3:Y:S01]  /*8fa0*/  @P4 LDC R35, c[0x0][0xbf0] ;  /* 0x0002fc00ff234b82 */ /* 0x000ee20000000800 */
[----:B-1----:R-:W-:-:S05]  /*8fb0*/  VIADD R14, R14, 0xffffff80 ;  /* 0xffffff800e0e7836 */ /* 0x002fca0000000000 */
[----:B------:R-:W-:-:S04]  /*8fc0*/  SHF.R.S32.HI R36, RZ, 0x1f, R14 ;  /* 0x0000001fff247819 */ /* 0x000fc8000001140e */
[----:B------:R-:W-:-:S04]  /*8fd0*/  LEA.HI R36, R36, R14, RZ, 0x3 ;  /* 0x0000000e24247211 */ /* 0x000fc800078f18ff */
[----:B------:R-:W-:-:S05]  /*8fe0*/  SHF.R.S32.HI R36, RZ, 0x3, R36 ;  /* 0x00000003ff247819 */ /* 0x000fca0000011424 */
[----:B------:R-:W-:-:S04]  /*8ff0*/  IMAD R3, R36, 0x40, R157 ;  /* 0x0000004024037824 */ /* 0x000fc800078e029d */
[----:B------:R-:W-:-:S03]  /*9000*/  IMAD.WIDE R20, R3, 0x2, R20 ;  /* 0x0000000203147825 */ /* 0x000fc600078e0214 */
[C---:B------:R-:W-:Y:S02]  /*9010*/  IADD3 R25, P0, R20.reuse, 0x1800, RZ ;  /* 0x0000180014197810 */ /* 0x040fe40007f1e0ff */
[C---:B0-----:R-:W-:Y:S02]  /*9020*/  IADD3 R29, P1, R20.reuse, 0x3000, RZ ;  /* 0x00003000141d7810 */ /* 0x041fe40007f3e0ff */
        /* <DEDUP_REMOVED lines=12> */
[----:B------:R-:W4:Y:S04]  /*90f0*/  LD.E.128 R12, desc[UR40][R12.64] ;  /* 0x000000280c0c7980 */ /* 0x000f28000c101d00 */
[----:B------:R-:W4:Y:S04]  /*9100*/  LD.E.128 R24, desc[UR40][R24.64] ;  /* 0x0000002818187980 */ /* 0x000f28000c101d00 */
[----:B------:R-:W4:Y:S01]  /*9110*/  LD.E.128 R28, desc[UR40][R28.64] ;  /* 0x000000281c1c7980 */ /* 0x000f22000c101d00 */
[----:B------:R-:W-:-:S04]  /*9120*/  IADD3 R3, P0, R20, 0x4800, RZ ;  /* 0x0000480014037810 */ /* 0x000fc80007f1e0ff */
[----:B------:R-:W-:Y:S01]  /*9130*/  LOP3.LUT R2, R3, 0x380, RZ, 0xc0, !PT ;  /* 0x0000038003027812 */ /* 0x000fe200078ec0ff */
[----:B------:R-:W-:Y:S02]  /*9140*/  IMAD R23, R23, UR4, RZ ;  /* 0x0000000417177c24 */ /* 0x000fe4000f8e02ff */
[----:B------:R-:W-:Y:S01]  /*9150*/  IMAD.X R9, RZ, RZ, R21, P0 ;  /* 0x000000ffff097224 */ /* 0x000fe200000e0615 */
[----:B------:R-:W-:Y:S01]  /*9160*/  SHF.R.U64 R2, R2, 0x3, RZ ;  /* 0x0000000302027819 */ /* 0x000fe200000012ff */
[----:B------:R-:W-:-:S03]  /*9170*/  IMAD R23, R18, UR5, R23 ;  /* 0x0000000512177c24 */ /* 0x000fc6000f8e0217 */
[----:B------:R-:W-:Y:S01]  /*9180*/  LOP3.LUT R8, R2, R3, RZ, 0x3c, !PT ;  /* 0x0000000302087212 */ /* 0x000fe200078e3cff */
[----:B------:R-:W-:Y:S01]  /*9190*/  IMAD.WIDE.U32 R2, R18, UR4, RZ ;  /* 0x0000000412027c25 */ /* 0x000fe2000f8e00ff */
[----:B------:R-:W-:-:S03]  /*91a0*/  ULDC.64 UR4, c[0x0][0xae8] ;  /* 0x0002ba0000047ab9 */ /* 0x000fc60000000a00 */
[----:B------:R-:W-:Y:S01]  /*91b0*/  IMAD R21, R156, 0x30, R36 ;  /* 0x000000309c157824 */ /* 0x000fe200078e0224 */
[----:B------:R-:W-:Y:S01]  /*91c0*/  SHF.R.S32.HI R20, RZ, 0x1f, R153 ;  /* 0x0000001fff147819 */ /* 0x000fe20000011499 */
[----:B------:R-:W-:Y:S01]  /*91d0*/  IMAD.IADD R3, R3, 0x1, R23 ;  /* 0x0000000103037824 */ /* 0x000fe200078e0217 */
[----:B------:R-:W5:Y:S01]  /*91e0*/  LD.E.128 R8, desc[UR40][R8.64] ;  /* 0x0000002808087980 */ /* 0x000f62000c101d00 */
[----:B------:R-:W-:Y:S01]  /*91f0*/  IMAD.IADD R32, R16, 0x1, R21 ;  /* 0x0000000110207824 */ /* 0x000fe200078e0215 */
[----:B------:R-:W-:Y:S01]  /*9200*/  SHF.R.S32.HI R41, RZ, 0x1f, R157 ;  /* 0x0000001fff297819 */ /* 0x000fe2000001149d */
[----:B------:R-:W-:Y:S01]  /*9210*/  IMAD.WIDE.U32 R2, R154, UR4, R2 ;  /* 0x000000049a027c25 */ /* 0x000fe2000f8e0002 */
[----:B------:R-:W-:Y:S01]  /*9220*/  @!PT LDS RZ, [RZ] ;  /* 0x00000000fffff984 */ /* 0x000fe20000000800 */
[----:B------:R-:W-:Y:S01]  /*9230*/  @!PT LDS RZ, [RZ] ;  /* 0x00000000fffff984 */ /* 0x000fe20000000800 */
[----:B------:R-:W-:Y:S01]  /*9240*/  @!PT LDS RZ, [RZ] ;  /* 0x00000000fffff984 */ /* 0x000fe20000000800 */
[----:B------:R-:W-:Y:S01]  /*9250*/  @!PT LDS RZ, [RZ] ;  /* 0x00000000fffff984 */ /* 0x000fe20000000800 */
[----:B------:R0:W-:Y:S06]  /*9260*/  MEMBAR.ALL.CTA ;  /* 0x0000000000007992 */ /* 0x0001ec0000008000 */
[----:B0-----:R-:W0:Y:S01]  /*9270*/  FENCE.VIEW.ASYNC.S ;  /* 0x00000000000073c6 */ /* 0x001e220000000000 */
[----:B--2---:R-:W-:-:S04]  /*9280*/  @P4 IMAD.HI.U32 R18, R32, R33, RZ ;  /* 0x0000002120124227 */ /* 0x004fc800078e00ff */
[----:B------:R-:W-:Y:S01]  /*9290*/  IMAD R3, R154, UR5, R3 ;  /* 0x000000059a037c24 */ /* 0x000fe2000f8e0203 */
[----:B------:R-:W-:Y:S01]  /*92a0*/  ULDC.64 UR4, c[0x0][0xaf0] ;  /* 0x0002bc0000047ab9 */ /* 0x000fe20000000a00 */
[----:B------:R-:W-:Y:S01]  /*92b0*/  IMAD.MOV.U32 R21, RZ, RZ, R32 ;  /* 0x000000ffff157224 */ /* 0x000fe200078e0020 */
[----:B---3--:R-:W-:Y:S01]  /*92c0*/  @P4 SHF.R.U32.HI R21, RZ, R35, R18 ;  /* 0x00000023ff154219 */ /* 0x008fe20000011612 */
[----:B------:R-:W-:Y:S02]  /*92d0*/  IMAD R20, R20, UR4, RZ ;  /* 0x0000000414147c24 */ /* 0x000fe4000f8e02ff */
[----:B------:R-:W-:Y:S01]  /*92e0*/  IMAD.WIDE.U32 R2, R153, UR4, R2 ;  /* 0x0000000499027c25 */ /* 0x000fe2000f8e0002 */
[----:B------:R-:W-:-:S03]  /*92f0*/  SHF.R.S32.HI R18, RZ, 0x1f, R21 ;  /* 0x0000001fff127819 */ /* 0x000fc60000011415 */
[----:B------:R-:W-:Y:S01]  /*9300*/  IMAD R23, R153, UR5, R20 ;  /* 0x0000000599177c24 */ /* 0x000fe2000f8e0214 */
[----:B------:R-:W-:Y:S01]  /*9310*/  ULDC.64 UR4, c[0x0][0xae0] ;  /* 0x0002b80000047ab9 */ /* 0x000fe20000000a00 */
[----:B------:R-:W-:Y:S02]  /*9320*/  IMAD.MOV R20, RZ, RZ, -R21 ;  /* 0x000000ffff147224 */ /* 0x000fe400078e0a15 */
[----:B------:R-:W-:Y:S02]  /*9330*/  IMAD R18, R18, UR4, RZ ;  /* 0x0000000412127c24 */ /* 0x000fe4000f8e02ff */
[----:B------:R-:W-:Y:S02]  /*9340*/  IMAD R17, R17, R20, R32 ;  /* 0x0000001411117224 */ /* 0x000fe400078e0220 */
[----:B------:R-:W-:Y:S02]  /*9350*/  IMAD.IADD R3, R3, 0x1, R23 ;  /* 0x0000000103037824 */ /* 0x000fe400078e0217 */
[C---:B------:R-:W-:Y:S01]  /*9360*/  IMAD R23, R21.reuse, UR5, R18 ;  /* 0x0000000515177c24 */ /* 0x040fe2000f8e0212 */
[----:B------:R-:W-:Y:S01]  /*9370*/  SHF.R.S32.HI R18, RZ, 0x1f, R17 ;  /* 0x0000001fff127819 */ /* 0x000fe20000011411 */
[----:B------:R-:W-:Y:S01]  /*9380*/  IMAD.WIDE.U32 R2, R21, UR4, R2 ;  /* 0x0000000415027c25 */ /* 0x000fe2000f8e0002 */
[----:B------:R-:W-:-:S03]  /*9390*/  ULDC.64 UR4, c[0x0][0xad8] ;  /* 0x0002b60000047ab9 */ /* 0x000fc60000000a00 */
[----:B------:R-:W-:Y:S02]  /*93a0*/  IMAD.IADD R3, R3, 0x1, R23 ;  /* 0x0000000103037824 */ /* 0x000fe400078e0217 */
[----:B------:R-:W-:Y:S02]  /*93b0*/  IMAD R18, R18, UR4, RZ ;  /* 0x0000000412127c24 */ /* 0x000fe4000f8e02ff */
[----:B------:R-:W-:-:S04]  /*93c0*/  IMAD.WIDE.U32 R2, R17, UR4, R2 ;  /* 0x0000000411027c25 */ /* 0x000fc8000f8e0002 */
[----:B------:R-:W-:Y:S01]  /*93d0*/  IMAD R21, R17, UR5, R18 ;  /* 0x0000000511157c24 */ /* 0x000fe2000f8e0212 */
[----:B------:R-:W-:Y:S01]  /*93e0*/  ULDC.64 UR4, c[0x0][0xa80] ;  /* 0x0002a00000047ab9 */ /* 0x000fe20000000a00 */
[----:B------:R-:W-:Y:S01]  /*93f0*/  IMAD.IADD R23, R36, 0x1, R16 ;  /* 0x0000000124177824 */ /* 0x000fe200078e0210 */
[C---:B------:R-:W-:Y:S01]  /*9400*/  LEA R18, P0, R2.reuse, UR4, 0x1 ;  /* 0x0000000402127c11 */ /* 0x040fe2000f8008ff */
[----:B------:R-:W-:Y:S01]  /*9410*/  IMAD.IADD R3, R3, 0x1, R21 ;  /* 0x0000000103037824 */ /* 0x000fe200078e0215 */
[----:B------:R-:W-:Y:S01]  /*9420*/  ULDC UR4, c[0x0][0xac8] ;  /* 0x0002b20000047ab9 */ /* 0x000fe20000000800 */
[C---:B------:R-:W-:Y:S02]  /*9430*/  VIADD R17, R23.reuse, 0x60 ;  /* 0x0000006017117836 */ /* 0x040fe40000000000 */
[----:B0-----:R-:W0:Y:S01]  /*9440*/  SHFL.IDX PT, R20, R18, 0x1, 0x181f ;  /* 0x00381f0012147f89 */ /* 0x001e2200000e0000 */
[----:B------:R-:W-:Y:S01]  /*9450*/  LEA.HI.X R32, R2, UR5, R3, 0x1, P0 ;  /* 0x0000000502207c11 */ /* 0x000fe200080f0c03 */
[----:B------:R-:W-:Y:S01]  /*9460*/  VIADD R3, R23, 0x30 ;  /* 0x0000003017037836 */ /* 0x000fe20000000000 */
[----:B------:R-:W-:Y:S01]  /*9470*/  ISETP.GE.AND P0, PT, R157, UR4, PT ;  /* 0x000000049d007c0c */ /* 0x000fe2000bf06270 */
[----:B------:R-:W1:Y:S01]  /*9480*/  SHFL.IDX PT, R2, R18, RZ, 0x181f ;  /* 0x00181fff12027589 */ /* 0x000e6200000e0000 */
[----:B------:R-:W-:-:S02]  /*9490*/  VIADD R0, R0, 0x16820 ;  /* 0x0001682000007836 */ /* 0x000fc40000000000 */
[-C--:B------:R-:W-:Y:S01]  /*94a0*/  ISETP.GE.OR P1, PT, R23, R4.reuse, P0 ;  /* 0x000000041700720c */ /* 0x080fe20000726670 */
[----:B------:R-:W2:Y:S01]  /*94b0*/  SHFL.IDX PT, R40, R18, 0x2, 0x181f ;  /* 0x00581f0012287f89 */ /* 0x000ea200000e0000 */
[-C--:B------:R-:W-:Y:S01]  /*94c0*/  ISETP.GE.OR P2, PT, R3, R4.reuse, P0 ;  /* 0x000000040300720c */ /* 0x080fe20000746670 */
[----:B------:R-:W-:Y:S01]  /*94d0*/  VIADD R23, R23, 0x90 ;  /* 0x0000009017177836 */ /* 0x000fe20000000000 */
[-C--:B------:R-:W-:Y:S01]  /*94e0*/  ISETP.GE.OR P3, PT, R17, R4.reuse, P0 ;  /* 0x000000041100720c */ /* 0x080fe20000766670 */
[----:B------:R-:W3:Y:S01]  /*94f0*/  SHFL.IDX PT, R34, R32, RZ, 0x181f ;  /* 0x00181fff20227589 */ /* 0x000ee200000e0000 */
[----:B------:R-:W-:Y:S02]  /*9500*/  PRMT R0, RZ, 0x654, R0 ;  /* 0x00000654ff007816 */ /* 0x000fe40000000000 */
[----:B------:R-:W-:Y:S01]  /*9510*/  ISETP.GE.OR P0, PT, R23, R4, P0 ;  /* 0x000000041700720c */ /* 0x000fe20000706670 */
[----:B------:R-:W3:Y:S01]  /*9520*/  SHFL.IDX PT, R36, R32, 0x1, 0x181f ;  /* 0x00381f0020247f89 */ /* 0x000ee200000e0000 */
[----:B------:R1:W-:Y:S03]  /*9530*/  SYNCS.ARRIVE.TRANS64.RED.A1T0 RZ, [R0+URZ], RZ ;  /* 0x000000ff00ff79a7 */ /* 0x0003e6000810043f */
[----:B------:R-:W3:Y:S02]  /*9540*/  SHFL.IDX PT, R38, R32, 0x2, 0x181f ;  /* 0x00581f0020267f89 */ /* 0x000ee400000e0000 */
[----:B0-----:R-:W-:-:S02]  /*9550*/  @!P2 LEA R16, P5, R157, R20, 0x1 ;  /* 0x000000149d10a211 */ /* 0x001fc400078a08ff */
[----:B------:R-:W0:Y:S01]  /*9560*/  SHFL.IDX PT, R18, R18, 0x3, 0x181f ;  /* 0x00781f0012127f89 */ /* 0x000e2200000e0000 */
[----:B-1----:R-:W-:-:S03]  /*9570*/  @!P1 LEA R2, P4, R157, R2, 0x1 ;  /* 0x000000029d029211 */ /* 0x002fc600078808ff */
[----:B------:R-:W1:Y:S01]  /*9580*/  SHFL.IDX PT, R32, R32, 0x3, 0x181f ;  /* 0x00781f0020207f89 */ /* 0x000e6200000e0000 */
[C---:B--2---:R-:W-:Y:S02]  /*9590*/  @!P3 LEA R20, P6, R157.reuse, R40, 0x1 ;  /* 0x000000289d14b211 */ /* 0x044fe400078c08ff */
[C-C-:B---3--:R-:W-:Y:S02]  /*95a0*/  @!P1 LEA.HI.X R3, R157.reuse, R34, R41.reuse, 0x1, P4 ;  /* 0x000000229d039211 */ /* 0x148fe400020f0c29 */
[C-C-:B------:R-:W-:Y:S02]  /*95b0*/  @!P2 LEA.HI.X R17, R157.reuse, R36, R41.reuse, 0x1, P5 ;  /* 0x000000249d11a211 */ /* 0x140fe400028f0c29 */
[----:B------:R-:W-:Y:S01]  /*95c0*/  @!P3 LEA.HI.X R21, R157, R38, R41, 0x1, P6 ;  /* 0x000000269d15b211 */ /* 0x000fe200030f0c29 */
[----:B----4-:R2:W-:Y:S04]  /*95d0*/  @!P1 ST.E.128 desc[UR40][R2.64], R12 ;  /* 0x0000000c02009985 */ /* 0x0105e8000c101d28 */
[----:B------:R2:W-:Y:S04]  /*95e0*/  @!P2 ST.E.128 desc[UR40][R16.64], R24 ;  /* 0x000000181000a985 */ /* 0x0005e8000c101d28 */
[----:B------:R2:W-:Y:S01]  /*95f0*/  @!P3 ST.E.128 desc[UR40][R20.64], R28 ;  /* 0x0000001c1400b985 */ /* 0x0005e2000c101d28 */
[----:B01----:R-:W-:Y:S05]  /*9600*/  @P0 BRA `(.L_x_2062) ;  /* 0x0000001000b00947 */ /* 0x003fea0003800000 */
[----:B--2---:R-:W-:-:S04]  /*9610*/  LEA R2, P0, R157, R18, 0x1 ;  /* 0x000000129d027211 */ /* 0x004fc800078008ff */
[----:B------:R-:W-:-:S05]  /*9620*/  LEA.HI.X R3, R157, R32, R41, 0x1, P0 ;  /* 0x000000209d037211 */ /* 0x000fca00000f0c29 */
[----:B-----5:R0:W-:Y:S01]  /*9630*/  ST.E.128 desc[UR40][R2.64], R8 ;  /* 0x0000000802007985 */ /* 0x0201e2000c101d28 */
[----:B------:R-:W-:Y:S05]  /*9640*/  BRA `(.L_x_2062) ;  /* 0x0000001000a07947 */ /* 0x000fea0003800000 */
.L_x_2061:
[----:B------:R-:W1:Y:S01]  /*9650*/  @P4 LDC R12, c[0x0][0xbec] ;  /* 0x0002fb00ff0c4b82 */ /* 0x000e620000000800 */
[----:B------:R-:W-:Y:S01]  /*9660*/  ULDC.64 UR4, c[0x0][0xb08] ;  /* 0x0002c20000047ab9 */ /* 0x000fe20000000a00 */
[----:B0-----:R-:W-:Y:S01]  /*9670*/  SHF.R.S32.HI R10, RZ, 0x1f, R153 ;  /* 0x0000001fff0a7819 */ /* 0x001fe20000011499 */
[----:B------:R-:W-:Y:S01]  /*9680*/  IMAD R23, R23, UR4, RZ ;  /* 0x0000000417177c24 */ /* 0x000fe2000f8e02ff */
[----:B------:R-:W-:Y:S01]  /*9690*/  ULDC.64 UR6, c[0x0][0xb30] ;  /* 0x0002cc0000067ab9 */ /* 0x000fe20000000a00 */
[C---:B------:R-:W-:Y:S01]  /*96a0*/  IMAD.WIDE.U32 R8, R18.reuse, UR4, RZ ;  /* 0x0000000412087c25 */ /* 0x040fe2000f8e00ff */
[----:B------:R-:W-:Y:S01]  /*96b0*/  ISETP.GE.AND P0, PT, R15, R4, PT ;  /* 0x000000040f00720c */ /* 0x000fe20003f06270 */
[----:B------:R-:W-:Y:S01]  /*96c0*/  BSSY B1, `(.L_x_2063) ;  /* 0x000005d000017945 */ /* 0x000fe20003800000 */
[----:B------:R-:W0:Y:S01]  /*96d0*/  @P4 LDC R21, c[0x0][0xbf0] ;  /* 0x0002fc00ff154b82 */ /* 0x000e220000000800 */
[----:B------:R-:W-:Y:S01]  /*96e0*/  IMAD R23, R18, UR5, R23 ;  /* 0x0000000512177c24 */ /* 0x000fe2000f8e0217 */
[----:B------:R-:W-:Y:S01]  /*96f0*/  ULDC.64 UR4, c[0x0][0xb38] ;  /* 0x0002ce0000047ab9 */ /* 0x000fe20000000a00 */
[----:B------:R-:W-:-:S02]  /*9700*/  IMAD.MOV.U32 R11, RZ, RZ, R37 ;  /* 0x000000ffff0b7224 */ /* 0x000fc400078e0025 */
[----:B------:R-:W-:Y:S02]  /*9710*/  IMAD.IADD R9, R9, 0x1, R23 ;  /* 0x0000000109097824 */ /* 0x000fe400078e0217 */
[----:B------:R-:W-:Y:S02]  /*9720*/  VIADD R24, R22, 0x38 ;  /* 0x0000003816187836 */ /* 0x000fe40000000000 */
[----:B------:R-:W-:-:S03]  /*9730*/  IMAD.WIDE.U32 R8, R154, UR4, R8 ;  /* 0x000000049a087c25 */ /* 0x000fc6000f8e0008 */
[----:B------:R-:W-:Y:S01]  /*9740*/  SHF.R.S32.HI R24, RZ, 0x1f, R24 ;  /* 0x0000001fff187819 */ /* 0x000fe20000011418 */
[----:B------:R-:W-:Y:S01]  /*9750*/  IMAD R9, R154, UR5, R9 ;  /* 0x000000059a097c24 */ /* 0x000fe2000f8e0209 */
[----:B------:R-:W-:Y:S01]  /*9760*/  ULDC.64 UR4, c[0x0][0xb40] ;  /* 0x0002d00000047ab9 */ /* 0x000fe20000000a00 */
[----:B------:R-:W-:Y:S02]  /*9770*/  VIADD R27, R22, 0x30 ;  /* 0x00000030161b7836 */ /* 0x000fe40000000000 */
[----:B------:R-:W-:Y:S02]  /*9780*/  IMAD R10, R10, UR4, RZ ;  /* 0x000000040a0a7c24 */ /* 0x000fe4000f8e02ff */
[----:B-1----:R-:W-:Y:S01]  /*9790*/  @P4 IMAD.HI.U32 R12, R37, R12, RZ ;  /* 0x0000000c250c4227 */ /* 0x002fe200078e00ff */
[----:B------:R-:W-:-:S03]  /*97a0*/  SHF.R.S32.HI R27, RZ, 0x1f, R27 ;  /* 0x0000001fff1b7819 */ /* 0x000fc6000001141b */
[C---:B------:R-:W-:Y:S01]  /*97b0*/  IMAD R13, R153.reuse, UR5, R10 ;  /* 0x00000005990d7c24 */ /* 0x040fe2000f8e020a */
[----:B0-----:R-:W-:Y:S01]  /*97c0*/  @P4 SHF.R.U32.HI R11, RZ, R21, R12 ;  /* 0x00000015ff0b4219 */ /* 0x001fe2000001160c */
[----:B------:R-:W-:Y:S01]  /*97d0*/  IMAD.WIDE.U32 R8, R153, UR4, R8 ;  /* 0x0000000499087c25 */ /* 0x000fe2000f8e0008 */
[----:B------:R-:W-:Y:S02]  /*97e0*/  ULDC.64 UR4, c[0x0][0xb48] ;  /* 0x0002d20000047ab9 */ /* 0x000fe40000000a00 */
[----:B------:R-:W-:Y:S01]  /*97f0*/  SHF.R.S32.HI R10, RZ, 0x1f, R11 ;  /* 0x0000001fff0a7819 */ /* 0x000fe2000001140b */
[----:B------:R-:W-:Y:S02]  /*9800*/  IMAD.IADD R9, R9, 0x1, R13 ;  /* 0x0000000109097824 */ /* 0x000fe400078e020d */
[----:B------:R-:W-:Y:S02]  /*9810*/  IMAD.MOV R12, RZ, RZ, -R11 ;  /* 0x000000ffff0c7224 */ /* 0x000fe400078e0a0b */
[----:B------:R-:W-:-:S04]  /*9820*/  IMAD.WIDE.U32 R8, R39, UR4, R8 ;  /* 0x0000000427087c25 */ /* 0x000fc8000f8e0008 */
[----:B------:R-:W-:Y:S02]  /*9830*/  IMAD R17, R17, R12, R37 ;  /* 0x0000000c11117224 */ /* 0x000fe400078e0225 */
[----:B------:R-:W-:Y:S02]  /*9840*/  IMAD R10, R10, UR6, RZ ;  /* 0x000000060a0a7c24 */ /* 0x000fe4000f8e02ff */
[----:B------:R-:W-:Y:S01]  /*9850*/  IMAD R9, R39, UR5, R9 ;  /* 0x0000000527097c24 */ /* 0x000fe2000f8e0209 */
[----:B------:R-:W-:Y:S01]  /*9860*/  ULDC.64 UR4, c[0x0][0xb28] ;  /* 0x0002ca0000047ab9 */ /* 0x000fe20000000a00 */
        /* <DEDUP_REMOVED lines=10> */
[----:B------:R-:W-:Y:S02]  /*9910*/  IMAD.IADD R9, R9, 0x1, R11 ;  /* 0x0000000109097824 */ /* 0x000fe400078e020b */
[C---:B------:R-:W-:Y:S01]  /*9920*/  VIADD R29, R22.reuse, 0x28 ;  /* 0x00000028161d7836 */ /* 0x040fe20000000000 */
[----:B------:R-:W-:Y:S01]  /*9930*/  PRMT R10, RZ, 0x654, R10 ;  /* 0x00000654ff0a7816 */ /* 0x000fe2000000000a */
[----:B------:R-:W-:Y:S01]  /*9940*/  VIADD R31, R22, 0x20 ;  /* 0x00000020161f7836 */ /* 0x000fe20000000000 */
[----:B------:R-:W-:Y:S01]  /*9950*/  LEA.HI.X R18, R8, UR5, R9, 0x2, P1 ;  /* 0x0000000508127c11 */ /* 0x000fe200088f1409 */
[C---:B------:R-:W-:Y:S01]  /*9960*/  VIADD R21, R22.reuse, 0x18 ;  /* 0x0000001816157836 */ /* 0x040fe20000000000 */
[----:B------:R0:W-:Y:S01]  /*9970*/  SYNCS.ARRIVE.TRANS64.RED.A1T0 RZ, [R10+URZ], RZ ;  /* 0x000000ff0aff79a7 */ /* 0x0001e2000810043f */
[C---:B------:R-:W-:Y:S01]  /*9980*/  VIADD R33, R22.reuse, 0x10 ;  /* 0x0000001016217836 */ /* 0x040fe20000000000 */
[----:B------:R-:W-:Y:S01]  /*9990*/  SHF.R.S32.HI R29, RZ, 0x1f, R29 ;  /* 0x0000001fff1d7819 */ /* 0x000fe2000001141d */
[C---:B------:R-:W-:Y:S01]  /*99a0*/  VIADD R35, R22.reuse, 0x8 ;  /* 0x0000000816237836 */ /* 0x040fe20000000000 */
[----:B------:R1:W2:Y:S01]  /*99b0*/  SHFL.IDX PT, R11, R18, RZ, 0x1c1f ;  /* 0x001c1fff120b7589 */ /* 0x0002a200000e0000 */
[C---:B------:R-:W-:Y:S01]  /*99c0*/  VIADD R23, R22.reuse, 0x38 ;  /* 0x0000003816177836 */ /* 0x040fe20000000000 */
[----:B------:R-:W-:Y:S01]  /*99d0*/  SHF.R.S32.HI R31, RZ, 0x1f, R31 ;  /* 0x0000001fff1f7819 */ /* 0x000fe2000001141f */
[C---:B------:R-:W-:Y:S01]  /*99e0*/  VIADD R26, R22.reuse, 0x30 ;  /* 0x00000030161a7836 */ /* 0x040fe20000000000 */
[----:B0-----:R1:W0:Y:S01]  /*99f0*/  SHFL.IDX PT, R10, R0, RZ, 0x1c1f ;  /* 0x001c1fff000a7589 */ /* 0x00122200000e0000 */
[C---:B------:R-:W-:Y:S01]  /*9a00*/  VIADD R28, R22.reuse, 0x28 ;  /* 0x00000028161c7836 */ /* 0x040fe20000000000 */
[----:B------:R-:W-:Y:S01]  /*9a10*/  SHF.R.S32.HI R21, RZ, 0x1f, R21 ;  /* 0x0000001fff157819 */ /* 0x000fe20000011415 */
[C---:B------:R-:W-:Y:S01]  /*9a20*/  VIADD R30, R22.reuse, 0x20 ;  /* 0x00000020161e7836 */ /* 0x040fe20000000000 */
[----:B------:R-:W-:Y:S01]  /*9a30*/  SHF.R.S32.HI R33, RZ, 0x1f, R33 ;  /* 0x0000001fff217819 */ /* 0x000fe20000011421 */
[C---:B------:R-:W-:Y:S01]  /*9a40*/  VIADD R20, R22.reuse, 0x18 ;  /* 0x0000001816147836 */ /* 0x040fe20000000000 */
[----:B------:R-:W-:Y:S01]  /*9a50*/  SHF.R.S32.HI R35, RZ, 0x1f, R35 ;  /* 0x0000001fff237819 */ /* 0x000fe20000011423 */
[----:B------:R-:W-:-:S02]  /*9a60*/  VIADD R32, R22, 0x10 ;  /* 0x0000001016207836 */ /* 0x000fc40000000000 */
[----:B------:R-:W-:Y:S01]  /*9a70*/  VIADD R34, R22, 0x8 ;  /* 0x0000000816227836 */ /* 0x000fe20000000000 */
[----:B-1----:R-:W-:Y:S06]  /*9a80*/  @P0 BRA `(.L_x_2064) ;  /* 0x0000000000800947 */ /* 0x002fec0003800000 */
[----:B------:R-:W-:Y:S02]  /*9a90*/  ULDC UR4, c[0x0][0xac8] ;  /* 0x0002b20000047ab9 */ /* 0x000fe40000000800 */
[----:B------:R-:W-:Y:S02]  /*9aa0*/  ISETP.GE.AND P1, PT, R34, UR4, PT ;  /* 0x0000000422007c0c */ /* 0x000fe4000bf26270 */
        /* <DEDUP_REMOVED lines=14> */
[-C--:B------:R-:W-:Y:S01]  /*9b90*/  @!P3 LEA R16, P6, R20, R10.reuse, 0x2 ;  /* 0x0000000a1410b211 */ /* 0x080fe200078c10ff */
[----:B------:R3:W-:Y:S01]  /*9ba0*/  @!P5 ST.E.64 desc[UR40][R14.64], R96 ;  /* 0x000000600e00d985 */ /* 0x0007e2000c101b28 */
[----:B0-----:R-:W-:Y:S02]  /*9bb0*/  @!P2 LEA R2, P5, R30, R10, 0x2 ;  /* 0x0000000a1e02a211 */ /* 0x001fe400078a10ff */
[----:B------:R-:W-:-:S03]  /*9bc0*/  @!P3 LEA.HI.X R17, R20, R11, R21, 0x2, P6 ;  /* 0x0000000b1411b211 */ /* 0x000fc600030f1415 */
[-C--:B------:R-:W-:Y:S02]  /*9bd0*/  @!P1 LEA R8, P6, R28, R10.reuse, 0x2 ;  /* 0x0000000a1c089211 */ /* 0x080fe400078c10ff */
[-C--:B------:R-:W-:Y:S01]  /*9be0*/  @!P2 LEA.HI.X R3, R30, R11.reuse, R31, 0x2, P5 ;  /* 0x0000000b1e03a211 */ /* 0x080fe200028f141f */
[----:B------:R3:W-:Y:S01]  /*9bf0*/  @!P3 ST.E.64 desc[UR40][R16.64], R100 ;  /* 0x000000641000b985 */ /* 0x0007e2000c101b28 */
[-C--:B-1----:R-:W-:Y:S02]  /*9c00*/  @!P0 LEA R12, P3, R26, R10.reuse, 0x2 ;  /* 0x0000000a1a0c8211 */ /* 0x082fe400078610ff */
        /* <DEDUP_REMOVED lines=8> */
.L_x_2064:
[----:B------:R-:W-:Y:S05]  /*9c90*/  BSYNC B1 ;  /* 0x0000000000017941 */ /* 0x000fea0003800000 */
.L_x_2063:
[----:B------:R-:W-:Y:S01]  /*9ca0*/  ISETP.GE.AND P0, PT, R25, R4, PT ;  /* 0x000000041900720c */ /* 0x000fe20003f06270 */
[----:B---3--:R1:W3:Y:S04]  /*9cb0*/  SHFL.IDX PT, R9, R18, 0x1, 0x1c1f ;  /* 0x003c1f0012097f89 */ /* 0x0082e800000e0000 */
[----:B------:R1:W4:Y:S08]  /*9cc0*/  SHFL.IDX PT, R8, R0, 0x1, 0x1c1f ;  /* 0x003c1f0000087f89 */ /* 0x00033000000e0000 */
[----:B-1----:R-:W-:Y:S05]  /*9cd0*/  @P0 BRA `(.L_x_2062) ;  /* 0x0000000800fc0947 */ /* 0x002fea0003800000 */
[----:B------:R-:W-:Y:S02]  /*9ce0*/  ULDC UR4, c[0x0][0xac8] ;  /* 0x0002b20000047ab9 */ /* 0x000fe40000000800 */
[----:B------:R-:W-:Y:S02]  /*9cf0*/  ISETP.GE.AND P0, PT, R22, UR4, PT ;  /* 0x0000000416007c0c */ /* 0x000fe4000bf06270 */
[----:B------:R-:W-:Y:S02]  /*9d00*/  ISETP.GE.AND P5, PT, R34, UR4, PT ;  /* 0x0000000422007c0c */ /* 0x000fe4000bfa6270 */
[----:B------:R-:W-:Y:S02]  /*9d10*/  ISETP.GE.AND P3, PT, R32, UR4, PT ;  /* 0x0000000420007c0c */ /* 0x000fe4000bf66270 */
[----:B------:R-:W-:Y:S02]  /*9d20*/  ISETP.GE.AND P2, PT, R20, UR4, PT ;  /* 0x0000000414007c0c */ /* 0x000fe4000bf46270 */
[----:B------:R-:W-:-:S05]  /*9d30*/  ISETP.GE.AND P1, PT, R30, UR4, PT ;  /* 0x000000041e007c0c */ /* 0x000fca000bf26270 */
[----:B---34-:R-:W-:Y:S02]  /*9d40*/  @!P0 IMAD.WIDE R2, R22, 0x4, R8 ;  /* 0x0000000416028825 */ /* 0x018fe400078e0208 */
[-C--:B0-----:R-:W-:Y:S02]  /*9d50*/  @!P5 LEA R10, P4, R34, R8.reuse, 0x2 ;  /* 0x00000008220ad211 */ /* 0x081fe400078810ff */
[----:B------:R-:W-:Y:S01]  /*9d60*/  @!P3 LEA R12, P6, R32, R8, 0x2 ;  /* 0x00000008200cb211 */ /* 0x000fe200078c10ff */
[----:B------:R0:W-:Y:S01]  /*9d70*/  @!P0 ST.E.64 desc[UR40][R2.64], R90 ;  /* 0x0000005a02008985 */ /* 0x0001e2000c101b28 */
[----:B------:R-:W-:Y:S02]  /*9d80*/  ISETP.GE.AND P0, PT, R28, UR4, PT ;  /* 0x000000041c007c0c */ /* 0x000fe4000bf06270 */
[----:B--2---:R-:W-:Y:S02]  /*9d90*/  @!P5 LEA.HI.X R11, R34, R9, R35, 0x2, P4 ;  /* 0x00000009220bd211 */ /* 0x004fe400020f1423 */
        /* <DEDUP_REMOVED lines=22> */
.L_x_2059:
        /* <DEDUP_REMOVED lines=11> */
[----:B0-----:R-:W-:Y:S01]  /*9fb0*/  IMAD.U32 R0, RZ, RZ, UR4 ;  /* 0x00000004ff007e24 */ /* 0x001fe2000f8e00ff */
[----:B------:R0:W5:Y:S01]  /*9fc0*/  @P0 LDG.E R17, desc[UR40][R10.64] ;  /* 0x000000280a110981 */ /* 0x000162000c1e1900 */
[----:B-1----:R-:W1:Y:S01]  /*9fd0*/  S2R R4, SR_TID.X ;  /* 0x0000000000047919 */ /* 0x002e620000002100 */
[----:B--2---:R-:W-:-:S05]  /*9fe0*/  @P1 IMAD.WIDE R2, R153, 0x4, R8 ;  /* 0x0000000499021825 */ /* 0x004fca00078e0208 */
[----:B------:R0:W5:Y:S01]  /*9ff0*/  @P1 LDG.E R0, desc[UR40][R2.64] ;  /* 0x0000002802001981 */ /* 0x000162000c1e1900 */
[----:B------:R-:W-:-:S13]  /*a000*/  ISETP.NE.AND P2, PT, R155, RZ, PT ;  /* 0x000000ff9b00720c */ /* 0x000fda0003f45270 */
[----:B------:R-:W2:Y:S01]  /*a010*/  @!P2 LDC R155, c[0x0][0xad4] ;  /* 0x0002b500ff9bab82 */ /* 0x000ea20000000800 */
[----:B-1----:R-:W-:-:S05]  /*a020*/  VIADD R26, R4, 0xffffff80 ;  /* 0xffffff80041a7836 */ /* 0x002fca0000000000 */
[----:B------:R-:W-:Y:S02]  /*a030*/  ISETP.GT.AND P3, PT, R26, 0xbf, PT ;  /* 0x000000bf1a00780c */ /* 0x000fe40003f64270 */
[----:B--2---:R-:W-:Y:S01]  /*a040*/  ISETP.GT.AND P2, PT, R155, 0x1, PT ;  /* 0x000000019b00780c */ /* 0x004fe20003f44270 */
[----:B0-----:R-:W-:-:S12]  /*a050*/  @P1 BRA `(.L_x_2065) ;  /* 0x0000000000101947 */ /* 0x001fd80003800000 */
[----:B------:R-:W-:Y:S05]  /*a060*/  @!P0 BRA `(.L_x_2065) ;  /* 0x00000000000c8947 */ /* 0x000fea0003800000 */
[----:B------:R-:W2:Y:S04]  /*a070*/  LDG.E R3, desc[UR40][R10.64] ;  /* 0x000000280a037981 */ /* 0x000ea8000c1e1900 */
[----:B-----5:R-:W2:Y:S02]  /*a080*/  LDG.E R0, desc[UR40][R10.64+0x4] ;  /* 0x000004280a007981 */ /* 0x020ea4000c1e1900 */
[----:B--2---:R-:W-:-:S07]  /*a090*/  IMAD.IADD R0, R0, 0x1, -R3 ;  /* 0x0000000100007824 */ /* 0x004fce00078e0a03 */
.L_x_2065:
[----:B------:R-:W2:Y:S01]  /*a0a0*/  LDL.LU R2, [R1] ;  /* 0x0000000001027983 */ /* 0x000ea20000300800 */
[----:B------:R-:W-:Y:S01]  /*a0b0*/  BSSY B1, `(.L_x_2066) ;  /* 0x0000036000017945 */ /* 0x000fe20003800000 */
[----:B------:R-:W-:Y:S02]  /*a0c0*/  SEL R153, R153, RZ, !P0 ;  /* 0x000000ff99997207 */ /* 0x000fe40004000000 */
[----:B-----5:R-:W-:Y:S02]  /*a0d0*/  SHF.R.S32.HI R20, RZ, 0x1f, R17 ;  /* 0x0000001fff147819 */ /* 0x020fe40000011411 */
[----:B--2---:R-:W-:Y:S01]  /*a0e0*/  SEL R24, R2, RZ, !P0 ;  /* 0x000000ff02187207 */ /* 0x004fe20004000000 */
[----:B------:R-:W-:Y:S06]  /*a0f0*/  @P3 BRA `(.L_x_2067) ;  /* 0x0000000000c43947 */ /* 0x000fec0003800000 */
[----:B------:R-:W0:Y:S01]  /*a100*/  LDC R31, c[0x0][0xbe8] ;  /* 0x0002fa00ff1f7b82 */ /* 0x000e220000000800 */
[----:B------:R-:W-:Y:S01]  /*a110*/  IADD3 R27, R16, -0x80, R4 ;  /* 0xffffff80101b7810 */ /* 0x000fe20007ffe004 */
[----:B0-----:R-:W-:-:S05]  /*a120*/  IMAD R2, R0, R31, RZ ;  /* 0x0000001f00027224 */ /* 0x001fca00078e02ff */
        /* <DEDUP_REMOVED lines=42> */
[----:B------:R-:W-:-:S05]  /*a3d0*/  IMAD.IADD R3, R3, 0x1, R11 ;  /* 0x0000000103037824 */ /* 0x000fca00078e020b */
[----:B----4-:R-:W-:Y:S01]  /*a3e0*/  LEA.HI.X R9, R2, R29, R3, 0x2, P0 ;  /* 0x0000001d02097211 */ /* 0x010fe200000f1403 */
[----:B------:R-:W-:-:S05]  /*a3f0*/  IMAD.MOV.U32 R3, RZ, RZ, -0x800000 ;  /* 0xff800000ff037424 */ /* 0x000fca00078e00ff */
[----:B------:R0:W-:Y:S02]  /*a400*/  STG.E desc[UR40][R8.64], R3 ;  /* 0x0000000308007986 */ /* 0x0001e4000c101928 */
.L_x_2067:
[----:B------:R-:W-:Y:S05]  /*a410*/  BSYNC B1 ;  /* 0x0000000000017941 */ /* 0x000fea0003800000 */
.L_x_2066:
[----:B------:R-:W-:Y:S05]  /*a420*/  @P2 BRA `(.L_x_2062) ;  /* 0x0000000400282947 */ /* 0x000fea0003800000 */
[----:B------:R-:W1:Y:S01]  /*a430*/  LDC R15, c[0x0][0xbe8] ;  /* 0x0002fa00ff0f7b82 */ /* 0x000e620000000800 */
[----:B------:R-:W-:Y:S01]  /*a440*/  SHF.R.S32.HI R14, RZ, 0x1f, R26 ;  /* 0x0000001fff0e7819 */ /* 0x000fe2000001141a */
[----:B------:R-:W-:Y:S01]  /*a450*/  ULDC.64 UR4, c[0x0][0xaa0] ;  /* 0x0002a80000047ab9 */ /* 0x000fe20000000a00 */
[----:B------:R-:W-:Y:S01]  /*a460*/  ULDC.64 UR6, c[0x0][0xaf0] ;  /* 0x0002bc0000067ab9 */ /* 0x000fe20000000a00 */
[----:B------:R-:W-:Y:S01]  /*a470*/  IMAD R2, R20, UR4, RZ ;  /* 0x0000000414027c24 */ /* 0x000fe2000f8e02ff */
[----:B------:R-:W-:Y:S01]  /*a480*/  LEA.HI R14, R14, R26, RZ, 0x3 ;  /* 0x0000001a0e0e7211 */ /* 0x000fe200078f18ff */
[----:B0-----:R-:W-:Y:S01]  /*a490*/  IMAD R8, R24, UR6, RZ ;  /* 0x0000000618087c24 */ /* 0x001fe2000f8e02ff */
[----:B------:R-:W-:Y:S01]  /*a4a0*/  SHF.R.S32.HI R23, RZ, 0x1f, R157 ;  /* 0x0000001fff177819 */ /* 0x000fe2000001149d */
[C---:B------:R-:W-:Y:S01]  /*a4b0*/  IMAD R9, R17.reuse, UR5, R2 ;  /* 0x0000000511097c24 */ /* 0x040fe2000f8e0202 */
[----:B------:R-:W-:Y:S01]  /*a4c0*/  SHF.R.S32.HI R14, RZ, 0x3, R14 ;  /* 0x00000003ff0e7819 */ /* 0x000fe2000001140e */
[----:B------:R-:W-:Y:S01]  /*a4d0*/  IMAD.WIDE.U32 R2, R17, UR4, RZ ;  /* 0x0000000411027c25 */ /* 0x000fe2000f8e00ff */
[----:B------:R-:W-:-:S03]  /*a4e0*/  ULDC.64 UR4, c[0x0][0xae8] ;  /* 0x0002ba0000047ab9 */ /* 0x000fc60000000a00 */
[----:B------:R-:W-:Y:S02]  /*a4f0*/  IMAD R11, R156, 0x30, R14 ;  /* 0x000000309c0b7824 */ /* 0x000fe400078e020e */
[----:B------:R-:W-:Y:S02]  /*a500*/  IMAD.IADD R3, R3, 0x1, R9 ;  /* 0x0000000103037824 */ /* 0x000fe400078e0209 */
[----:B------:R-:W-:Y:S02]  /*a510*/  IMAD.IADD R10, R16, 0x1, R11 ;  /* 0x00000001100a7824 */ /* 0x000fe400078e020b */
[----:B------:R-:W-:Y:S01]  /*a520*/  IMAD.WIDE.U32 R2, R154, UR4, R2 ;  /* 0x000000049a027c25 */ /* 0x000fe2000f8e0002 */
[----:B-1----:R-:W-:-:S03]  /*a530*/  ISETP.NE.AND P0, PT, R15, 0x1, PT ;  /* 0x000000010f00780c */ /* 0x002fc60003f05270 */
[----:B------:R-:W-:Y:S02]  /*a540*/  IMAD.MOV.U32 R9, RZ, RZ, R10 ;  /* 0x000000ffff097224 */ /* 0x000fe400078e000a */
[----:B------:R-:W-:Y:S01]  /*a550*/  IMAD R3, R154, UR5, R3 ;  /* 0x000000059a037c24 */ /* 0x000fe2000f8e0203 */
[----:B------:R-:W-:Y:S01]  /*a560*/  ULDC.64 UR4, c[0x0][0xae0] ;  /* 0x0002b80000047ab9 */ /* 0x000fe20000000a00 */
[----:B------:R-:W-:Y:S02]  /*a570*/  IMAD.IADD R28, R14, 0x1, R16 ;  /* 0x000000010e1c7824 */ /* 0x000fe400078e0210 */
[----:B------:R-:W-:-:S04]  /*a580*/  IMAD.WIDE.U32 R2, R153, UR6, R2 ;  /* 0x0000000699027c25 */ /* 0x000fc8000f8e0002 */
[----:B------:R-:W0:Y:S08]  /*a590*/  @P0 LDC R13, c[0x0][0xbec] ;  /* 0x0002fb00ff0d0b82 */ /* 0x000e300000000800 */
[----:B------:R-:W1:Y:S01]  /*a5a0*/  @P0 LDC R21, c[0x0][0xbf0] ;  /* 0x0002fc00ff150b82 */ /* 0x000e620000000800 */
[----:B0-----:R-:W-:-:S04]  /*a5b0*/  @P0 IMAD.HI.U32 R4, R10, R13, RZ ;  /* 0x0000000d0a040227 */ /* 0x001fc800078e00ff */
[----:B------:R-:W-:Y:S01]  /*a5c0*/  IMAD R13, R153, UR7, R8 ;  /* 0x00000007990d7c24 */ /* 0x000fe2000f8e0208 */
[----:B-1----:R-:W-:-:S03]  /*a5d0*/  @P0 SHF.R.U32.HI R9, RZ, R21, R4 ;  /* 0x00000015ff090219 */ /* 0x002fc60000011604 */
[----:B------:R-:W-:Y:S01]  /*a5e0*/  IMAD.IADD R3, R3, 0x1, R13 ;  /* 0x0000000103037824 */ /* 0x000fe200078e020d */
[--C-:B------:R-:W-:Y:S01]  /*a5f0*/  SHF.R.S32.HI R4, RZ, 0x1f, R9.reuse ;  /* 0x0000001fff047819 */ /* 0x100fe20000011409 */
[----:B------:R-:W-:Y:S02]  /*a600*/  IMAD.MOV R11, RZ, RZ, -R9 ;  /* 0x000000ffff0b7224 */ /* 0x000fe400078e0a09 */
[----:B------:R-:W-:-:S04]  /*a610*/  IMAD.WIDE.U32 R2, R9, UR4, R2 ;  /* 0x0000000409027c25 */ /* 0x000fc8000f8e0002 */
[----:B------:R-:W-:Y:S02]  /*a620*/  IMAD R11, R15, R11, R10 ;  /* 0x0000000b0f0b7224 */ /* 0x000fe400078e020a */
[----:B------:R-:W-:Y:S02]  /*a630*/  IMAD R4, R4, UR4, RZ ;  /* 0x0000000404047c24 */ /* 0x000fe4000f8e02ff */
[----:B------:R-:W-:Y:S02]  /*a640*/  IMAD R15, R0, R15, RZ ;  /* 0x0000000f000f7224 */ /* 0x000fe400078e02ff */
[----:B------:R-:W-:Y:S01]  /*a650*/  IMAD R13, R9, UR5, R4 ;  /* 0x00000005090d7c24 */ /* 0x000fe2000f8e0204 */
[----:B------:R-:W-:Y:S01]  /*a660*/  SHF.R.S32.HI R4, RZ, 0x1f, R11 ;  /* 0x0000001fff047819 */ /* 0x000fe2000001140b */
[----:B------:R-:W-:Y:S01]  /*a670*/  ULDC.64 UR4, c[0x0][0xad8] ;  /* 0x0002b60000047ab9 */ /* 0x000fe20000000a00 */
[----:B------:R-:W-:Y:S02]  /*a680*/  VIADD R0, R28, 0x30 ;  /* 0x000000301c007836 */ /* 0x000fe40000000000 */
[----:B------:R-:W-:-:S02]  /*a690*/  IMAD.IADD R3, R3, 0x1, R13 ;  /* 0x0000000103037824 */ /* 0x000fc400078e020d */
[----:B------:R-:W-:Y:S02]  /*a6a0*/  IMAD R4, R4, UR4, RZ ;  /* 0x0000000404047c24 */ /* 0x000fe4000f8e02ff */
[----:B------:R-:W-:-:S04]  /*a6b0*/  IMAD.WIDE.U32 R2, R11, UR4, R2 ;  /* 0x000000040b027c25 */ /* 0x000fc8000f8e0002 */
[----:B------:R-:W-:Y:S01]  /*a6c0*/  IMAD R9, R11, UR5, R4 ;  /* 0x000000050b097c24 */ /* 0x000fe2000f8e0204 */
[----:B------:R-:W-:Y:S02]  /*a6d0*/  ULDC.64 UR4, c[0x0][0xa80] ;  /* 0x0002a00000047ab9 */ /* 0x000fe40000000a00 */
[----:B------:R-:W-:Y:S01]  /*a6e0*/  LEA R4, P0, R2, UR4, 0x1 ;  /* 0x0000000402047c11 */ /* 0x000fe2000f8008ff */
[----:B------:R-:W-:Y:S01]  /*a6f0*/  IMAD.IADD R3, R3, 0x1, R9 ;  /* 0x0000000103037824 */ /* 0x000fe200078e0209 */
[----:B------:R-:W-:-:S03]  /*a700*/  ULDC UR4, c[0x0][0xac8] ;  /* 0x0002b20000047ab9 */ /* 0x000fc60000000800 */
[----:B------:R-:W0:Y:S01]  /*a710*/  SHFL.IDX PT, R8, R4, RZ, 0x181f ;  /* 0x00181fff04087589 */ /* 0x000e2200000e0000 */
[----:B------:R-:W-:Y:S01]  /*a720*/  LEA.HI.X R12, R2, UR5, R3, 0x1, P0 ;  /* 0x00000005020c7c11 */ /* 0x000fe200080f0c03 */
[C---:B------:R-:W-:Y:S01]  /*a730*/  VIADD R2, R28.reuse, 0x60 ;  /* 0x000000601c027836 */ /* 0x040fe20000000000 */
[----:B------:R-:W-:Y:S01]  /*a740*/  ISETP.GE.AND P0, PT, R157, UR4, PT ;  /* 0x000000049d007c0c */ /* 0x000fe2000bf06270 */
[----:B------:R-:W1:Y:S01]  /*a750*/  SHFL.IDX PT, R10, R4, 0x1, 0x181f ;  /* 0x00381f00040a7f89 */ /* 0x000e6200000e0000 */
[C---:B------:R-:W-:Y:S02]  /*a760*/  VIADD R3, R28.reuse, 0x90 ;  /* 0x000000901c037836 */ /* 0x040fe40000000000 */
[-C--:B------:R-:W-:Y:S01]  /*a770*/  ISETP.GE.OR P3, PT, R28, R15.reuse, P0 ;  /* 0x0000000f1c00720c */ /* 0x080fe20000766670 */
[----:B------:R-:W2:Y:S01]  /*a780*/  SHFL.IDX PT, R20, R4, 0x2, 0x181f ;  /* 0x00581f0004147f89 */ /* 0x000ea200000e0000 */
[-C--:B------:R-:W-:Y:S02]  /*a790*/  ISETP.GE.OR P2, PT, R0, R15.reuse, P0 ;  /* 0x0000000f0000720c */ /* 0x080fe40000746670 */
[-C--:B------:R-:W-:Y:S01]  /*a7a0*/  ISETP.GE.OR P1, PT, R2, R15.reuse, P0 ;  /* 0x0000000f0200720c */ /* 0x080fe20000726670 */
[----:B------:R-:W3:Y:S01]  /*a7b0*/  SHFL.IDX PT, R14, R12, RZ, 0x181f ;  /* 0x00181fff0c0e7589 */ /* 0x000ee200000e0000 */
[----:B------:R-:W-:-:S03]  /*a7c0*/  ISETP.GE.OR P0, PT, R3, R15, P0 ;  /* 0x0000000f0300720c */ /* 0x000fc60000706670 */
[----:B------:R-:W4:Y:S04]  /*a7d0*/  SHFL.IDX PT, R26, R4, 0x3, 0x181f ;  /* 0x00781f00041a7f89 */ /* 0x000f2800000e0000 */
        /* <DEDUP_REMOVED lines=15> */
.L_x_2062:
[----:B------:R-:W-:Y:S05]  /*a8d0*/  BSYNC B0 ;  /* 0x0000000000007941 */ /* 0x000fea0003800000 */
.L_x_2058:
[----:B------:R-:W-:Y:S02]  /*a8e0*/  ULDC UR4, c[0x0][0xc3c] ;  /* 0x00030f0000047ab9 */ /* 0x000fe40000000800 */
[----:B------:R-:W-:-:S13]  /*a8f0*/  ISETP.GE.AND P0, PT, R7, UR4, PT ;  /* 0x0000000407007c0c */ /* 0x000fda000bf06270 */
[----:B------:R-:W-:Y:S05]  /*a900*/  @!P0 BRA `(.L_x_2068) ;  /* 0xffffff64007c8947 */ /* 0x000fea000383ffff */
[----:B------:R-:W-:Y:S05]  /*a910*/  EXIT ;  /* 0x000000000000794d */ /* 0x000fea0003800000 */
.L_x_2021:
[----:B------:R-:W-:-:S08]  /*a920*/  NOP ;  /* 0x0000000000007918 */ /* 0x000fd00000000000 */
[----:B--2---:R-:W0:-:S00]  /*a930*/  USETMAXREG.DEALLOC.CTAPOOL 0x20 ;  /* 0x00000020000079c8 */ /* 0x004e0000080e0500 */
[----:B0-----:R-:W-:Y:S01]  /*a940*/  LOP3.LUT R0, R0, 0x3, RZ, 0xc0, !PT ;  /* 0x0000000300007812 */ /* 0x001fe200078ec0ff */
[----:B------:R-:W-:-:S05]  /*a950*/  IMAD.MOV.U32 R25, RZ, RZ, RZ ;  /* 0x000000ffff197224 */ /* 0x000fca00078e00ff */
[----:B------:R-:W0:Y:S02]  /*a960*/  SHFL.IDX PT, R0, R0, RZ, 0x1f ;  /* 0x00001fff00007589 */ /* 0x000e2400000e0000 */
[----:B0-----:R-:W-:-:S04]  /*a970*/  ISETP.NE.AND P0, PT, R0, RZ, PT ;  /* 0x000000ff0000720c */ /* 0x001fc80003f05270 */
[----:B------:R-:W-:-:S05]  /*a980*/  P2R R0, PR, RZ, 0x1 ;  /* 0x00000001ff007803 */ /* 0x000fca0000000000 */
[----:B------:R0:W-:Y:S04]  /*a990*/  STL [R1+0x3c], R0 ;  /* 0x00003c0001007387 */ /* 0x0001e80000100800 */
        /* <DEDUP_REMOVED lines=8> */
.L_x_2069:
[----:B0-----:R-:W0:Y:S01]  /*aa20*/  S2R R0, SR_TID.X ;  /* 0x0000000000007919 */ /* 0x001e220000002100 */
        /* <DEDUP_REMOVED lines=43> */
.L_x_2073:
        /* <DEDUP_REMOVED lines=37> */
.L_x_2071:
        /* <DEDUP_REMOVED lines=13> */
.L_x_2074:
        /* <DEDUP_REMOVED lines=61> */
.L_x_2075:
        /* <DEDUP_REMOVED lines=60> */
.L_x_2076:
[----:B------:R-:W-:-:S05]  /*b790*/  LOP3.LUT R2, RZ, R2, RZ, 0x33, !PT ;  /* 0x00000002ff027212 */ /* 0x000fca00078e33ff */
[----:B------:R-:W-:Y:S01]  /*b7a0*/  IMAD.IADD R25, R25, 0x1, R2 ;  /* 0x0000000119197824 */ /* 0x000fe200078e0202 */
[----:B------:R-:W-:Y:S06]  /*b7b0*/  BRA `(.L_x_2077) ;  /* 0x00000000000c7947 */ /* 0x000fec0003800000 */
.L_x_2072:
[----:B------:R-:W-:Y:S02]  /*b7c0*/  IMAD.MOV.U32 R25, RZ, RZ, RZ ;  /* 0x000000ffff197224 */ /* 0x000fe400078e00ff */
[----:B------:R-:W-:Y:S02]  /*b7d0*/  IMAD.U32 R24, RZ, RZ, UR6 ;  /* 0x00000006ff187e24 */ /* 0x000fe4000f8e00ff */
[----:B------:R-:W-:-:S07]  /*b7e0*/  IMAD.MOV.U32 R26, RZ, RZ, RZ ;  /* 0x000000ffff1a7224 */ /* 0x000fce00078e00ff */
.L_x_2077:
[----:B------:R-:W-:-:S13]  /*b7f0*/  ISETP.NE.AND P0, PT, R0, RZ, PT ;  /* 0x000000ff0000720c */ /* 0x000fda0003f05270 */
[----:B------:R-:W0:Y:S01]  /*b800*/  @!P0 S2R R3, SR_CgaCtaId ;  /* 0x0000000000038919 */ /* 0x000e220000008800 */
[----:B------:R-:W-:-:S04]  /*b810*/  @!P0 MOV R0, 0x400 ;  /* 0x0000040000008802 */ /* 0x000fc80000000f00 */
[----:B0-----:R-:W-:-:S05]  /*b820*/  @!P0 LEA R0, R3, R0, 0x18 ;  /* 0x0000000003008211 */ /* 0x001fca00078ec0ff */
[----:B------:R0:W-:Y:S01]  /*b830*/  @!P0 STS.128 [R0+0x168d0], R24 ;  /* 0x0168d01800008388 */ /* 0x0001e20000000c00 */
[----:B------:R-:W-:Y:S06]  /*b840*/  BAR.ARV 0x5, 0x200 ;  /* 0x0148000000007b1d */ /* 0x000fec0000002000 */
.L_x_2070:
        /* <DEDUP_REMOVED lines=17> */
[C---:B-1----:R-:W-:Y:S01]  /*b960*/  LOP3.LUT R4, R5.reuse, 0x7f, RZ, 0xc0, !PT ;  /* 0x0000007f05047812 */ /* 0x042fe200078ec0ff */
[----:B0-----:R-:W-:-:S04]  /*b970*/  IMAD.SHL.U32 R0, R5, 0x8, RZ ;  /* 0x0000000805007824 */ /* 0x001fc800078e00ff */
        /* <DEDUP_REMOVED lines=9> */
.L_x_2170:
        /* <DEDUP_REMOVED lines=48> */
[----:B------:R-:W-:Y:S01]  /*bd10*/  IMAD.MOV.U32 R10, RZ, RZ, R9 ;  /* 0x000000ffff0a7224 */ /* 0x000fe200078e0009 */
[----:B------:R-:W-:Y:S06]  /*bd20*/  @P2 BRA `(.L_x_2079) ;  /* 0x0000000000142947 */ /* 0x000fec0003800000 */
[----:B------:R-:W-:Y:S05]  /*bd30*/  @!P1 BRA `(.L_x_2079) ;  /* 0x0000000000109947 */ /* 0x000fea0003800000 */
[----:B------:R-:W2:Y:S04]  /*bd40*/  LDG.E R6, desc[UR40][R2.64] ;  /* 0x0000002802067981 */ /* 0x000ea8000c1e1900 */
[----:B0-----:R-:W2:Y:S02]  /*bd50*/  LDG.E R9, desc[UR40][R2.64+0x4] ;  /* 0x0000042802097981 */ /* 0x001ea4000c1e1900 */
[----:B--2---:R-:W-:-:S05]  /*bd60*/  IMAD.IADD R10, R9, 0x1, -R6 ;  /* 0x00000001090a7824 */ /* 0x004fca00078e0a06 */
[----:B------:R1:W-:Y:S02]  /*bd70*/  STL [R1+0x20], R10 ;  /* 0x0000200a01007387 */ /* 0x0003e40000100800 */
.L_x_2079:
[----:B------:R-:W-:Y:S01]  /*bd80*/  ULDC.64 UR4, c[0x0][0xa20] ;  /* 0x0002880000047ab9 */ /* 0x000fe20000000a00 */
[C---:B------:R-:W-:Y:S01]  /*bd90*/  LOP3.LUT R6, R26.reuse, 0xff000000, RZ, 0xc0, !PT ;  /* 0xff0000001a067812 */ /* 0x040fe200078ec0ff */
[----:B------:R-:W-:Y:S01]  /*bda0*/  IMAD.MOV.U32 R23, RZ, RZ, R11 ;  /* 0x000000ffff177224 */ /* 0x000fe200078e000b */
        /* <DEDUP_REMOVED lines=12> */
.L_x_2080:
[----:B------:R-:W-:Y:S05]  /*be70*/  @!P0 BRA `(.L_x_2081) ;  /* 0x00000000000c8947 */ /* 0x000fea0003800000 */
[----:B------:R-:W2:Y:S04]  /*be80*/  LDG.E R7, desc[UR40][R4.64] ;  /* 0x0000002804077981 */ /* 0x000ea8000c1e1900 */
[----:B------:R-:W2:Y:S02]  /*be90*/  LDG.E R2, desc[UR40][R4.64+0x4] ;  /* 0x0000042804027981 */ /* 0x000ea4000c1e1900 */
[----:B--2---:R-:W-:-:S07]  /*bea0*/  IMAD.IADD R7, R2, 0x1, -R7 ;  /* 0x0000000102077824 */ /* 0x004fce00078e0a07 */
.L_x_2081:
[----:B-----5:R-:W-:Y:S01]  /*beb0*/  IMAD.IADD R7, R7, 0x1, -R0 ;  /* 0x0000000107077824 */ /* 0x020fe200078e0a00 */
[----:B0-----:R-:W-:Y:S01]  /*bec0*/  LOP3.LUT R9, R6, 0xff, RZ, 0xc0, !PT ;  /* 0x000000ff06097812 */ /* 0x001fe200078ec0ff */
[----:B------:R-:W0:Y:S01]  /*bed0*/  LDC R0, c[0x0][0x448] ;  /* 0x00011200ff007b82 */ /* 0x000e220000000800 */
[----:B--2---:R-:W-:Y:S01]  /*bee0*/  IMAD R2, R25, 0xc0, RZ ;  /* 0x000000c019027824 */ /* 0x004fe200078e02ff */
[----:B------:R-:W-:Y:S01]  /*bef0*/  BSSY B0, `(.L_x_2082) ;  /* 0x0000036000007945 */ /* 0x000fe20003800000 */
[----:B------:R-:W-:Y:S02]  /*bf00*/  IMAD.MOV.U32 R4, RZ, RZ, RZ ;  /* 0x000000ffff047224 */ /* 0x000fe400078e00ff */
[----:B------:R-:W-:Y:S01]  /*bf10*/  VIADD R2, R2, 0xbf ;  /* 0x000000bf02027836 */ /* 0x000fe20000000000 */
[----:B0-----:R-:W-:-:S13]  /*bf20*/  ISETP.NE.AND P0, PT, R0, 0x1, PT ;  /* 0x000000010000780c */ /* 0x001fda0003f05270 */
[----:B------:R-:W0:Y:S08]  /*bf30*/  @P0 LDC R3, c[0x0][0x44c] ;  /* 0x00011300ff030b82 */ /* 0x000e300000000800 */
[----:B------:R-:W2:Y:S01]  /*bf40*/  @P0 LDC R0, c[0x0][0x450] ;  /* 0x00011400ff000b82 */ /* 0x000ea20000000800 */
[----:B0-----:R-:W-:-:S05]  /*bf50*/  @P0 IMAD.HI.U32 R3, R2, R3, RZ ;  /* 0x0000000302030227 */ /* 0x001fca00078e00ff */
[----:B--2---:R-:W-:Y:S02]  /*bf60*/  @P0 SHF.R.U32.HI R2, RZ, R0, R3 ;  /* 0x00000000ff020219 */ /* 0x004fe40000011603 */
[C---:B------:R-:W-:Y:S01]  /*bf70*/  IADD3 R3, R7.reuse, 0x80, -R10 ;  /* 0x0000008007037810 */ /* 0x040fe20007ffe80a */
        /* <DEDUP_REMOVED lines=8> */
[----:B------:R-:W-:Y:S01]  /*c000*/  VIMNMX R8, R7, R0, PT ;  /* 0x0000000007087248 */ /* 0x000fe20003fe0100 */
[----:B------:R-:W-:Y:S01]  /*c010*/  IMAD.MOV.U32 R7, RZ, RZ, R4 ;  /* 0x000000ffff077224 */ /* 0x000fe200078e0004 */
[----:B------:R-:W-:Y:S02]  /*c020*/  SHF.R.U32.HI R0, RZ, 0x10, R6 ;  /* 0x00000010ff007819 */ /* 0x000fe40000011606 */
[----:B------:R-:W-:Y:S01]  /*c030*/  ISETP.GE.AND P1, PT, R8, 0x1, PT ;  /* 0x000000010800780c */ /* 0x000fe20003f26270 */
[----:B------:R0:W-:Y:S01]  /*c040*/  STL [R1+0x14], R8 ;  /* 0x0000140801007387 */ /* 0x0001e20000100800 */
[----:B------:R-:W-:-:S03]  /*c050*/  ISETP.NE.AND P0, PT, R0, RZ, PT ;  /* 0x000000ff0000720c */ /* 0x000fc60003f05270 */
[----:B------:R0:W-:Y:S04]  /*c060*/  STL [R1+0x1c], R4 ;  /* 0x00001c0401007387 */ /* 0x0001e80000100800 */
[----:B------:R0:W-:Y:S06]  /*c070*/  STL [R1+0x38], R9 ;  /* 0x0000380901007387 */ /* 0x0001ec0000100800 */
[----:B------:R-:W2:Y:S01]  /*c080*/  @!P0 LDC R0, c[0x0][0x9f0] ;  /* 0x00027c00ff008b82 */ /* 0x000ea20000000800 */
[----:B------:R-:W-:Y:S05]  /*c090*/  @!P1 BRA `(.L_x_2083) ;  /* 0x00000000006c9947 */ /* 0x000fea0003800000 */
[-C--:B0-2---:R-:W-:Y:S02]  /*c0a0*/  IABS R4, R0.reuse ;  /* 0x0000000000047213 */ /* 0x085fe40000000000 */
        /* <DEDUP_REMOVED lines=26> */
.L_x_2083:
[----:B------:R-:W-:Y:S05]  /*c250*/  BSYNC B0 ;  /* 0x0000000000007941 */ /* 0x000fea0003800000 */
.L_x_2082:
[----:B--2---:R-:W-:Y:S01]  /*c260*/  IMAD.MOV.U32 R0, RZ, RZ, R7 ;  /* 0x000000ffff007224 */ /* 0x004fe200078e0007 */
[----:B------:R-:W-:Y:S03]  /*c270*/  BSSY B7, `(.L_x_2084) ;  /* 0x0000358000077945 */ /* 0x000fe60003800000 */
[----:B------:R-:W-:-:S05]  /*c280*/  IMAD R2, R9, R0, RZ ;  /* 0x0000000009027224 */ /* 0x000fca00078e02ff */
[----:B------:R-:W-:Y:S01]  /*c290*/  VIADDMNMX R0, R2, R0, R8, PT ;  /* 0x0000000002007246 */ /* 0x000fe20003800108 */
[----:B------:R2:W-:Y:S03]  /*c2a0*/  STL [R1+0x4], R2 ;  /* 0x0000040201007387 */ /* 0x0005e60000100800 */
[----:B------:R-:W-:Y:S01]  /*c2b0*/  ISETP.GT.AND P0, PT, R0, R2, PT ;  /* 0x000000020000720c */ /* 0x000fe20003f04270 */
[----:B------:R2:W-:-:S12]  /*c2c0*/  STL [R1+0x18], R0 ;  /* 0x0000180001007387 */ /* 0x0005d80000100800 */
[----:B------:R-:W-:Y:S05]  /*c2d0*/  @P0 BRA `(.L_x_2085) ;  /* 0x0000000000440947 */ /* 0x000fea0003800000 */
[----:B--2---:R-:W2:Y:S02]  /*c2e0*/  S2R R0, SR_TID.X ;  /* 0x0000000000007919 */ /* 0x004ea40000002100 */
[----:B--2---:R-:W-:-:S04]  /*c2f0*/  LOP3.LUT R0, R0, 0x7f, RZ, 0xc0, !PT ;  /* 0x0000007f00007812 */ /* 0x004fc800078ec0ff */
[----:B------:R-:W-:-:S13]  /*c300*/  ISETP.NE.AND P0, PT, R0, RZ, PT ;  /* 0x000000ff0000720c */ /* 0x000fda0003f05270 */
[----:B------:R-:W-:Y:S05]  /*c310*/  @P0 BRA `(.L_x_2086) ;  /* 0x0000003400340947 */ /* 0x000fea0003800000 */
[----:B------:R-:W2:Y:S01]  /*c320*/  S2R R5, SR_LANEID ;  /* 0x0000000000057919 */ /* 0x000ea20000000000 */
[----:B------:R-:W-:Y:S01]  /*c330*/  VOTEU.ANY UR4, UPT, PT ;  /* 0x0000000000047886 */ /* 0x000fe200038e0100 */
[----:B------:R-:W4:Y:S01]  /*c340*/  LDC.64 R2, c[0x0][0xc60] ;  /* 0x00031800ff027b82 */ /* 0x000f220000000a00 */
[----:B------:R-:W2:Y:S02]  /*c350*/  FLO.U32 R0, UR4 ;  /* 0x0000000400007d00 */ /* 0x000ea400080e0000 */
[----:B--2---:R-:W-:-:S06]  /*c360*/  ISETP.EQ.U32.AND P0, PT, R0, R5, PT ;  /* 0x000000050000720c */ /* 0x004fcc0003f02070 */
[----:B------:R-:W4:Y:S07]  /*c370*/  POPC R5, UR4 ;  /* 0x0000000400057d09 */ /* 0x000f2e0008000000 */
[----:B----4-:R-:W2:Y:S01]  /*c380*/  @P0 ATOMG.E.ADD.STRONG.GPU PT, R3, desc[UR40][R2.64], R5 ;  /* 0x00000005020309a8 */ /* 0x010ea200081ee1e8 */
[----:B0-----:R-:W0:Y:S02]  /*c390*/  S2R R4, SR_LTMASK ;  /* 0x0000000000047919 */ /* 0x001e240000003900 */
[----:B0-----:R-:W-:-:S04]  /*c3a0*/  LOP3.LUT R4, R4, UR4, RZ, 0xc0, !PT ;  /* 0x0000000404047c12 */ /* 0x001fc8000f8ec0ff */
[----:B---3--:R-:W0:Y:S01]  /*c3b0*/  POPC R7, R4 ;  /* 0x0000000400077309 */ /* 0x008e220000000000 */
[----:B--2---:R-:W0:Y:S02]  /*c3c0*/  SHFL.IDX PT, R0, R3, R0, 0x1f ;  /* 0x00001f0003007589 */ /* 0x004e2400000e0000 */
[----:B0-----:R-:W-:Y:S01]  /*c3d0*/  IADD3 R24, R0, UR36, R7 ;  /* 0x0000002400187c10 */ /* 0x001fe2000fffe007 */
[----:B------:R-:W-:Y:S06]  /*c3e0*/  BRA `(.L_x_2086) ;  /* 0x0000003400007947 */ /* 0x000fec0003800000 */
.L_x_2085:
[----:B--2---:R-:W-:Y:S01]  /*c3f0*/  VIADD R0, R17, 0xe400 ;  /* 0x0000e40011007836 */ /* 0x004fe20000000000 */
[----:B------:R-:W-:Y:S04]  /*c400*/  BSSY B6, `(.L_x_2087) ;  /* 0x0000013000067945 */ /* 0x000fe80003800000 */
[----:B------:R-:W-:-:S13]  /*c410*/  LOP3.LUT P0, RZ, R0, 0x3ff, RZ, 0xc0, !PT ;  /* 0x000003ff00ff7812 */ /* 0x000fda000780c0ff */
[----:B------:R-:W-:Y:S05]  /*c420*/  @!P0 BRA `(.L_x_2088) ;  /* 0x0000000000408947 */ /* 0x000fea0003800000 */
[----:B------:R-:W-:Y:S01]  /*c430*/  MOV R2, 0x0 ;  /* 0x0000000000027802 */ /* 0x000fe20000000f00 */
[----:B------:R-:W-:Y:S01]  /*c440*/  ULDC.64 UR6, c[0x4][0xa8] ;  /* 0x01002a0000067ab9 */ /* 0x000fe20000000a00 */
[----:B------:R-:W-:Y:S01]  /*c450*/  ULDC.64 UR8, c[0x4][0xb0] ;  /* 0x01002c0000087ab9 */ /* 0x000fe20000000a00 */
[----:B------:R-:W-:Y:S01]  /*c460*/  ULDC.64 UR4, c[0x4][0x8] ;  /* 0x0100020000047ab9 */ /* 0x000fe20000000a00 */
[----:B0-----:R-:W-:Y:S02]  /*c470*/  IMAD.U32 R4, RZ, RZ, UR6 ;  /* 0x00000006ff047e24 */ /* 0x001fe4000f8e00ff */
[----:B------:R-:W0:Y:S01]  /*c480*/  LDC.64 R2, c[0x4][R2] ;  /* 0x0100000002027b82 */ /* 0x000e220000000a00 */
[----:B------:R-:W-:Y:S02]  /*c490*/  IMAD.U32 R5, RZ, RZ, UR7 ;  /* 0x00000007ff057e24 */ /* 0x000fe4000f8e00ff */
[----:B------:R-:W-:Y:S02]  /*c4a0*/  IMAD.U32 R6, RZ, RZ, UR8 ;  /* 0x00000008ff067e24 */ /* 0x000fe4000f8e00ff */
[----:B---3--:R-:W-:-:S02]  /*c4b0*/  IMAD.U32 R7, RZ, RZ, UR9 ;  /* 0x00000009ff077e24 */ /* 0x008fc4000f8e00ff */
[----:B-1----:R-:W-:Y:S02]  /*c4c0*/  IMAD.U32 R10, RZ, RZ, UR4 ;  /* 0x00000004ff0a7e24 */ /* 0x002fe4000f8e00ff */
[----:B------:R-:W-:Y:S02]  /*c4d0*/  IMAD.U32 R11, RZ, RZ, UR5 ;  /* 0x00000005ff0b7e24 */ /* 0x000fe4000f8e00ff */
[----:B------:R-:W-:Y:S02]  /*c4e0*/  IMAD.MOV.U32 R8, RZ, RZ, 0x70 ;  /* 0x00000070ff087424 */ /* 0x000fe400078e00ff */
[----:B------:R-:W-:Y:S02]  /*c4f0*/  IMAD.MOV.U32 R12, RZ, RZ, 0x1 ;  /* 0x00000001ff0c7424 */ /* 0x000fe400078e00ff */
[----:B------:R-:W-:-:S07]  /*c500*/  IMAD.MOV.U32 R13, RZ, RZ, RZ ;  /* 0x000000ffff0d7224 */ /* 0x000fce00078e00ff */
[----:B------:R-:W-:-:S07]  /*c510*/  LEPC R20, `(.L_x_2088) ;  /* 0x000000001014794e */ /* 0x000fce0000000000 */
[----:B0-----:R-:W-:Y:S05]  /*c520*/  CALL.ABS.NOINC R2 ;  /* 0x0000000002007343 */ /* 0x001fea0003c00000 */
.L_x_2088:
[----:B------:R-:W-:Y:S05]  /*c530*/  BSYNC B6 ;  /* 0x0000000000067941 */ /* 0x000fea0003800000 */
.L_x_2087:
        /* <DEDUP_REMOVED lines=9> */
[----:B0-----:R-:W-:Y:S02]  /*c5d0*/  IMAD.U32 R4, RZ, RZ, UR6 ;  /* 0x00000006ff047e24 */ /* 0x001fe4000f8e00ff */
[----:B------:R-:W-:Y:S02]  /*c5e0*/  IMAD.U32 R5, RZ, RZ, UR7 ;  /* 0x00000007ff057e24 */ /* 0x000fe4000f8e00ff */
[----:B------:R-:W-:Y:S02]  /*c5f0*/  IMAD.U32 R6, RZ, RZ, UR8 ;  /* 0x00000008ff067e24 */ /* 0x000fe4000f8e00ff */
[----:B---3--:R-:W-:-:S02]  /*c600*/  IMAD.U32 R7, RZ, RZ, UR9 ;  /* 0x00000009ff077e24 */ /* 0x008fc4000f8e00ff */
[----:B-1----:R-:W-:Y:S02]  /*c610*/  IMAD.U32 R10, RZ, RZ, UR4 ;  /* 0x00000004ff0a7e24 */ /* 0x002fe4000f8e00ff */
[----:B------:R-:W-:Y:S02]  /*c620*/  IMAD.U32 R11, RZ, RZ, UR5 ;  /* 0x00000005ff0b7e24 */ /* 0x000fe4000f8e00ff */
[----:B------:R-:W-:Y:S02]  /*c630*/  IMAD.MOV.U32 R8, RZ, RZ, 0x70 ;  /* 0x00000070ff087424 */ /* 0x000fe400078e00ff */
[----:B------:R-:W-:Y:S02]  /*c640*/  IMAD.MOV.U32 R12, RZ, RZ, 0x1 ;  /* 0x00000001ff0c7424 */ /* 0x000fe400078e00ff */
[----:B--2---:R-:W-:-:S07]  /*c650*/  IMAD.MOV.U32 R13, RZ, RZ, RZ ;  /* 0x000000ffff0d7224 */ /* 0x004fce00078e00ff */
[----:B------:R-:W-:-:S07]  /*c660*/  LEPC R20, `(.L_x_2091) ;  /* 0x000000001014794e */ /* 0x000fce0000000000 */
[----:B----4-:R-:W-:Y:S05]  /*c670*/  CALL.ABS.NOINC R2 ;  /* 0x0000000002007343 */ /* 0x010fea0003c00000 */
.L_x_2091:
        /* <DEDUP_REMOVED lines=15> */
.L_x_2090:
[----:B------:R-:W-:Y:S05]  /*c770*/  BSYNC B6 ;  /* 0x0000000000067941 */ /* 0x000fea0003800000 */
.L_x_2089:
[----:B------:R-:W-:Y:S01]  /*c780*/  ULDC.64 UR4, c[0x0][0x9f8] ;  /* 0x00027e0000047ab9 */ /* 0x000fe20000000a00 */
[----:B------:R-:W2:Y:S01]  /*c790*/  LDL R20, [R1+0x18] ;  /* 0x0000180001147983 */ /* 0x000ea20000100800 */
        /* <DEDUP_REMOVED lines=10> */
[----:B--2---:R-:W-:Y:S01]  /*c840*/  VIADD R22, R20, 0xffffffff ;  /* 0xffffffff14167836 */ /* 0x004fe20000000000 */
[----:B-----5:R-:W-:Y:S02]  /*c850*/  SHF.R.S32.HI R29, RZ, 0x1f, R23 ;  /* 0x0000001fff1d7819 */ /* 0x020fe40000011417 */
[----:B------:R-:W-:Y:S01]  /*c860*/  SEL R19, R23, RZ, !P0 ;  /* 0x000000ff17137207 */ /* 0x000fe20004000000 */
[----:B------:R-:W-:Y:S08]  /*c870*/  BRA.DIV UR4, `(.L_x_2092) ;  /* 0x0000004604807947 */ /* 0x000ff0000b800000 */
[----:B------:R-:W2:Y:S02]  /*c880*/  S2R R0, SR_TID.X ;  /* 0x0000000000007919 */ /* 0x000ea40000002100 */
[----:B--2---:R-:W-:-:S04]  /*c890*/  SHF.R.U32.HI R0, RZ, 0x5, R0 ;  /* 0x00000005ff007819 */ /* 0x004fc80000011600 */
[----:B------:R-:W-:-:S05]  /*c8a0*/  LOP3.LUT R0, R0, 0x3, RZ, 0xc0, !PT ;  /* 0x0000000300007812 */ /* 0x000fca00078ec0ff */
[----:B------:R2:W4:Y:S02]  /*c8b0*/  SHFL.IDX PT, R14, R0, RZ, 0x1f ;  /* 0x00001fff000e7589 */ /* 0x00052400000e0000 */
.L_x_2186:
[----:B------:R-:W-:Y:S02]  /*c8c0*/  PLOP3.LUT P1, PT, PT, PT, PT, 0x8, 0x0 ;  /* 0x000000000000781c */ /* 0x000fe40003f2e170 */
[----:B----4-:R-:W-:Y:S02]  /*c8d0*/  ISETP.NE.AND P0, PT, R14, RZ, PT ;  /* 0x000000ff0e00720c */ /* 0x010fe40003f05270 */
[----:B--2---:R-:W-:-:S05]  /*c8e0*/  P2R R0, PR, RZ, 0x2 ;  /* 0x00000002ff007803 */ /* 0x004fca0000000000 */
[----:B------:R2:W-:Y:S06]  /*c8f0*/  STL [R1], R0 ;  /* 0x0000000001007387 */ /* 0x0005ec0000100800 */
[----:B------:R-:W-:Y:S05]  /*c900*/  @P0 BRA `(.L_x_2093) ;  /* 0x0000000000ec0947 */ /* 0x000fea0003800000 */
[----:B------:R-:W-:-:S03]  /*c910*/  UMOV UR4, 0xffffffff ;  /* 0xffffffff00047882 */ /* 0x000fc60000000000 */
[----:B------:R-:W-:Y:S05]  /*c920*/  BRA.DIV UR4, `(.L_x_2094) ;  /* 0x0000004604887947 */ /* 0x000fea000b800000 */
[----:B------:R-:W-:-:S13]  /*c930*/  ELECT P6, URZ, PT ;  /* 0x00000000003f782f */ /* 0x000fda00038c0000 */
.L_x_2189:
[----:B------:R-:W-:Y:S05]  /*c940*/  @!P6 BRA `(.L_x_2093) ;  /* 0x0000000000dce947 */ /* 0x000fea0003800000 */
[----:B------:R-:W-:-:S04]  /*c950*/  ISETP.NE.U32.AND P0, PT, R2, RZ, PT ;  /* 0x000000ff0200720c */ /* 0x000fc80003f05070 */
[----:B------:R-:W-:-:S13]  /*c960*/  ISETP.NE.AND.EX P0, PT, R3, RZ, PT, P0 ;  /* 0x000000ff0300720c */ /* 0x000fda0003f05300 */
[----:B------:R-:W-:Y:S05]  /*c970*/  @!P0 BRA `(.L_x_2095) ;  /* 0x0000000000448947 */ /* 0x000fea0003800000 */
[----:B------:R-:W4:Y:S01]  /*c980*/  LDC R6, c[0x0][0x43c] ;  /* 0x00010f00ff067b82 */ /* 0x000f220000000800 */
[----:B------:R-:W-:Y:S01]  /*c990*/  ULDC.64 UR4, c[0x0][0x428] ;  /* 0x00010a0000047ab9 */ /* 0x000fe20000000a00 */
[----:B----4-:R-:W-:-:S13]  /*c9a0*/  ISETP.NE.AND P0, PT, R6, 0x1, PT ;  /* 0x000000010600780c */ /* 0x010fda0003f05270 */
[----:B0-----:R-:W2:Y:S02]  /*c9b0*/  @P0 LDC.64 R4, c[0x0][0x440] ;  /* 0x00011000ff040b82 */ /* 0x001ea40000000a00 */
[----:B--2---:R-:W-:-:S04]  /*c9c0*/  @P0 IMAD.HI.U32 R0, R22, R4, RZ ;  /* 0x0000000416000227 */ /* 0x004fc800078e00ff */
        /* <DEDUP_REMOVED lines=12> */
.L_x_2095:
[----:B--2---:R-:W-:Y:S01]  /*ca90*/  IMAD R0, R18, 0x8, R17 ;  /* 0x0000000812007824 */ /* 0x004fe200078e0211 */
[----:B----4-:R-:W-:-:S04]  /*caa0*/  SHF.L.U32 R2, R28, 0x1f, RZ ;  /* 0x0000001f1c027819 */ /* 0x010fc800000006ff */
[----:B------:R-:W2:Y:S02]  /*cab0*/  SYNCS.PHASECHK.TRANS64.TRYWAIT P0, [R0+URZ+0x16840], R2 ;  /* 0x01684002000075a7 */ /* 0x000ea4000800017f */
[----:B--2---:R-:W-:Y:S05]  /*cac0*/  @!P0 BRA `(.L_x_2096) ;  /* 0x0000004400408947 */ /* 0x004fea0003800000 */
.L_x_2190:
[----:B------:R-:W4:Y:S02]  /*cad0*/  S2R R3, SR_TID.X ;  /* 0x0000000000037919 */ /* 0x000f240000002100 */
[----:B----4-:R-:W-:-:S04]  /*cae0*/  LOP3.LUT R3, R3, 0x7f, RZ, 0xc0, !PT ;  /* 0x0000007f03037812 */ /* 0x010fc800078ec0ff */
[----:B------:R-:W-:-:S13]  /*caf0*/  ISETP.NE.AND P0, PT, R3, RZ, PT ;  /* 0x000000ff0300720c */ /* 0x000fda0003f05270 */
[----:B------:R-:W-:Y:S05]  /*cb00*/  @P0 BRA `(.L_x_2097) ;  /* 0x00000000001c0947 */ /* 0x000fea0003800000 */
[----:B------:R-:W4:Y:S01]  /*cb10*/  S2R R3, SR_TID.X ;  /* 0x0000000000037919 */ /* 0x000f220000002100 */
[----:B--2---:R-:W-:-:S04]  /*cb20*/  IMAD.MOV.U32 R2, RZ, RZ, 0x4000 ;  /* 0x00004000ff027424 */ /* 0x004fc800078e00ff */
[----:B------:R2:W-:Y:S01]  /*cb30*/  SYNCS.ARRIVE.TRANS64 RZ, [R0+URZ+0x16830], R2 ;  /* 0x0168300200ff79a7 */ /* 0x0005e2000800003f */
[----:B----4-:R-:W-:-:S04]  /*cb40*/  LOP3.LUT R3, R3, 0x1f, RZ, 0xc0, !PT ;  /* 0x0000001f03037812 */ /* 0x010fc800078ec0ff */
[----:B------:R-:W-:-:S13]  /*cb50*/  ISETP.NE.AND P0, PT, R3, RZ, PT ;  /* 0x000000ff0300720c */ /* 0x000fda0003f05270 */
[----:B--2---:R-:W-:Y:S05]  /*cb60*/  @!P0 BRA `(.L_x_2097) ;  /* 0x0000000000048947 */ /* 0x004fea0003800000 */
[----:B------:R-:W-:Y:S01]  /*cb70*/  BPT.TRAP 0x1 ;  /* 0x000000040000795c */ /* 0x000fe20000300000 */
.L_x_2097:
        /* <DEDUP_REMOVED lines=12> */
[----:B------:R-:W-:-:S03]  /*cc40*/  UIADD3 UR9, UR9, 0x16830, URZ ;  /* 0x0001683009097890 */ /* 0x000fc6000fffe03f */
[----:B------:R-:W-:Y:S01]  /*cc50*/  P2R R0, PR, RZ, 0x1 ;  /* 0x00000001ff007803 */ /* 0x000fe20000000000 */
[----:B------:R-:W-:Y:S02]  /*cc60*/  ULEA UR11, UR11, UR4, 0x7 ;  /* 0x000000040b0b7291 */ /* 0x000fe4000f8e383f */
[----:B------:R-:W-:Y:S01]  /*cc70*/  UIADD3 UR8, UR8, 0xe400, URZ ;  /* 0x0000e40008087890 */ /* 0x000fe2000fffe03f */
[----:B------:R-:W-:Y:S01]  /*cc80*/  UMOV UR4, 0x0 ;  /* 0x0000000000047882 */ /* 0x000fe20000000000 */
[----:B------:R4:W-:Y:S07]  /*cc90*/  STL [R1], R0 ;  /* 0x0000000001007387 */ /* 0x0009ee0000100800 */
[----:B------:R4:W-:Y:S01]  /*cca0*/  UTMALDG.4D [UR8], [UR6], desc[UR4] ;  /* 0x00000408060075b4 */ /* 0x0009e20008019000 */
[----:B------:R-:W-:-:S02]  /*ccb0*/  NOP ;  /* 0x0000000000007918 */ /* 0x000fc40000000000 */
.L_x_2093:
[----:B0-----:R-:W5:Y:S04]  /*ccc0*/  LDL.LU R4, [R1+0x10] ;  /* 0x0000100001047983 */ /* 0x001f680000300800 */
[----:B------:R-:W3:Y:S04]  /*ccd0*/  LDL.LU R6, [R1+0xc] ;  /* 0x00000c0001067983 */ /* 0x000ee80000300800 */
[----:B------:R-:W3:Y:S01]  /*cce0*/  LDL.LU R3, [R1+0x24] ;  /* 0x0000240001037983 */ /* 0x000ee20000300800 */
[----:B------:R-:W-:Y:S05]  /*ccf0*/  WARPSYNC.ALL ;  /* 0x0000000000007948 */ /* 0x000fea0003800000 */
[----:B----4-:R-:W-:Y:S01]  /*cd00*/  ULDC.64 UR6, c[0x0][0xa00] ;  /* 0x0002800000067ab9 */ /* 0x010fe20000000a00 */
[----:B------:R-:W-:Y:S01]  /*cd10*/  ULDC.64 UR4, c[0x0][0x298] ;  /* 0x0000a60000047ab9 */ /* 0x000fe20000000a00 */
[----:B--2---:R-:W-:Y:S01]  /*cd20*/  VIADD R0, R17, 0x8400 ;  /* 0x0000840011007836 */ /* 0x004fe20000000000 */
[----:B------:R-:W-:Y:S01]  /*cd30*/  BAR.SYNC.DEFER_BLOCKING 0x8, 0x200 ;  /* 0x0208000000007b1d */ /* 0x000fe20000010000 */
[----:B------:R-:W-:-:S03]  /*cd40*/  ISETP.NE.U32.AND P0, PT, RZ, UR6, PT ;  /* 0x00000006ff007c0c */ /* 0x000fc6000bf05070 */
[----:B------:R-:W-:Y:S02]  /*cd50*/  LOP3.LUT P1, RZ, R0, 0x3ff, RZ, 0xc0, !PT ;  /* 0x000003ff00ff7812 */ /* 0x000fe4000782c0ff */
[----:B------:R-:W-:Y:S01]  /*cd60*/  ISETP.NE.AND.EX P0, PT, RZ, UR7, PT, P0 ;  /* 0x00000007ff007c0c */ /* 0x000fe2000bf05300 */
[----:B------:R-:W-:Y:S01]  /*cd70*/  BSSY B6, `(.L_x_2098) ;  /* 0x000001d000067945 */ /* 0x000fe20003800000 */
[----:B-----5:R-:W-:Y:S02]  /*cd80*/  SHF.R.S32.HI R2, RZ, 0x1f, R4 ;  /* 0x0000001fff027819 */ /* 0x020fe40000011404 */
[----:B---3--:R-:W-:-:S03]  /*cd90*/  SEL R6, R6, RZ, !P0 ;  /* 0x000000ff06067207 */ /* 0x008fc60004000000 */
[----:B------:R-:W-:-:S04]  /*cda0*/  IMAD R2, R2, UR4, RZ ;  /* 0x0000000402027c24 */ /* 0x000fc8000f8e02ff */
[C---:B------:R-:W-:Y:S01]  /*cdb0*/  IMAD R0, R4.reuse, UR5, R2 ;  /* 0x0000000504007c24 */ /* 0x040fe2000f8e0202 */
[----:B------:R-:W-:Y:S01]  /*cdc0*/  SEL R2, R3, RZ, !P0 ;  /* 0x000000ff03027207 */ /* 0x000fe20004000000 */
        /* <DEDUP_REMOVED lines=16> */
[----:B-1----:R-:W-:Y:S02]  /*ced0*/  IMAD.U32 R10, RZ, RZ, UR4 ;  /* 0x00000004ff0a7e24 */ /* 0x002fe4000f8e00ff */
[----:B------:R-:W-:Y:S02]  /*cee0*/  IMAD.U32 R11, RZ, RZ, UR5 ;  /* 0x00000005ff0b7e24 */ /* 0x000fe4000f8e00ff */
[----:B------:R-:W-:Y:S02]  /*cef0*/  IMAD.MOV.U32 R8, RZ, RZ, 0x70 ;  /* 0x00000070ff087424 */ /* 0x000fe400078e00ff */
[----:B------:R-:W-:Y:S02]  /*cf00*/  IMAD.MOV.U32 R12, RZ, RZ, 0x1 ;  /* 0x00000001ff0c7424 */ /* 0x000fe400078e00ff */
[----:B------:R-:W-:-:S07]  /*cf10*/  IMAD.MOV.U32 R13, RZ, RZ, RZ ;  /* 0x000000ffff0d7224 */ /* 0x000fce00078e00ff */
[----:B------:R-:W-:-:S07]  /*cf20*/  LEPC R20, `(.L_x_2099) ;  /* 0x000000001014794e */ /* 0x000fce0000000000 */
[----:B0-----:R-:W-:Y:S05]  /*cf30*/  CALL.ABS.NOINC R2 ;  /* 0x0000000002007343 */ /* 0x001fea0003c00000 */
.L_x_2099:
[----:B------:R-:W-:Y:S05]  /*cf40*/  BSYNC B6 ;  /* 0x0000000000067941 */ /* 0x000fea0003800000 */
.L_x_2098:
[----:B------:R-:W2:Y:S01]  /*cf50*/  LDL.LU R20, [R1+0x10] ;  /* 0x0000100001147983 */ /* 0x000ea20000300800 */
[----:B------:R-:W3:Y:S01]  /*cf60*/  LDC R9, c[0x0][0x448] ;  /* 0x00011200ff097b82 */ /* 0x000ee20000000800 */
[----:B------:R-:W-:Y:S01]  /*cf70*/  ULDC.64 UR4, c[0x0][0x2d8] ;  /* 0x0000b60000047ab9 */ /* 0x000fe20000000a00 */
[----:B------:R-:W-:Y:S01]  /*cf80*/  ULDC.64 UR6, c[0x0][0x2e0] ;  /* 0x0000b80000067ab9 */ /* 0x000fe20000000a00 */
[----:B0-----:R-:W2:Y:S01]  /*cf90*/  LDL.LU.64 R2, [R1+0x30] ;  /* 0x0000300001027983 */ /* 0x001ea20000300a00 */
[----:B------:R-:W-:-:S03]  /*cfa0*/  ULDC.64 UR8, c[0x0][0x280] ;  /* 0x0000a00000087ab9 */ /* 0x000fc60000000a00 */
[----:B------:R-:W4:Y:S04]  /*cfb0*/  LDL.LU R21, [R1+0x24] ;  /* 0x0000240001157983 */ /* 0x000f280000300800 */
[----:B------:R-:W4:Y:S04]  /*cfc0*/  LDL.LU R4, [R1+0xc] ;  /* 0x00000c0001047983 */ /* 0x000f280000300800 */
[----:B-1----:R0:W5:Y:S01]  /*cfd0*/  LDL R10, [R1+0x8] ;  /* 0x00000800010a7983 */ /* 0x0021620000100800 */
[----:B---3--:R-:W-:-:S13]  /*cfe0*/  ISETP.NE.AND P1, PT, R9, 0x1, PT ;  /* 0x000000010900780c */ /* 0x008fda0003f25270 */
[----:B------:R-:W1:Y:S08]  /*cff0*/  @P1 LDC R5, c[0x0][0x450] ;  /* 0x00011400ff051b82 */ /* 0x000e700000000800 */
[----:B------:R-:W3:Y:S01]  /*d000*/  @P1 LDC R8, c[0x0][0x450] ;  /* 0x00011400ff081b82 */ /* 0x000ee20000000800 */
[----:B------:R-:W0:Y:S01]  /*d010*/  S2R R11, SR_TID.X ;  /* 0x00000000000b7919 */ /* 0x000e220000002100 */
        /* <DEDUP_REMOVED lines=18> */
[----:B-1----:R-:W-:-:S04]  /*d140*/  @P1 SHF.R.U32.HI R4, RZ, R5, R0 ;  /* 0x00000005ff041219 */ /* 0x002fc80000011600 */
[----:B------:R-:W-:-:S05]  /*d150*/  SHF.R.S32.HI R0, RZ, 0x1f, R4 ;  /* 0x0000001fff007819 */ /* 0x000fca0000011404 */
[----:B------:R-:W-:-:S04]  /*d160*/  IMAD R0, R0, UR4, RZ ;  /* 0x0000000400007c24 */ /* 0x000fc8000f8e02ff */
[C---:B------:R-:W-:Y:S02]  /*d170*/  IMAD R7, R4.reuse, UR5, R0 ;  /* 0x0000000504077c24 */ /* 0x040fe4000f8e0200 */
        /* <DEDUP_REMOVED lines=9> */
[----:B------:R-:W1:Y:S01]  /*d210*/  @P1 LDC R7, c[0x0][0x44c] ;  /* 0x00011300ff071b82 */ /* 0x000e620000000800 */
[----:B------:R-:W-:-:S04]  /*d220*/  LEA R0, P0, R4, UR8, 0x1 ;  /* 0x0000000804007c11 */ /* 0x000fc8000f8008ff */
[----:B------:R-:W-:Y:S01]  /*d230*/  LEA.HI.X R4, R4, UR9, R5, 0x1, P0 ;  /* 0x0000000904047c11 */ /* 0x000fe200080f0c05 */
[----:B------:R-:W-:-:S04]  /*d240*/  VIADD R5, R6, 0x80 ;  /* 0x0000008006057836 */ /* 0x000fc80000000000 */
[----:B------:R-:W-:Y:S02]  /*d250*/  IMAD.MOV.U32 R6, RZ, RZ, R5 ;  /* 0x000000ffff067224 */ /* 0x000fe400078e0005 */
[----:B-1----:R-:W-:-:S05]  /*d260*/  @P1 IMAD.HI.U32 R7, R5, R7, RZ ;  /* 0x0000000705071227 */ /* 0x002fca00078e00ff */
[----:B---3--:R-:W-:-:S05]  /*d270*/  @P1 SHF.R.U32.HI R6, RZ, R8, R7 ;  /* 0x00000008ff061219 */ /* 0x008fca0000011607 */
        /* <DEDUP_REMOVED lines=8> */
[----:B0-----:R-:W-:Y:S02]  /*d300*/  IMAD.SHL.U32 R20, R11, 0x8, RZ ;  /* 0x000000080b147824 */ /* 0x001fe400078e00ff */
        /* <DEDUP_REMOVED lines=119> */
.L_x_2215:
        /* <DEDUP_REMOVED lines=11> */
.L_x_2101:
        /* <DEDUP_REMOVED lines=18> */
.L_x_2216:
[----:B------:R-:W-:Y:S05]  /*dc50*/  BSYNC B0 ;  /* 0x0000000000007941 */ /* 0x000fea0003800000 */
.L_x_2102:
        /* <DEDUP_REMOVED lines=27> */
[----:B--2---:R-:W-:-:S13]  /*de10*/  ISETP.NE.AND P1, PT, R3, RZ, PT ;  /* 0x000000ff0300720c */ /* 0x004fda0003f25270 */
        /* <DEDUP_REMOVED lines=21> */
[----:B------:R-:W-:-:S06]  /*df70*/  LEA.HI.X R5, R2, UR5, R3, 0x2, P0 ;  /* 0x0000000502057c11 */ /* 0x000fcc00080f1403 */
[----:B------:R0:W5:Y:S03]  /*df80*/  LDG.E R5, desc[UR40][R4.64] ;  /* 0x0000002804057981 */ /* 0x000166000c1e1900 */
.L_x_2110:
[----:B0-----:R-:W-:Y:S01]  /*df90*/  IMAD R4, R6, 0x8, R17 ;  /* 0x0000000806047824 */ /* 0x001fe200078e0211 */
[----:B------:R-:W-:Y:S01]  /*dfa0*/  SHF.L.U32 R2, R10, 0x1f, RZ ;  /* 0x0000001f0a027819 */ /* 0x000fe200000006ff */
[----:B------:R-:W-:Y:S03]  /*dfb0*/  BSSY B3, `(.L_x_2111) ;  /* 0x0000003000037945 */ /* 0x000fe60003800000 */
[----:B------:R-:W0:Y:S02]  /*dfc0*/  SYNCS.PHASECHK.TRANS64.TRYWAIT P0, [R4+URZ+0x16840], R2 ;  /* 0x01684002040075a7 */ /* 0x000e24000800017f */
[----:B0-----:R-:W-:Y:S05]  /*dfd0*/  @!P0 BRA `(.L_x_2112) ;  /* 0x00000040000c8947 */ /* 0x001fea0003800000 */
.L_x_2217:
[----:B------:R-:W-:Y:S05]  /*dfe0*/  BSYNC B3 ;  /* 0x0000000000037941 */ /* 0x000fea0003800000 */
.L_x_2111:
[----:B------:R-:W1:Y:S01]  /*dff0*/  S2R R3, SR_TID.X ;  /* 0x0000000000037919 */ /* 0x000e620000002100 */
[----:B------:R-:W-:Y:S01]  /*e000*/  BSSY B3, `(.L_x_2113) ;  /* 0x000000b000037945 */ /* 0x000fe20003800000 */
[----:B-1----:R-:W-:-:S04]  /*e010*/  LOP3.LUT R3, R3, 0x7f, RZ, 0xc0, !PT ;  /* 0x0000007f03037812 */ /* 0x002fc800078ec0ff */
[----:B------:R-:W-:-:S13]  /*e020*/  ISETP.NE.AND P1, PT, R3, RZ, PT ;  /* 0x000000ff0300720c */ /* 0x000fda0003f25270 */
        /* <DEDUP_REMOVED lines=8> */
.L_x_2114:
[----:B------:R-:W-:Y:S05]  /*e0b0*/  BSYNC B3 ;  /* 0x0000000000037941 */ /* 0x000fea0003800000 */
.L_x_2113:
[----:B------:R-:W-:Y:S01]  /*e0c0*/  IMAD.MOV.U32 R11, RZ, RZ, RZ ;  /* 0x000000ffff0b7224 */ /* 0x000fe200078e00ff */
[----:B------:R-:W-:Y:S01]  /*e0d0*/  UIADD3 UR4, UP0, UR38, 0x370, URZ ;  /* 0x0000037026047890 */ /* 0x000fe2000ff1e03f */
[----:B------:R-:W-:Y:S01]  /*e0e0*/  IMAD R3, R6, 0x4000, R17 ;  /* 0x0000400006037824 */ /* 0x000fe200078e0211 */
[----:B------:R-:W-:Y:S01]  /*e0f0*/  PLOP3.LUT P0, PT, PT, PT, PT, 0x80, 0x0 ;  /* 0x000000000000781c */ /* 0x000fe20003f0f070 */
[----:B0-----:R-:W-:Y:S01]  /*e100*/  VIADD R4, R4, 0x16830 ;  /* 0x0001683004047836 */ /* 0x001fe20000000000 */
[----:B------:R-:W-:Y:S01]  /*e110*/  R2UR UR10, R11 ;  /* 0x000000000b0a72ca */ /* 0x000fe200000e0000 */
[----:B------:R-:W-:Y:S01]  /*e120*/  VIADD R3, R3, 0xe400 ;  /* 0x0000e40003037836 */ /* 0x000fe20000000000 */
[----:B------:R-:W-:Y:S01]  /*e130*/  UIADD3.X UR5, URZ, UR39, URZ, UP0, !UPT ;  /* 0x000000273f057290 */ /* 0x000fe200087fe43f */
[----:B------:R-:W-:Y:S01]  /*e140*/  IMAD R2, R0, 0x80, R26 ;  /* 0x0000008000027824 */ /* 0x000fe200078e021a */
[----:B------:R-:W-:Y:S01]  /*e150*/  UMOV UR6, 0x0 ;  /* 0x0000000000067882 */ /* 0x000fe20000000000 */
[----:B------:R-:W-:-:S10]  /*e160*/  UMOV UR7, 0x14f00000 ;  /* 0x14f0000000077882 */ /* 0x000fd40000000000 */
.L_x_2115:
        /* <DEDUP_REMOVED lines=15> */
.L_x_2218:
[----:B------:R-:W-:Y:S05]  /*e260*/  BSYNC B3 ;  /* 0x0000000000037941 */ /* 0x000fea0003800000 */
.L_x_2116:
        /* <DEDUP_REMOVED lines=12> */
.L_x_2119:
[----:B------:R-:W-:Y:S05]  /*e330*/  BSYNC B3 ;  /* 0x0000000000037941 */ /* 0x000fea0003800000 */
.L_x_2118:
        /* <DEDUP_REMOVED lines=11> */
.L_x_2120:
        /* <DEDUP_REMOVED lines=12> */
.L_x_2109:
[----:B------:R-:W-:Y:S05]  /*e4b0*/  BSYNC B1 ;  /* 0x0000000000017941 */ /* 0x000fea0003800000 */
.L_x_2108:
[----:B------:R-:W2:Y:S01]  /*e4c0*/  LDL.LU R0, [R1+0x18] ;  /* 0x0000180001007983 */ /* 0x000ea20000300800 */
[----:B------:R-:W-:Y:S02]  /*e4d0*/  IMAD.MOV.U32 R28, RZ, RZ, R10 ;  /* 0x000000ffff1c7224 */ /* 0x000fe400078e000a */
[----:B------:R-:W-:Y:S02]  /*e4e0*/  IMAD.MOV.U32 R18, RZ, RZ, R6 ;  /* 0x000000ffff127224 */ /* 0x000fe400078e0006 */
[----:B--2---:R-:W-:-:S07]  /*e4f0*/  VIADD R0, R0, 0xfffffffd ;  /* 0xfffffffd00007836 */ /* 0x004fce0000000000 */
.L_x_2107:
[----:B------:R-:W-:Y:S05]  /*e500*/  BSYNC B2 ;  /* 0x0000000000027941 */ /* 0x000fea0003800000 */
.L_x_2106:
[----:B------:R-:W-:Y:S01]  /*e510*/  VIADD R7, R7, 0xfffffffe ;  /* 0xfffffffe07077836 */ /* 0x000fe20000000000 */
[----:B------:R-:W-:-:S04]  /*e520*/  LOP3.LUT R2, RZ, R9, RZ, 0x33, !PT ;  /* 0x00000009ff027212 */ /* 0x000fc800078e33ff */
[----:B------:R-:W-:-:S13]  /*e530*/  ISETP.NE.AND P0, PT, R7, R2, PT ;  /* 0x000000020700720c */ /* 0x000fda0003f05270 */
[----:B------:R-:W-:Y:S05]  /*e540*/  @!P0 BRA `(.L_x_2105) ;  /* 0x0000000c00a08947 */ /* 0x000fea0003800000 */
[----:B------:R-:W-:-:S07]  /*e550*/  IMAD.MOV.U32 R4, RZ, RZ, R19 ;  /* 0x000000ffff047224 */ /* 0x000fce00078e0013 */
.L_x_2147:
        /* <DEDUP_REMOVED lines=32> */
.L_x_2123:
[----:B------:R-:W-:Y:S01]  /*e760*/  IMAD R2, R6, 0x8, R17 ;  /* 0x0000000806027824 */ /* 0x000fe200078e0211 */
[----:B------:R-:W-:Y:S01]  /*e770*/  SHF.L.U32 R3, R7, 0x1f, RZ ;  /* 0x0000001f07037819 */ /* 0x000fe200000006ff */
[----:B------:R-:W-:Y:S03]  /*e780*/  BSSY B2, `(.L_x_2124) ;  /* 0x0000003000027945 */ /* 0x000fe60003800000 */
[----:B------:R-:W1:Y:S02]  /*e790*/  SYNCS.PHASECHK.TRANS64.TRYWAIT P0, [R2+URZ+0x16840], R3 ;  /* 0x01684003020075a7 */ /* 0x000e64000800017f */
[----:B-1----:R-:W-:Y:S05]  /*e7a0*/  @!P0 BRA `(.L_x_2125) ;  /* 0x0000003800408947 */ /* 0x002fea0003800000 */
.L_x_2219:
[----:B------:R-:W-:Y:S05]  /*e7b0*/  BSYNC B2 ;  /* 0x0000000000027941 */ /* 0x000fea0003800000 */
.L_x_2124:
        /* <DEDUP_REMOVED lines=12> */
.L_x_2127:
[----:B------:R-:W-:Y:S05]  /*e880*/  BSYNC B2 ;  /* 0x0000000000027941 */ /* 0x000fea0003800000 */
.L_x_2126:
        /* <DEDUP_REMOVED lines=11> */
.L_x_2128:
        /* <DEDUP_REMOVED lines=15> */
.L_x_2220:
[----:B------:R-:W-:Y:S05]  /*ea30*/  BSYNC B2 ;  /* 0x0000000000027941 */ /* 0x000fea0003800000 */
.L_x_2129:
        /* <DEDUP_REMOVED lines=11> */
.L_x_2132:
[----:B------:R-:W-:Y:S05]  /*eaf0*/  BSYNC B2 ;  /* 0x0000000000027941 */ /* 0x000fea0003800000 */
.L_x_2131:
        /* <DEDUP_REMOVED lines=10> */
.L_x_2133:
        /* <DEDUP_REMOVED lines=12> */
.L_x_2122:
[----:B------:R-:W-:Y:S05]  /*ec60*/  BSYNC B1 ;  /* 0x0000000000017941 */ /* 0x000fea0003800000 */
.L_x_2121:
        /* <DEDUP_REMOVED lines=32> */
.L_x_2136:
[----:B------:R-:W-:Y:S01]  /*ee70*/  IMAD R2, R18, 0x8, R17 ;  /* 0x0000000812027824 */ /* 0x000fe200078e0211 */
[----:B------:R-:W-:Y:S01]  /*ee80*/  SHF.L.U32 R3, R28, 0x1f, RZ ;  /* 0x0000001f1c037819 */ /* 0x000fe200000006ff */
[----:B------:R-:W-:Y:S03]  /*ee90*/  BSSY B2, `(.L_x_2137) ;  /* 0x0000003000027945 */ /* 0x000fe60003800000 */
[----:B------:R-:W1:Y:S02]  /*eea0*/  SYNCS.PHASECHK.TRANS64.TRYWAIT P0, [R2+URZ+0x16840], R3 ;  /* 0x01684003020075a7 */ /* 0x000e64000800017f */
[----:B-1----:R-:W-:Y:S05]  /*eeb0*/  @!P0 BRA `(.L_x_2138) ;  /* 0x0000003000a48947 */ /* 0x002fea0003800000 */
.L_x_2221:
[----:B------:R-:W-:Y:S05]  /*eec0*/  BSYNC B2 ;  /* 0x0000000000027941 */ /* 0x000fea0003800000 */
.L_x_2137:
        /* <DEDUP_REMOVED lines=12> */
.L_x_2140:
[----:B------:R-:W-:Y:S05]  /*ef90*/  BSYNC B2 ;  /* 0x0000000000027941 */ /* 0x000fea0003800000 */
.L_x_2139:
[----:B------:R-:W-:Y:S01]  /*efa0*/  IMAD.MOV.U32 R5, RZ, RZ, RZ ;  /* 0x000000ffff057224 */ /* 0x000fe200078e00ff */
[----:B------:R-:W-:Y:S01]  /*efb0*/  UIADD3 UR4, UP0, UR38, 0x370, URZ ;  /* 0x0000037026047890 */ /* 0x000fe2000ff1e03f */
[C---:B------:R-:W-:Y:S01]  /*efc0*/  IMAD R11, R18.reuse, 0x4000, R17 ;  /* 0x00004000120b7824 */ /* 0x040fe200078e0211 */
[----:B------:R-:W-:Y:S01]  /*efd0*/  PLOP3.LUT P0, PT, PT, PT, PT, 0x80, 0x0 ;  /* 0x000000000000781c */ /* 0x000fe20003f0f070 */
[----:B-1----:R-:W-:Y:S01]  /*efe0*/  IMAD R3, R18, 0x8, R8 ;  /* 0x0000000812037824 */ /* 0x002fe200078e0208 */
[----:B------:R-:W-:Y:S01]  /*eff0*/  R2UR UR10, R5 ;  /* 0x00000000050a72ca */ /* 0x000fe200000e0000 */
[----:B------:R-:W-:Y:S01]  /*f000*/  VIADD R11, R11, 0xe400 ;  /* 0x0000e4000b0b7836 */ /* 0x000fe20000000000 */
[----:B------:R-:W-:Y:S01]  /*f010*/  UIADD3.X UR5, URZ, UR39, URZ, UP0, !UPT ;  /* 0x000000273f057290 */ /* 0x000fe200087fe43f */
[----:B------:R-:W-:Y:S01]  /*f020*/  VIADD R3, R3, 0x30 ;  /* 0x0000003003037836 */ /* 0x000fe20000000000 */
[----:B------:R-:W-:Y:S01]  /*f030*/  UMOV UR6, 0x0 ;  /* 0x0000000000067882 */ /* 0x000fe20000000000 */
[----:B------:R-:W-:Y:S01]  /*f040*/  IMAD R2, R10, 0x80, R26 ;  /* 0x000000800a027824 */ /* 0x000fe200078e021a */
[----:B------:R-:W-:-:S09]  /*f050*/  UMOV UR7, 0x14f00000 ;  /* 0x14f0000000077882 */ /* 0x000fd20000000000 */
.L_x_2141:
        /* <DEDUP_REMOVED lines=15> */
.L_x_2222:
[----:B------:R-:W-:Y:S05]  /*f150*/  BSYNC B2 ;  /* 0x0000000000027941 */ /* 0x000fea0003800000 */
.L_x_2142:
        /* <DEDUP_REMOVED lines=11> */
.L_x_2145:
[----:B------:R-:W-:Y:S05]  /*f210*/  BSYNC B2 ;  /* 0x0000000000027941 */ /* 0x000fea0003800000 */
.L_x_2144:
        /* <DEDUP_REMOVED lines=10> */
.L_x_2146:
        /* <DEDUP_REMOVED lines=12> */
.L_x_2135:
[----:B------:R-:W-:Y:S05]  /*f380*/  BSYNC B1 ;  /* 0x0000000000017941 */ /* 0x000fea0003800000 */
.L_x_2134:
[----:B------:R-:W2:Y:S01]  /*f390*/  LDL R2, [R1+0x4] ;  /* 0x0000040001027983 */ /* 0x000ea20000100800 */
[----:B------:R-:W-:Y:S01]  /*f3a0*/  VIADD R0, R0, 0xfffffffe ;  /* 0xfffffffe00007836 */ /* 0x000fe20000000000 */
[----:B--2---:R-:W-:-:S13]  /*f3b0*/  ISETP.GT.AND P0, PT, R9, R2, PT ;  /* 0x000000020900720c */ /* 0x004fda0003f04270 */
[----:B------:R-:W-:Y:S05]  /*f3c0*/  @P0 BRA `(.L_x_2147) ;  /* 0xfffffff000640947 */ /* 0x000fea000383ffff */
.L_x_2105:
[----:B------:R-:W-:Y:S05]  /*f3d0*/  BSYNC B0 ;  /* 0x0000000000007941 */ /* 0x000fea0003800000 */
.L_x_2104:
        /* <DEDUP_REMOVED lines=17> */
.L_x_2149:
[----:B------:R-:W-:Y:S05]  /*f4f0*/  BSYNC B0 ;  /* 0x0000000000007941 */ /* 0x000fea0003800000 */
.L_x_2148:
[----:B------:R-:W2:Y:S01]  /*f500*/  LDL.LU R0, [R1] ;  /* 0x0000000001007983 */ /* 0x000ea20000300800 */
[----:B------:R-:W-:Y:S01]  /*f510*/  BSSY B0, `(.L_x_2150) ;  /* 0x0000028000007945 */ /* 0x000fe20003800000 */
[----:B--2---:R-:W-:-:S13]  /*f520*/  ISETP.NE.AND P0, PT, R0, RZ, PT ;  /* 0x000000ff0000720c */ /* 0x004fda0003f05270 */
[----:B------:R-:W-:Y:S05]  /*f530*/  @!P0 BRA `(.L_x_2151) ;  /* 0x0000000000948947 */ /* 0x000fea0003800000 */
[----:B------:R-:W-:Y:S01]  /*f540*/  IMAD R3, R18, 0x8, R17 ;  /* 0x0000000812037824 */ /* 0x000fe200078e0211 */
[----:B------:R-:W-:Y:S01]  /*f550*/  SHF.L.U32 R0, R28, 0x1f, RZ ;  /* 0x0000001f1c007819 */ /* 0x000fe200000006ff */
[----:B------:R-:W-:Y:S01]  /*f560*/  BSSY B1, `(.L_x_2152) ;  /* 0x0000004000017945 */ /* 0x000fe20003800000 */
[----:B------:R-:W-:Y:S02]  /*f570*/  ISETP.NE.AND P1, PT, R6, RZ, PT ;  /* 0x000000ff0600720c */ /* 0x000fe40003f25270 */
[----:B------:R-:W0:Y:S02]  /*f580*/  SYNCS.PHASECHK.TRANS64.TRYWAIT P0, [R3+URZ+0x16860], R0 ;  /* 0x01686000030075a7 */ /* 0x000e24000800017f */
[----:B0-----:R-:W-:Y:S09]  /*f590*/  @!P0 BRA `(.L_x_2153) ;  /* 0x0000002c00148947 */ /* 0x001ff20003800000 */
.L_x_2223:
[----:B------:R-:W-:Y:S05]  /*f5a0*/  BSYNC B1 ;  /* 0x0000000000017941 */ /* 0x000fea0003800000 */
.L_x_2152:
        /* <DEDUP_REMOVED lines=9> */
.L_x_2155:
[----:B------:R-:W-:Y:S05]  /*f640*/  BSYNC B1 ;  /* 0x0000000000017941 */ /* 0x000fea0003800000 */
.L_x_2154:
        /* <DEDUP_REMOVED lines=10> */
.L_x_2156:
        /* <DEDUP_REMOVED lines=10> */
.L_x_2151:
[----:B------:R-:W-:Y:S05]  /*f790*/  BSYNC B0 ;  /* 0x0000000000007941 */ /* 0x000fea0003800000 */
.L_x_2150:
[----:B------:R-:W-:-:S05]  /*f7a0*/  VIADD R18, R18, 0x1 ;  /* 0x0000000112127836 */ /* 0x000fca0000000000 */
[----:B------:R-:W-:-:S04]  /*f7b0*/  ISETP.NE.AND P0, PT, R18, 0x2, PT ;  /* 0x000000021200780c */ /* 0x000fc80003f05270 */
[----:B------:R-:W-:Y:S02]  /*f7c0*/  SEL R3, RZ, 0x1, P0 ;  /* 0x00000001ff037807 */ /* 0x000fe40000000000 */
[----:B------:R-:W-:Y:S02]  /*f7d0*/  SEL R18, R18, RZ, P0 ;  /* 0x000000ff12127207 */ /* 0x000fe40000000000 */
[----:B------:R-:W-:-:S07]  /*f7e0*/  LOP3.LUT R28, R28, R3, RZ, 0x3c, !PT ;  /* 0x000000031c1c7212 */ /* 0x000fce00078e3cff */
.L_x_2086:
[----:B------:R-:W-:Y:S05]  /*f7f0*/  BSYNC B7 ;  /* 0x0000000000077941 */ /* 0x000fea0003800000 */
.L_x_2084:
[----:B------:R-:W2:Y:S02]  /*f800*/  LDL R0, [R1+0x3c] ;  /* 0x00003c0001007983 */ /* 0x000ea40000100800 */
[----:B--2---:R-:W-:-:S13]  /*f810*/  ISETP.NE.AND P0, PT, R0, RZ, PT ;  /* 0x000000ff0000720c */ /* 0x004fda0003f05270 */
[----:B------:R-:W-:Y:S05]  /*f820*/  @!P0 BRA `(.L_x_2157) ;  /* 0x0000000000248947 */ /* 0x000fea0003800000 */
[----:B------:R-:W-:Y:S05]  /*f830*/  WARPSYNC.ALL ;  /* 0x0000000000007948 */ /* 0x000fea0003800000 */
[----:B------:R-:W2:Y:S08]  /*f840*/  S2UR UR5, SR_CgaCtaId ;  /* 0x00000000000579c3 */ /* 0x000eb00000008800 */
[----:B------:R-:W-:Y:S06]  /*f850*/  BAR.SYNC.DEFER_BLOCKING 0x5, 0x200 ;  /* 0x0148000000007b1d */ /* 0x000fec0000010000 */
[----:B------:R-:W-:-:S02]  /*f860*/  UMOV UR4, 0x400 ;  /* 0x0000040000047882 */ /* 0x000fc40000000000 */
[----:B--2---:R-:W-:-:S06]  /*f870*/  ULEA UR4, UR5, UR4, 0x18 ;  /* 0x0000000405047291 */ /* 0x004fcc000f8ec03f */
[----:B------:R-:W-:-:S05]  /*f880*/  IMAD.U32 R17, RZ, RZ, UR4 ;  /* 0x00000004ff117e24 */ /* 0x000fca000f8e00ff */
[----:B------:R2:W4:Y:S01]  /*f890*/  LDS.128 R24, [R17+0x168d0] ;  /* 0x0168d00011187984 */ /* 0x0005220000000c00 */
[----:B------:R-:W-:Y:S06]  /*f8a0*/  BAR.ARV 0x4, 0x200 ;  /* 0x0108000000007b1d */ /* 0x000fec0000002000 */
[----:B------:R-:W-:Y:S05]  /*f8b0*/  BRA `(.L_x_2158) ;  /* 0x0000000c00d47947 */ /* 0x000fea0003800000 */
.L_x_2157:
        /* <DEDUP_REMOVED lines=9> */
[----:B------:R-:W2:Y:S01]  /*f950*/  @!P1 LDC.64 R4, c[0x0][0xc78] ;  /* 0x00031e00ff049b82 */ /* 0x000ea20000000a00 */
[----:B0-----:R-:W-:-:S05]  /*f960*/  @!P1 IMAD.WIDE R2, R9, 0x4, R2 ;  /* 0x0000000409029825 */ /* 0x001fca00078e0202 */
[----:B---3--:R2:W3:Y:S02]  /*f970*/  @!P1 LDG.E R7, desc[UR40][R2.64] ;  /* 0x0000002802079981 */ /* 0x0084e4000c1e1900 */
        /* <DEDUP_REMOVED lines=11> */
[----:B---3--:R-:W-:Y:S02]  /*fa30*/  @!P1 IMAD.MOV.U32 R25, RZ, RZ, R7 ;  /* 0x000000ffff199224 */ /* 0x008fe400078e0007 */
[----:B--2---:R-:W-:Y:S01]  /*fa40*/  @!P1 IMAD.MOV.U32 R5, RZ, RZ, R4 ;  /* 0x000000ffff059224 */ /* 0x004fe200078e0004 */
        /* <DEDUP_REMOVED lines=17> */
[----:B------:R0:W2:Y:S02]  /*fb60*/  SHFL.IDX PT, R14, R3, 0x1f, 0x1f ;  /* 0x03e01f00030e7f89 */ /* 0x0000a400000e0000 */
.L_x_2233:
[----:B------:R-:W-:Y:S02]  /*fb70*/  ULDC UR4, c[0x0][0xc38] ;  /* 0x00030e0000047ab9 */ /* 0x000fe40000000800 */
[----:B------:R-:W-:-:S04]  /*fb80*/  IMAD.U32 R4, RZ, RZ, UR4 ;  /* 0x00000004ff047e24 */ /* 0x000fc8000f8e00ff */
[----:B--2---:R-:W-:-:S04]  /*fb90*/  IMAD R7, R14, R4, RZ ;  /* 0x000000040e077224 */ /* 0x004fc800078e02ff */
[----:B------:R-:W-:-:S05]  /*fba0*/  IMAD.IADD R6, R6, 0x1, R7 ;  /* 0x0000000106067824 */ /* 0x000fca00078e0207 */
[----:B------:R-:W-:-:S13]  /*fbb0*/  ISETP.GT.AND P6, PT, R6, R0, PT ;  /* 0x000000000600720c */ /* 0x000fda0003fc4270 */
[----:B------:R-:W-:Y:S05]  /*fbc0*/  @P6 BRA `(.L_x_2160) ;  /* 0x0000000000a46947 */ /* 0x000fea0003800000 */
.L_x_2163:
[----:B------:R-:W2:Y:S01]  /*fbd0*/  LDC R2, c[0x0][0xc3c] ;  /* 0x00030f00ff027b82 */ /* 0x000ea20000000800 */
[----:B------:R-:W-:-:S05]  /*fbe0*/  VIADD R27, R27, 0x1f ;  /* 0x0000001f1b1b7836 */ /* 0x000fca0000000000 */
[----:B--2---:R-:W-:-:S13]  /*fbf0*/  ISETP.GE.AND P6, PT, R27, R2, PT ;  /* 0x000000021b00720c */ /* 0x004fda0003fc6270 */
[----:B------:R-:W-:Y:S05]  /*fc00*/  @P6 BRA `(.L_x_2161) ;  /* 0x0000000800bc6947 */ /* 0x000fea0003800000 */
[----:B0-----:R-:W0:Y:S01]  /*fc10*/  S2R R3, SR_TID.X ;  /* 0x0000000000037919 */ /* 0x001e220000002100 */
[----:B------:R-:W-:Y:S01]  /*fc20*/  IMAD.MOV.U32 R25, RZ, RZ, RZ ;  /* 0x000000ffff197224 */ /* 0x000fe200078e00ff */
[----:B0-----:R-:W-:-:S05]  /*fc30*/  LOP3.LUT R3, R3, 0x1f, RZ, 0xc0, !PT ;  /* 0x0000001f03037812 */ /* 0x001fca00078ec0ff */
[----:B------:R-:W-:-:S05]  /*fc40*/  IMAD.IADD R7, R27, 0x1, R3 ;  /* 0x000000011b077824 */ /* 0x000fca00078e0203 */
[----:B------:R-:W-:-:S13]  /*fc50*/  ISETP.GE.OR P6, PT, R7, R2, !P0 ;  /* 0x000000020700720c */ /* 0x000fda00047c6670 */
[----:B------:R-:W0:Y:S08]  /*fc60*/  @!P6 LDC.64 R2, c[0x0][0xc80] ;  /* 0x00032000ff02eb82 */ /* 0x000e300000000a00 */
[----:B------:R-:W2:Y:S01]  /*fc70*/  @!P6 LDC.64 R4, c[0x0][0xc78] ;  /* 0x00031e00ff04eb82 */ /* 0x000ea20000000a00 */
[----:B0-----:R-:W-:-:S05]  /*fc80*/  @!P6 IMAD.WIDE R2, R7, 0x4, R2 ;  /* 0x000000040702e825 */ /* 0x001fca00078e0202 */
[----:B------:R2:W3:Y:S02]  /*fc90*/  @!P6 LDG.E R25, desc[UR40][R2.64] ;  /* 0x000000280219e981 */ /* 0x0004e4000c1e1900 */
[----:B--2---:R-:W-:-:S04]  /*fca0*/  @!P6 IMAD.WIDE R2, R7, 0x4, R4 ;  /* 0x000000040702e825 */ /* 0x004fc800078e0204 */
[----:B------:R-:W-:-:S06]  /*fcb0*/  IMAD.MOV.U32 R5, RZ, RZ, RZ ;  /* 0x000000ffff057224 */ /* 0x000fcc00078e00ff */
        /* <DEDUP_REMOVED lines=20> */
.L_x_2241:
[----:B------:R-:W-:Y:S02]  /*fe00*/  ULDC UR4, c[0x0][0xc38] ;  /* 0x00030e0000047ab9 */ /* 0x000fe40000000800 */
[----:B------:R-:W-:-:S04]  /*fe10*/  IMAD.U32 R4, RZ, RZ, UR4 ;  /* 0x00000004ff047e24 */ /* 0x000fc8000f8e00ff */
[----:B--2---:R-:W-:-:S04]  /*fe20*/  IMAD R7, R14, R4, RZ ;  /* 0x000000040e077224 */ /* 0x004fc800078e02ff */
[----:B------:R-:W-:-:S05]  /*fe30*/  IMAD.IADD R6, R7, 0x1, R6 ;  /* 0x0000000107067824 */ /* 0x000fca00078e0206 */
[----:B------:R-:W-:-:S13]  /*fe40*/  ISETP.GT.AND P6, PT, R6, R0, PT ;  /* 0x000000000600720c */ /* 0x000fda0003fc4270 */
[----:B------:R-:W-:Y:S05]  /*fe50*/  @!P6 BRA `(.L_x_2163) ;  /* 0xfffffffc005ce947 */ /* 0x000fea000383ffff */
.L_x_2160:
[----:B------:R-:W-:Y:S01]  /*fe60*/  IMAD.IADD R7, R6, 0x1, -R7 ;  /* 0x0000000106077824 */ /* 0x000fe200078e0a07 */
[----:B------:R-:W-:-:S03]  /*fe70*/  UMOV UR4, 0xffffffff ;  /* 0xffffffff00047882 */ /* 0x000fc60000000000 */
[----:B------:R-:W-:-:S05]  /*fe80*/  IMAD R9, R3, R4, R7 ;  /* 0x0000000403097224 */ /* 0x000fca00078e0207 */
[----:B------:R-:W-:Y:S01]  /*fe90*/  ISETP.GT.AND P6, PT, R9, R0, PT ;  /* 0x000000000900720c */ /* 0x000fe20003fc4270 */
[----:B------:R-:W-:-:S12]  /*fea0*/  BRA.DIV UR4, `(.L_x_2164) ;  /* 0x0000002a04d47947 */ /* 0x000fd8000b800000 */
[----:B------:R-:W-:-:S04]  /*feb0*/  VOTE.ANY R2, PT, !P6 ;  /* 0x0000000000027806 */ /* 0x000fc800070e0100 */
[----:B------:R-:W2:Y:S02]  /*fec0*/  POPC R12, R2 ;  /* 0x00000002000c7309 */ /* 0x000ea40000000000 */
[----:B--2---:R2:W3:Y:S01]  /*fed0*/  SHFL.IDX PT, R25, R25, R12, 0x1f ;  /* 0x00001f0c19197589 */ /* 0x0044e200000e0000 */
[----:B------:R-:W-:-:S03]  /*fee0*/  IMAD.IADD R27, R12, 0x1, R27 ;  /* 0x000000010c1b7824 */ /* 0x000fc600078e021b */
[----:B------:R2:W4:Y:S04]  /*fef0*/  SHFL.IDX PT, R5, R5, R12, 0x1f ;  /* 0x00001f0c05057589 */ /* 0x00052800000e0000 */
.L_x_2246:
[----:B------:R-:W-:-:S13]  /*ff00*/  ISETP.NE.AND P0, PT, R2, RZ, PT ;  /* 0x000000ff0200720c */ /* 0x000fda0003f05270 */
[----:B------:R-:W-:Y:S05]  /*ff10*/  @!P0 BRA `(.L_x_2165) ;  /* 0x0000000000108947 */ /* 0x000fea0003800000 */
[----:B------:R-:W-:Y:S01]  /*ff20*/  UMOV UR4, 0xffffffff ;  /* 0xffffffff00047882 */ /* 0x000fe20000000000 */
[----:B--2---:R-:W-:Y:S02]  /*ff30*/  VIADD R12, R12, 0xffffffff ;  /* 0xffffffff0c0c7836 */ /* 0x004fe40000000000 */
[----:B------:R-:W-:Y:S05]  /*ff40*/  BRA.DIV UR4, `(.L_x_2166) ;  /* 0x0000002e04087947 */ /* 0x000fea000b800000 */
[----:B------:R2:W0:Y:S02]  /*ff50*/  SHFL.IDX PT, R24, R3, R12, 0x1f ;  /* 0x00001f0c03187589 */ /* 0x00042400000e0000 */
.L_x_2165:
[----:B----4-:R-:W-:Y:S01]  /*ff60*/  ISETP.NE.AND P0, PT, R5, 0x1, PT ;  /* 0x000000010500780c */ /* 0x010fe20003f05270 */
[----:B0-----:R-:W-:-:S04]  /*ff70*/  IMAD R24, R24, R4, R7 ;  /* 0x0000000418187224 */ /* 0x001fc800078e0207 */
[----:B------:R-:W-:-:S08]  /*ff80*/  IMAD.IADD R0, R0, 0x1, -R24 ;  /* 0x0000000100007824 */ /* 0x000fd000078e0a18 */
[----:B------:R-:W-:Y:S05]  /*ff90*/  @!P0 BRA `(.L_x_2167) ;  /* 0x0000000000dc8947 */ /* 0x000fea0003800000 */
[----:B---3--:R-:W-:Y:S02]  /*ffa0*/  IABS R4, R25 ;  /* 0x0000001900047213 */ /* 0x008fe40000000000 */
[----:B------:R-:W-:Y:S02]  /*ffb0*/  IABS R6, R5 ;  /* 0x0000000500067213 */ /* 0x000fe40000000000 */
[----:B------:R-:W0:Y:S08]  /*ffc0*/  I2F.RP R7, R4 ;  /* 0x0000000400077306 */ /* 0x000e300000209400 */
[----:B------:R-:W3:Y:S08]  /*ffd0*/  I2F.RP R8, R6 ;  /* 0x0000000600087306 */ /* 0x000ef00000209400 */
[----:B0-----:R-:W0:Y:S08]  /*ffe0*/  MUFU.RCP R7, R7 ;  /* 0x0000000700077308 */ /* 0x001e300000001000 */
[----:B---3--:R-:W-:Y:S01]  /*fff0*/  MUFU.RCP R8, R8 ;  /* 0x0000000800087308 */ /* 0x008fe20000001000 */
[----:B0-----:R-:W-:Y:S01]  /*10000*/  VIADD R2, R7, 0xffffffe ;  /* 0x0ffffffe07027836 */ /* 0x001fe20000000000 */
[----:B------:R-:W-:-:S06]  /*10010*/  IABS R7, R25 ;  /* 0x0000001900077213 */ /* 0x000fcc0000000000 */
[----:B--2---:R0:W2:Y:S02]  /*10020*/  F2I.FTZ.U32.TRUNC.NTZ R3, R2 ;  /* 0x0000000200037305 */ /* 0x0040a4000021f000 */
[----:B0-----:R-:W-:Y:S02]  /*10030*/  IMAD.MOV.U32 R2, RZ, RZ, RZ ;  /* 0x000000ffff027224 */ /* 0x001fe400078e00ff */
[----:B--2---:R-:W-:-:S04]  /*10040*/  IMAD.MOV R9, RZ, RZ, -R3 ;  /* 0x000000ffff097224 */ /* 0x004fc800078e0a03 */
[----:B------:R-:W-:-:S04]  /*10050*/  IMAD R9, R9, R4, RZ ;  /* 0x0000000409097224 */ /* 0x000fc800078e02ff */
[----:B------:R-:W-:Y:S01]  /*10060*/  IMAD.HI.U32 R3, R3, R9, R2 ;  /* 0x0000000903037227 */ /* 0x000fe200078e0002 */
[----:B------:R-:W-:-:S03]  /*10070*/  IABS R2, R0 ;  /* 0x0000000000027213 */ /* 0x000fc60000000000 */
[----:B------:R-:W-:Y:S02]  /*10080*/  IMAD.MOV R9, RZ, RZ, -R7 ;  /* 0x000000ffff097224 */ /* 0x000fe400078e0a07 */
[----:B------:R-:W-:-:S04]  /*10090*/  IMAD.HI.U32 R7, R3, R2, RZ ;  /* 0x0000000203077227 */ /* 0x000fc800078e00ff */
[----:B------:R-:W-:Y:S02]  /*100a0*/  IMAD R9, R7, R9, R2 ;  /* 0x0000000907097224 */ /* 0x000fe400078e0202 */
[----:B------:R-:W-:Y:S02]  /*100b0*/  VIADD R3, R8, 0xffffffe ;  /* 0x0ffffffe08037836 */ /* 0x000fe40000000000 */
[----:B------:R-:W-:Y:S01]  /*100c0*/  IMAD.MOV.U32 R2, RZ, RZ, RZ ;  /* 0x000000ffff027224 */ /* 0x000fe200078e00ff */
[----:B------:R-:W-:-:S03]  /*100d0*/  ISETP.GT.U32.AND P1, PT, R4, R9, PT ;  /* 0x000000090400720c */ /* 0x000fc60003f24070 */
[----:B------:R-:W0:Y:S10]  /*100e0*/  F2I.FTZ.U32.TRUNC.NTZ R3, R3 ;  /* 0x0000000300037305 */ /* 0x000e34000021f000 */
[----:B------:R-:W-:-:S02]  /*100f0*/  @!P1 IMAD.IADD R9, R9, 0x1, -R4 ;  /* 0x0000000109099824 */ /* 0x000fc400078e0a04 */
[----:B------:R-:W-:Y:S01]  /*10100*/  @!P1 VIADD R7, R7, 0x1 ;  /* 0x0000000107079836 */ /* 0x000fe20000000000 */
[----:B------:R-:W-:Y:S02]  /*10110*/  ISETP.NE.AND P1, PT, R25, RZ, PT ;  /* 0x000000ff1900720c */ /* 0x000fe40003f25270 */
[----:B------:R-:W-:Y:S01]  /*10120*/  ISETP.GE.U32.AND P0, PT, R9, R4, PT ;  /* 0x000000040900720c */ /* 0x000fe20003f06070 */
[----:B0-----:R-:W-:-:S04]  /*10130*/  IMAD.MOV R9, RZ, RZ, -R3 ;  /* 0x000000ffff097224 */ /* 0x001fc800078e0a03 */
[----:B------:R-:W-:-:S04]  /*10140*/  IMAD R9, R9, R6, RZ ;  /* 0x0000000609097224 */ /* 0x000fc800078e02ff */
[----:B------:R-:W-:Y:S01]  /*10150*/  IMAD.HI.U32 R4, R3, R9, R2 ;  /* 0x0000000903047227 */ /* 0x000fe200078e0002 */
[----:B------:R-:W-:-:S03]  /*10160*/  LOP3.LUT R2, R0, R25, RZ, 0x3c, !PT ;  /* 0x0000001900027212 */ /* 0x000fc600078e3cff */
[----:B------:R-:W-:Y:S01]  /*10170*/  @P0 VIADD R7, R7, 0x1 ;  /* 0x0000000107070836 */ /* 0x000fe20000000000 */
[----:B------:R-:W-:Y:S02]  /*10180*/  ISETP.GE.AND P2, PT, R2, RZ, PT ;  /* 0x000000ff0200720c */ /* 0x000fe40003f46270 */
[----:B------:R-:W-:-:S05]  /*10190*/  IABS R2, R5 ;  /* 0x0000000500027213 */ /* 0x000fca0000000000 */
[----:B------:R-:W-:-:S06]  /*101a0*/  IMAD.MOV R2, RZ, RZ, -R2 ;  /* 0x000000ffff027224 */ /* 0x000fcc00078e0a02 */
[----:B------:R-:W-:Y:S01]  /*101b0*/  @!P2 IMAD.MOV R7, RZ, RZ, -R7 ;  /* 0x000000ffff07a224 */ /* 0x000fe200078e0a07 */
[----:B------:R-:W-:-:S04]  /*101c0*/  @!P1 LOP3.LUT R7, RZ, R25, RZ, 0x33, !PT ;  /* 0x00000019ff079212 */ /* 0x000fc800078e33ff */
[----:B------:R-:W-:-:S05]  /*101d0*/  IABS R3, R7 ;  /* 0x0000000700037213 */ /* 0x000fca0000000000 */
        /* <DEDUP_REMOVED lines=9> */
[----:B------:R-:W-:-:S04]  /*10270*/  IMAD.MOV R3, RZ, RZ, -R7 ;  /* 0x000000ffff037224 */ /* 0x000fc800078e0a07 */
[----:B------:R-:W-:-:S08]  /*10280*/  IMAD R3, R25, R3, R0 ;  /* 0x0000000319037224 */ /* 0x000fd000078e0200 */
[----:B------:R-:W-:-:S04]  /*10290*/  @P0 VIADD R4, R4, 0x1 ;  /* 0x0000000104040836 */ /* 0x000fc80000000000 */
[----:B------:R-:W-:Y:S01]  /*102a0*/  @!P2 IMAD.MOV R4, RZ, RZ, -R4 ;  /* 0x000000ffff04a224 */ /* 0x000fe200078e0a04 */
[----:B------:R-:W-:-:S05]  /*102b0*/  @!P1 LOP3.LUT R4, RZ, R5, RZ, 0x33, !PT ;  /* 0x00000005ff049212 */ /* 0x000fca00078e33ff */
[--C-:B------:R-:W-:Y:S02]  /*102c0*/  IMAD.MOV R2, RZ, RZ, -R4.reuse ;  /* 0x000000ffff027224 */ /* 0x100fe400078e0a04 */
[C---:B------:R-:W-:Y:S02]  /*102d0*/  IMAD R4, R5.reuse, 0x1000000, R4 ;  /* 0x0100000005047824 */ /* 0x040fe400078e0204 */
[----:B------:R-:W-:-:S04]  /*102e0*/  IMAD R5, R5, R2, R7 ;  /* 0x0000000205057224 */ /* 0x000fc800078e0207 */
[----:B------:R-:W-:Y:S01]  /*102f0*/  IMAD R26, R5, 0x10000, R4 ;  /* 0x00010000051a7824 */ /* 0x000fe200078e0204 */
[----:B------:R-:W-:Y:S06]  /*10300*/  BRA `(.L_x_2168) ;  /* 0x0000000000f07947 */ /* 0x000fec0003800000 */
.L_x_2167:
[----:B--2---:R-:W0:Y:S02]  /*10310*/  LDC.64 R2, c[0x0][0xc90] ;  /* 0x00032400ff027b82 */ /* 0x004e240000000a00 */
[----:B0-----:R-:W-:-:S05]  /*10320*/  IMAD.WIDE R2, R27, 0x4, R2 ;  /* 0x000000041b027825 */ /* 0x001fca00078e0202 */
[----:B------:R0:W3:Y:S02]  /*10330*/  LDG.E R6, desc[UR40][R2.64] ;  /* 0x0000002802067981 */ /* 0x0000e4000c1e1900 */
[----:B0-----:R-:W-:Y:S02]  /*10340*/  IMAD.MOV.U32 R2, RZ, RZ, RZ ;  /* 0x000000ffff027224 */ /* 0x001fe400078e00ff */
[----:B---3--:R-:W-:-:S05]  /*10350*/  IMAD R5, R25, R6, RZ ;  /* 0x0000000619057224 */ /* 0x008fca00078e02ff */
[----:B------:R-:W-:-:S04]  /*10360*/  IABS R7, R5 ;  /* 0x0000000500077213 */ /* 0x000fc80000000000 */
[----:B------:R-:W0:Y:S08]  /*10370*/  I2F.RP R8, R7 ;  /* 0x0000000700087306 */ /* 0x000e300000209400 */
[----:B0-----:R-:W0:Y:S02]  /*10380*/  MUFU.RCP R8, R8 ;  /* 0x0000000800087308 */ /* 0x001e240000001000 */
[----:B0-----:R-:W-:-:S06]  /*10390*/  VIADD R9, R8, 0xffffffe ;  /* 0x0ffffffe08097836 */ /* 0x001fcc0000000000 */
[----:B------:R-:W1:Y:S02]  /*103a0*/  F2I.FTZ.U32.TRUNC.NTZ R3, R9 ;  /* 0x0000000900037305 */ /* 0x000e64000021f000 */
[----:B-1----:R-:W-:-:S04]  /*103b0*/  IMAD.MOV R10, RZ, RZ, -R3 ;  /* 0x000000ffff0a7224 */ /* 0x002fc800078e0a03 */
        /* <DEDUP_REMOVED lines=49> */
.L_x_2168:
[----:B------:R-:W-:-:S05]  /*106d0*/  LOP3.LUT R0, RZ, R3, RZ, 0x33, !PT ;  /* 0x00000003ff007212 */ /* 0x000fca00078e33ff */
[----:B------:R-:W-:Y:S01]  /*106e0*/  IMAD.IADD R25, R25, 0x1, R0 ;  /* 0x0000000119197824 */ /* 0x000fe200078e0200 */
[----:B------:R-:W-:Y:S06]  /*106f0*/  BRA `(.L_x_2169) ;  /* 0x00000000001c7947 */ /* 0x000fec0003800000 */
.L_x_2161:
[----:B------:R-:W-:Y:S01]  /*10700*/  UMOV UR4, URZ ;  /* 0x0000003f00047c82 */ /* 0x000fe20008000000 */
[----:B------:R-:W-:Y:S01]  /*10710*/  UMOV UR5, URZ ;  /* 0x0000003f00057c82 */ /* 0x000fe20008000000 */
[----:B------:R-:W-:Y:S01]  /*10720*/  ULDC UR6, c[0x0][0xc3c] ;  /* 0x00030f0000067ab9 */ /* 0x000fe20000000800 */
[----:B------:R-:W-:Y:S02]  /*10730*/  IMAD.MOV.U32 R24, RZ, RZ, R0 ;  /* 0x000000ffff187224 */ /* 0x000fe400078e0000 */
[----:B------:R-:W-:Y:S02]  /*10740*/  IMAD.U32 R25, RZ, RZ, UR4 ;  /* 0x00000004ff197e24 */ /* 0x000fe4000f8e00ff */
[----:B------:R-:W-:Y:S02]  /*10750*/  IMAD.U32 R26, RZ, RZ, UR5 ;  /* 0x00000005ff1a7e24 */ /* 0x000fe4000f8e00ff */
[----:B------:R-:W-:-:S07]  /*10760*/  IMAD.U32 R27, RZ, RZ, UR6 ;  /* 0x00000006ff1b7e24 */ /* 0x000fce000f8e00ff */
.L_x_2169:
        /* <DEDUP_REMOVED lines=10> */
.L_x_2158:
[----:B------:R-:W-:Y:S02]  /*10810*/  ULDC UR4, c[0x0][0xc3c] ;  /* 0x00030f0000047ab9 */ /* 0x000fe40000000800 */
[----:B----4-:R-:W-:-:S13]  /*10820*/  ISETP.GE.AND P0, PT, R27, UR4, PT ;  /* 0x000000041b007c0c */ /* 0x010fda000bf06270 */
[----:B------:R-:W-:Y:S05]  /*10830*/  @!P0 BRA `(.L_x_2170) ;  /* 0xffffffb000748947 */ /* 0x000fea000383ffff */
[----:B------:R-:W-:Y:S05]  /*10840*/  BSYNC B8 ;  /* 0x0000000000087941 */ /* 0x000fea0003800000 */
.L_x_2078:
[----:B0-----:R-:W4:Y:S01]  /*10850*/  LDL.LU R0, [R1+0x28] ;  /* 0x0000280001007983 */ /* 0x001f220000300800 */
[----:B------:R-:W-:Y:S01]  /*10860*/  BSSY B0, `(.L_x_2171) ;  /* 0x000000b000007945 */ /* 0x000fe20003800000 */
[----:B------:R-:W0:Y:S01]  /*10870*/  S2R R5, SR_CgaCtaId ;  /* 0x0000000000057919 */ /* 0x000e220000008800 */
        /* <DEDUP_REMOVED lines=9> */
.L_x_2249:
[----:B------:R-:W-:Y:S05]  /*10910*/  BSYNC B0 ;  /* 0x0000000000007941 */ /* 0x000fea0003800000 */
.L_x_2171:
[----:B------:R-:W-:-:S03]  /*10920*/  UMOV UR4, 0xffffffff ;  /* 0xffffffff00047882 */ /* 0x000fc60000000000 */
[----:B------:R-:W-:Y:S05]  /*10930*/  BRA.DIV UR4, `(.L_x_2173) ;  /* 0x0000002204c87947 */ /* 0x000fea000b800000 */
[----:B0-----:R-:W0:Y:S02]  /*10940*/  S2R R0, SR_TID.X ;  /* 0x0000000000007919 */ /* 0x001e240000002100 */
[----:B0-----:R-:W-:-:S04]  /*10950*/  SHF.R.U32.HI R0, RZ, 0x5, R0 ;  /* 0x00000005ff007819 */ /* 0x001fc80000011600 */
[----:B------:R-:W-:-:S05]  /*10960*/  LOP3.LUT R0, R0, 0x3, RZ, 0xc0, !PT ;  /* 0x0000000300007812 */ /* 0x000fca00078ec0ff */
[----:B------:R0:W4:Y:S02]  /*10970*/  SHFL.IDX PT, R14, R0, RZ, 0x1f ;  /* 0x00001fff000e7589 */ /* 0x00012400000e0000 */
.L_x_2252:
[----:B----4-:R-:W-:Y:S01]  /*10980*/  ISETP.NE.AND P0, PT, R14, RZ, PT ;  /* 0x000000ff0e00720c */ /* 0x010fe20003f05270 */
[----:B------:R-:W-:-:S12]  /*10990*/  BSSY B0, `(.L_x_2174) ;  /* 0x0000024000007945 */ /* 0x000fd80003800000 */
[----:B------:R-:W-:Y:S05]  /*109a0*/  @P0 BRA `(.L_x_2175) ;  /* 0x0000000000880947 */ /* 0x000fea0003800000 */
[----:B------:R-:W-:-:S03]  /*109b0*/  UMOV UR4, 0xffffffff ;  /* 0xffffffff00047882 */ /* 0x000fc60000000000 */
[----:B------:R-:W-:Y:S05]  /*109c0*/  BRA.DIV UR4, `(.L_x_2176) ;  /* 0x0000002204d87947 */ /* 0x000fea000b800000 */
[----:B------:R-:W-:-:S13]  /*109d0*/  ELECT P6, URZ, PT ;  /* 0x00000000003f782f */ /* 0x000fda00038c0000 */
.L_x_2255:
[----:B------:R-:W-:Y:S05]  /*109e0*/  @!P6 BRA `(.L_x_2175) ;  /* 0x000000000078e947 */ /* 0x000fea0003800000 */
[----:B0-----:R-:W4:Y:S02]  /*109f0*/  LDL.LU R0, [R1+0x40] ;  /* 0x0000400001007983 */ /* 0x001f240000300800 */
[----:B----4-:R-:W-:-:S04]  /*10a00*/  LOP3.LUT R0, R0, 0x2, RZ, 0xfc, !PT ;  /* 0x0000000200007812 */ /* 0x010fc800078efcff */
[----:B------:R-:W-:-:S13]  /*10a10*/  ISETP.NE.AND P2, PT, R0, 0x3, PT ;  /* 0x000000030000780c */ /* 0x000fda0003f45270 */
[----:B------:R-:W-:Y:S05]  /*10a20*/  @!P2 BRA `(.L_x_2177) ;  /* 0x000000000004a947 */ /* 0x000fea0003800000 */
[----:B------:R-:W-:Y:S01]  /*10a30*/  BPT.TRAP 0x1 ;  /* 0x000000040000795c */ /* 0x000fe20000300000 */
.L_x_2177:
[----:B------:R-:W-:Y:S01]  /*10a40*/  VIADD R3, R9, 0x16840 ;  /* 0x0001684009037836 */ /* 0x000fe20000000000 */
[----:B------:R-:W-:Y:S01]  /*10a50*/  SHF.L.U32 R2, R28, 0x1f, RZ ;  /* 0x0000001f1c027819 */ /* 0x000fe200000006ff */
[C---:B------:R-:W-:Y:S02]  /*10a60*/  VIADD R0, R18.reuse, 0x1 ;  /* 0x0000000112007836 */ /* 0x040fe40000000000 */
[----:B---3--:R-:W-:-:S03]  /*10a70*/  IMAD R7, R18, 0x8, R3 ;  /* 0x0000000812077824 */ /* 0x008fc600078e0203 */
        /* <DEDUP_REMOVED lines=8> */
.L_x_2256:
[----:B------:R-:W3:Y:S02]  /*10b00*/  SYNCS.PHASECHK.TRANS64.TRYWAIT P0, [R3+URZ], R0 ;  /* 0x00000000030075a7 */ /* 0x000ee4000800017f */
[----:B---3--:R-:W-:Y:S05]  /*10b10*/  @!P0 BRA `(.L_x_2179) ;  /* 0x0000002000b88947 */ /* 0x008fea0003800000 */
.L_x_2257:
[----:B------:R-:W-:Y:S05]  /*10b20*/  @!P2 BRA `(.L_x_2180) ;  /* 0x000000000004a947 */ /* 0x000fea0003800000 */
[----:B------:R-:W-:Y:S01]  /*10b30*/  BPT.TRAP 0x1 ;  /* 0x000000040000795c */ /* 0x000fe20000300000 */
.L_x_2180:
[----:B---3--:R-:W-:-:S04]  /*10b40*/  VIADD R3, R9, 0x16860 ;  /* 0x0001686009037836 */ /* 0x008fc80000000000 */
[----:B------:R-:W-:-:S04]  /*10b50*/  IMAD R5, R18, 0x8, R3 ;  /* 0x0000000812057824 */ /* 0x000fc800078e0203 */
[----:B------:R-:W3:Y:S02]  /*10b60*/  SYNCS.PHASECHK.TRANS64.TRYWAIT P0, [R5+URZ], R2 ;  /* 0x00000002050075a7 */ /* 0x000ee4000800017f */
[----:B---3--:R-:W-:Y:S05]  /*10b70*/  @!P0 BRA `(.L_x_2181) ;  /* 0x0000002000b48947 */ /* 0x008fea0003800000 */
.L_x_2258:
[----:B------:R-:W-:-:S07]  /*10b80*/  IMAD R3, R4, 0x8, R3 ;  /* 0x0000000804037824 */ /* 0x000fce00078e0203 */
.L_x_2182:
[----:B----4-:R4:W0:Y:S02]  /*10b90*/  SYNCS.PHASECHK.TRANS64.TRYWAIT P0, [R3+URZ], R0 ;  /* 0x00000000030075a7 */ /* 0x010824000800017f */
[----:B0-----:R-:W-:Y:S05]  /*10ba0*/  @!P0 NANOSLEEP.SYNCS 0x989680 ;  /* 0x009896800000895d */ /* 0x001fea0003900000 */
[----:B------:R-:W0:Y:S02]  /*10bb0*/  @!P0 SYNCS.PHASECHK.TRANS64 P0, [R3+URZ], R0 ;  /* 0x00000000030085a7 */ /* 0x000e24000800007f */
[----:B0-----:R-:W-:Y:S05]  /*10bc0*/  @!P0 BRA `(.L_x_2182) ;  /* 0xfffffffc00f08947 */ /* 0x001fea000383ffff */
.L_x_2175:
[----:B------:R-:W-:Y:S05]  /*10bd0*/  BSYNC B0 ;  /* 0x0000000000007941 */ /* 0x000fea0003800000 */
.L_x_2174:
[----:B------:R-:W-:Y:S05]  /*10be0*/  EXIT ;  /* 0x000000000000794d */ /* 0x000fea0003800000 */
.L_x_2029:
[----:B0-----:R-:W-:-:S04]  /*10bf0*/  IMAD.U32 R3, RZ, RZ, UR38 ;  /* 0x00000026ff037e24 */ /* 0x001fc8000f8e00ff */
[----:B------:R0:W1:Y:S03]  /*10c00*/  SYNCS.PHASECHK.TRANS64.TRYWAIT P1, [R3+URZ+0x16800], R0 ;  /* 0x01680000030075a7 */ /* 0x000066000802017f */
[----:B-1----:R-:W-:Y:S05]  /*10c10*/  @!P1 NANOSLEEP.SYNCS 0x989680 ;  /* 0x009896800000995d */ /* 0x002fea0003900000 */
[----:B------:R-:W1:Y:S02]  /*10c20*/  @!P1 SYNCS.PHASECHK.TRANS64 P1, [R3+URZ+0x16800], R0 ;  /* 0x01680000030095a7 */ /* 0x000e64000802007f */
[----:B-1----:R-:W-:Y:S05]  /*10c30*/  @!P1 BRA `(.L_x_2029) ;  /* 0xfffffffc00ec9947 */ /* 0x002fea000383ffff */
[----:B------:R-:W-:Y:S05]  /*10c40*/  BRA `(.L_x_2183) ;  /* 0xffffff0c00787947 */ /* 0x000fea000383ffff */
.L_x_2033:
[----:B-1----:R1:W2:Y:S02]  /*10c50*/  SYNCS.PHASECHK.TRANS64.TRYWAIT P2, [R3+URZ+0x16830], R0 ;  /* 0x01683000030075a7 */ /* 0x0022a4000804017f */
[----:B--2---:R-:W-:Y:S05]  /*10c60*/  @!P2 NANOSLEEP.SYNCS 0x989680 ;  /* 0x009896800000a95d */ /* 0x004fea0003900000 */
[----:B------:R-:W2:Y:S02]  /*10c70*/  @!P2 SYNCS.PHASECHK.TRANS64 P2, [R3+URZ+0x16830], R0 ;  /* 0x016830000300a5a7 */ /* 0x000ea4000804007f */
[----:B--2---:R-:W-:Y:S05]  /*10c80*/  @!P2 BRA `(.L_x_2033) ;  /* 0xfffffffc00f0a947 */ /* 0x004fea000383ffff */
[----:B------:R-:W-:Y:S05]  /*10c90*/  BRA `(.L_x_2032) ;  /* 0xffffff0c009c7947 */ /* 0x000fea000383ffff */
.L_x_2038:
[----:B-1----:R-:W-:-:S04]  /*10ca0*/  IMAD.U32 R11, RZ, RZ, UR10 ;  /* 0x0000000aff0b7e24 */ /* 0x002fc8000f8e00ff */
[----:B------:R1:W2:Y:S03]  /*10cb0*/  SYNCS.PHASECHK.TRANS64.TRYWAIT P3, [R11+URZ+0x16830], R0 ;  /* 0x016830000b0075a7 */ /* 0x0002a6000806017f */
[----:B--2---:R-:W-:Y:S05]  /*10cc0*/  @!P3 NANOSLEEP.SYNCS 0x989680 ;  /* 0x009896800000b95d */ /* 0x004fea0003900000 */
[----:B------:R-:W2:Y:S02]  /*10cd0*/  @!P3 SYNCS.PHASECHK.TRANS64 P3, [R11+URZ+0x16830], R0 ;  /* 0x016830000b00b5a7 */ /* 0x000ea4000806007f */
[----:B--2---:R-:W-:Y:S05]  /*10ce0*/  @!P3 BRA `(.L_x_2038) ;  /* 0xfffffffc00ecb947 */ /* 0x004fea000383ffff */
[----:B------:R-:W-:Y:S05]  /*10cf0*/  BRA `(.L_x_2035) ;  /* 0xffffff2c00d47947 */ /* 0x000fea000383ffff */
.L_x_2042:
[----:B-1----:R-:W-:-:S04]  /*10d00*/  IMAD.U32 R2, RZ, RZ, UR10 ;  /* 0x0000000aff027e24 */ /* 0x002fc8000f8e00ff */
[----:B------:R1:W2:Y:S03]  /*10d10*/  SYNCS.PHASECHK.TRANS64.TRYWAIT P3, [R2+URZ+0x16850], R0 ;  /* 0x01685000020075a7 */ /* 0x0002a6000806017f */
[----:B--2---:R-:W-:Y:S05]  /*10d20*/  @!P3 NANOSLEEP.SYNCS 0x989680 ;  /* 0x009896800000b95d */ /* 0x004fea0003900000 */
[----:B------:R-:W2:Y:S02]  /*10d30*/  @!P3 SYNCS.PHASECHK.TRANS64 P3, [R2+URZ+0x16850], R0 ;  /* 0x016850000200b5a7 */ /* 0x000ea4000806007f */
[----:B--2---:R-:W-:Y:S05]  /*10d40*/  @!P3 BRA `(.L_x_2042) ;  /* 0xfffffffc00ecb947 */ /* 0x004fea000383ffff */
[----:B------:R-:W-:Y:S05]  /*10d50*/  BRA `(.L_x_2039) ;  /* 0xffffff3000547947 */ /* 0x000fea000383ffff */
.L_x_2048:
[----:B-1----:R-:W-:-:S04]  /*10d60*/  IMAD.U32 R7, RZ, RZ, UR10 ;  /* 0x0000000aff077e24 */ /* 0x002fc8000f8e00ff */
[----:B------:R1:W2:Y:S03]  /*10d70*/  SYNCS.PHASECHK.TRANS64.TRYWAIT P2, [R7+URZ+0x16830], R0 ;  /* 0x01683000070075a7 */ /* 0x0002a6000804017f */
[----:B--2---:R-:W-:Y:S05]  /*10d80*/  @!P2 NANOSLEEP.SYNCS 0x989680 ;  /* 0x009896800000a95d */ /* 0x004fea0003900000 */
[----:B------:R-:W2:Y:S02]  /*10d90*/  @!P2 SYNCS.PHASECHK.TRANS64 P2, [R7+URZ+0x16830], R0 ;  /* 0x016830000700a5a7 */ /* 0x000ea4000804007f */
[----:B--2---:R-:W-:Y:S05]  /*10da0*/  @!P2 BRA `(.L_x_2048) ;  /* 0xfffffffc00eca947 */ /* 0x004fea000383ffff */
[----:B------:R-:W-:Y:S05]  /*10db0*/  BRA `(.L_x_2045) ;  /* 0xffffff5400347947 */ /* 0x000fea000383ffff */
.L_x_2052:
[----:B-1----:R-:W-:-:S04]  /*10dc0*/  IMAD.U32 R2, RZ, RZ, UR10 ;  /* 0x0000000aff027e24 */ /* 0x002fc8000f8e00ff */
[----:B------:R1:W2:Y:S03]  /*10dd0*/  SYNCS.PHASECHK.TRANS64.TRYWAIT P2, [R2+URZ+0x16850], R0 ;  /* 0x01685000020075a7 */ /* 0x0002a6000804017f */
[----:B--2---:R-:W-:Y:S05]  /*10de0*/  @!P2 NANOSLEEP.SYNCS 0x989680 ;  /* 0x009896800000a95d */ /* 0x004fea0003900000 */
[----:B------:R-:W2:Y:S02]  /*10df0*/  @!P2 SYNCS.PHASECHK.TRANS64 P2, [R2+URZ+0x16850], R0 ;  /* 0x016850000200a5a7 */ /* 0x000ea4000804007f */
[----:B--2---:R-:W-:Y:S05]  /*10e00*/  @!P2 BRA `(.L_x_2052) ;  /* 0xfffffffc00eca947 */ /* 0x004fea000383ffff */
[----:B------:R-:W-:Y:S05]  /*10e10*/  BRA `(.L_x_2049) ;  /* 0xffffff5400b47947 */ /* 0x000fea000383ffff */
.L_x_2057:
[----:B-1----:R-:W-:-:S04]  /*10e20*/  IMAD.U32 R6, RZ, RZ, UR5 ;  /* 0x00000005ff067e24 */ /* 0x002fc8000f8e00ff */
[----:B------:R1:W2:Y:S03]  /*10e30*/  SYNCS.PHASECHK.TRANS64.TRYWAIT P0, [R6+URZ+0x16850], R5 ;  /* 0x01685005060075a7 */ /* 0x0002a6000800017f */
[----:B--2---:R-:W-:Y:S05]  /*10e40*/  @!P0 NANOSLEEP.SYNCS 0x989680 ;  /* 0x009896800000895d */ /* 0x004fea0003900000 */
[----:B------:R-:W2:Y:S02]  /*10e50*/  @!P0 SYNCS.PHASECHK.TRANS64 P0, [R6+URZ+0x16850], R5 ;  /* 0x01685005060085a7 */ /* 0x000ea4000800007f */
[----:B--2---:R-:W-:Y:S05]  /*10e60*/  @!P0 BRA `(.L_x_2057) ;  /* 0xfffffffc00ec8947 */ /* 0x004fea000383ffff */
[----:B------:R-:W-:Y:S05]  /*10e70*/  BRA `(.L_x_2056) ;  /* 0xffffff7000187947 */ /* 0x000fea000383ffff */
.L_x_2092:
        /* <DEDUP_REMOVED lines=11> */
.L_x_2185:
[----:B------:R-:W-:Y:S05]  /*10f30*/  BSYNC B0 ;  /* 0x0000000000007941 */ /* 0x000fea0003800000 */
.L_x_2184:
[----:B------:R-:W-:Y:S05]  /*10f40*/  BRA `(.L_x_2186) ;  /* 0xffffffb8005c7947 */ /* 0x000fea000383ffff */
.L_x_2094:
[----:B------:R-:W-:Y:S01]  /*10f50*/  BSSY B0, `(.L_x_2187) ;  /* 0x0000006000007945 */ /* 0x000fe20003800000 */
[----:B------:R-:W-:-:S07]  /*10f60*/  IMAD.MOV.U32 R15, RZ, RZ, -0x1 ;  /* 0xffffffffff0f7424 */ /* 0x000fce00078e00ff */
[----:B0123--:R-:W-:Y:S05]  /*10f70*/  WARPSYNC.COLLECTIVE R15, `(.L_x_2188) ;  /* 0x000000000f0c7348 */ /* 0x00ffea0003c00000 */
[----:B------:R-:W-:Y:S02]  /*10f80*/  ELECT P6, UR62, PT ;  /* 0x00000000003e782f */ /* 0x000fe400038c0000 */
[----:B------:R-:W-:Y:S01]  /*10f90*/  MOV R14, UR62 ;  /* 0x0000003e000e7c02 */ /* 0x000fe20008000f00 */
[----:B0123--:R-:W-:Y:S10]  /*10fa0*/  ENDCOLLECTIVE ;  /* 0x000000000000791b */ /* 0x00fff40003800000 */
.L_x_2188:
[----:B------:R-:W-:Y:S05]  /*10fb0*/  BSYNC B0 ;  /* 0x0000000000007941 */ /* 0x000fea0003800000 */
.L_x_2187:
[----:B------:R-:W-:Y:S05]  /*10fc0*/  BRA `(.L_x_2189) ;  /* 0xffffffb8005c7947 */ /* 0x000fea000383ffff */
.L_x_2096:
[----:B--2---:R2:W4:Y:S02]  /*10fd0*/  SYNCS.PHASECHK.TRANS64.TRYWAIT P0, [R0+URZ+0x16840], R2 ;  /* 0x01684002000075a7 */ /* 0x004524000800017f */
[----:B----4-:R-:W-:Y:S05]  /*10fe0*/  @!P0 NANOSLEEP.SYNCS 0x989680 ;  /* 0x009896800000895d */ /* 0x010fea0003900000 */
[----:B------:R-:W4:Y:S02]  /*10ff0*/  @!P0 SYNCS.PHASECHK.TRANS64 P0, [R0+URZ+0x16840], R2 ;  /* 0x01684002000085a7 */ /* 0x000f24000800007f */
[----:B----4-:R-:W-:Y:S05]  /*11000*/  @!P0 BRA `(.L_x_2096) ;  /* 0xfffffffc00f08947 */ /* 0x010fea000383ffff */
[----:B------:R-:W-:Y:S05]  /*11010*/  BRA `(.L_x_2190) ;  /* 0xffffffb800ac7947 */ /* 0x000fea000383ffff */
.L_x_2100:
        /* <DEDUP_REMOVED lines=12> */
.L_x_2191:
[----:B------:R-:W-:Y:S02]  /*110e0*/  IMAD.MOV.U32 R13, RZ, RZ, R0 ;  /* 0x000000ffff0d7224 */ /* 0x000fe400078e0000 */
[----:B------:R-:W-:-:S07]  /*110f0*/  IMAD.MOV.U32 R6, RZ, RZ, R14 ;  /* 0x000000ffff067224 */ /* 0x000fce00078e000e */
[----:B------:R-:W-:Y:S05]  /*11100*/  WARPSYNC.COLLECTIVE R15, `(.L_x_2192) ;  /* 0x000000000f087348 */ /* 0x000fea0003c00000 */
[----:B------:R0:W1:Y:S02]  /*11110*/  SHFL.IDX P6, R14, R13, R12, R11 ;  /* 0x0000000c0d0e7389 */ /* 0x00006400000c000b */
[----:B01----:R-:W-:Y:S01]  /*11120*/  ENDCOLLECTIVE ;  /* 0x000000000000791b */ /* 0x003fe20003800000 */
.L_x_2192:
[----:B------:R-:W-:Y:S02]  /*11130*/  IMAD.MOV.U32 R13, RZ, RZ, R4 ;  /* 0x000000ffff0d7224 */ /* 0x000fe400078e0004 */
[----:B------:R-:W-:Y:S02]  /*11140*/  IMAD.MOV.U32 R12, RZ, RZ, 0x1 ;  /* 0x00000001ff0c7424 */ /* 0x000fe400078e00ff */
[----:B------:R-:W-:-:S07]  /*11150*/  IMAD.MOV.U32 R7, RZ, RZ, R14 ;  /* 0x000000ffff077224 */ /* 0x000fce00078e000e */
[----:B------:R-:W-:Y:S05]  /*11160*/  WARPSYNC.COLLECTIVE R15, `(.L_x_2193) ;  /* 0x000000000f087348 */ /* 0x000fea0003c00000 */
[----:B------:R0:W1:Y:S02]  /*11170*/  SHFL.IDX P6, R14, R13, R12, R11 ;  /* 0x0000000c0d0e7389 */ /* 0x00006400000c000b */
[----:B01----:R-:W-:Y:S01]  /*11180*/  ENDCOLLECTIVE ;  /* 0x000000000000791b */ /* 0x003fe20003800000 */
.L_x_2193:
        /* <DEDUP_REMOVED lines=15> */
.L_x_2194:
[----:B------:R-:W-:Y:S02]  /*11280*/  IMAD.MOV.U32 R13, RZ, RZ, R4 ;  /* 0x000000ffff0d7224 */ /* 0x000fe400078e0004 */
[----:B------:R-:W-:Y:S02]  /*11290*/  IMAD.MOV.U32 R12, RZ, RZ, 0x2 ;  /* 0x00000002ff0c7424 */ /* 0x000fe400078e00ff */
[----:B------:R-:W-:-:S07]  /*112a0*/  IMAD.MOV.U32 R7, RZ, RZ, R14 ;  /* 0x000000ffff077224 */ /* 0x000fce00078e000e */
[----:B------:R-:W-:Y:S05]  /*112b0*/  WARPSYNC.COLLECTIVE R15, `(.L_x_2195) ;  /* 0x000000000f087348 */ /* 0x000fea0003c00000 */
[----:B------:R0:W1:Y:S02]  /*112c0*/  SHFL.IDX P6, R14, R13, R12, R11 ;  /* 0x0000000c0d0e7389 */ /* 0x00006400000c000b */
[----:B01----:R-:W-:Y:S01]  /*112d0*/  ENDCOLLECTIVE ;  /* 0x000000000000791b */ /* 0x003fe20003800000 */
.L_x_2195:
        /* <DEDUP_REMOVED lines=16> */
.L_x_2196:
[----:B------:R-:W-:Y:S02]  /*113e0*/  IMAD.MOV.U32 R13, RZ, RZ, R4 ;  /* 0x000000ffff0d7224 */ /* 0x000fe400078e0004 */
[----:B------:R-:W-:Y:S02]  /*113f0*/  IMAD.MOV.U32 R12, RZ, RZ, 0x3 ;  /* 0x00000003ff0c7424 */ /* 0x000fe400078e00ff */
[----:B------:R-:W-:-:S07]  /*11400*/  IMAD.MOV.U32 R7, RZ, RZ, R14 ;  /* 0x000000ffff077224 */ /* 0x000fce00078e000e */
[----:B------:R-:W-:Y:S05]  /*11410*/  WARPSYNC.COLLECTIVE R15, `(.L_x_2197) ;  /* 0x000000000f087348 */ /* 0x000fea0003c00000 */
[----:B------:R0:W1:Y:S02]  /*11420*/  SHFL.IDX P6, R14, R13, R12, R11 ;  /* 0x0000000c0d0e7389 */ /* 0x00006400000c000b */
[----:B01----:R-:W-:Y:S01]  /*11430*/  ENDCOLLECTIVE ;  /* 0x000000000000791b */ /* 0x003fe20003800000 */
.L_x_2197:
        /* <DEDUP_REMOVED lines=16> */
.L_x_2198:
[----:B------:R-:W-:Y:S02]  /*11540*/  IMAD.MOV.U32 R13, RZ, RZ, R4 ;  /* 0x000000ffff0d7224 */ /* 0x000fe400078e0004 */
[----:B------:R-:W-:Y:S02]  /*11550*/  IMAD.MOV.U32 R12, RZ, RZ, 0x4 ;  /* 0x00000004ff0c7424 */ /* 0x000fe400078e00ff */
[----:B------:R-:W-:-:S07]  /*11560*/  IMAD.MOV.U32 R7, RZ, RZ, R14 ;  /* 0x000000ffff077224 */ /* 0x000fce00078e000e */
[----:B------:R-:W-:Y:S05]  /*11570*/  WARPSYNC.COLLECTIVE R15, `(.L_x_2199) ;  /* 0x000000000f087348 */ /* 0x000fea0003c00000 */
[----:B------:R0:W1:Y:S02]  /*11580*/  SHFL.IDX P6, R14, R13, R12, R11 ;  /* 0x0000000c0d0e7389 */ /* 0x00006400000c000b */
[----:B01----:R-:W-:Y:S01]  /*11590*/  ENDCOLLECTIVE ;  /* 0x000000000000791b */ /* 0x003fe20003800000 */
.L_x_2199:
        /* <DEDUP_REMOVED lines=16> */
.L_x_2200:
[----:B------:R-:W-:Y:S02]  /*116a0*/  IMAD.MOV.U32 R13, RZ, RZ, R4 ;  /* 0x000000ffff0d7224 */ /* 0x000fe400078e0004 */
[----:B------:R-:W-:Y:S02]  /*116b0*/  IMAD.MOV.U32 R12, RZ, RZ, 0x5 ;  /* 0x00000005ff0c7424 */ /* 0x000fe400078e00ff */
[----:B------:R-:W-:-:S07]  /*116c0*/  IMAD.MOV.U32 R7, RZ, RZ, R14 ;  /* 0x000000ffff077224 */ /* 0x000fce00078e000e */
[----:B------:R-:W-:Y:S05]  /*116d0*/  WARPSYNC.COLLECTIVE R15, `(.L_x_2201) ;  /* 0x000000000f087348 */ /* 0x000fea0003c00000 */
[----:B------:R0:W1:Y:S02]  /*116e0*/  SHFL.IDX P6, R14, R13, R12, R11 ;  /* 0x0000000c0d0e7389 */ /* 0x00006400000c000b */
[----:B01----:R-:W-:Y:S01]  /*116f0*/  ENDCOLLECTIVE ;  /* 0x000000000000791b */ /* 0x003fe20003800000 */
.L_x_2201:
        /* <DEDUP_REMOVED lines=16> */
.L_x_2202:
[----:B------:R-:W-:Y:S02]  /*11800*/  IMAD.MOV.U32 R13, RZ, RZ, R4 ;  /* 0x000000ffff0d7224 */ /* 0x000fe400078e0004 */
[----:B------:R-:W-:Y:S02]  /*11810*/  IMAD.MOV.U32 R12, RZ, RZ, 0x6 ;  /* 0x00000006ff0c7424 */ /* 0x000fe400078e00ff */
[----:B------:R-:W-:-:S07]  /*11820*/  IMAD.MOV.U32 R7, RZ, RZ, R14 ;  /* 0x000000ffff077224 */ /* 0x000fce00078e000e */
[----:B------:R-:W-:Y:S05]  /*11830*/  WARPSYNC.COLLECTIVE R15, `(.L_x_2203) ;  /* 0x000000000f087348 */ /* 0x000fea0003c00000 */
[----:B------:R0:W1:Y:S02]  /*11840*/  SHFL.IDX P6, R14, R13, R12, R11 ;  /* 0x0000000c0d0e7389 */ /* 0x00006400000c000b */
[----:B01----:R-:W-:Y:S01]  /*11850*/  ENDCOLLECTIVE ;  /* 0x000000000000791b */ /* 0x003fe20003800000 */
.L_x_2203:
        /* <DEDUP_REMOVED lines=16> */
.L_x_2204:
[----:B------:R-:W-:Y:S02]  /*11960*/  IMAD.MOV.U32 R13, RZ, RZ, R4 ;  /* 0x000000ffff0d7224 */ /* 0x000fe400078e0004 */
[----:B------:R-:W-:Y:S02]  /*11970*/  IMAD.MOV.U32 R12, RZ, RZ, 0x7 ;  /* 0x00000007ff0c7424 */ /* 0x000fe400078e00ff */
[----:B------:R-:W-:-:S07]  /*11980*/  IMAD.MOV.U32 R7, RZ, RZ, R14 ;  /* 0x000000ffff077224 */ /* 0x000fce00078e000e */
[----:B------:R-:W-:Y:S05]  /*11990*/  WARPSYNC.COLLECTIVE R15, `(.L_x_2205) ;  /* 0x000000000f087348 */ /* 0x000fea0003c00000 */
[----:B------:R0:W1:Y:S02]  /*119a0*/  SHFL.IDX P6, R14, R13, R12, R11 ;  /* 0x0000000c0d0e7389 */ /* 0x00006400000c000b */
[----:B01----:R-:W-:Y:S01]  /*119b0*/  ENDCOLLECTIVE ;  /* 0x000000000000791b */ /* 0x003fe20003800000 */
.L_x_2205:
        /* <DEDUP_REMOVED lines=11> */
.L_x_2206:
        /* <DEDUP_REMOVED lines=13> */
.L_x_2207:
        /* <DEDUP_REMOVED lines=13> */
.L_x_2208:
[----:B------:R-:W-:Y:S02]  /*11c10*/  IMAD.MOV.U32 R13, RZ, RZ, R2 ;  /* 0x000000ffff0d7224 */ /* 0x000fe400078e0002 */
[----:B------:R-:W-:Y:S02]  /*11c20*/  IMAD.MOV.U32 R12, RZ, RZ, 0x1 ;  /* 0x00000001ff0c7424 */ /* 0x000fe400078e00ff */
[----:B------:R-:W-:-:S07]  /*11c30*/  IMAD.MOV.U32 R8, RZ, RZ, R14 ;  /* 0x000000ffff087224 */ /* 0x000fce00078e000e */
[----:B------:R-:W-:Y:S05]  /*11c40*/  WARPSYNC.COLLECTIVE R15, `(.L_x_2209) ;  /* 0x000000000f087348 */ /* 0x000fea0003c00000 */
[----:B------:R0:W1:Y:S02]  /*11c50*/  SHFL.IDX P6, R14, R13, R12, R11 ;  /* 0x0000000c0d0e7389 */ /* 0x00006400000c000b */
[----:B01----:R-:W-:Y:S01]  /*11c60*/  ENDCOLLECTIVE ;  /* 0x000000000000791b */ /* 0x003fe20003800000 */
.L_x_2209:
        /* <DEDUP_REMOVED lines=14> */
.L_x_2210:
[----:B------:R-:W-:Y:S02]  /*11d50*/  IMAD.MOV.U32 R13, RZ, RZ, R2 ;  /* 0x000000ffff0d7224 */ /* 0x000fe400078e0002 */
[----:B------:R-:W-:Y:S02]  /*11d60*/  IMAD.MOV.U32 R12, RZ, RZ, 0x2 ;  /* 0x00000002ff0c7424 */ /* 0x000fe400078e00ff */
[----:B------:R-:W-:-:S07]  /*11d70*/  IMAD.MOV.U32 R6, RZ, RZ, R14 ;  /* 0x000000ffff067224 */ /* 0x000fce00078e000e */
[----:B------:R-:W-:Y:S05]  /*11d80*/  WARPSYNC.COLLECTIVE R15, `(.L_x_2211) ;  /* 0x000000000f087348 */ /* 0x000fea0003c00000 */
[----:B------:R0:W1:Y:S02]  /*11d90*/  SHFL.IDX P6, R14, R13, R12, R11 ;  /* 0x0000000c0d0e7389 */ /* 0x00006400000c000b */
[----:B01----:R-:W-:Y:S01]  /*11da0*/  ENDCOLLECTIVE ;  /* 0x000000000000791b */ /* 0x003fe20003800000 */
.L_x_2211:
        /* <DEDUP_REMOVED lines=13> */
.L_x_2212:
[----:B------:R-:W-:Y:S02]  /*11e80*/  IMAD.MOV.U32 R13, RZ, RZ, R2 ;  /* 0x000000ffff0d7224 */ /* 0x000fe400078e0002 */
[----:B------:R-:W-:Y:S02]  /*11e90*/  IMAD.MOV.U32 R12, RZ, RZ, 0x3 ;  /* 0x00000003ff0c7424 */ /* 0x000fe400078e00ff */
[----:B------:R-:W-:-:S07]  /*11ea0*/  IMAD.MOV.U32 R6, RZ, RZ, R14 ;  /* 0x000000ffff067224 */ /* 0x000fce00078e000e */
[----:B------:R-:W-:Y:S05]  /*11eb0*/  WARPSYNC.COLLECTIVE R15, `(.L_x_2213) ;  /* 0x000000000f087348 */ /* 0x000fea0003c00000 */
[----:B------:R0:W1:Y:S02]  /*11ec0*/  SHFL.IDX P6, R14, R13, R12, R11 ;  /* 0x0000000c0d0e7389 */ /* 0x00006400000c000b */
[----:B01----:R-:W-:Y:S01]  /*11ed0*/  ENDCOLLECTIVE ;  /* 0x000000000000791b */ /* 0x003fe20003800000 */
.L_x_2213:
        /* <DEDUP_REMOVED lines=12> */
.L_x_2214:
[----:B------:R-:W-:Y:S01]  /*11fa0*/  IMAD.MOV.U32 R2, RZ, RZ, R14 ;  /* 0x000000ffff027224 */ /* 0x000fe200078e000e */
[----:B------:R-:W-:Y:S06]  /*11fb0*/  BRA `(.L_x_2215) ;  /* 0xffffffb800b07947 */ /* 0x000fec000383ffff */
.L_x_2103:
[----:B0-----:R0:W1:Y:S02]  /*11fc0*/  SYNCS.PHASECHK.TRANS64.TRYWAIT P0, [R17+URZ+0x16820], R0 ;  /* 0x01682000110075a7 */ /* 0x001064000800017f */
[----:B-1----:R-:W-:Y:S05]  /*11fd0*/  @!P0 NANOSLEEP.SYNCS 0x989680 ;  /* 0x009896800000895d */ /* 0x002fea0003900000 */
[----:B------:R-:W1:Y:S02]  /*11fe0*/  @!P0 SYNCS.PHASECHK.TRANS64 P0, [R17+URZ+0x16820], R0 ;  /* 0x01682000110085a7 */ /* 0x000e64000800007f */
[----:B-1----:R-:W-:Y:S05]  /*11ff0*/  @!P0 BRA `(.L_x_2103) ;  /* 0xfffffffc00f08947 */ /* 0x002fea000383ffff */
[----:B------:R-:W-:Y:S05]  /*12000*/  BRA `(.L_x_2216) ;  /* 0xffffffbc00107947 */ /* 0x000fea000383ffff */
.L_x_2112:
[----:B0-----:R0:W1:Y:S02]  /*12010*/  SYNCS.PHASECHK.TRANS64.TRYWAIT P0, [R4+URZ+0x16840], R2 ;  /* 0x01684002040075a7 */ /* 0x001064000800017f */
[----:B-1----:R-:W-:Y:S05]  /*12020*/  @!P0 NANOSLEEP.SYNCS 0x989680 ;  /* 0x009896800000895d */ /* 0x002fea0003900000 */
[----:B------:R-:W1:Y:S02]  /*12030*/  @!P0 SYNCS.PHASECHK.TRANS64 P0, [R4+URZ+0x16840], R2 ;  /* 0x01684002040085a7 */ /* 0x000e64000800007f */
[----:B-1----:R-:W-:Y:S05]  /*12040*/  @!P0 BRA `(.L_x_2112) ;  /* 0xfffffffc00f08947 */ /* 0x002fea000383ffff */
[----:B------:R-:W-:Y:S05]  /*12050*/  BRA `(.L_x_2217) ;  /* 0xffffffbc00e07947 */ /* 0x000fea000383ffff */
.L_x_2117:
[----:B0-----:R0:W1:Y:S02]  /*12060*/  SYNCS.PHASECHK.TRANS64.TRYWAIT P0, [R3+URZ+0x60], R2 ;  /* 0x00006002030075a7 */ /* 0x001064000800017f */
[----:B-1----:R-:W-:Y:S05]  /*12070*/  @!P0 NANOSLEEP.SYNCS 0x989680 ;  /* 0x009896800000895d */ /* 0x002fea0003900000 */
[----:B------:R-:W1:Y:S02]  /*12080*/  @!P0 SYNCS.PHASECHK.TRANS64 P0, [R3+URZ+0x60], R2 ;  /* 0x00006002030085a7 */ /* 0x000e64000800007f */
[----:B-1----:R-:W-:Y:S05]  /*12090*/  @!P0 BRA `(.L_x_2117) ;  /* 0xfffffffc00f08947 */ /* 0x002fea000383ffff */
[----:B------:R-:W-:Y:S05]  /*120a0*/  BRA `(.L_x_2218) ;  /* 0xffffffc0006c7947 */ /* 0x000fea000383ffff */
.L_x_2125:
[----:B-1----:R1:W2:Y:S02]  /*120b0*/  SYNCS.PHASECHK.TRANS64.TRYWAIT P0, [R2+URZ+0x16840], R3 ;  /* 0x01684003020075a7 */ /* 0x0022a4000800017f */
[----:B--2---:R-:W-:Y:S05]  /*120c0*/  @!P0 NANOSLEEP.SYNCS 0x989680 ;  /* 0x009896800000895d */ /* 0x004fea0003900000 */
[----:B------:R-:W2:Y:S02]  /*120d0*/  @!P0 SYNCS.PHASECHK.TRANS64 P0, [R2+URZ+0x16840], R3 ;  /* 0x01684003020085a7 */ /* 0x000ea4000800007f */
[----:B--2---:R-:W-:Y:S05]  /*120e0*/  @!P0 BRA `(.L_x_2125) ;  /* 0xfffffffc00f08947 */ /* 0x004fea000383ffff */
[----:B------:R-:W-:Y:S05]  /*120f0*/  BRA `(.L_x_2219) ;  /* 0xffffffc400ac7947 */ /* 0x000fea000383ffff */
.L_x_2130:
[----:B0-----:R0:W1:Y:S02]  /*12100*/  SYNCS.PHASECHK.TRANS64.TRYWAIT P0, [R10+URZ+0x60], R28 ;  /* 0x0000601c0a0075a7 */ /* 0x001064000800017f */
[----:B-1----:R-:W-:Y:S05]  /*12110*/  @!P0 NANOSLEEP.SYNCS 0x989680 ;  /* 0x009896800000895d */ /* 0x002fea0003900000 */
[----:B------:R-:W1:Y:S02]  /*12120*/  @!P0 SYNCS.PHASECHK.TRANS64 P0, [R10+URZ+0x60], R28 ;  /* 0x0000601c0a0085a7 */ /* 0x000e64000800007f */
[----:B-1----:R-:W-:Y:S05]  /*12130*/  @!P0 BRA `(.L_x_2130) ;  /* 0xfffffffc00f08947 */ /* 0x002fea000383ffff */
[----:B------:R-:W-:Y:S05]  /*12140*/  BRA `(.L_x_2220) ;  /* 0xffffffc800387947 */ /* 0x000fea000383ffff */
.L_x_2138:
[----:B-1----:R1:W2:Y:S02]  /*12150*/  SYNCS.PHASECHK.TRANS64.TRYWAIT P0, [R2+URZ+0x16840], R3 ;  /* 0x01684003020075a7 */ /* 0x0022a4000800017f */
[----:B--2---:R-:W-:Y:S05]  /*12160*/  @!P0 NANOSLEEP.SYNCS 0x989680 ;  /* 0x009896800000895d */ /* 0x004fea0003900000 */
[----:B------:R-:W2:Y:S02]  /*12170*/  @!P0 SYNCS.PHASECHK.TRANS64 P0, [R2+URZ+0x16840], R3 ;  /* 0x01684003020085a7 */ /* 0x000ea4000800007f */
[----:B--2---:R-:W-:Y:S05]  /*12180*/  @!P0 BRA `(.L_x_2138) ;  /* 0xfffffffc00f08947 */ /* 0x004fea000383ffff */
[----:B------:R-:W-:Y:S05]  /*12190*/  BRA `(.L_x_2221) ;  /* 0xffffffcc00487947 */ /* 0x000fea000383ffff */
.L_x_2143:
[----:B0-----:R0:W1:Y:S02]  /*121a0*/  SYNCS.PHASECHK.TRANS64.TRYWAIT P0, [R7+URZ+0x60], R2 ;  /* 0x00006002070075a7 */ /* 0x001064000800017f */
[----:B-1----:R-:W-:Y:S05]  /*121b0*/  @!P0 NANOSLEEP.SYNCS 0x989680 ;  /* 0x009896800000895d */ /* 0x002fea0003900000 */
[----:B------:R-:W1:Y:S02]  /*121c0*/  @!P0 SYNCS.PHASECHK.TRANS64 P0, [R7+URZ+0x60], R2 ;  /* 0x00006002070085a7 */ /* 0x000e64000800007f */
[----:B-1----:R-:W-:Y:S05]  /*121d0*/  @!P0 BRA `(.L_x_2143) ;  /* 0xfffffffc00f08947 */ /* 0x002fea000383ffff */
[----:B------:R-:W-:Y:S05]  /*121e0*/  BRA `(.L_x_2222) ;  /* 0xffffffcc00d87947 */ /* 0x000fea000383ffff */
.L_x_2153:
[----:B0-----:R0:W1:Y:S02]  /*121f0*/  SYNCS.PHASECHK.TRANS64.TRYWAIT P0, [R3+URZ+0x16860], R0 ;  /* 0x01686000030075a7 */ /* 0x001064000800017f */
[----:B-1----:R-:W-:Y:S05]  /*12200*/  @!P0 NANOSLEEP.SYNCS 0x989680 ;  /* 0x009896800000895d */ /* 0x002fea0003900000 */
[----:B------:R-:W1:Y:S02]  /*12210*/  @!P0 SYNCS.PHASECHK.TRANS64 P0, [R3+URZ+0x16860], R0 ;  /* 0x01686000030085a7 */ /* 0x000e64000800007f */
[----:B-1----:R-:W-:Y:S05]  /*12220*/  @!P0 BRA `(.L_x_2153) ;  /* 0xfffffffc00f08947 */ /* 0x002fea000383ffff */
[----:B------:R-:W-:Y:S05]  /*12230*/  BRA `(.L_x_2223) ;  /* 0xffffffd000d87947 */ /* 0x000fea000383ffff */
.L_x_2159:
[----:B------:R-:W-:Y:S01]  /*12240*/  BSSY B0, `(.L_x_2224) ;  /* 0x0000008000007945 */ /* 0x000fe20003800000 */
[----:B------:R-:W-:Y:S02]  /*12250*/  IMAD.MOV.U32 R13, RZ, RZ, R24 ;  /* 0x000000ffff0d7224 */ /* 0x000fe400078e0018 */
[----:B------:R-:W-:Y:S02]  /*12260*/  IMAD.MOV.U32 R12, RZ, RZ, RZ ;  /* 0x000000ffff0c7224 */ /* 0x000fe400078e00ff */
[----:B------:R-:W-:Y:S02]  /*12270*/  IMAD.MOV.U32 R11, RZ, RZ, 0x1f ;  /* 0x0000001fff0b7424 */ /* 0x000fe400078e00ff */
[----:B------:R-:W-:-:S07]  /*12280*/  IMAD.MOV.U32 R15, RZ, RZ, -0x1 ;  /* 0xffffffffff0f7424 */ /* 0x000fce00078e00ff */
[----:B-1-3--:R-:W-:Y:S05]  /*12290*/  WARPSYNC.COLLECTIVE R15, `(.L_x_2225) ;  /* 0x000000000f087348 */ /* 0x00afea0003c00000 */
[----:B------:R0:W2:Y:S02]  /*122a0*/  SHFL.IDX P6, R14, R13, R12, R11 ;  /* 0x0000000c0d0e7389 */ /* 0x0000a400000c000b */
[----:B0123--:R-:W-:Y:S01]  /*122b0*/  ENDCOLLECTIVE ;  /* 0x000000000000791b */ /* 0x00ffe20003800000 */
.L_x_2225:
[----:B------:R-:W-:Y:S05]  /*122c0*/  BSYNC B0 ;  /* 0x0000000000007941 */ /* 0x000fea0003800000 */
.L_x_2224:
        /* <DEDUP_REMOVED lines=9> */
.L_x_2226:
        /* <DEDUP_REMOVED lines=23> */
.L_x_2227:
[----:B------:R-:W-:Y:S01]  /*124d0*/  IMAD.MOV.U32 R12, RZ, RZ, 0x2 ;  /* 0x00000002ff0c7424 */ /* 0x000fe200078e00ff */
[----:B------:R-:W-:-:S05]  /*124e0*/  SEL R4, R14, RZ, P1 ;  /* 0x000000ff0e047207 */ /* 0x000fca0000800000 */
[----:B------:R-:W-:-:S04]  /*124f0*/  IMAD.IADD R4, R13, 0x1, R4 ;  /* 0x000000010d047824 */ /* 0x000fc800078e0204 */
[----:B------:R-:W-:-:S07]  /*12500*/  IMAD.MOV.U32 R13, RZ, RZ, R4 ;  /* 0x000000ffff0d7224 */ /* 0x000fce00078e0004 */
[----:B------:R-:W-:Y:S05]  /*12510*/  WARPSYNC.COLLECTIVE R15, `(.L_x_2228) ;  /* 0x000000000f087348 */ /* 0x000fea0003c00000 */
[----:B------:R0:W1:Y:S02]  /*12520*/  SHFL.UP P6, R14, R13, R12, R11 ;  /* 0x0400000c0d0e7389 */ /* 0x00006400000c000b */
[----:B01----:R-:W-:Y:S01]  /*12530*/  ENDCOLLECTIVE ;  /* 0x000000000000791b */ /* 0x003fe20003800000 */
.L_x_2228:
[----:B------:R-:W-:Y:S01]  /*12540*/  IMAD.MOV.U32 R12, RZ, RZ, 0x4 ;  /* 0x00000004ff0c7424 */ /* 0x000fe200078e00ff */
[----:B------:R-:W-:-:S05]  /*12550*/  SEL R3, R14, RZ, P2 ;  /* 0x000000ff0e037207 */ /* 0x000fca0001000000 */
[----:B------:R-:W-:-:S04]  /*12560*/  IMAD.IADD R2, R4, 0x1, R3 ;  /* 0x0000000104027824 */ /* 0x000fc800078e0203 */
[----:B------:R-:W-:-:S07]  /*12570*/  IMAD.MOV.U32 R13, RZ, RZ, R2 ;  /* 0x000000ffff0d7224 */ /* 0x000fce00078e0002 */
[----:B------:R-:W-:Y:S05]  /*12580*/  WARPSYNC.COLLECTIVE R15, `(.L_x_2229) ;  /* 0x000000000f087348 */ /* 0x000fea0003c00000 */
[----:B------:R0:W1:Y:S02]  /*12590*/  SHFL.UP P6, R14, R13, R12, R11 ;  /* 0x0400000c0d0e7389 */ /* 0x00006400000c000b */
[----:B01----:R-:W-:Y:S01]  /*125a0*/  ENDCOLLECTIVE ;  /* 0x000000000000791b */ /* 0x003fe20003800000 */
.L_x_2229:
[----:B------:R-:W-:Y:S01]  /*125b0*/  IMAD.MOV.U32 R12, RZ, RZ, 0x8 ;  /* 0x00000008ff0c7424 */ /* 0x000fe200078e00ff */
[----:B------:R-:W-:-:S05]  /*125c0*/  SEL R3, R14, RZ, P3 ;  /* 0x000000ff0e037207 */ /* 0x000fca0001800000 */
[----:B------:R-:W-:-:S04]  /*125d0*/  IMAD.IADD R3, R2, 0x1, R3 ;  /* 0x0000000102037824 */ /* 0x000fc800078e0203 */
[----:B------:R-:W-:-:S07]  /*125e0*/  IMAD.MOV.U32 R13, RZ, RZ, R3 ;  /* 0x000000ffff0d7224 */ /* 0x000fce00078e0003 */
[----:B------:R-:W-:Y:S05]  /*125f0*/  WARPSYNC.COLLECTIVE R15, `(.L_x_2230) ;  /* 0x000000000f087348 */ /* 0x000fea0003c00000 */
[----:B------:R0:W1:Y:S02]  /*12600*/  SHFL.UP P6, R14, R13, R12, R11 ;  /* 0x0400000c0d0e7389 */ /* 0x00006400000c000b */
[----:B01----:R-:W-:Y:S01]  /*12610*/  ENDCOLLECTIVE ;  /* 0x000000000000791b */ /* 0x003fe20003800000 */
.L_x_2230:
[----:B------:R-:W-:Y:S01]  /*12620*/  IMAD.MOV.U32 R12, RZ, RZ, 0x10 ;  /* 0x00000010ff0c7424 */ /* 0x000fe200078e00ff */
[----:B------:R-:W-:-:S05]  /*12630*/  SEL R4, R14, RZ, P4 ;  /* 0x000000ff0e047207 */ /* 0x000fca0002000000 */
[----:B------:R-:W-:-:S04]  /*12640*/  IMAD.IADD R4, R3, 0x1, R4 ;  /* 0x0000000103047824 */ /* 0x000fc800078e0204 */
[----:B------:R-:W-:-:S07]  /*12650*/  IMAD.MOV.U32 R13, RZ, RZ, R4 ;  /* 0x000000ffff0d7224 */ /* 0x000fce00078e0004 */
[----:B------:R-:W-:Y:S05]  /*12660*/  WARPSYNC.COLLECTIVE R15, `(.L_x_2231) ;  /* 0x000000000f087348 */ /* 0x000fea0003c00000 */
[----:B------:R0:W1:Y:S02]  /*12670*/  SHFL.UP P6, R14, R13, R12, R11 ;  /* 0x0400000c0d0e7389 */ /* 0x00006400000c000b */
[----:B01----:R-:W-:Y:S01]  /*12680*/  ENDCOLLECTIVE ;  /* 0x000000000000791b */ /* 0x003fe20003800000 */
.L_x_2231:
        /* <DEDUP_REMOVED lines=8> */
.L_x_2232:
[----:B------:R-:W-:Y:S05]  /*12710*/  BRA `(.L_x_2233) ;  /* 0xffffffd400147947 */ /* 0x000fea000383ffff */
.L_x_2162:
[----:B------:R-:W-:Y:S01]  /*12720*/  BSSY B0, `(.L_x_2234) ;  /* 0x0000007000007945 */ /* 0x000fe20003800000 */
[----:B------:R-:W-:Y:S02]  /*12730*/  IMAD.MOV.U32 R12, RZ, RZ, 0x1 ;  /* 0x00000001ff0c7424 */ /* 0x000fe400078e00ff */
[----:B------:R-:W-:Y:S02]  /*12740*/  IMAD.MOV.U32 R11, RZ, RZ, RZ ;  /* 0x000000ffff0b7224 */ /* 0x000fe400078e00ff */
[----:B------:R-:W-:-:S07]  /*12750*/  IMAD.MOV.U32 R15, RZ, RZ, -0x1 ;  /* 0xffffffffff0f7424 */ /* 0x000fce00078e00ff */
[----:B-1----:R-:W-:Y:S05]  /*12760*/  WARPSYNC.COLLECTIVE R15, `(.L_x_2235) ;  /* 0x000000000f087348 */ /* 0x002fea0003c00000 */
[----:B------:R0:W2:Y:S02]  /*12770*/  SHFL.UP P6, R14, R13, R12, R11 ;  /* 0x0400000c0d0e7389 */ /* 0x0000a400000c000b */
[----:B012---:R-:W-:Y:S01]  /*12780*/  ENDCOLLECTIVE ;  /* 0x000000000000791b */ /* 0x007fe20003800000 */
.L_x_2235:
[----:B------:R-:W-:Y:S05]  /*12790*/  BSYNC B0 ;  /* 0x0000000000007941 */ /* 0x000fea0003800000 */
.L_x_2234:
        /* <DEDUP_REMOVED lines=8> */
.L_x_2236:
[----:B------:R-:W-:Y:S01]  /*12820*/  IMAD.MOV.U32 R12, RZ, RZ, 0x4 ;  /* 0x00000004ff0c7424 */ /* 0x000fe200078e00ff */
[----:B------:R-:W-:-:S05]  /*12830*/  SEL R2, R14, RZ, P2 ;  /* 0x000000ff0e027207 */ /* 0x000fca0001000000 */
[----:B------:R-:W-:-:S04]  /*12840*/  IMAD.IADD R2, R13, 0x1, R2 ;  /* 0x000000010d027824 */ /* 0x000fc800078e0202 */
[----:B------:R-:W-:-:S07]  /*12850*/  IMAD.MOV.U32 R13, RZ, RZ, R2 ;  /* 0x000000ffff0d7224 */ /* 0x000fce00078e0002 */
[----:B------:R-:W-:Y:S05]  /*12860*/  WARPSYNC.COLLECTIVE R15, `(.L_x_2237) ;  /* 0x000000000f087348 */ /* 0x000fea0003c00000 */
[----:B------:R0:W1:Y:S02]  /*12870*/  SHFL.UP P6, R14, R13, R12, R11 ;  /* 0x0400000c0d0e7389 */ /* 0x00006400000c000b */
[----:B01----:R-:W-:Y:S01]  /*12880*/  ENDCOLLECTIVE ;  /* 0x000000000000791b */ /* 0x003fe20003800000 */
.L_x_2237:
[----:B------:R-:W-:Y:S01]  /*12890*/  IMAD.MOV.U32 R12, RZ, RZ, 0x8 ;  /* 0x00000008ff0c7424 */ /* 0x000fe200078e00ff */
[----:B------:R-:W-:-:S05]  /*128a0*/  SEL R3, R14, RZ, P3 ;  /* 0x000000ff0e037207 */ /* 0x000fca0001800000 */
[----:B------:R-:W-:-:S04]  /*128b0*/  IMAD.IADD R3, R2, 0x1, R3 ;  /* 0x0000000102037824 */ /* 0x000fc800078e0203 */
[----:B------:R-:W-:-:S07]  /*128c0*/  IMAD.MOV.U32 R13, RZ, RZ, R3 ;  /* 0x000000ffff0d7224 */ /* 0x000fce00078e0003 */
[----:B------:R-:W-:Y:S05]  /*128d0*/  WARPSYNC.COLLECTIVE R15, `(.L_x_2238) ;  /* 0x000000000f087348 */ /* 0x000fea0003c00000 */
[----:B------:R0:W1:Y:S02]  /*128e0*/  SHFL.UP P6, R14, R13, R12, R11 ;  /* 0x0400000c0d0e7389 */ /* 0x00006400000c000b */
[----:B01----:R-:W-:Y:S01]  /*128f0*/  ENDCOLLECTIVE ;  /* 0x000000000000791b */ /* 0x003fe20003800000 */
.L_x_2238:
[----:B------:R-:W-:Y:S01]  /*12900*/  IMAD.MOV.U32 R12, RZ, RZ, 0x10 ;  /* 0x00000010ff0c7424 */ /* 0x000fe200078e00ff */
[----:B------:R-:W-:-:S05]  /*12910*/  SEL R4, R14, RZ, P4 ;  /* 0x000000ff0e047207 */ /* 0x000fca0002000000 */
[----:B------:R-:W-:-:S04]  /*12920*/  IMAD.IADD R4, R3, 0x1, R4 ;  /* 0x0000000103047824 */ /* 0x000fc800078e0204 */
[----:B------:R-:W-:-:S07]  /*12930*/  IMAD.MOV.U32 R13, RZ, RZ, R4 ;  /* 0x000000ffff0d7224 */ /* 0x000fce00078e0004 */
[----:B------:R-:W-:Y:S05]  /*12940*/  WARPSYNC.COLLECTIVE R15, `(.L_x_2239) ;  /* 0x000000000f087348 */ /* 0x000fea0003c00000 */
[----:B------:R0:W1:Y:S02]  /*12950*/  SHFL.UP P6, R14, R13, R12, R11 ;  /* 0x0400000c0d0e7389 */ /* 0x00006400000c000b */
[----:B01----:R-:W-:Y:S01]  /*12960*/  ENDCOLLECTIVE ;  /* 0x000000000000791b */ /* 0x003fe20003800000 */
.L_x_2239:
        /* <DEDUP_REMOVED lines=8> */
.L_x_2240:
[----:B------:R-:W-:Y:S05]  /*129f0*/  BRA `(.L_x_2241) ;  /* 0xffffffd400007947 */ /* 0x000fea000383ffff */
.L_x_2164:
[----:B------:R-:W-:Y:S01]  /*12a00*/  BSSY B0, `(.L_x_2242) ;  /* 0x0000006000007945 */ /* 0x000fe20003800000 */
[----:B------:R-:W-:Y:S01]  /*12a10*/  PLOP3.LUT P6, PT, P6, PT, PT, 0x8, 0x0 ;  /* 0x000000000000781c */ /* 0x000fe200037ce170 */
[----:B------:R-:W-:-:S12]  /*12a20*/  IMAD.MOV.U32 R15, RZ, RZ, -0x1 ;  /* 0xffffffffff0f7424 */ /* 0x000fd800078e00ff */
[----:B01----:R-:W-:Y:S05]  /*12a30*/  WARPSYNC.COLLECTIVE R15, `(.L_x_2243) ;  /* 0x000000000f087348 */ /* 0x003fea0003c00000 */
[----:B------:R-:W-:Y:S01]  /*12a40*/  VOTE.ANY R14, PT, P6 ;  /* 0x00000000000e7806 */ /* 0x000fe200030e0100 */
[----:B01----:R-:W-:Y:S06]  /*12a50*/  ENDCOLLECTIVE ;  /* 0x000000000000791b */ /* 0x003fec0003800000 */
.L_x_2243:
[----:B------:R-:W-:Y:S05]  /*12a60*/  BSYNC B0 ;  /* 0x0000000000007941 */ /* 0x000fea0003800000 */
.L_x_2242:
        /* <DEDUP_REMOVED lines=8> */
.L_x_2244:
[----:B------:R-:W-:Y:S02]  /*12af0*/  IMAD.IADD R27, R12, 0x1, R27 ;  /* 0x000000010c1b7824 */ /* 0x000fe400078e021b */
[----:B------:R-:W-:Y:S02]  /*12b00*/  IMAD.MOV.U32 R13, RZ, RZ, R5 ;  /* 0x000000ffff0d7224 */ /* 0x000fe400078e0005 */
[----:B------:R-:W-:-:S07]  /*12b10*/  IMAD.MOV.U32 R25, RZ, RZ, R14 ;  /* 0x000000ffff197224 */ /* 0x000fce00078e000e */
[----:B------:R-:W-:Y:S05]  /*12b20*/  WARPSYNC.COLLECTIVE R15, `(.L_x_2245) ;  /* 0x000000000f087348 */ /* 0x000fea0003c00000 */
[----:B------:R0:W1:Y:S02]  /*12b30*/  SHFL.IDX P6, R14, R13, R12, R11 ;  /* 0x0000000c0d0e7389 */ /* 0x00006400000c000b */
[----:B01----:R-:W-:Y:S01]  /*12b40*/  ENDCOLLECTIVE ;  /* 0x000000000000791b */ /* 0x003fe20003800000 */
.L_x_2245:
[----:B------:R-:W-:Y:S01]  /*12b50*/  IMAD.MOV.U32 R5, RZ, RZ, R14 ;  /* 0x000000ffff057224 */ /* 0x000fe200078e000e */
[----:B------:R-:W-:Y:S06]  /*12b60*/  BRA `(.L_x_2246) ;  /* 0xffffffd000e47947 */ /* 0x000fec000383ffff */
.L_x_2166:
[----:B------:R-:W-:Y:S01]  /*12b70*/  BSSY B0, `(.L_x_2247) ;  /* 0x0000007000007945 */ /* 0x000fe20003800000 */
[----:B------:R-:W-:Y:S02]  /*12b80*/  IMAD.MOV.U32 R13, RZ, RZ, R3 ;  /* 0x000000ffff0d7224 */ /* 0x000fe400078e0003 */
[----:B------:R-:W-:Y:S02]  /*12b90*/  IMAD.MOV.U32 R11, RZ, RZ, 0x1f ;  /* 0x0000001fff0b7424 */ /* 0x000fe400078e00ff */
[----:B------:R-:W-:-:S07]  /*12ba0*/  IMAD.MOV.U32 R15, RZ, RZ, -0x1 ;  /* 0xffffffffff0f7424 */ /* 0x000fce00078e00ff */
[----:B01-34-:R-:W-:Y:S05]  /*12bb0*/  WARPSYNC.COLLECTIVE R15, `(.L_x_2248) ;  /* 0x000000000f087348 */ /* 0x01bfea0003c00000 */
[----:B------:R2:W0:Y:S02]  /*12bc0*/  SHFL.IDX P6, R14, R13, R12, R11 ;  /* 0x0000000c0d0e7389 */ /* 0x00042400000c000b */
[----:B01234-:R-:W-:Y:S01]  /*12bd0*/  ENDCOLLECTIVE ;  /* 0x000000000000791b */ /* 0x01ffe20003800000 */
.L_x_2248:
[----:B------:R-:W-:Y:S05]  /*12be0*/  BSYNC B0 ;  /* 0x0000000000007941 */ /* 0x000fea0003800000 */
.L_x_2247:
[----:B------:R-:W-:Y:S01]  /*12bf0*/  IMAD.MOV.U32 R24, RZ, RZ, R14 ;  /* 0x000000ffff187224 */ /* 0x000fe200078e000e */
[----:B------:R-:W-:Y:S06]  /*12c00*/  BRA `(.L_x_2165) ;  /* 0xffffffd000d47947 */ /* 0x000fec000383ffff */
.L_x_2172:
[----:B0-----:R0:W4:Y:S02]  /*12c10*/  SYNCS.PHASECHK.TRANS64.TRYWAIT P0, [R9+URZ+0x16820], R0 ;  /* 0x01682000090075a7 */ /* 0x001124000800017f */
[----:B----4-:R-:W-:Y:S05]  /*12c20*/  @!P0 NANOSLEEP.SYNCS 0x989680 ;  /* 0x009896800000895d */ /* 0x010fea0003900000 */
[----:B------:R-:W4:Y:S02]  /*12c30*/  @!P0 SYNCS.PHASECHK.TRANS64 P0, [R9+URZ+0x16820], R0 ;  /* 0x01682000090085a7 */ /* 0x000f24000800007f */
[----:B----4-:R-:W-:Y:S05]  /*12c40*/  @!P0 BRA `(.L_x_2172) ;  /* 0xfffffffc00f08947 */ /* 0x010fea000383ffff */
[----:B------:R-:W-:Y:S05]  /*12c50*/  BRA `(.L_x_2249) ;  /* 0xffffffdc002c7947 */ /* 0x000fea000383ffff */
.L_x_2173:
[----:B------:R-:W4:Y:S01]  /*12c60*/  S2R R2, SR_TID.X ;  /* 0x0000000000027919 */ /* 0x000f220000002100 */
[----:B------:R-:W-:Y:S01]  /*12c70*/  BSSY B0, `(.L_x_2250) ;  /* 0x000000a000007945 */ /* 0x000fe20003800000 */
[----:B------:R-:W-:Y:S02]  /*12c80*/  IMAD.MOV.U32 R12, RZ, RZ, RZ ;  /* 0x000000ffff0c7224 */ /* 0x000fe400078e00ff */
[----:B------:R-:W-:Y:S02]  /*12c90*/  IMAD.MOV.U32 R11, RZ, RZ, 0x1f ;  /* 0x0000001fff0b7424 */ /* 0x000fe400078e00ff */
[----:B------:R-:W-:Y:S01]  /*12ca0*/  IMAD.MOV.U32 R15, RZ, RZ, -0x1 ;  /* 0xffffffffff0f7424 */ /* 0x000fe200078e00ff */
[----:B----4-:R-:W-:-:S04]  /*12cb0*/  SHF.R.U32.HI R2, RZ, 0x5, R2 ;  /* 0x00000005ff027819 */ /* 0x010fc80000011602 */
[----:B------:R-:W-:-:S05]  /*12cc0*/  LOP3.LUT R2, R2, 0x3, RZ, 0xc0, !PT ;  /* 0x0000000302027812 */ /* 0x000fca00078ec0ff */
[----:B------:R-:W-:-:S07]  /*12cd0*/  IMAD.MOV.U32 R13, RZ, RZ, R2 ;  /* 0x000000ffff0d7224 */ /* 0x000fce00078e0002 */
[----:B0123--:R-:W-:Y:S05]  /*12ce0*/  WARPSYNC.COLLECTIVE R15, `(.L_x_2251) ;  /* 0x000000000f087348 */ /* 0x00ffea0003c00000 */
[----:B------:R4:W0:Y:S02]  /*12cf0*/  SHFL.IDX P6, R14, R13, R12, R11 ;  /* 0x0000000c0d0e7389 */ /* 0x00082400000c000b */
[----:B01234-:R-:W-:Y:S01]  /*12d00*/  ENDCOLLECTIVE ;  /* 0x000000000000791b */ /* 0x01ffe20003800000 */
.L_x_2251:
[----:B------:R-:W-:Y:S05]  /*12d10*/  BSYNC B0 ;  /* 0x0000000000007941 */ /* 0x000fea0003800000 */
.L_x_2250:
[----:B------:R-:W-:Y:S05]  /*12d20*/  BRA `(.L_x_2252) ;  /* 0xffffffdc00147947 */ /* 0x000fea000383ffff */
.L_x_2176:
[----:B------:R-:W-:Y:S01]  /*12d30*/  BSSY B1, `(.L_x_2253) ;  /* 0x0000006000017945 */ /* 0x000fe20003800000 */
[----:B------:R-:W-:-:S07]  /*12d40*/  IMAD.MOV.U32 R15, RZ, RZ, -0x1 ;  /* 0xffffffffff0f7424 */ /* 0x000fce00078e00ff */
[----:B0123--:R-:W-:Y:S05]  /*12d50*/  WARPSYNC.COLLECTIVE R15, `(.L_x_2254) ;  /* 0x000000000f0c7348 */ /* 0x00ffea0003c00000 */
[----:B------:R-:W-:Y:S02]  /*12d60*/  ELECT P6, UR62, PT ;  /* 0x00000000003e782f */ /* 0x000fe400038c0000 */
[----:B------:R-:W-:Y:S01]  /*12d70*/  MOV R14, UR62 ;  /* 0x0000003e000e7c02 */ /* 0x000fe20008000f00 */
[----:B0123--:R-:W-:Y:S10]  /*12d80*/  ENDCOLLECTIVE ;  /* 0x000000000000791b */ /* 0x00fff40003800000 */
.L_x_2254:
[----:B------:R-:W-:Y:S05]  /*12d90*/  BSYNC B1 ;  /* 0x0000000000017941 */ /* 0x000fea0003800000 */
.L_x_2253:
[----:B------:R-:W-:Y:S05]  /*12da0*/  BRA `(.L_x_2255) ;  /* 0xffffffdc000c7947 */ /* 0x000fea000383ffff */
.L_x_2178:
[----:B0-----:R0:W3:Y:S02]  /*12db0*/  SYNCS.PHASECHK.TRANS64.TRYWAIT P0, [R7+URZ], R2 ;  /* 0x00000002070075a7 */ /* 0x0010e4000800017f */
[----:B---3--:R-:W-:Y:S05]  /*12dc0*/  @!P0 NANOSLEEP.SYNCS 0x989680 ;  /* 0x009896800000895d */ /* 0x008fea0003900000 */
[----:B------:R-:W3:Y:S02]  /*12dd0*/  @!P0 SYNCS.PHASECHK.TRANS64 P0, [R7+URZ], R2 ;  /* 0x00000002070085a7 */ /* 0x000ee4000800007f */
[----:B---3--:R-:W-:Y:S05]  /*12de0*/  @!P0 BRA `(.L_x_2178) ;  /* 0xfffffffc00f08947 */ /* 0x008fea000383ffff */
[----:B------:R-:W-:Y:S05]  /*12df0*/  BRA `(.L_x_2256) ;  /* 0xffffffdc00407947 */ /* 0x000fea000383ffff */
.L_x_2179:
[----:B---3--:R3:W4:Y:S02]  /*12e00*/  SYNCS.PHASECHK.TRANS64.TRYWAIT P0, [R3+URZ], R0 ;  /* 0x00000000030075a7 */ /* 0x008724000800017f */
[----:B----4-:R-:W-:Y:S05]  /*12e10*/  @!P0 NANOSLEEP.SYNCS 0x989680 ;  /* 0x009896800000895d */ /* 0x010fea0003900000 */
[----:B------:R-:W4:Y:S02]  /*12e20*/  @!P0 SYNCS.PHASECHK.TRANS64 P0, [R3+URZ], R0 ;  /* 0x00000000030085a7 */ /* 0x000f24000800007f */
[----:B----4-:R-:W-:Y:S05]  /*12e30*/  @!P0 BRA `(.L_x_2179) ;  /* 0xfffffffc00f08947 */ /* 0x010fea000383ffff */
[----:B------:R-:W-:Y:S05]  /*12e40*/  BRA `(.L_x_2257) ;  /* 0xffffffdc00347947 */ /* 0x000fea000383ffff */
.L_x_2181:
[----:B---3--:R3:W4:Y:S02]  /*12e50*/  SYNCS.PHASECHK.TRANS64.TRYWAIT P0, [R5+URZ], R2 ;  /* 0x00000002050075a7 */ /* 0x008724000800017f */
[----:B----4-:R-:W-:Y:S05]  /*12e60*/  @!P0 NANOSLEEP.SYNCS 0x989680 ;  /* 0x009896800000895d */ /* 0x010fea0003900000 */
[----:B------:R-:W4:Y:S02]  /*12e70*/  @!P0 SYNCS.PHASECHK.TRANS64 P0, [R5+URZ], R2 ;  /* 0x00000002050085a7 */ /* 0x000f24000800007f */
[----:B----4-:R-:W-:Y:S05]  /*12e80*/  @!P0 BRA `(.L_x_2181) ;  /* 0xfffffffc00f08947 */ /* 0x010fea000383ffff */
[----:B------:R-:W-:Y:S05]  /*12e90*/  BRA `(.L_x_2258) ;  /* 0xffffffdc00387947 */ /* 0x000fea000383ffff */
.L_x_2259:
        /* <DEDUP_REMOVED lines=14> */
.L_x_2709:


//--------------------- .text._ZN7cutlass13device_kernelIN5flash11enable_sm90INS1_16FlashAttnFwdSm90INS1_25CollectiveMainloopFwdSm90ILi2EN4cute5tupleIJNS5_1CILi1EEES8_S8_EEENS6_IJNS7_ILi192EEENS7_ILi128EEENS7_ILi64EEEEEELi64ENS_10bfloat16_tEfNS_4arch4Sm90ELb1ELb0ELb0ELb1ELb0ELb1ELb0ELb1ELb1ELb1ELb1ELb0EEENS1_21CollectiveEpilogueFwdINS6_IJSA_SC_SB_EEES9_SE_SG_Li384ELb1ELb1ELb1ELb0EEENS1_36VarlenDynamicPersistentTileSchedulerILi192ELi128ELi384ELi128ELb1ELb1ELb1ELb1ELb1ELb1EEEEEEEEEvNT_6ParamsE --------------------------
	.section	.text._ZN7cutlass13device_kernelIN5flash11enable_sm90INS1_16FlashAttnFwdSm90INS1_25CollectiveMainloopFwdSm90ILi2EN4cute5tupleIJNS5_1CILi1EEES8_S8_EEENS6_IJNS7_ILi192EEENS7_ILi128EEENS7_ILi64EEEEEELi64ENS_10bfloat16_tEfNS_4arch4Sm90ELb1ELb0ELb0ELb1ELb0ELb1ELb0ELb1ELb1ELb1ELb1ELb0EEENS1_21CollectiveEpilogueFwdINS6_IJSA_SC_SB_EEES9_SE_SG_Li384ELb1ELb1ELb1ELb0EEENS1_36VarlenDynamicPersistentTileSchedulerILi192ELi128ELi384ELi128ELb1ELb1ELb1ELb1ELb1ELb1EEEEEEEEEvNT_6ParamsE,"ax",@progbits
	.align	128
.text._ZN7cutlass13device_kernelIN5flash11enable_sm90INS1_16FlashAttnFwdSm90INS1_25CollectiveMainloopFwdSm90ILi2EN4cute5tupleIJNS5_1CILi1EEES8_S8_EEENS6_IJNS7_ILi192EEENS7_ILi128EEENS7_ILi64EEEEEELi64ENS_10bfloat16_tEfNS_4arch4Sm90ELb1ELb0ELb0ELb1ELb0ELb1ELb0ELb1ELb1ELb1ELb1ELb0EEENS1_21CollectiveEpilogueFwdINS6_IJSA_SC_SB_EEES9_SE_SG_Li384ELb1ELb1ELb1ELb0EEENS1_36VarlenDynamicPersistentTileSchedulerILi192ELi128ELi384ELi128ELb1ELb1ELb1ELb1ELb1ELb1EEEEEEEEEvNT_6ParamsE:
        .type           _ZN7cutlass13device_kernelIN5flash11enable_sm90INS1_16FlashAttnFwdSm90INS1_25CollectiveMainloopFwdSm90ILi2EN4cute5tupleIJNS5_1CILi1EEES8_S8_EEENS6_IJNS7_ILi192EEENS7_ILi128EEENS7_ILi64EEEEEELi64ENS_10bfloat16_tEfNS_4arch4Sm90ELb1ELb0ELb0ELb1ELb0ELb1ELb0ELb1ELb1ELb1ELb1ELb0EEENS1_21CollectiveEpilogueFwdINS6_IJSA_SC_SB_EEES9_SE_SG_Li384ELb1ELb1ELb1ELb0EEENS1_36VarlenDynamicPersistentTileSchedulerILi192ELi128ELi384ELi128ELb1ELb1ELb1ELb1ELb1ELb1EEEEEEEEEvNT_6ParamsE,@function
        .size           _ZN7cutlass13device_kernelIN5flash11enable_sm90INS1_16FlashAttnFwdSm90INS1_25CollectiveMainloopFwdSm90ILi2EN4cute5tupleIJNS5_1CILi1EEES8_S8_EEENS6_IJNS7_ILi192EEENS7_ILi128EEENS7_ILi64EEEEEELi64ENS_10bfloat16_tEfNS_4arch4Sm90ELb1ELb0ELb0ELb1ELb0ELb1ELb0ELb1ELb1ELb1ELb1ELb0EEENS1_21CollectiveEpilogueFwdINS6_IJSA_SC_SB_EEES9_SE_SG_Li384ELb1ELb1ELb1ELb0EEENS1_36VarlenDynamicPersistentTileSchedulerILi192ELi128ELi384ELi128ELb1ELb1ELb1ELb1ELb1ELb1EEEEEEEEEvNT_6ParamsE,(.L_x_2710 - _ZN7cutlass13device_kernelIN5flash11enable_sm90INS1_16FlashAttnFwdSm90INS1_25CollectiveMainloopFwdSm90ILi2EN4cute5tupleIJNS5_1CILi1EEES8_S8_EEENS6_IJNS7_ILi192EEENS7_ILi128EEENS7_ILi64EEEEEELi64ENS_10bfloat16_tEfNS_4arch4Sm90ELb1ELb0ELb0ELb1ELb0ELb1ELb0ELb1ELb1ELb1ELb1ELb0EEENS1_21CollectiveEpilogueFwdINS6_IJSA_SC_SB_EEES9_SE_SG_Li384ELb1ELb1ELb1ELb0EEENS1_36VarlenDynamicPersistentTileSchedulerILi192ELi128ELi384ELi128ELb1ELb1ELb1ELb1ELb1ELb1EEEEEEEEEvNT_6ParamsE)
        .other          _ZN7cutlass13device_kernelIN5flash11enable_sm90INS1_16FlashAttnFwdSm90INS1_25CollectiveMainloopFwdSm90ILi2EN4cute5tupleIJNS5_1CILi1EEES8_S8_EEENS6_IJNS7_ILi192EEENS7_ILi128EEENS7_ILi64EEEEEELi64ENS_10bfloat16_tEfNS_4arch4Sm90ELb1ELb0ELb0ELb1ELb0ELb1ELb0ELb1ELb1ELb1ELb1ELb0EEENS1_21CollectiveEpilogueFwdINS6_IJSA_SC_SB_EEES9_SE_SG_Li384ELb1ELb1ELb1ELb0EEENS1_36VarlenDynamicPersistentTileSchedulerILi192ELi128ELi384ELi128ELb1ELb1ELb1ELb1ELb1ELb1EEEEEEEEEvNT_6ParamsE,@"STO_CUDA_ENTRY STV_DEFAULT"
_ZN7cutlass13device_kernelIN5flash11enable_sm90INS1_16FlashAttnFwdSm90INS1_25CollectiveMainloopFwdSm90ILi2EN4cute5tupleIJNS5_1CILi1EEES8_S8_EEENS6_IJNS7_ILi192EEENS7_ILi128EEENS7_ILi64EEEEEELi64ENS_10bfloat16_tEfNS_4arch4Sm90ELb1ELb0ELb0ELb1ELb0ELb1ELb0ELb1ELb1ELb1ELb1ELb0EEENS1_21CollectiveEpilogueFwdINS6_IJSA_SC_SB_EEES9_SE_SG_Li384ELb1ELb1ELb1ELb0EEENS1_36VarlenDynamicPersistentTileSchedulerILi192ELi128ELi384ELi128ELb1ELb1ELb1ELb1ELb1ELb1EEEEEEEEEvNT_6ParamsE:
        /* <DEDUP_REMOVED lines=23> */
.L_x_2261:
[----:B------:R-:W-:Y:S05]  /*0170*/  BSYNC B0 ;  /* 0x0000000000007941 */ /* 0x000fea0003800000 */
.L_x_2260:
        /* <DEDUP_REMOVED lines=40> */
.L_x_2262:
        /* <DEDUP_REMOVED lines=22> */
.L_x_2263:
        /* <DEDUP_REMOVED lines=18> */
.L_x_2264:
        /* <DEDUP_REMOVED lines=22> */
.L_x_2265:
        /* <DEDUP_REMOVED lines=22> */
.L_x_2266:
        /* <DEDUP_REMOVED lines=9> */
.L_x_2269:
        /* <DEDUP_REMOVED lines=28> */
[----:B------:R-:W-:-:S05]  /*0b90*/  LOP3.LUT R4, R3, 0xffffff80, RZ, 0xc0, !PT ;  /* 0xffffff8003047812 */ /* 0x000fca00078ec0ff */
[----:B------:R-:W-:Y:S01]  /*0ba0*/  IMAD.IADD R11, R12, 0x1, -R4 ;  /* 0x000000010c0b7824 */ /* 0x000fe200078e0a04 */
[-C--:B------:R-:W-:Y:S02]  /*0bb0*/  LEA.HI R4, R0, R12.reuse, RZ, 0x4 ;  /* 0x0000000c00047211 */ /* 0x080fe400078f20ff */
[----:B------:R-:W-:Y:S02]  /*0bc0*/  SHF.R.S32.HI R14, RZ, 0x7, R3 ;  /* 0x00000007ff0e7819 */ /* 0x000fe40000011403 */
[----:B------:R-:W-:Y:S02]  /*0bd0*/  SHF.R.S32.HI R7, RZ, 0x4, R4 ;  /* 0x00000004ff077819 */ /* 0x000fe40000011404 */
[----:B------:R-:W-:Y:S02]  /*0be0*/  SHF.R.S32.HI R6, RZ, 0x1f, R11 ;  /* 0x0000001fff067819 */ /* 0x000fe4000001140b */
[----:B------:R-:W-:Y:S02]  /*0bf0*/  LOP3.LUT R3, R4, 0x3fffff0, RZ, 0xc0, !PT ;  /* 0x03fffff004037812 */ /* 0x000fe400078ec0ff */
[----:B------:R-:W-:-:S02]  /*0c00*/  LEA.HI R5, R0, R12, RZ, 0x5 ;  /* 0x0000000c00057211 */ /* 0x000fc400078f28ff */
[----:B------:R-:W-:Y:S02]  /*0c10*/  LEA.HI R4, R4, R7, RZ, 0x1 ;  /* 0x0000000704047211 */ /* 0x000fe400078f08ff */
[----:B------:R-:W-:Y:S01]  /*0c20*/  LEA.HI R8, R6, R11, RZ, 0x2 ;  /* 0x0000000b06087211 */ /* 0x000fe200078f10ff */
[----:B------:R-:W-:Y:S01]  /*0c30*/  IMAD.IADD R3, R12, 0x1, -R3 ;  /* 0x000000010c037824 */ /* 0x000fe200078e0a03 */
[----:B------:R-:W-:Y:S02]  /*0c40*/  SHF.R.S32.HI R15, RZ, 0x5, R5 ;  /* 0x00000005ff0f7819 */ /* 0x000fe40000011405 */
[----:B------:R-:W-:Y:S02]  /*0c50*/  LOP3.LUT R4, R4, 0x1ffffffe, RZ, 0xc0, !PT ;  /* 0x1ffffffe04047812 */ /* 0x000fe400078ec0ff */
[--C-:B------:R-:W-:Y:S02]  /*0c60*/  SHF.R.S32.HI R9, RZ, 0x2, R8.reuse ;  /* 0x00000002ff097819 */ /* 0x100fe40000011408 */
[----:B------:R-:W-:Y:S01]  /*0c70*/  SHF.R.S32.HI R10, RZ, 0x1f, R8 ;  /* 0x0000001fff0a7819 */ /* 0x000fe20000011408 */
[----:B------:R-:W-:-:S02]  /*0c80*/  IMAD.IADD R4, R7, 0x1, -R4 ;  /* 0x0000000107047824 */ /* 0x000fc400078e0a04 */
[----:B------:R-:W-:Y:S01]  /*0c90*/  IMAD R3, R15, 0x10, R3 ;  /* 0x000000100f037824 */ /* 0x000fe200078e0203 */
[----:B------:R-:W-:Y:S01]  /*0ca0*/  LEA.HI R10, R10, R9, RZ, 0x3 ;  /* 0x000000090a0a7211 */ /* 0x000fe200078f18ff */
[----:B------:R-:W-:Y:S01]  /*0cb0*/  IMAD.HI R5, R14, 0x55555556, RZ ;  /* 0x555555560e057827 */ /* 0x000fe200078e02ff */
[----:B------:R-:W-:Y:S02]  /*0cc0*/  LEA.HI R6, R6, R11, RZ, 0x5 ;  /* 0x0000000b06067211 */ /* 0x000fe400078f28ff */
[----:B------:R-:W-:Y:S01]  /*0cd0*/  LOP3.LUT R10, R10, 0xfffffff8, RZ, 0xc0, !PT ;  /* 0xfffffff80a0a7812 */ /* 0x000fe200078ec0ff */
[----:B------:R-:W-:Y:S01]  /*0ce0*/  IMAD R7, R3, 0x8, R4 ;  /* 0x0000000803077824 */ /* 0x000fe200078e0204 */
[CC--:B------:R-:W-:Y:S02]  /*0cf0*/  LEA.HI R3, R0.reuse, R12.reuse, RZ, 0x3 ;  /* 0x0000000c00037211 */ /* 0x0c0fe400078f18ff */
[----:B------:R-:W-:Y:S01]  /*0d00*/  LEA.HI R0, R0, R12, RZ, 0x2 ;  /* 0x0000000c00007211 */ /* 0x000fe200078f10ff */
[----:B------:R-:W-:Y:S01]  /*0d10*/  IMAD.IADD R9, R9, 0x1, -R10 ;  /* 0x0000000109097824 */ /* 0x000fe200078e0a0a */
[----:B------:R-:W-:-:S02]  /*0d20*/  SHF.R.S32.HI R6, RZ, 0x5, R6 ;  /* 0x00000005ff067819 */ /* 0x000fc40000011406 */
[----:B------:R-:W-:Y:S02]  /*0d30*/  LEA.HI R5, R5, R5, RZ, 0x1 ;  /* 0x0000000505057211 */ /* 0x000fe400078f08ff */
[--C-:B------:R-:W-:Y:S01]  /*0d40*/  SHF.R.S32.HI R19, RZ, 0x2, R0.reuse ;  /* 0x00000002ff137819 */ /* 0x100fe20000011400 */
[----:B------:R-:W-:Y:S01]  /*0d50*/  IMAD R6, R6, 0x10, R9 ;  /* 0x0000001006067824 */ /* 0x000fe200078e0209 */
[----:B------:R-:W-:Y:S01]  /*0d60*/  SHF.R.S32.HI R4, RZ, 0x1f, R0 ;  /* 0x0000001fff047819 */ /* 0x000fe20000011400 */
[----:B------:R-:W-:Y:S02]  /*0d70*/  IMAD R5, R5, -0x3, R14 ;  /* 0xfffffffd05057824 */ /* 0x000fe400078e020e */
[----:B------:R-:W-:Y:S01]  /*0d80*/  VIADD R9, R19, 0x60 ;  /* 0x0000006013097836 */ /* 0x000fe20000000000 */
[----:B------:R-:W-:Y:S01]  /*0d90*/  LOP3.LUT R3, R3, 0xfffffff8, RZ, 0xc0, !PT ;  /* 0xfffffff803037812 */ /* 0x000fe200078ec0ff */
[----:B------:R-:W-:Y:S01]  /*0da0*/  IMAD R10, R5, 0x40, R6 ;  /* 0x00000040050a7824 */ /* 0x000fe200078e0206 */
[----:B------:R-:W-:-:S02]  /*0db0*/  LOP3.LUT R0, R0, 0xfffffffc, RZ, 0xc0, !PT ;  /* 0xfffffffc00007812 */ /* 0x000fc400078ec0ff */
[----:B------:R-:W-:Y:S02]  /*0dc0*/  LEA.HI R4, R4, R19, RZ, 0x3 ;  /* 0x0000001304047211 */ /* 0x000fe400078f18ff */
[----:B------:R-:W-:Y:S01]  /*0dd0*/  SHF.R.S32.HI R5, RZ, 0x1f, R9 ;  /* 0x0000001fff057819 */ /* 0x000fe20000011409 */
[----:B------:R-:W-:Y:S01]  /*0de0*/  IMAD.IADD R3, R12, 0x1, -R3 ;  /* 0x000000010c037824 */ /* 0x000fe200078e0a03 */
[----:B------:R-:W-:Y:S01]  /*0df0*/  LOP3.LUT R4, R4, 0xfffffff8, RZ, 0xc0, !PT ;  /* 0xfffffff804047812 */ /* 0x000fe200078ec0ff */
[----:B------:R-:W-:Y:S01]  /*0e00*/  IMAD.IADD R6, R12, 0x1, -R0 ;  /* 0x000000010c067824 */ /* 0x000fe200078e0a00 */
[----:B------:R-:W-:Y:S01]  /*0e10*/  LEA.HI R5, R5, R9, RZ, 0x3 ;  /* 0x0000000905057211 */ /* 0x000fe200078f18ff */
[----:B------:R-:W-:Y:S01]  /*0e20*/  IMAD.SHL.U32 R3, R9, 0x40, RZ ;  /* 0x0000004009037824 */ /* 0x000fe200078e00ff */
[----:B------:R-:W-:Y:S01]  /*0e30*/  SHF.R.S32.HI R0, RZ, 0x1f, R19 ;  /* 0x0000001fff007819 */ /* 0x000fe20000011413 */
[----:B------:R-:W-:Y:S01]  /*0e40*/  IMAD.IADD R4, R19, 0x1, -R4 ;  /* 0x0000000113047824 */ /* 0x000fe200078e0a04 */
[C---:B------:R-:W-:Y:S01]  /*0e50*/  LEA.HI R0, R6.reuse, R6, RZ, 0x1 ;  /* 0x0000000606007211 */ /* 0x040fe200078f08ff */
[----:B------:R-:W-:Y:S01]  /*0e60*/  IMAD.SHL.U32 R16, R6, 0x8, RZ ;  /* 0x0000000806107824 */ /* 0x000fe200078e00ff */
[----:B------:R-:W-:Y:S01]  /*0e70*/  LOP3.LUT R3, R3, 0x1c0, RZ, 0xc0, !PT ;  /* 0x000001c003037812 */ /* 0x000fe200078ec0ff */
[----:B------:R-:W-:Y:S01]  /*0e80*/  IMAD.SHL.U32 R5, R5, 0x40, RZ ;  /* 0x0000004005057824 */ /* 0x000fe200078e00ff */
[----:B------:R-:W-:Y:S01]  /*0e90*/  STL [R1+0x64], R10 ;  /* 0x0000640a01007387 */ /* 0x000fe20000100800 */
[----:B------:R-:W-:-:S02]  /*0ea0*/  LOP3.LUT R8, R8, 0x7ffffffc, RZ, 0xc0, !PT ;  /* 0x7ffffffc08087812 */ /* 0x000fc400078ec0ff */
[----:B------:R-:W-:Y:S01]  /*0eb0*/  SHF.R.U32.HI R9, RZ, 0x3, R3 ;  /* 0x00000003ff097819 */ /* 0x000fe20000011603 */
[----:B------:R-:W-:Y:S01]  /*0ec0*/  STL [R1+0x58], RZ ;  /* 0x000058ff01007387 */ /* 0x000fe20000100800 */
[----:B------:R-:W-:Y:S02]  /*0ed0*/  LOP3.LUT R0, R0, 0x1ffffffe, RZ, 0xc0, !PT ;  /* 0x1ffffffe00007812 */ /* 0x000fe400078ec0ff */
[----:B------:R-:W-:Y:S01]  /*0ee0*/  LOP3.LUT R3, R3, 0x38, R16, 0xf8, !PT ;  /* 0x0000003803037812 */ /* 0x000fe200078ef810 */
[----:B------:R0:W-:Y:S01]  /*0ef0*/  STL [R1+0x40], R4 ;  /* 0x0000400401007387 */ /* 0x0001e20000100800 */
[----:B------:R-:W-:Y:S02]  /*0f00*/  IMAD.IADD R8, R11, 0x1, -R8 ;  /* 0x000000010b087824 */ /* 0x000fe400078e0a08 */
[----:B------:R-:W-:Y:S01]  /*0f10*/  IMAD.IADD R0, R6, 0x1, -R0 ;  /* 0x0000000106007824 */ /* 0x000fe200078e0a00 */
[----:B0-----:R-:W-:Y:S01]  /*0f20*/  LOP3.LUT R4, R5, 0xfffffe00, RZ, 0xc0, !PT ;  /* 0xfffffe0005047812 */ /* 0x001fe200078ec0ff */
[----:B------:R-:W-:-:S03]  /*0f30*/  IMAD.SHL.U32 R5, R7, 0x8, RZ ;  /* 0x0000000807057824 */ /* 0x000fc600078e00ff */
[----:B------:R-:W-:Y:S01]  /*0f40*/  LOP3.LUT R3, R4, R3, R9, 0xf6, !PT ;  /* 0x0000000304037212 */ /* 0x000fe200078ef609 */
[----:B------:R0:W-:Y:S01]  /*0f50*/  STL [R1+0x44], R4 ;  /* 0x0000440401007387 */ /* 0x0001e20000100800 */
[----:B------:R-:W-:-:S03]  /*0f60*/  IMAD R0, R0, 0x8, R10 ;  /* 0x0000000800007824 */ /* 0x000fc600078e020a */
[----:B------:R-:W-:Y:S01]  /*0f70*/  IMAD R3, R3, 0x2, R2 ;  /* 0x0000000203037824 */ /* 0x000fe200078e0202 */
[----:B------:R1:W-:Y:S01]  /*0f80*/  STL [R1+0x68], R5 ;  /* 0x0000680501007387 */ /* 0x0003e20000100800 */
[----:B0-----:R-:W-:-:S05]  /*0f90*/  IMAD.SHL.U32 R4, R8, 0x2, RZ ;  /* 0x0000000208047824 */ /* 0x001fca00078e00ff */
[----:B------:R1:W-:Y:S04]  /*0fa0*/  STL [R1+0x30], R4 ;  /* 0x0000300401007387 */ /* 0x0003e80000100800 */
[----:B------:R1:W-:Y:S04]  /*0fb0*/  STL [R1+0x48], R0 ;  /* 0x0000480001007387 */ /* 0x0003e80000100800 */
[----:B------:R1:W-:Y:S01]  /*0fc0*/  STL [R1+0x60], R3 ;  /* 0x0000600301007387 */ /* 0x0003e20000100800 */
[----:B------:R-:W-:Y:S01]  /*0fd0*/  IMAD.SHL.U32 R152, R6, 0x4, RZ ;  /* 0x0000000406987824 */ /* 0x000fe200078e00ff */
[----:B------:R-:W-:Y:S01]  /*0fe0*/  CS2R R22, SRZ ;  /* 0x0000000000167805 */ /* 0x000fe2000001ff00 */
[----:B------:R-:W-:-:S02]  /*0ff0*/  IMAD.MOV.U32 R154, RZ, RZ, RZ ;  /* 0x000000ffff9a7224 */ /* 0x000fc400078e00ff */
[----:B------:R-:W-:Y:S02]  /*1000*/  IMAD.MOV.U32 R18, RZ, RZ, RZ ;  /* 0x000000ffff127224 */ /* 0x000fe400078e00ff */
[----:B------:R-:W-:Y:S01]  /*1010*/  VIADD R155, R152, 0x10 ;  /* 0x00000010989b7836 */ /* 0x000fe20000000000 */
[----:B-12---:R-:W-:-:S07]  /*1020*/  LOP3.LUT R156, R13, 0x1, RZ, 0xfc, !PT ;  /* 0x000000010d9c7812 */ /* 0x006fce00078efcff */
.L_x_2413:
[----:B01-3--:R-:W0:Y:S02]  /*1030*/  LDC.64 R4, c[0x0][0xc88] ;  /* 0x00032200ff047b82 */ /* 0x00be240000000a00 */
[----:B0-----:R-:W-:-:S05]  /*1040*/  IMAD.WIDE R4, R31, 0x4, R4 ;  /* 0x000000041f047825 */ /* 0x001fca00078e0204 */
[----:B--2---:R-:W2:Y:S01]  /*1050*/  LDG.E R35, desc[UR40][R4.64] ;  /* 0x0000002804237981 */ /* 0x004ea2000c1e1900 */
[----:B------:R-:W-:Y:S05]  /*1060*/  YIELD ;  /* 0x0000000000007946 */ /* 0x000fea0003800000 */
[----:B------:R-:W-:Y:S01]  /*1070*/  ULDC.64 UR4, c[0x0][0xa28] ;  /* 0x00028a0000047ab9 */ /* 0x000fe20000000a00 */
[----:B------:R-:W-:Y:S01]  /*1080*/  ULDC.64 UR8, c[0x0][0xa18] ;  /* 0x0002860000087ab9 */ /* 0x000fe20000000a00 */
[----:B------:R-:W-:Y:S01]  /*1090*/  ISETP.NE.U32.AND P1, PT, RZ, UR4, PT ;  /* 0x00000004ff007c0c */ /* 0x000fe2000bf25070 */
[----:B------:R-:W-:Y:S01]  /*10a0*/  IMAD.MOV.U32 R11, RZ, RZ, RZ ;  /* 0x000000ffff0b7224 */ /* 0x000fe200078e00ff */
[----:B------:R-:W-:Y:S01]  /*10b0*/  ULDC.64 UR6, c[0x0][0xa08] ;  /* 0x0002820000067ab9 */ /* 0x000fe20000000a00 */
[----:B------:R-:W-:Y:S01]  /*10c0*/  IMAD.MOV.U32 R31, RZ, RZ, RZ ;  /* 0x000000ffff1f7224 */ /* 0x000fe200078e00ff */
[----:B------:R-:W-:-:S02]  /*10d0*/  ISETP.NE.AND.EX P1, PT, RZ, UR5, PT, P1 ;  /* 0x00000005ff007c0c */ /* 0x000fc4000bf25310 */
[----:B------:R-:W-:-:S04]  /*10e0*/  ISETP.NE.U32.AND P0, PT, RZ, UR6, PT ;  /* 0x00000006ff007c0c */ /* 0x000fc8000bf05070 */
[----:B------:R-:W-:Y:S02]  /*10f0*/  ISETP.NE.AND.EX P0, PT, RZ, UR7, PT, P0 ;  /* 0x00000007ff007c0c */ /* 0x000fe4000bf05300 */
[----:B--2---:R-:W-:Y:S01]  /*1100*/  SHF.R.S32.HI R0, RZ, 0x1f, R35 ;  /* 0x0000001fff007819 */ /* 0x004fe20000011423 */
[----:B------:R-:W-:-:S04]  /*1110*/  IMAD.SHL.U32 R33, R35, 0x4, RZ ;  /* 0x0000000423217824 */ /* 0x000fc800078e00ff */
[C---:B------:R-:W-:Y:S01]  /*1120*/  @P1 LEA R6, P2, R35.reuse, UR4, 0x2 ;  /* 0x0000000423061c11 */ /* 0x040fe2000f8410ff */
[----:B------:R0:W-:Y:S01]  /*1130*/  STL [R1+0x50], R35 ;  /* 0x0000502301007387 */ /* 0x0001e20000100800 */
[C-C-:B------:R-:W-:Y:S02]  /*1140*/  SHF.L.U64.HI R34, R35.reuse, 0x2, R0.reuse ;  /* 0x0000000223227819 */ /* 0x140fe40000010200 */
[----:B------:R-:W-:Y:S02]  /*1150*/  @P1 LEA.HI.X R7, R35, UR5, R0, 0x2, P2 ;  /* 0x0000000523071c11 */ /* 0x000fe400090f1400 */
[----:B------:R-:W-:Y:S01]  /*1160*/  ISETP.NE.U32.AND P2, PT, RZ, UR8, PT ;  /* 0x00000008ff007c0c */ /* 0x000fe2000bf45070 */
[----:B------:R-:W-:Y:S01]  /*1170*/  ULDC UR4, c[0x0][0x288] ;  /* 0x0000a20000047ab9 */ /* 0x000fe20000000800 */
[----:B------:R-:W-:Y:S01]  /*1180*/  IADD3 R8, P3, R33, UR6, RZ ;  /* 0x0000000621087c10 */ /* 0x000fe2000ff7e0ff */
[----:B------:R0:W5:Y:S01]  /*1190*/  @P1 LDG.E R11, desc[UR40][R6.64] ;  /* 0x00000028060b1981 */ /* 0x000162000c1e1900 */
[----:B------:R-:W-:Y:S01]  /*11a0*/  ISETP.NE.AND.EX P2, PT, RZ, UR9, PT, P2 ;  /* 0x00000009ff007c0c */ /* 0x000fe2000bf45320 */
[----:B----4-:R-:W-:Y:S01]  /*11b0*/  IMAD.U32 R3, RZ, RZ, UR4 ;  /* 0x00000004ff037e24 */ /* 0x010fe2000f8e00ff */
[----:B------:R-:W-:Y:S01]  /*11c0*/  IADD3.X R9, R34, UR7, RZ, P3, !PT ;  /* 0x0000000722097c10 */ /* 0x000fe20009ffe4ff */
[----:B------:R-:W-:-:S04]  /*11d0*/  ULDC.64 UR4, c[0x0][0x418] ;  /* 0x0001060000047ab9 */ /* 0x000fc80000000a00 */
[----:B------:R0:W5:Y:S06]  /*11e0*/  @P0 LDG.E R31, desc[UR40][R8.64] ;  /* 0x00000028081f0981 */ /* 0x00016c000c1e1900 */
[----:B------:R-:W-:-:S04]  /*11f0*/  @P2 IADD3 R4, P1, R33, UR8, RZ ;  /* 0x0000000821042c10 */ /* 0x000fc8000ff3e0ff */
[----:B------:R-:W-:-:S05]  /*1200*/  @P2 IADD3.X R5, R34, UR9, RZ, P1, !PT ;  /* 0x0000000922052c10 */ /* 0x000fca0008ffe4ff */
[----:B------:R-:W2:Y:S01]  /*1210*/  @P2 LDG.E R3, desc[UR40][R4.64] ;  /* 0x0000002804032981 */ /* 0x000ea2000c1e1900 */
        /* <DEDUP_REMOVED lines=9> */
[----:B--2---:R0:W-:Y:S01]  /*12b0*/  STL [R1+0x20], R3 ;  /* 0x0000200301007387 */ /* 0x0041e20000100800 */
[----:B------:R-:W-:Y:S01]  /*12c0*/  IMAD.MOV.U32 R13, RZ, RZ, R3 ;  /* 0x000000ffff0d7224 */ /* 0x000fe200078e0003 */
[----:B------:R-:W-:Y:S06]  /*12d0*/  @P2 BRA `(.L_x_2271) ;  /* 0x0000000000282947 */ /* 0x000fec0003800000 */
[----:B------:R-:W-:Y:S02]  /*12e0*/  ULDC.64 UR4, c[0x0][0xa00] ;  /* 0x0002800000047ab9 */ /* 0x000fe40000000a00 */
[----:B------:R-:W-:-:S04]  /*12f0*/  ISETP.NE.U32.AND P1, PT, RZ, UR4, PT ;  /* 0x00000004ff007c0c */ /* 0x000fc8000bf25070 */
[----:B------:R-:W-:-:S13]  /*1300*/  ISETP.NE.AND.EX P1, PT, RZ, UR5, PT, P1 ;  /* 0x00000005ff007c0c */ /* 0x000fda000bf25310 */
[----:B------:R-:W-:Y:S05]  /*1310*/  @!P1 BRA `(.L_x_2271) ;  /* 0x0000000000189947 */ /* 0x000fea0003800000 */
[----:B------:R-:W1:Y:S02]  /*1320*/  LDC.64 R4, c[0x0][0xa00] ;  /* 0x00028000ff047b82 */ /* 0x000e640000000a00 */
[----:B-1----:R-:W-:-:S05]  /*1330*/  IMAD.WIDE R4, R35, 0x4, R4 ;  /* 0x0000000423047825 */ /* 0x002fca00078e0204 */
[----:B------:R-:W2:Y:S04]  /*1340*/  LDG.E R0, desc[UR40][R4.64] ;  /* 0x0000002804007981 */ /* 0x000ea8000c1e1900 */
[----:B0-----:R-:W2:Y:S02]  /*1350*/  LDG.E R3, desc[UR40][R4.64+0x4] ;  /* 0x0000042804037981 */ /* 0x001ea4000c1e1900 */
[----:B--2---:R-:W-:-:S05]  /*1360*/  IMAD.IADD R13, R3, 0x1, -R0 ;  /* 0x00000001030d7824 */ /* 0x004fca00078e0a00 */
[----:B------:R1:W-:Y:S02]  /*1370*/  STL [R1+0x20], R13 ;  /* 0x0000200d01007387 */ /* 0x0003e40000100800 */
.L_x_2271:
[C---:B------:R-:W-:Y:S01]  /*1380*/  LOP3.LUT R37, R30.reuse, 0xffff, RZ, 0xc0, !PT ;  /* 0x0000ffff1e257812 */ /* 0x040fe200078ec0ff */
[----:B------:R-:W-:Y:S01]  /*1390*/  ULDC.64 UR4, c[0x0][0xa20] ;  /* 0x0002880000047ab9 */ /* 0x000fe20000000a00 */
[C---:B0-----:R-:W-:Y:S02]  /*13a0*/  LOP3.LUT R3, R30.reuse, 0xff000000, RZ, 0xc0, !PT ;  /* 0xff0000001e037812 */ /* 0x041fe400078ec0ff */
[----:B------:R-:W-:Y:S01]  /*13b0*/  ISETP.NE.U32.AND P1, PT, RZ, UR4, PT ;  /* 0x00000004ff007c0c */ /* 0x000fe2000bf25070 */
[----:B------:R0:W-:Y:S01]  /*13c0*/  STL [R1+0x4c], R37 ;  /* 0x00004c2501007387 */ /* 0x0001e20000100800 */
[----:B------:R-:W-:Y:S02]  /*13d0*/  LOP3.LUT R0, R30, 0xff0000, RZ, 0xc0, !PT ;  /* 0x00ff00001e007812 */ /* 0x000fe400078ec0ff */
[----:B------:R-:W-:Y:S02]  /*13e0*/  ISETP.NE.AND.EX P1, PT, RZ, UR5, PT, P1 ;  /* 0x00000005ff007c0c */ /* 0x000fe4000bf25310 */
[----:B------:R-:W-:-:S04]  /*13f0*/  SHF.R.U32.HI R3, RZ, 0x8, R3 ;  /* 0x00000008ff037819 */ /* 0x000fc80000011603 */
[----:B------:R-:W-:-:S07]  /*1400*/  LEA.HI R10, R0, R3, RZ, 0x10 ;  /* 0x00000003000a7211 */ /* 0x000fce00078f80ff */
[----:B0-----:R-:W-:Y:S05]  /*1410*/  @!P1 BRA `(.L_x_2272) ;  /* 0x0000000000109947 */ /* 0x001fea0003800000 */
[----:B------:R-:W-:-:S04]  /*1420*/  IADD3 R4, P0, R33, UR4, RZ ;  /* 0x0000000421047c10 */ /* 0x000fc8000ff1e0ff */
[----:B------:R-:W-:-:S05]  /*1430*/  IADD3.X R5, R34, UR5, RZ, P0, !PT ;  /* 0x0000000522057c10 */ /* 0x000fca00087fe4ff */
[----:B------:R0:W5:Y:S01]  /*1440*/  LDG.E R32, desc[UR40][R4.64] ;  /* 0x0000002804207981 */ /* 0x000162000c1e1900 */
[----:B------:R-:W-:Y:S05]  /*1450*/  BRA `(.L_x_2273) ;  /* 0x0000000000107947 */ /* 0x000fea0003800000 */
.L_x_2272:
[----:B------:R-:W-:Y:S05]  /*1460*/  @!P0 BRA `(.L_x_2273) ;  /* 0x00000000000c8947 */ /* 0x000fea0003800000 */
[----:B------:R-:W2:Y:S04]  /*1470*/  LDG.E R3, desc[UR40][R8.64] ;  /* 0x0000002808037981 */ /* 0x000ea8000c1e1900 */
[----:B------:R-:W2:Y:S02]  /*1480*/  LDG.E R32, desc[UR40][R8.64+0x4] ;  /* 0x0000042808207981 */ /* 0x000ea4000c1e1900 */
[----:B--2---:R-:W-:-:S07]  /*1490*/  IMAD.IADD R32, R32, 0x1, -R3 ;  /* 0x0000000120207824 */ /* 0x004fce00078e0a03 */
.L_x_2273:
[----:B------:R-:W-:Y:S01]  /*14a0*/  ULDC.64 UR4, c[0x0][0xa10] ;  /* 0x0002840000047ab9 */ /* 0x000fe20000000a00 */
[----:B------:R-:W2:Y:S01]  /*14b0*/  LDC R8, c[0x0][0x448] ;  /* 0x00011200ff087b82 */ /* 0x000ea20000000800 */
[----:B------:R-:W-:-:S04]  /*14c0*/  ISETP.NE.U32.AND P0, PT, RZ, UR4, PT ;  /* 0x00000004ff007c0c */ /* 0x000fc8000bf05070 */
[----:B------:R-:W-:Y:S01]  /*14d0*/  ISETP.NE.AND.EX P0, PT, RZ, UR5, PT, P0 ;  /* 0x00000005ff007c0c */ /* 0x000fe2000bf05300 */
[----:B------:R-:W-:-:S12]  /*14e0*/  ULDC.64 UR4, c[0x0][0xa30] ;  /* 0x00028c0000047ab9 */ /* 0x000fd80000000a00 */
[----:B0-----:R-:W0:Y:S02]  /*14f0*/  @P0 LDC.64 R4, c[0x0][0xa10] ;  /* 0x00028400ff040b82 */ /* 0x001e240000000a00 */
[----:B0-----:R-:W-:-:S05]  /*1500*/  @P0 IMAD.WIDE R4, R35, 0x4, R4 ;  /* 0x0000000423040825 */ /* 0x001fca00078e0204 */
[----:B------:R-:W3:Y:S04]  /*1510*/  @P0 LDG.E R0, desc[UR40][R4.64] ;  /* 0x0000002804000981 */ /* 0x000ee8000c1e1900 */
[----:B------:R0:W3:Y:S01]  /*1520*/  @P0 LDG.E R3, desc[UR40][R4.64+0x4] ;  /* 0x0000042804030981 */ /* 0x0000e2000c1e1900 */
[----:B------:R-:W-:Y:S01]  /*1530*/  ISETP.NE.U32.AND P1, PT, RZ, UR4, PT ;  /* 0x00000004ff007c0c */ /* 0x000fe2000bf25070 */
[----:B-----5:R-:W-:-:S03]  /*1540*/  IMAD.MOV.U32 R24, RZ, RZ, R32 ;  /* 0x000000ffff187224 */ /* 0x020fc600078e0020 */
[----:B------:R-:W-:-:S13]  /*1550*/  ISETP.NE.AND.EX P1, PT, RZ, UR5, PT, P1 ;  /* 0x00000005ff007c0c */ /* 0x000fda000bf25310 */
[----:B------:R-:W-:-:S04]  /*1560*/  @P1 IADD3 R6, P2, R33, UR4, RZ ;  /* 0x0000000421061c10 */ /* 0x000fc8000ff5e0ff */
[----:B------:R-:W-:-:S05]  /*1570*/  @P1 IADD3.X R7, R34, UR5, RZ, P2, !PT ;  /* 0x0000000522071c10 */ /* 0x000fca00097fe4ff */
[----:B------:R4:W5:Y:S01]  /*1580*/  @P1 LDG.E R24, desc[UR40][R6.64] ;  /* 0x0000002806181981 */ /* 0x000962000c1e1900 */
[----:B--2---:R-:W-:Y:S01]  /*1590*/  ISETP.NE.AND P1, PT, R8, 0x1, PT ;  /* 0x000000010800780c */ /* 0x004fe20003f25270 */
[----:B------:R-:W-:Y:S01]  /*15a0*/  IMAD R12, R29, 0xc0, RZ ;  /* 0x000000c01d0c7824 */ /* 0x000fe200078e02ff */
[----:B------:R-:W-:Y:S03]  /*15b0*/  BSSY B0, `(.L_x_2274) ;  /* 0x0000039000007945 */ /* 0x000fe60003800000 */
[----:B0-----:R-:W-:Y:S01]  /*15c0*/  VIADD R4, R12, 0xbf ;  /* 0x000000bf0c047836 */ /* 0x001fe20000000000 */
[----:B------:R0:W-:Y:S07]  /*15d0*/  STL [R1+0x24], R12 ;  /* 0x0000240c01007387 */ /* 0x0001ee0000100800 */
[----:B------:R-:W2:Y:S01]  /*15e0*/  @P1 LDC R9, c[0x0][0x44c] ;  /* 0x00011300ff091b82 */ /* 0x000ea20000000800 */
[----:B0-----:R-:W-:-:S07]  /*15f0*/  IMAD.IADD R12, R32, 0x1, -R11 ;  /* 0x00000001200c7824 */ /* 0x001fce00078e0a0b */
[----:B------:R-:W0:Y:S01]  /*1600*/  @P1 LDC R5, c[0x0][0x450] ;  /* 0x00011400ff051b82 */ /* 0x000e220000000800 */
[----:B---3--:R-:W-:Y:S02]  /*1610*/  @P0 IMAD.IADD R25, R3, 0x1, -R0 ;  /* 0x0000000103190824 */ /* 0x008fe400078e0a00 */
[----:B--2---:R-:W-:-:S04]  /*1620*/  @P1 IMAD.HI.U32 R0, R4, R9, RZ ;  /* 0x0000000904001227 */ /* 0x004fc800078e00ff */
[----:B----4-:R-:W-:Y:S01]  /*1630*/  IMAD.IADD R6, R12, 0x1, R25 ;  /* 0x000000010c067824 */ /* 0x010fe200078e0219 */
[----:B0-----:R-:W-:-:S03]  /*1640*/  @P1 SHF.R.U32.HI R4, RZ, R5, R0 ;  /* 0x00000005ff041219 */ /* 0x001fc60000011600 */
[C---:B------:R-:W-:Y:S01]  /*1650*/  VIADD R0, R6.reuse, 0x7f ;  /* 0x0000007f06007836 */ /* 0x040fe20000000000 */
[----:B------:R-:W-:Y:S01]  /*1660*/  IADD3 R91, R6, 0x80, -R13 ;  /* 0x00000080065b7810 */ /* 0x000fe20007ffe80d */
[----:B------:R0:W-:Y:S01]  /*1670*/  STL [R1+0x2c], R6 ;  /* 0x00002c0601007387 */ /* 0x0001e20000100800 */
[----:B-1----:R-:W-:Y:S02]  /*1680*/  LOP3.LUT R13, R10, 0xff, RZ, 0xc0, !PT ;  /* 0x000000ff0a0d7812 */ /* 0x002fe400078ec0ff */
[----:B------:R-:W-:Y:S01]  /*1690*/  SHF.R.S32.HI R3, RZ, 0x1f, R0 ;  /* 0x0000001fff037819 */ /* 0x000fe20000011400 */
[----:B------:R-:W-:Y:S02]  /*16a0*/  IMAD.IADD R4, R91, 0x1, R4 ;  /* 0x000000015b047824 */ /* 0x000fe400078e0204 */
[----:B------:R1:W-:Y:S01]  /*16b0*/  STL [R1+0x5c], R13 ;  /* 0x00005c0d01007387 */ /* 0x0003e20000100800 */
[----:B------:R-:W-:Y:S01]  /*16c0*/  LEA.HI R3, R3, R0, RZ, 0x7 ;  /* 0x0000000003037211 */ /* 0x000fe200078f38ff */
[----:B------:R-:W-:Y:S01]  /*16d0*/  IMAD.MOV.U32 R0, RZ, RZ, RZ ;  /* 0x000000ffff007224 */ /* 0x000fe200078e00ff */
[----:B------:R-:W-:-:S02]  /*16e0*/  SHF.R.S32.HI R5, RZ, 0x1f, R4 ;  /* 0x0000001fff057819 */ /* 0x000fc40000011404 */
[----:B0-----:R-:W-:Y:S02]  /*16f0*/  SHF.R.U32.HI R6, RZ, 0x10, R10 ;  /* 0x00000010ff067819 */ /* 0x001fe4000001160a */
[----:B------:R-:W-:Y:S02]  /*1700*/  LEA.HI R5, R5, R4, RZ, 0x7 ;  /* 0x0000000405057211 */ /* 0x000fe400078f38ff */
[----:B------:R-:W-:Y:S01]  /*1710*/  SHF.R.S32.HI R92, RZ, 0x7, R3 ;  /* 0x00000007ff5c7819 */ /* 0x000fe20000011403 */
[----:B------:R1:W-:Y:S01]  /*1720*/  STL [R1+0x54], R6 ;  /* 0x0000540601007387 */ /* 0x0003e20000100800 */
[----:B------:R-:W-:-:S04]  /*1730*/  SHF.R.S32.HI R5, RZ, 0x7, R5 ;  /* 0x00000007ff057819 */ /* 0x000fc80000011405 */
[----:B------:R-:W-:-:S04]  /*1740*/  VIMNMX R9, R92, R5, PT ;  /* 0x000000055c097248 */ /* 0x000fc80003fe0100 */
[----:B------:R-:W-:-:S13]  /*1750*/  ISETP.GE.AND P0, PT, R9, 0x1, PT ;  /* 0x000000010900780c */ /* 0x000fda0003f06270 */
[----:B-1----:R-:W-:Y:S05]  /*1760*/  @!P0 BRA `(.L_x_2275) ;  /* 0x0000000000748947 */ /* 0x002fea0003800000 */
[----:B------:R-:W-:Y:S01]  /*1770*/  ISETP.NE.AND P0, PT, R6, RZ, PT ;  /* 0x000000ff0600720c */ /* 0x000fe20003f05270 */
[----:B------:R-:W-:-:S03]  /*1780*/  ULDC UR4, c[0x0][0x9f0] ;  /* 0x00027c0000047ab9 */ /* 0x000fc60000000800 */
[----:B------:R-:W-:-:S04]  /*1790*/  SEL R10, R6, UR4, P0 ;  /* 0x00000004060a7c07 */ /* 0x000fc80008000000 */
[-C--:B------:R-:W-:Y:S02]  /*17a0*/  IABS R6, R10.reuse ;  /* 0x0000000a00067213 */ /* 0x080fe40000000000 */
[----:B------:R-:W-:Y:S02]  /*17b0*/  IADD3 R0, R10, -0x1, R9 ;  /* 0xffffffff0a007810 */ /* 0x000fe40007ffe009 */
[----:B------:R-:W0:Y:S01]  /*17c0*/  I2F.RP R3, R6 ;  /* 0x0000000600037306 */ /* 0x000e220000209400 */
[----:B------:R-:W-:Y:S02]  /*17d0*/  IABS R11, R10 ;  /* 0x0000000a000b7213 */ /* 0x000fe40000000000 */
        /* <DEDUP_REMOVED lines=22> */
.L_x_2275:
[----:B------:R-:W-:Y:S05]  /*1940*/  BSYNC B0 ;  /* 0x0000000000007941 */ /* 0x000fea0003800000 */
.L_x_2274:
[----:B------:R-:W-:-:S05]  /*1950*/  IMAD R3, R13, R0, RZ ;  /* 0x000000000d037224 */ /* 0x000fca00078e02ff */
        /* <DEDUP_REMOVED lines=35> */
.L_x_2278:
[----:B------:R-:W-:Y:S05]  /*1b90*/  BSYNC B6 ;  /* 0x0000000000067941 */ /* 0x000fea0003800000 */
.L_x_2277:
        /* <DEDUP_REMOVED lines=20> */
.L_x_2280:
[----:B------:R-:W-:Y:S05]  /*1ce0*/  BSYNC B6 ;  /* 0x0000000000067941 */ /* 0x000fea0003800000 */
.L_x_2279:
[----:B------:R-:W-:Y:S01]  /*1cf0*/  ULDC.64 UR4, c[0x0][0x9f8] ;  /* 0x00027e0000047ab9 */ /* 0x000fe20000000a00 */
[----:B------:R-:W-:Y:S01]  /*1d00*/  IMAD.MOV.U32 R0, RZ, RZ, R35 ;  /* 0x000000ffff007224 */ /* 0x000fe200078e0023 */
[----:B------:R-:W-:Y:S01]  /*1d10*/  ISETP.NE.U32.AND P0, PT, RZ, UR4, PT ;  /* 0x00000004ff007c0c */ /* 0x000fe2000bf05070 */
[----:B------:R-:W2:Y:S01]  /*1d20*/  LDL R14, [R1+0x40] ;  /* 0x00004000010e7983 */ /* 0x000ea20000100800 */
[----:B------:R-:W0:Y:S02]  /*1d30*/  LDC.64 R72, c[0x0][0x300] ;  /* 0x0000c000ff487b82 */ /* 0x000e240000000a00 */
[----:B------:R-:W-:Y:S01]  /*1d40*/  ISETP.NE.AND.EX P0, PT, RZ, UR5, PT, P0 ;  /* 0x00000005ff007c0c */ /* 0x000fe2000bf05300 */
[----:B------:R-:W1:Y:S01]  /*1d50*/  S2R R20, SR_TID.X ;  /* 0x0000000000147919 */ /* 0x000e620000002100 */
[----:B------:R-:W-:-:S04]  /*1d60*/  IMAD.IADD R10, R31, 0x1, R32 ;  /* 0x000000011f0a7824 */ /* 0x000fc800078e0220 */
[----:B------:R-:W3:Y:S07]  /*1d70*/  LDC R63, c[0x0][0x3f4] ;  /* 0x0000fd00ff3f7b82 */ /* 0x000eee0000000800 */
[----:B------:R-:W-:Y:S01]  /*1d80*/  @P0 IADD3 R4, P1, R33, UR4, RZ ;  /* 0x0000000421040c10 */ /* 0x000fe2000ff3e0ff */
[----:B------:R-:W4:Y:S01]  /*1d90*/  LDC.64 R70, c[0x0][0x3f8] ;  /* 0x0000fe00ff467b82 */ /* 0x000f220000000a00 */
[----:B------:R-:W2:Y:S02]  /*1da0*/  LDL.LU R33, [R1] ;  /* 0x0000000001217983 */ /* 0x000ea40000300800 */
[----:B------:R-:W-:Y:S01]  /*1db0*/  @P0 IADD3.X R5, R34, UR5, RZ, P1, !PT ;  /* 0x0000000522050c10 */ /* 0x000fe20008ffe4ff */
[----:B------:R-:W-:Y:S01]  /*1dc0*/  ULDC.64 UR4, c[0x0][0xa08] ;  /* 0x0002820000047ab9 */ /* 0x000fe20000000a00 */
[----:B------:R-:W2:Y:S04]  /*1dd0*/  LDL R12, [R1+0x44] ;  /* 0x00004400010c7983 */ /* 0x000ea80000100800 */
[----:B------:R1:W3:Y:S01]  /*1de0*/  @P0 LDG.E R0, desc[UR40][R4.64] ;  /* 0x0000002804000981 */ /* 0x0002e2000c1e1900 */
[----:B------:R-:W-:Y:S01]  /*1df0*/  SHF.R.S32.HI R15, RZ, 0x1f, R10 ;  /* 0x0000001fff0f7819 */ /* 0x000fe2000001140a */
[----:B0-----:R-:W-:Y:S01]  /*1e00*/  IMAD.WIDE.U32 R6, R10, R72, RZ ;  /* 0x000000480a067225 */ /* 0x001fe200078e00ff */
[----:B------:R-:W-:-:S02]  /*1e10*/  ISETP.NE.U32.AND P0, PT, RZ, UR4, PT ;  /* 0x00000004ff007c0c */ /* 0x000fc4000bf05070 */
[----:B------:R-:W-:Y:S01]  /*1e20*/  SHF.R.S32.HI R35, RZ, 0x1f, R19 ;  /* 0x0000001fff237819 */ /* 0x000fe20000011413 */
[----:B------:R-:W-:Y:S01]  /*1e30*/  IMAD R8, R15, R72, RZ ;  /* 0x000000480f087224 */ /* 0x000fe200078e02ff */
[----:B------:R-:W-:Y:S01]  /*1e40*/  ISETP.NE.AND.EX P0, PT, RZ, UR5, PT, P0 ;  /* 0x00000005ff007c0c */ /* 0x000fe2000bf05300 */
[----:B------:R-:W-:Y:S01]  /*1e50*/  ULDC.64 UR4, c[0x0][0x308] ;  /* 0x0000c20000047ab9 */ /* 0x000fe20000000a00 */
[----:B------:R-:W-:Y:S01]  /*1e60*/  SHF.R.S32.HI R17, RZ, 0x1f, R16 ;  /* 0x0000001fff117819 */ /* 0x000fe20000011410 */
[----:B------:R-:W-:Y:S01]  /*1e70*/  IMAD R3, R10, R73, R8 ;  /* 0x000000490a037224 */ /* 0x000fe200078e0208 */
[----:B-1----:R-:W-:-:S03]  /*1e80*/  SHF.R.U32.HI R36, RZ, 0x7, R20 ;  /* 0x00000007ff247819 */ /* 0x002fc60000011614 */
[----:B------:R-:W-:Y:S01]  /*1e90*/  IMAD.IADD R7, R7, 0x1, R3 ;  /* 0x0000000107077824 */ /* 0x000fe200078e0203 */
[----:B------:R-:W-:Y:S01]  /*1ea0*/  ISETP.NE.AND P6, PT, R36, 0x1, PT ;  /* 0x000000012400780c */ /* 0x000fe20003fc5270 */
[----:B------:R-:W0:Y:S01]  /*1eb0*/  S2R R32, SR_TID.X ;  /* 0x0000000000207919 */ /* 0x000e220000002100 */
[----:B------:R-:W-:-:S04]  /*1ec0*/  IMAD.WIDE.U32 R4, R37, UR4, R6 ;  /* 0x0000000425047c25 */ /* 0x000fc8000f8e0006 */
[----:B------:R-:W-:Y:S01]  /*1ed0*/  IMAD R5, R37, UR5, R5 ;  /* 0x0000000525057c24 */ /* 0x000fe2000f8e0205 */
[----:B------:R-:W-:Y:S01]  /*1ee0*/  ULDC.64 UR4, c[0x0][0x310] ;  /* 0x0000c40000047ab9 */ /* 0x000fe20000000a00 */
[----:B------:R-:W-:Y:S01]  /*1ef0*/  IMAD.WIDE.U32 R6, R19, R72, R16 ;  /* 0x0000004813067225 */ /* 0x000fe200078e0010 */
[----:B------:R-:W-:-:S03]  /*1f00*/  SHF.R.S32.HI R153, RZ, 0x1f, R152 ;  /* 0x0000001fff997819 */ /* 0x000fc60000011498 */
[----:B----4-:R-:W-:-:S04]  /*1f10*/  IMAD.WIDE.U32 R48, R19, R70, R16 ;  /* 0x0000004613307225 */ /* 0x010fc800078e0010 */
[----:B------:R-:W-:-:S04]  /*1f20*/  IMAD.WIDE.U32 R50, R19, R70, R152 ;  /* 0x0000004613327225 */ /* 0x000fc800078e0098 */
[----:B------:R-:W-:Y:S02]  /*1f30*/  VIADD R65, R16, 0x20 ;  /* 0x0000002010417836 */ /* 0x000fe40000000000 */
[----:B------:R-:W-:Y:S01]  /*1f40*/  VIADD R90, R36, 0x8 ;  /* 0x00000008245a7836 */ /* 0x000fe20000000000 */
[----:B---3--:R-:W-:Y:S02]  /*1f50*/  SHF.R.S32.HI R3, RZ, 0x1f, R0 ;  /* 0x0000001fff037819 */ /* 0x008fe40000011400 */
[----:B------:R-:W-:Y:S02]  /*1f60*/  SEL R53, R0, RZ, !P0 ;  /* 0x000000ff00357207 */ /* 0x000fe40004000000 */
[----:B------:R-:W-:-:S03]  /*1f70*/  SEL R3, R3, RZ, !P0 ;  /* 0x000000ff03037207 */ /* 0x000fc60004000000 */
[----:B------:R-:W-:Y:S02]  /*1f80*/  IMAD.WIDE.U32 R54, R53, UR4, R4 ;  /* 0x0000000435367c25 */ /* 0x000fe4000f8e0004 */
[----:B------:R-:W1:Y:S02]  /*1f90*/  LDC.64 R4, c[0x0][0x408] ;  /* 0x00010200ff047b82 */ /* 0x000e640000000a00 */
[----:B------:R-:W-:Y:S01]  /*1fa0*/  IMAD R0, R3, UR4, RZ ;  /* 0x0000000403007c24 */ /* 0x000fe2000f8e02ff */
[----:B------:R-:W-:-:S03]  /*1fb0*/  IADD3 R76, P0, R54, R6, RZ ;  /* 0x00000006364c7210 */ /* 0x000fc60007f1e0ff */
[----:B------:R-:W-:Y:S01]  /*1fc0*/  IMAD R75, R53, UR5, R0 ;  /* 0x00000005354b7c24 */ /* 0x000fe2000f8e0200 */
[----:B------:R-:W-:Y:S05]  /*1fd0*/  @!P6 WARPSYNC.ALL ;  /* 0x000000000000e948 */ /* 0x000fea0003800000 */
[----:B------:R-:W-:Y:S01]  /*1fe0*/  IMAD R0, R35, R72, RZ ;  /* 0x0000004823007224 */ /* 0x000fe200078e02ff */
[----:B------:R-:W-:Y:S01]  /*1ff0*/  ULDC.64 UR4, c[0x0][0x330] ;  /* 0x0000cc0000047ab9 */ /* 0x000fe20000000a00 */
[----:B------:R-:W-:Y:S02]  /*2000*/  IMAD.IADD R75, R55, 0x1, R75 ;  /* 0x00000001374b7824 */ /* 0x000fe400078e024b */
[----:B------:R-:W-:-:S04]  /*2010*/  IMAD.WIDE.U32 R8, R37, UR4, R16 ;  /* 0x0000000425087c25 */ /* 0x000fc8000f8e0010 */
[----:B------:R-:W-:Y:S02]  /*2020*/  IMAD R0, R19, R73, R0 ;  /* 0x0000004913007224 */ /* 0x000fe400078e0200 */
[----:B------:R-:W-:Y:S01]  /*2030*/  IMAD R9, R37, UR5, R9 ;  /* 0x0000000525097c24 */ /* 0x000fe2000f8e0209 */
[----:B------:R-:W-:Y:S02]  /*2040*/  ULDC.64 UR4, c[0x0][0x338] ;  /* 0x0000ce0000047ab9 */ /* 0x000fe40000000a00 */
[----:B------:R-:W-:Y:S01]  /*2050*/  IADD3.X R74, R75, R7, R0, P0, !PT ;  /* 0x000000074b4a7210 */ /* 0x000fe200007fe400 */
[----:B------:R-:W-:Y:S01]  /*2060*/  IMAD R3, R3, UR4, RZ ;  /* 0x0000000403037c24 */ /* 0x000fe2000f8e02ff */
[----:B------:R-:W-:Y:S01]  /*2070*/  ISETP.GE.AND P0, PT, R16, R63, PT ;  /* 0x0000003f1000720c */ /* 0x000fe20003f06270 */
[----:B------:R-:W-:Y:S02]  /*2080*/  IMAD R0, R35, R70, RZ ;  /* 0x0000004623007224 */ /* 0x000fe400078e02ff */
[----:B------:R-:W-:Y:S01]  /*2090*/  IMAD R13, R53, UR5, R3 ;  /* 0x00000005350d7c24 */ /* 0x000fe2000f8e0203 */
[----:B------:R-:W-:Y:S01]  /*20a0*/  SEL R3, R63, RZ, P0 ;  /* 0x000000ff3f037207 */ /* 0x000fe20000000000 */
[----:B------:R-:W-:Y:S01]  /*20b0*/  IMAD R7, R19, R71, R0 ;  /* 0x0000004713077224 */ /* 0x000fe200078e0200 */
[----:B--2---:R-:W-:Y:S01]  /*20c0*/  LOP3.LUT P1, RZ, R14, 0x4, RZ, 0xc0, !PT ;  /* 0x000000040eff7812 */ /* 0x004fe2000782c0ff */
[----:B0-----:R-:W-:-:S02]  /*20d0*/  VIADD R37, R32, 0xffffff80 ;  /* 0xffffff8020257836 */ /* 0x001fc40000000000 */
[-C--:B-1----:R-:W-:Y:S02]  /*20e0*/  IMAD R0, R35, R4.reuse, RZ ;  /* 0x0000000423007224 */ /* 0x082fe400078e02ff */
[----:B------:R-:W-:Y:S02]  /*20f0*/  IMAD.IADD R3, R16, 0x1, R3 ;  /* 0x0000000110037824 */ /* 0x000fe400078e0203 */
[----:B------:R-:W-:Y:S02]  /*2100*/  VIADD R32, R19, 0x60 ;  /* 0x0000006013207836 */ /* 0x000fe40000000000 */
[----:B------:R-:W-:Y:S01]  /*2110*/  IMAD.WIDE.U32 R52, R53, UR4, R8 ;  /* 0x0000000435347c25 */ /* 0x000fe2000f8e0008 */
[----:B------:R-:W-:Y:S01]  /*2120*/  LOP3.LUT R33, R33, 0xfffffffb, RZ, 0xc0, !PT ;  /* 0xfffffffb21217812 */ /* 0x000fe200078ec0ff */
[----:B------:R-:W-:Y:S02]  /*2130*/  ULDC UR4, c[0x0][0x2f4] ;  /* 0x0000bd0000047ab9 */ /* 0x000fe40000000800 */
        /* <DEDUP_REMOVED lines=8> */
[----:B------:R-:W-:Y:S02]  /*21c0*/  IMAD.SHL.U32 R69, R14, 0x40, RZ ;  /* 0x000000400e457824 */ /* 0x000fe400078e00ff */
[----:B------:R-:W-:Y:S01]  /*21d0*/  VIADD R14, R19, 0x60 ;  /* 0x00000060130e7836 */ /* 0x000fe20000000000 */
[----:B------:R-:W-:Y:S01]  /*21e0*/  LEA.HI R0, R0, R3, RZ, 0x3 ;  /* 0x0000000300007211 */ /* 0x000fe200078f18ff */
[----:B------:R-:W-:Y:S01]  /*21f0*/  IMAD.IADD R31, R31, 0x1, R9 ;  /* 0x000000011f1f7824 */ /* 0x000fe200078e0209 */
[----:B------:R-:W-:Y:S01]  /*2200*/  LOP3.LUT R32, R32, 0x1c0, RZ, 0xc0, !PT ;  /* 0x000001c020207812 */ /* 0x000fe200078ec0ff */
[----:B------:R-:W-:Y:S01]  /*2210*/  IMAD.IADD R21, R9, 0x1, R21 ;  /* 0x0000000109157824 */ /* 0x000fe200078e0215 */
[----:B------:R-:W-:Y:S01]  /*2220*/  @P1 LOP3.LUT R33, R33, 0x4, RZ, 0xfc, !PT ;  /* 0x0000000421211812 */ /* 0x000fe200078efcff */
[C---:B------:R-:W-:Y:S01]  /*2230*/  IMAD R3, R7.reuse, R70, RZ ;  /* 0x0000004607037224 */ /* 0x040fe200078e02ff */
[----:B------:R-:W-:Y:S01]  /*2240*/  SHF.R.S32.HI R64, RZ, 0x1f, R14 ;  /* 0x0000001fff407819 */ /* 0x000fe2000001140e */
[-C--:B------:R-:W-:Y:S01]  /*2250*/  IMAD R7, R7, R4.reuse, RZ ;  /* 0x0000000407077224 */ /* 0x080fe200078e02ff */
[----:B------:R-:W-:Y:S01]  /*2260*/  LOP3.LUT R69, R69, 0x1c0, RZ, 0xc0, !PT ;  /* 0x000001c045457812 */ /* 0x000fe200078ec0ff */
[----:B------:R-:W-:Y:S01]  /*2270*/  IMAD.WIDE.U32 R30, R24, R4, R30 ;  /* 0x00000004181e7225 */ /* 0x000fe200078e001e */
[----:B------:R-:W-:-:S02]  /*2280*/  SHF.L.U64.HI R68, R4, 0x7, R5 ;  /* 0x0000000704447819 */ /* 0x000fc40000010205 */
[----:B------:R-:W-:Y:S01]  /*2290*/  SHF.R.S32.HI R14, RZ, 0x1f, R37 ;  /* 0x0000001fff0e7819 */ /* 0x000fe20000011425 */
[----:B------:R-:W-:-:S04]  /*22a0*/  IMAD.WIDE.U32 R20, R24, R4, R20 ;  /* 0x0000000418147225 */ /* 0x000fc800078e0014 */
[----:B------:R-:W-:Y:S01]  /*22b0*/  IMAD.SHL.U32 R67, R4, 0x80, RZ ;  /* 0x0000008004437824 */ /* 0x000fe200078e00ff */
[----:B------:R-:W-:Y:S01]  /*22c0*/  LOP3.LUT R4, R32, 0x38, R0, 0xf8, !PT ;  /* 0x0000003820047812 */ /* 0x000fe200078ef800 */
[----:B------:R-:W-:Y:S01]  /*22d0*/  VIADD R32, R19, 0x60 ;  /* 0x0000006013207836 */ /* 0x000fe20000000000 */
[----:B------:R-:W-:Y:S01]  /*22e0*/  SHF.R.U32.HI R66, RZ, 0x3, R69 ;  /* 0x00000003ff427819 */ /* 0x000fe20000011645 */
[----:B------:R-:W-:Y:S01]  /*22f0*/  IMAD R9, R24, R71, R3 ;  /* 0x0000004718097224 */ /* 0x000fe200078e0203 */
[----:B------:R-:W-:Y:S01]  /*2300*/  LOP3.LUT R3, R69, 0x18, R16, 0xf8, !PT ;  /* 0x0000001845037812 */ /* 0x000fe200078ef810 */
[----:B------:R0:W-:Y:S01]  /*2310*/  STL [R1], R33 ;  /* 0x0000002101007387 */ /* 0x0001e20000100800 */
[----:B------:R-:W-:Y:S01]  /*2320*/  LEA.HI R14, R14, R37, RZ, 0x5 ;  /* 0x000000250e0e7211 */ /* 0x000fe200078f28ff */
[----:B------:R-:W-:Y:S01]  /*2330*/  IMAD.SHL.U32 R32, R32, 0x40, RZ ;  /* 0x0000004020207824 */ /* 0x000fe200078e00ff */
[----:B------:R-:W-:Y:S02]  /*2340*/  LOP3.LUT R3, R3, R66, RZ, 0x3c, !PT ;  /* 0x0000004203037212 */ /* 0x000fe400078e3cff */
[----:B------:R-:W-:-:S02]  /*2350*/  SHF.R.S32.HI R14, RZ, 0x5, R14 ;  /* 0x00000005ff0e7819 */ /* 0x000fc4000001140e */
[----:B------:R-:W-:-:S03]  /*2360*/  LOP3.LUT R32, R32, 0x1c0, RZ, 0xc0, !PT ;  /* 0x000001c020207812 */ /* 0x000fc600078ec0ff */
[----:B------:R-:W-:Y:S01]  /*2370*/  IMAD R62, R14, 0x200, R3 ;  /* 0x000002000e3e7824 */ /* 0x000fe200078e0203 */
[----:B------:R-:W-:Y:S02]  /*2380*/  LOP3.LUT R3, R69, 0x38, R0, 0xf8, !PT ;  /* 0x0000003845037812 */ /* 0x000fe400078ef800 */
[----:B------:R-:W-:Y:S02]  /*2390*/  SHF.R.U32.HI R32, RZ, 0x3, R32 ;  /* 0x00000003ff207819 */ /* 0x000fe40000011620 */
[----:B------:R-:W-:Y:S02]  /*23a0*/  IADD3 R6, P1, R19, R10, RZ ;  /* 0x0000000a13067210 */ /* 0x000fe40007f3e0ff */
[----:B------:R-:W-:Y:S01]  /*23b0*/  LOP3.LUT R3, R3, R66, RZ, 0x3c, !PT ;  /* 0x0000004203037212 */ /* 0x000fe200078e3cff */
[----:B------:R-:W-:Y:S01]  /*23c0*/  IMAD.WIDE.U32 R50, R24, R70, R50 ;  /* 0x0000004618327225 */ /* 0x000fe200078e0032 */
[----:B------:R-:W-:Y:S02]  /*23d0*/  LOP3.LUT R8, R4, R32, RZ, 0x3c, !PT ;  /* 0x0000002004087212 */ /* 0x000fe400078e3cff */
[----:B------:R-:W-:Y:S01]  /*23e0*/  LOP3.LUT R57, R0, 0xfffffff8, RZ, 0xc0, !PT ;  /* 0xfffffff800397812 */ /* 0x000fe200078ec0ff */
[----:B------:R-:W-:Y:S01]  /*23f0*/  IMAD.WIDE.U32 R48, R24, R70, R48 ;  /* 0x0000004618307225 */ /* 0x000fe200078e0030 */
[----:B------:R-:W-:-:S03]  /*2400*/  SHF.L.U64.HI R73, R72, 0x7, R73 ;  /* 0x0000000748497819 */ /* 0x000fc60000010249 */
[----:B------:R-:W-:Y:S01]  /*2410*/  IMAD R11, R24, R5, R7 ;  /* 0x00000005180b7224 */ /* 0x000fe200078e0207 */
[----:B------:R-:W-:Y:S01]  /*2420*/  SHF.L.U64.HI R71, R70, 0x7, R71 ;  /* 0x0000000746477819 */ /* 0x000fe20000010247 */
[----:B------:R-:W-:Y:S01]  /*2430*/  IMAD.X R7, R35, 0x1, R15, P1 ;  /* 0x0000000123077824 */ /* 0x000fe200008e060f */
[----:B------:R-:W-:Y:S01]  /*2440*/  SHF.R.S32.HI R56, RZ, 0x3, R0 ;  /* 0x00000003ff387819 */ /* 0x000fe20000011400 */
[----:B------:R-:W-:Y:S01]  /*2450*/  IMAD R4, R14, 0x200, R3 ;  /* 0x000002000e047824 */ /* 0x000fe200078e0203 */
[----:B------:R-:W-:Y:S01]  /*2460*/  ISETP.GE.AND P1, PT, R16, UR4, PT ;  /* 0x0000000410007c0c */ /* 0x000fe2000bf26270 */
[----:B------:R-:W-:Y:S01]  /*2470*/  IMAD.SHL.U32 R72, R72, 0x80, RZ ;  /* 0x0000008048487824 */ /* 0x000fe200078e00ff */
[----:B------:R-:W-:Y:S01]  /*2480*/  ISETP.GE.AND P2, PT, R65, UR4, PT ;  /* 0x0000000441007c0c */ /* 0x000fe2000bf46270 */
[----:B------:R-:W-:Y:S01]  /*2490*/  IMAD.SHL.U32 R70, R70, 0x80, RZ ;  /* 0x0000008046467824 */ /* 0x000fe200078e00ff */
[----:B------:R-:W-:Y:S01]  /*24a0*/  SHF.R.S32.HI R5, RZ, 0x1f, R57 ;  /* 0x0000001fff057819 */ /* 0x000fe20000011439 */
[----:B------:R-:W-:-:S02]  /*24b0*/  IMAD.SHL.U32 R63, R63, 0x2, RZ ;  /* 0x000000023f3f7824 */ /* 0x000fc400078e00ff */
[----:B------:R-:W-:Y:S02]  /*24c0*/  IMAD.IADD R61, R51, 0x1, R9 ;  /* 0x00000001333d7824 */ /* 0x000fe400078e0209 */
[----:B------:R-:W-:Y:S02]  /*24d0*/  IMAD.IADD R60, R9, 0x1, R49 ;  /* 0x00000001093c7824 */ /* 0x000fe400078e0231 */
[----:B------:R-:W-:Y:S02]  /*24e0*/  IMAD.IADD R59, R31, 0x1, R11 ;  /* 0x000000011f3b7824 */ /* 0x000fe400078e020b */
[----:B------:R-:W-:Y:S02]  /*24f0*/  IMAD.IADD R58, R11, 0x1, R21 ;  /* 0x000000010b3a7824 */ /* 0x000fe400078e0215 */
[----:B------:R-:W-:Y:S02]  /*2500*/  IMAD.IADD R3, R12, 0x1, R8 ;  /* 0x000000010c037824 */ /* 0x000fe400078e0208 */
[----:B------:R-:W-:Y:S01]  /*2510*/  IMAD.IADD R0, R53, 0x1, R13 ;  /* 0x0000000135007824 */ /* 0x000fe200078e020d */
[----:B0-----:R-:W-:Y:S06]  /*2520*/  @!P6 BAR.SYNC.DEFER_BLOCKING 0x9, 0x100 ;  /* 0x024400000000eb1d */ /* 0x001fec0000010000 */
.L_x_2330:
        /* <DEDUP_REMOVED lines=11> */
[----:B------:R-:W4:Y:S01]  /*25e0*/  LDC R86, c[0x0][0x3f4] ;  /* 0x0000fd00ff567b82 */ /* 0x000f220000000800 */
[----:B------:R-:W-:Y:S02]  /*25f0*/  IMAD.MOV.U32 R82, RZ, RZ, R10 ;  /* 0x000000ffff527224 */ /* 0x000fe400078e000a */
[----:B------:R-:W-:Y:S01]  /*2600*/  IMAD.IADD R83, R11, 0x1, R9 ;  /* 0x000000010b537824 */ /* 0x000fe200078e0209 */
[----:B------:R-:W-:Y:S01]  /*2610*/  IADD3 R11, P3, R76, R10, RZ ;  /* 0x0000000a4c0b7210 */ /* 0x000fe20007f7e0ff */
[----:B0-----:R-:W-:Y:S02]  /*2620*/  IMAD R13, R85, 0x60, RZ ;  /* 0x00000060550d7824 */ /* 0x001fe400078e02ff */
[----:B------:R-:W-:-:S04]  /*2630*/  IMAD.WIDE.U32 R8, R84, 0x60, R82 ;  /* 0x0000006054087825 */ /* 0x000fc800078e0052 */
[----:B------:R-:W-:Y:S01]  /*2640*/  IMAD.X R12, R83, 0x1, R74, P3 ;  /* 0x00000001530c7824 */ /* 0x000fe200018e064a */
[----:B------:R-:W-:Y:S01]  /*2650*/  IADD3 R8, P4, R76, R8, RZ ;  /* 0x000000084c087210 */ /* 0x000fe20007f9e0ff */
[----:B------:R-:W-:Y:S01]  /*2660*/  IMAD R81, R22, 0x2000, R62 ;  /* 0x0000200016517824 */ /* 0x000fe200078e023e */
[-C--:B-1----:R-:W-:Y:S02]  /*2670*/  LEA R34, P3, R11, R78.reuse, 0x1 ;  /* 0x0000004e0b227211 */ /* 0x082fe400078608ff */
[----:B------:R-:W-:Y:S01]  /*2680*/  IADD3.X R10, R74, R9, R13, P4, !PT ;  /* 0x000000094a0a7210 */ /* 0x000fe200027fe40d */
[----:B------:R-:W-:Y:S01]  /*2690*/  VIADD R9, R81, 0x20 ;  /* 0x0000002051097836 */ /* 0x000fe20000000000 */
[C---:B------:R-:W-:Y:S02]  /*26a0*/  LEA R32, P4, R8.reuse, R78, 0x1 ;  /* 0x0000004e08207211 */ /* 0x040fe400078808ff */
[-C--:B------:R-:W-:Y:S02]  /*26b0*/  LEA.HI.X R35, R11, R79.reuse, R12, 0x1, P3 ;  /* 0x0000004f0b237211 */ /* 0x080fe400018f0c0c */
[----:B------:R-:W-:-:S02]  /*26c0*/  LEA.HI.X R33, R8, R79, R10, 0x1, P4 ;  /* 0x0000004f08217211 */ /* 0x000fc400020f0c0a */
[----:B------:R-:W-:Y:S02]  /*26d0*/  ISETP.GT.AND P4, PT, R27, R28, PT ;  /* 0x0000001c1b00720c */ /* 0x000fe40003f84270 */
[----:B----4-:R-:W-:Y:S02]  /*26e0*/  ISETP.GE.AND P3, PT, R86, 0x1, PT ;  /* 0x000000015600780c */ /* 0x010fe40003f66270 */
[----:B--2---:R-:W-:Y:S02]  /*26f0*/  LOP3.LUT P5, RZ, R15, 0x4, RZ, 0xc0, !PT ;  /* 0x000000040fff7812 */ /* 0x004fe400078ac0ff */
[----:B---3--:R-:W-:-:S07]  /*2700*/  LOP3.LUT R14, R14, 0xfffffffd, RZ, 0xc0, !PT ;  /* 0xfffffffd0e0e7812 */ /* 0x008fce00078ec0ff */
[----:B------:R-:W-:-:S05]  /*2710*/  @P4 LOP3.LUT R14, R14, 0x2, RZ, 0xfc, !PT ;  /* 0x000000020e0e4812 */ /* 0x000fca00078efcff */
[----:B------:R0:W-:Y:S01]  /*2720*/  STL [R1], R14 ;  /* 0x0000000e01007387 */ /* 0x0001e20000100800 */
[C---:B------:R-:W-:Y:S02]  /*2730*/  @P5 VIADD R9, R81.reuse, 0xffffffe0 ;  /* 0xffffffe051095836 */ /* 0x040fe40000000000 */
[--C-:B------:R-:W-:Y:S02]  /*2740*/  IMAD R81, R81, 0x2, R26.reuse ;  /* 0x0000000251517824 */ /* 0x100fe400078e021a */
[----:B------:R-:W-:Y:S01]  /*2750*/  IMAD R80, R9, 0x2, R26 ;  /* 0x0000000209507824 */ /* 0x000fe200078e021a */
[----:B------:R-:W-:Y:S06]  /*2760*/  @!P3 BRA `(.L_x_2282) ;  /* 0x0000002c000cb947 */ /* 0x000fec0003800000 */
[----:B------:R-:W-:Y:S01]  /*2770*/  ULDC.U8 UR4, c[0x0][0x410] ;  /* 0x0001040000047ab9 */ /* 0x000fe20000000000 */
[-C--:B------:R-:W-:Y:S01]  /*2780*/  IMAD R9, R71, R27.reuse, RZ ;  /* 0x0000001b47097224 */ /* 0x080fe200078e02ff */
[----:B------:R-:W-:Y:S01]  /*2790*/  ISETP.NE.AND P3, PT, RZ, UR4, PT ;  /* 0x00000004ff007c0c */ /* 0x000fe2000bf65270 */
[----:B------:R-:W-:Y:S02]  /*27a0*/  IMAD R8, R68, R27, RZ ;  /* 0x0000001b44087224 */ /* 0x000fe400078e02ff */
[----:B------:R-:W-:Y:S02]  /*27b0*/  IMAD R9, R77, R70, R9 ;  /* 0x000000464d097224 */ /* 0x000fe400078e0209 */
        /* <DEDUP_REMOVED lines=15> */
[----:B0-----:R-:W-:Y:S02]  /*28b0*/  CS2R R14, SRZ ;  /* 0x00000000000e7805 */ /* 0x001fe4000001ff00 */
        /* <DEDUP_REMOVED lines=23> */
.L_x_2285:
[----:B------:R-:W-:Y:S05]  /*2a30*/  BSYNC B1 ;  /* 0x0000000000017941 */ /* 0x000fea0003800000 */
.L_x_2284:
        /* <DEDUP_REMOVED lines=34> */
.L_x_2287:
[----:B------:R-:W-:Y:S05]  /*2c60*/  BSYNC B1 ;  /* 0x0000000000017941 */ /* 0x000fea0003800000 */
.L_x_2286:
        /* <DEDUP_REMOVED lines=33> */
.L_x_2288:
[----:B------:R-:W-:Y:S01]  /*2e80*/  IMAD R77, R22, 0x8, R2 ;  /* 0x00000008164d7824 */ /* 0x000fe200078e0202 */
[----:B------:R-:W-:Y:S01]  /*2e90*/  SHF.L.U32 R89, R154, 0x1f, RZ ;  /* 0x0000001f9a597819 */ /* 0x000fe200000006ff */
[----:B------:R-:W-:Y:S03]  /*2ea0*/  BSSY B1, `(.L_x_2289) ;  /* 0x0000003000017945 */ /* 0x000fe60003800000 */
[----:B------:R-:W0:Y:S02]  /*2eb0*/  SYNCS.PHASECHK.TRANS64.TRYWAIT P6, [R77+URZ+0x16890], R89 ;  /* 0x016890594d0075a7 */ /* 0x000e2400080c017f */
[----:B0-----:R-:W-:Y:S05]  /*2ec0*/  @!P6 BRA `(.L_x_2290) ;  /* 0x000001700090e947 */ /* 0x001fea0003800000 */
.L_x_2560:
[----:B------:R-:W-:Y:S05]  /*2ed0*/  BSYNC B1 ;  /* 0x0000000000017941 */ /* 0x000fea0003800000 */
.L_x_2289:
        /* <DEDUP_REMOVED lines=9> */
[----:B------:R-:W-:Y:S02]  /*2f70*/  SHF.R.U64 R98, R78, 0x10, R79 ;  /* 0x000000104e627819 */ /* 0x000fe4000000124f */
[----:B------:R-:W-:Y:S02]  /*2f80*/  PRMT R101, R99, 0x5410, R101 ;  /* 0x0000541063657816 */ /* 0x000fe40000000065 */
[----:B------:R-:W-:Y:S02]  /*2f90*/  PRMT R98, R40, 0x5432, R98 ;  /* 0x0000543228627816 */ /* 0x000fe40000000062 */
[----:B------:R-:W-:Y:S01]  /*2fa0*/  SHF.R.U32.HI R100, RZ, 0x10, R79 ;  /* 0x00000010ff647819 */ /* 0x000fe2000001164f */
[----:B--2---:R-:W-:Y:S01]  /*2fb0*/  IMAD.U32 R79, R10, 0x10000, RZ ;  /* 0x000100000a4f7824 */ /* 0x004fe200078e00ff */
[----:B------:R-:W-:-:S02]  /*2fc0*/  SHF.R.U32.HI R104, RZ, 0x10, R83 ;  /* 0x00000010ff687819 */ /* 0x000fc40000011653 */
[----:B------:R-:W-:Y:S02]  /*2fd0*/  LOP3.LUT R82, R9, 0xffff0000, RZ, 0xc0, !PT ;  /* 0xffff000009527812 */ /* 0x000fe400078ec0ff */
[C---:B------:R-:W-:Y:S01]  /*2fe0*/  LOP3.LUT R103, R101.reuse, 0xffff0000, RZ, 0xc0, !PT ;  /* 0xffff000065677812 */ /* 0x040fe200078ec0ff */
[----:B------:R-:W-:Y:S01]  /*2ff0*/  IMAD.U32 R101, R101, 0x10000, RZ ;  /* 0x0001000065657824 */ /* 0x000fe200078e00ff */
[C---:B------:R-:W-:Y:S01]  /*3000*/  LOP3.LUT R99, R98.reuse, 0xffff0000, RZ, 0xc0, !PT ;  /* 0xffff000062637812 */ /* 0x040fe200078ec0ff */
[----:B------:R-:W-:Y:S01]  /*3010*/  IMAD.U32 R98, R98, 0x10000, RZ ;  /* 0x0001000062627824 */ /* 0x000fe200078e00ff */
[----:B------:R-:W-:Y:S01]  /*3020*/  PRMT R100, R41, 0x5432, R100 ;  /* 0x0000543229647816 */ /* 0x000fe20000000064 */
[----:B------:R-:W-:Y:S01]  /*3030*/  FMUL.FTZ R108, R82, R103 ;  /* 0x00000067526c7220 */ /* 0x000fe20000410000 */
[----:B------:R-:W-:Y:S01]  /*3040*/  PRMT R104, R42, 0x5432, R104 ;  /* 0x000054322a687816 */ /* 0x000fe20000000068 */
[----:B------:R-:W-:Y:S01]  /*3050*/  FMUL.FTZ R82, R82, R99 ;  /* 0x0000006352527220 */ /* 0x000fe20000410000 */
[----:B------:R-:W-:Y:S01]  /*3060*/  LOP3.LUT R83, R10, 0xffff0000, RZ, 0xc0, !PT ;  /* 0xffff00000a537812 */ /* 0x000fe200078ec0ff */
[C---:B------:R-:W-:Y:S01]  /*3070*/  IMAD.U32 R10, R11.reuse, 0x10000, RZ ;  /* 0x000100000b0a7824 */ /* 0x040fe200078e00ff */
[----:B------:R-:W-:Y:S01]  /*3080*/  LOP3.LUT R78, R11, 0xffff0000, RZ, 0xc0, !PT ;  /* 0xffff00000b4e7812 */ /* 0x000fe200078ec0ff */
[----:B------:R-:W-:-:S02]  /*3090*/  IMAD.U32 R11, R9, 0x10000, RZ ;  /* 0x00010000090b7824 */ /* 0x000fc400078e00ff */
[----:B------:R-:W-:Y:S02]  /*30a0*/  IMAD.U32 R106, R104, 0x10000, RZ ;  /* 0x00010000686a7824 */ /* 0x000fe400078e00ff */
[----:B------:R-:W-:Y:S02]  /*30b0*/  IMAD.U32 R102, R100, 0x10000, RZ ;  /* 0x0001000064667824 */ /* 0x000fe400078e00ff */
[----:B------:R-:W-:Y:S01]  /*30c0*/  FFMA.FTZ R103, R11, R103, R82 ;  /* 0x000000670b677223 */ /* 0x000fe20000010052 */
[----:B------:R-:W-:Y:S01]  /*30d0*/  FMUL.FTZ R110, R83, R106 ;  /* 0x0000006a536e7220 */ /* 0x000fe20000410000 */
[----:B------:R-:W-:Y:S01]  /*30e0*/  FFMA.FTZ R108, R11, R99, -R108 ;  /* 0x000000630b6c7223 */ /* 0x000fe2000001086c */
[-C--:B------:R-:W-:Y:S01]  /*30f0*/  FMUL.FTZ R82, R83, R102.reuse ;  /* 0x0000006653527220 */ /* 0x080fe20000410000 */
[----:B------:R-:W-:Y:S01]  /*3100*/  IMAD.U32 R9, R8, 0x10000, RZ ;  /* 0x0001000008097824 */ /* 0x000fe200078e00ff */
[----:B------:R-:W-:Y:S01]  /*3110*/  LOP3.LUT R83, R104, 0xffff0000, RZ, 0xc0, !PT ;  /* 0xffff000068537812 */ /* 0x000fe200078ec0ff */
[C---:B------:R-:W-:Y:S01]  /*3120*/  FFMA.FTZ R110, R79.reuse, R102, -R110 ;  /* 0x000000664f6e7223 */ /* 0x040fe2000001086e */
[----:B------:R-:W-:Y:S01]  /*3130*/  LOP3.LUT R11, R100, 0xffff0000, RZ, 0xc0, !PT ;  /* 0xffff0000640b7812 */ /* 0x000fe200078ec0ff */
[----:B------:R-:W-:Y:S01]  /*3140*/  FFMA.FTZ R79, R79, R106, R82 ;  /* 0x0000006a4f4f7223 */ /* 0x000fe20000010052 */
[----:B------:R-:W-:Y:S01]  /*3150*/  LOP3.LUT R8, R8, 0xffff0000, RZ, 0xc0, !PT ;  /* 0xffff000008087812 */ /* 0x000fe200078ec0ff */
[C---:B------:R-:W-:Y:S01]  /*3160*/  FMUL.FTZ R99, R78.reuse, R83 ;  /* 0x000000534e637220 */ /* 0x040fe20000410000 */
[----:B------:R-:W-:Y:S01]  /*3170*/  F2FP.BF16.F32.PACK_AB R103, R103, R108 ;  /* 0x0000006c6767723e */ /* 0x000fe200000010ff */
[----:B------:R-:W-:-:S02]  /*3180*/  FMUL.FTZ R82, R78, R11 ;  /* 0x0000000b4e527220 */ /* 0x000fc40000410000 */
[C---:B------:R-:W-:Y:S01]  /*3190*/  FMUL.FTZ R78, R8.reuse, R101 ;  /* 0x00000065084e7220 */ /* 0x040fe20000410000 */
[-C--:B------:R-:W-:Y:S01]  /*31a0*/  FMUL.FTZ R8, R8, R98.reuse ;  /* 0x0000006208087220 */ /* 0x080fe20000410000 */
[C---:B------:R-:W-:Y:S01]  /*31b0*/  FFMA.FTZ R99, R10.reuse, R11, -R99 ;  /* 0x0000000b0a637223 */ /* 0x040fe20000010863 */
[----:B------:R-:W-:Y:S01]  /*31c0*/  FFMA.FTZ R82, R10, R83, R82 ;  /* 0x000000530a527223 */ /* 0x000fe20000010052 */
[C---:B------:R-:W-:Y:S01]  /*31d0*/  FFMA.FTZ R78, R9.reuse, R98, -R78 ;  /* 0x00000062094e7223 */ /* 0x040fe2000001084e */
[----:B------:R-:W-:Y:S01]  /*31e0*/  FFMA.FTZ R9, R9, R101, R8 ;  /* 0x0000006509097223 */ /* 0x000fe20000010008 */
[----:B------:R-:W-:Y:S02]  /*31f0*/  F2FP.BF16.F32.PACK_AB R10, R79, R110 ;  /* 0x0000006e4f0a723e */ /* 0x000fe400000010ff */
[----:B------:R-:W-:Y:S02]  /*3200*/  F2FP.BF16.F32.PACK_AB R11, R82, R99 ;  /* 0x00000063520b723e */ /* 0x000fe400000010ff */
[----:B------:R-:W-:Y:S01]  /*3210*/  F2FP.BF16.F32.PACK_AB R8, R9, R78 ;  /* 0x0000004e0908723e */ /* 0x000fe200000010ff */
[----:B------:R-:W-:-:S07]  /*3220*/  IMAD.MOV.U32 R9, RZ, RZ, R103 ;  /* 0x000000ffff097224 */ /* 0x000fce00078e0067 */
.L_x_2296:
[----:B------:R-:W-:Y:S05]  /*3230*/  BSYNC B3 ;  /* 0x0000000000037941 */ /* 0x000fea0003800000 */
.L_x_2295:
[----:B--2---:R1:W-:Y:S02]  /*3240*/  STG.E.128 desc[UR40][R34.64], R8 ;  /* 0x0000000822007986 */ /* 0x0043e4000c101d28 */
.L_x_2294:
[----:B------:R-:W-:Y:S05]  /*3250*/  BSYNC B2 ;  /* 0x0000000000027941 */ /* 0x000fea0003800000 */
.L_x_2293:
[----:B------:R-:W-:Y:S05]  /*3260*/  @P2 BRA `(.L_x_2292) ;  /* 0x0000000000cc2947 */ /* 0x000fea0003800000 */
[----:B-1----:R1:W2:Y:S01]  /*3270*/  LDS.128 R8, [R80+0xe000] ;  /* 0x00e0000050087984 */ /* 0x0022a20000000c00 */
[----:B------:R-:W-:Y:S01]  /*3280*/  ISETP.GE.AND P4, PT, R155, R86, PT ;  /* 0x000000569b00720c */ /* 0x000fe20003f86270 */
[----:B------:R-:W-:-:S12]  /*3290*/  BSSY B2, `(.L_x_2297) ;  /* 0x000002f000027945 */ /* 0x000fd80003800000 */
[----:B-1----:R-:W-:Y:S05]  /*32a0*/  @P4 BRA `(.L_x_2298) ;  /* 0x0000000000b44947 */ /* 0x002fea0003800000 */
[----:B------:R-:W-:Y:S02]  /*32b0*/  SHF.R.U64 R78, R44, 0x10, R45 ;  /* 0x000000102c4e7819 */ /* 0x000fe4000000122d */
[--C-:B------:R-:W-:Y:S02]  /*32c0*/  SHF.R.U64 R44, R46, 0x10, R47.reuse ;  /* 0x000000102e2c7819 */ /* 0x100fe4000000122f */
[----:B------:R-:W-:Y:S02]  /*32d0*/  SHF.R.U32.HI R79, RZ, 0x10, R47 ;  /* 0x00000010ff4f7819 */ /* 0x000fe4000001162f */
[----:B------:R-:W-:Y:S01]  /*32e0*/  SHF.R.U32.HI R83, RZ, 0x10, R45 ;  /* 0x00000010ff537819 */ /* 0x000fe2000001162d */
[----:B--2---:R-:W-:Y:S01]  /*32f0*/  IMAD.U32 R45, R10, 0x10000, RZ ;  /* 0x000100000a2d7824 */ /* 0x004fe200078e00ff */
        /* <DEDUP_REMOVED lines=13> */
[----:B------:R-:W-:-:S02]  /*33d0*/  IMAD.U32 R11, R9, 0x10000, RZ ;  /* 0x00010000090b7824 */ /* 0x000fc400078e00ff */
[----:B------:R-:W-:Y:S01]  /*33e0*/  FMUL.FTZ R98, R44, R82 ;  /* 0x000000522c627220 */ /* 0x000fe20000410000 */
[----:B------:R-:W-:Y:S02]  /*33f0*/  IMAD.U32 R9, R8, 0x10000, RZ ;  /* 0x0001000008097824 */ /* 0x000fe400078e00ff */
[-C--:B------:R-:W-:Y:S01]  /*3400*/  FMUL.FTZ R99, R44, R78.reuse ;  /* 0x0000004e2c637220 */ /* 0x080fe20000410000 */
[----:B------:R-:W-:Y:S01]  /*3410*/  LOP3.LUT R8, R8, 0xffff0000, RZ, 0xc0, !PT ;  /* 0xffff000008087812 */ /* 0x000fe200078ec0ff */
[----:B------:R-:W-:Y:S01]  /*3420*/  FMUL.FTZ R44, R46, R83 ;  /* 0x000000532e2c7220 */ /* 0x000fe20000410000 */
[----:B------:R-:W-:Y:S01]  /*3430*/  LOP3.LUT R94, R94, 0xffff0000, RZ, 0xc0, !PT ;  /* 0xffff00005e5e7812 */ /* 0x000fe200078ec0ff */
[----:B------:R-:W-:Y:S01]  /*3440*/  IMAD.U32 R97, R97, 0x10000, RZ ;  /* 0x0001000061617824 */ /* 0x000fe200078e00ff */
[----:B------:R-:W-:Y:S01]  /*3450*/  LOP3.LUT R96, R96, 0xffff0000, RZ, 0xc0, !PT ;  /* 0xffff000060607812 */ /* 0x000fe200078ec0ff */
[-C--:B------:R-:W-:Y:S01]  /*3460*/  FMUL.FTZ R46, R46, R79.reuse ;  /* 0x0000004f2e2e7220 */ /* 0x080fe20000410000 */
[C---:B------:R-:W-:Y:S01]  /*3470*/  FFMA.FTZ R98, R11.reuse, R78, -R98 ;  /* 0x0000004e0b627223 */ /* 0x040fe20000010862 */
[----:B------:R-:W-:Y:S01]  /*3480*/  FFMA.FTZ R99, R11, R82, R99 ;  /* 0x000000520b637223 */ /* 0x000fe20000010063 */
[----:B------:R-:W-:Y:S01]  /*3490*/  FFMA.FTZ R79, R45, R79, -R44 ;  /* 0x0000004f2d4f7223 */ /* 0x000fe2000001082c */
[C---:B------:R-:W-:Y:S01]  /*34a0*/  FMUL.FTZ R11, R47.reuse, R94 ;  /* 0x0000005e2f0b7220 */ /* 0x040fe20000410000 */
[C---:B------:R-:W-:Y:S01]  /*34b0*/  FMUL.FTZ R44, R8.reuse, R95 ;  /* 0x0000005f082c7220 */ /* 0x040fe20000410000 */
[-C--:B------:R-:W-:Y:S01]  /*34c0*/  FMUL.FTZ R47, R47, R96.reuse ;  /* 0x000000602f2f7220 */ /* 0x080fe20000410000 */
[-C--:B------:R-:W-:Y:S01]  /*34d0*/  FMUL.FTZ R8, R8, R97.reuse ;  /* 0x0000006108087220 */ /* 0x080fe20000410000 */
[C---:B------:R-:W-:Y:S01]  /*34e0*/  FFMA.FTZ R11, R10.reuse, R96, -R11 ;  /* 0x000000600a0b7223 */ /* 0x040fe2000001080b */
[C---:B------:R-:W-:Y:S01]  /*34f0*/  FFMA.FTZ R44, R9.reuse, R97, -R44 ;  /* 0x00000061092c7223 */ /* 0x040fe2000001082c */
[----:B------:R-:W-:Y:S01]  /*3500*/  FFMA.FTZ R10, R10, R94, R47 ;  /* 0x0000005e0a0a7223 */ /* 0x000fe2000001002f */
[----:B------:R-:W-:Y:S01]  /*3510*/  FFMA.FTZ R9, R9, R95, R8 ;  /* 0x0000005f09097223 */ /* 0x000fe20000010008 */
[----:B------:R-:W-:Y:S01]  /*3520*/  FFMA.FTZ R46, R45, R83, R46 ;  /* 0x000000532d2e7223 */ /* 0x000fe2000001002e */
[----:B------:R-:W-:-:S02]  /*3530*/  F2FP.BF16.F32.PACK_AB R98, R99, R98 ;  /* 0x000000626362723e */ /* 0x000fc400000010ff */
[----:B------:R-:W-:Y:S02]  /*3540*/  F2FP.BF16.F32.PACK_AB R11, R10, R11 ;  /* 0x0000000b0a0b723e */ /* 0x000fe400000010ff */
[----:B------:R-:W-:Y:S01]  /*3550*/  F2FP.BF16.F32.PACK_AB R8, R9, R44 ;  /* 0x0000002c0908723e */ /* 0x000fe200000010ff */
[----:B------:R-:W-:Y:S01]  /*3560*/  IMAD.MOV.U32 R9, RZ, RZ, R98 ;  /* 0x000000ffff097224 */ /* 0x000fe200078e0062 */
[----:B------:R-:W-:-:S07]  /*3570*/  F2FP.BF16.F32.PACK_AB R10, R46, R79 ;  /* 0x0000004f2e0a723e */ /* 0x000fce00000010ff */
.L_x_2298:
[----:B------:R-:W-:Y:S05]  /*3580*/  BSYNC B2 ;  /* 0x0000000000027941 */ /* 0x000fea0003800000 */
.L_x_2297:
[----:B--2---:R2:W-:Y:S02]  /*3590*/  STG.E.128 desc[UR40][R34.64+0x40], R8 ;  /* 0x0000400822007986 */ /* 0x0045e4000c101d28 */
.L_x_2292:
[----:B------:R-:W-:Y:S05]  /*35a0*/  BSYNC B1 ;  /* 0x0000000000017941 */ /* 0x000fea0003800000 */
.L_x_2291:
        /* <DEDUP_REMOVED lines=31> */
[-C--:B------:R-:W-:Y:S01]  /*37a0*/  FMUL.FTZ R35, R35, R39.reuse ;  /* 0x0000002723237220 */ /* 0x080fe20000410000 */
[----:B------:R-:W-:Y:S01]  /*37b0*/  LOP3.LUT R93, R93, 0xffff0000, RZ, 0xc0, !PT ;  /* 0xffff00005d5d7812 */ /* 0x000fe200078ec0ff */
[----:B------:R-:W-:Y:S01]  /*37c0*/  IMAD.U32 R84, R84, 0x10000, RZ ;  /* 0x0001000054547824 */ /* 0x000fe200078e00ff */
[----:B------:R-:W-:Y:S01]  /*37d0*/  LOP3.LUT R85, R85, 0xffff0000, RZ, 0xc0, !PT ;  /* 0xffff000055557812 */ /* 0x000fe200078ec0ff */
[C---:B------:R-:W-:Y:S01]  /*37e0*/  FFMA.FTZ R47, R10.reuse, R38, -R47 ;  /* 0x000000260a2f7223 */ /* 0x040fe2000001082f */
[----:B------:R-:W-:Y:S01]  /*37f0*/  FFMA.FTZ R44, R10, R44, R11 ;  /* 0x0000002c0a2c7223 */ /* 0x000fe2000001000b */
[----:B------:R-:W-:Y:S01]  /*3800*/  FFMA.FTZ R79, R34, R39, -R79 ;  /* 0x00000027224f7223 */ /* 0x000fe2000001084f */
[----:B------:R-:W-:Y:S01]  /*3810*/  FMUL.FTZ R10, R8, R87 ;  /* 0x00000057080a7220 */ /* 0x000fe20000410000 */
[----:B------:R-:W-:Y:S01]  /*3820*/  FFMA.FTZ R34, R34, R45, R35 ;  /* 0x0000002d22227223 */ /* 0x000fe20000010023 */
        /* <DEDUP_REMOVED lines=13> */
.L_x_2303:
[----:B------:R-:W-:Y:S05]  /*3900*/  BSYNC B2 ;  /* 0x0000000000027941 */ /* 0x000fea0003800000 */
.L_x_2302:
[----:B--2---:R3:W-:Y:S02]  /*3910*/  STG.E.128 desc[UR40][R32.64], R8 ;  /* 0x0000000820007986 */ /* 0x0047e4000c101d28 */
.L_x_2301:
[----:B------:R-:W-:Y:S05]  /*3920*/  BSYNC B1 ;  /* 0x0000000000017941 */ /* 0x000fea0003800000 */
.L_x_2300:
[----:B------:R-:W-:Y:S05]  /*3930*/  @P2 BRA `(.L_x_2299) ;  /* 0x0000001c00002947 */ /* 0x000fea0003800000 */
[----:B-123--:R1:W2:Y:S01]  /*3940*/  LDS.128 R8, [R80+0x11000] ;  /* 0x0110000050087984 */ /* 0x00e2a20000000c00 */
[----:B------:R-:W-:Y:S01]  /*3950*/  ISETP.GE.AND P4, PT, R155, R86, PT ;  /* 0x000000569b00720c */ /* 0x000fe20003f86270 */
[----:B------:R-:W-:-:S12]  /*3960*/  BSSY B1, `(.L_x_2304) ;  /* 0x0000030000017945 */ /* 0x000fd80003800000 */
[----:B-1----:R-:W-:Y:S05]  /*3970*/  @P4 BRA `(.L_x_2305) ;  /* 0x0000000000b84947 */ /* 0x002fea0003800000 */
[----:B------:R-:W-:Y:S02]  /*3980*/  SHF.R.U32.HI R34, RZ, 0x10, R15 ;  /* 0x00000010ff227819 */ /* 0x000fe4000001160f */
[----:B------:R-:W-:Y:S02]  /*3990*/  SHF.R.U32.HI R36, RZ, 0x10, R13 ;  /* 0x00000010ff247819 */ /* 0x000fe4000001160d */
[----:B------:R-:W-:Y:S01]  /*39a0*/  SHF.R.U64 R35, R14, 0x10, R15 ;  /* 0x000000100e237819 */ /* 0x000fe2000000120f */
[----:B--2---:R-:W-:Y:S01]  /*39b0*/  IMAD.U32 R14, R11, 0x10000, RZ ;  /* 0x000100000b0e7824 */ /* 0x004fe200078e00ff */
        /* <DEDUP_REMOVED lines=14> */
[C---:B------:R-:W-:Y:S01]  /*3aa0*/  FMUL.FTZ R45, R13.reuse, R37 ;  /* 0x000000250d2d7220 */ /* 0x040fe20000410000 */
        /* <DEDUP_REMOVED lines=11> */
[C---:B------:R-:W-:Y:S01]  /*3b60*/  FMUL.FTZ R13, R15.reuse, R43 ;  /* 0x0000002b0f0d7220 */ /* 0x040fe20000410000 */
[----:B------:R-:W-:Y:S02]  /*3b70*/  IMAD.U32 R40, R40, 0x10000, RZ ;  /* 0x0001000028287824 */ /* 0x000fe400078e00ff */
[-C--:B------:R-:W-:Y:S01]  /*3b80*/  FMUL.FTZ R34, R15, R41.reuse ;  /* 0x000000290f227220 */ /* 0x080fe20000410000 */
[----:B------:R-:W-:Y:S01]  /*3b90*/  FFMA.FTZ R36, R10, R36, R11 ;  /* 0x000000240a247223 */ /* 0x000fe2000001000b */
        /* <DEDUP_REMOVED lines=12> */
.L_x_2305:
[----:B------:R-:W-:Y:S05]  /*3c60*/  BSYNC B1 ;  /* 0x0000000000017941 */ /* 0x000fea0003800000 */
.L_x_2304:
[----:B--2---:R4:W-:Y:S01]  /*3c70*/  STG.E.128 desc[UR40][R32.64+0x40], R8 ;  /* 0x0000400820007986 */ /* 0x0049e2000c101d28 */
[----:B------:R-:W-:Y:S05]  /*3c80*/  BRA `(.L_x_2299) ;  /* 0x00000018002c7947 */ /* 0x000fea0003800000 */
.L_x_2283:
[C---:B------:R-:W-:Y:S02]  /*3c90*/  ISETP.GE.AND P3, PT, R19.reuse, R88, PT ;  /* 0x000000581300720c */ /* 0x040fe40003f66270 */
[----:B0-----:R-:W-:Y:S02]  /*3ca0*/  CS2R R14, SRZ ;  /* 0x00000000000e7805 */ /* 0x001fe4000001ff00 */
        /* <DEDUP_REMOVED lines=46> */
.L_x_2307:
[----:B------:R-:W-:Y:S05]  /*3f90*/  BSYNC B1 ;  /* 0x0000000000017941 */ /* 0x000fea0003800000 */
.L_x_2306:
[----:B-----5:R-:W-:Y:S01]  /*3fa0*/  IMAD.MOV.U32 R40, RZ, RZ, R34 ;  /* 0x000000ffff287224 */ /* 0x020fe200078e0022 */
[----:B------:R-:W-:Y:S01]  /*3fb0*/  ISETP.NE.AND P3, PT, R156, 0x3, PT ;  /* 0x000000039c00780c */ /* 0x000fe20003f65270 */
        /* <DEDUP_REMOVED lines=33> */
.L_x_2308:
[----:B------:R-:W-:Y:S01]  /*41d0*/  IMAD R77, R22, 0x8, R2 ;  /* 0x00000008164d7824 */ /* 0x000fe200078e0202 */
[----:B------:R-:W-:Y:S01]  /*41e0*/  SHF.L.U32 R89, R154, 0x1f, RZ ;  /* 0x0000001f9a597819 */ /* 0x000fe200000006ff */
[----:B------:R-:W0:Y:S01]  /*41f0*/  LDC R94, c[0x0][0x2f4] ;  /* 0x0000bd00ff5e7b82 */ /* 0x000e220000000800 */
[----:B------:R-:W-:Y:S02]  /*4200*/  BSSY B1, `(.L_x_2309) ;  /* 0x0000004000017945 */ /* 0x000fe40003800000 */
[----:B------:R-:W1:Y:S01]  /*4210*/  SYNCS.PHASECHK.TRANS64.TRYWAIT P5, [R77+URZ+0x16890], R89 ;  /* 0x016890594d0075a7 */ /* 0x000e6200080a017f */
[----:B0-----:R-:W-:Y:S01]  /*4220*/  IMAD.IADD R96, R94, 0x1, -R63 ;  /* 0x000000015e607824 */ /* 0x001fe200078e0a3f */
[----:B-1----:R-:W-:Y:S06]  /*4230*/  @!P5 BRA `(.L_x_2310) ;  /* 0x0000015c00c8d947 */ /* 0x002fec0003800000 */
.L_x_2561:
[----:B------:R-:W-:Y:S05]  /*4240*/  BSYNC B1 ;  /* 0x0000000000017941 */ /* 0x000fea0003800000 */
.L_x_2309:
        /* <DEDUP_REMOVED lines=11> */
[----:B------:R-:W-:Y:S01]  /*4300*/  IMAD.IADD R100, R41, 0x1, R87 ;  /* 0x0000000129647824 */ /* 0x000fe200078e0257 */
[----:B------:R-:W-:-:S04]  /*4310*/  SHF.R.S32.HI R41, RZ, 0x1f, R40 ;  /* 0x0000001fff297819 */ /* 0x000fc80000011428 */
[----:B------:R-:W-:Y:S02]  /*4320*/  LEA.HI R41, R41, R40, RZ, 0x4 ;  /* 0x0000002829297211 */ /* 0x000fe400078f20ff */
[----:B------:R-:W-:Y:S02]  /*4330*/  IADD3.X R98, R75, R100, R5, P5, P6 ;  /* 0x000000644b627210 */ /* 0x000fe40002fec405 */
[----:B------:R-:W-:-:S05]  /*4340*/  LEA.HI.SX32 R41, R41, R56, 0x1c ;  /* 0x0000003829297211 */ /* 0x000fca00078fe2ff */
[----:B------:R-:W-:Y:S02]  /*4350*/  IMAD.SHL.U32 R95, R41, 0x8, RZ ;  /* 0x00000008295f7824 */ /* 0x000fe400078e00ff */
[----:B-1----:R-:W-:-:S03]  /*4360*/  VIADD R43, R42, 0xffffff80 ;  /* 0xffffff802a2b7836 */ /* 0x002fc60000000000 */
[----:B------:R-:W-:Y:S02]  /*4370*/  LOP3.LUT R41, R69, 0x38, R95, 0xf8, !PT ;  /* 0x0000003845297812 */ /* 0x000fe400078ef85f */
[----:B------:R-:W-:Y:S02]  /*4380*/  SHF.R.S32.HI R42, RZ, 0x1f, R43 ;  /* 0x0000001fff2a7819 */ /* 0x000fe4000001142b */
[----:B------:R-:W-:Y:S02]  /*4390*/  LOP3.LUT R41, R41, R66, RZ, 0x3c, !PT ;  /* 0x0000004229297212 */ /* 0x000fe400078e3cff */
[----:B------:R-:W-:-:S04]  /*43a0*/  LEA.HI R42, R42, R43, RZ, 0x5 ;  /* 0x0000002b2a2a7211 */ /* 0x000fc800078f28ff */
[----:B------:R-:W-:-:S05]  /*43b0*/  SHF.R.S32.HI R42, RZ, 0x5, R42 ;  /* 0x00000005ff2a7819 */ /* 0x000fca000001142a */
        /* <DEDUP_REMOVED lines=8> */
[----:B------:R-:W-:Y:S01]  /*4440*/  SHF.R.U64 R12, R12, 0x10, R13 ;  /* 0x000000100c0c7819 */ /* 0x000fe2000000120d */
[----:B--2---:R-:W-:Y:S01]  /*4450*/  IMAD.U32 R101, R45, 0x10000, RZ ;  /* 0x000100002d657824 */ /* 0x004fe200078e00ff */
[----:B------:R-:W-:Y:S01]  /*4460*/  SHF.R.U64 R8, R8, 0x10, R9 ;  /* 0x0000001008087819 */ /* 0x000fe20000001209 */
[----:B-1----:R-:W-:Y:S01]  /*4470*/  IMAD.U32 R99, R41, 0x10000, RZ ;  /* 0x0001000029637824 */ /* 0x002fe200078e00ff */
[----:B------:R-:W-:Y:S01]  /*4480*/  SHF.R.U32.HI R13, RZ, 0x10, R13 ;  /* 0x00000010ff0d7819 */ /* 0x000fe2000001160d */
[----:B------:R-:W-:Y:S01]  /*4490*/  IMAD.U32 R106, R47, 0x10000, RZ ;  /* 0x000100002f6a7824 */ /* 0x000fe200078e00ff */
[----:B------:R-:W-:Y:S01]  /*44a0*/  SHF.R.U32.HI R9, RZ, 0x10, R9 ;  /* 0x00000010ff097819 */ /* 0x000fe20000011609 */
[----:B------:R-:W-:Y:S01]  /*44b0*/  IMAD.U32 R104, R43, 0x10000, RZ ;  /* 0x000100002b687824 */ /* 0x000fe200078e00ff */
[----:B------:R-:W-:Y:S01]  /*44c0*/  SHF.R.U64 R10, R10, 0x10, R11 ;  /* 0x000000100a0a7819 */ /* 0x000fe2000000120b */
[----:B------:R-:W-:Y:S01]  /*44d0*/  IMAD.U32 R97, R40, 0x10000, RZ ;  /* 0x0001000028617824 */ /* 0x000fe200078e00ff */
[----:B------:R-:W-:Y:S01]  /*44e0*/  PRMT R13, R116, 0x5410, R13 ;  /* 0x00005410740d7816 */ /* 0x000fe2000000000d */
[----:B------:R-:W-:Y:S01]  /*44f0*/  IMAD.U32 R103, R42, 0x10000, RZ ;  /* 0x000100002a677824 */ /* 0x000fe200078e00ff */
[----:B------:R-:W-:-:S02]  /*4500*/  SHF.R.U32.HI R11, RZ, 0x10, R11 ;  /* 0x00000010ff0b7819 */ /* 0x000fc4000001160b */
[----:B------:R-:W-:Y:S01]  /*4510*/  PRMT R115, R115, 0x5410, R9 ;  /* 0x0000541073737816 */ /* 0x000fe20000000009 */
[----:B------:R-:W-:Y:S01]  /*4520*/  IMAD.U32 R116, R13, 0x10000, RZ ;  /* 0x000100000d747824 */ /* 0x000fe200078e00ff */
[----:B------:R-:W-:Y:S02]  /*4530*/  PRMT R11, R118, 0x5410, R11 ;  /* 0x00005410760b7816 */ /* 0x000fe4000000000b */
[--C-:B------:R-:W-:Y:S01]  /*4540*/  SHF.R.U64 R14, R14, 0x10, R15.reuse ;  /* 0x000000100e0e7819 */ /* 0x100fe2000000120f */
[----:B------:R-:W-:Y:S01]  /*4550*/  IMAD.U32 R118, R115, 0x10000, RZ ;  /* 0x0001000073767824 */ /* 0x000fe200078e00ff */
[----:B------:R-:W-:Y:S01]  /*4560*/  SHF.R.U32.HI R15, RZ, 0x10, R15 ;  /* 0x00000010ff0f7819 */ /* 0x000fe2000001160f */
[----:B------:R-:W-:Y:S01]  /*4570*/  FMUL.FTZ R120, R101, R116 ;  /* 0x0000007465787220 */ /* 0x000fe20000410000 */
[----:B------:R-:W-:Y:S01]  /*4580*/  LOP3.LUT R102, R45, 0xffff0000, RZ, 0xc0, !PT ;  /* 0xffff00002d667812 */ /* 0x000fe200078ec0ff */
[-C--:B------:R-:W-:Y:S01]  /*4590*/  FMUL.FTZ R101, R101, R118.reuse ;  /* 0x0000007665657220 */ /* 0x080fe20000410000 */
[----:B------:R-:W-:Y:S01]  /*45a0*/  LOP3.LUT R13, R13, 0xffff0000, RZ, 0xc0, !PT ;  /* 0xffff00000d0d7812 */ /* 0x000fe200078ec0ff */
[----:B------:R-:W-:Y:S01]  /*45b0*/  FFMA.FTZ R9, R99, R118, -R120 ;  /* 0x0000007663097223 */ /* 0x000fe20000010878 */
[----:B------:R-:W-:Y:S01]  /*45c0*/  PRMT R15, R117, 0x5410, R15 ;  /* 0x00005410750f7816 */ /* 0x000fe2000000000f */
[----:B------:R-:W-:Y:S01]  /*45d0*/  FFMA.FTZ R99, R99, R116, R101 ;  /* 0x0000007463637223 */ /* 0x000fe20000010065 */
[----:B------:R-:W-:Y:S01]  /*45e0*/  LOP3.LUT R115, R115, 0xffff0000, RZ, 0xc0, !PT ;  /* 0xffff000073737812 */ /* 0x000fe200078ec0ff */
[----:B------:R-:W-:Y:S01]  /*45f0*/  FMUL.FTZ R116, R102, R13 ;  /* 0x0000000d66747220 */ /* 0x000fe20000410000 */
[----:B------:R-:W-:Y:S01]  /*4600*/  LOP3.LUT R41, R41, 0xffff0000, RZ, 0xc0, !PT ;  /* 0xffff000029297812 */ /* 0x000fe200078ec0ff */
[----:B------:R-:W-:Y:S01]  /*4610*/  IMAD.U32 R101, R15, 0x10000, RZ ;  /* 0x000100000f657824 */ /* 0x000fe200078e00ff */
[----:B------:R-:W-:Y:S01]  /*4620*/  PRMT R12, R108, 0x5432, R12 ;  /* 0x000054326c0c7816 */ /* 0x000fe2000000000c */
[----:B------:R-:W-:-:S02]  /*4630*/  IMAD.U32 R117, R11, 0x10000, RZ ;  /* 0x000100000b757824 */ /* 0x000fc400078e00ff */
[-C--:B------:R-:W-:Y:S01]  /*4640*/  FMUL.FTZ R118, R102, R115.reuse ;  /* 0x0000007366767220 */ /* 0x080fe20000410000 */
[C---:B------:R-:W-:Y:S01]  /*4650*/  FFMA.FTZ R102, R41.reuse, R115, -R116 ;  /* 0x0000007329667223 */ /* 0x040fe20000010874 */
[C---:B------:R-:W-:Y:S01]  /*4660*/  FMUL.FTZ R115, R106.reuse, R101 ;  /* 0x000000656a737220 */ /* 0x040fe20000410000 */
[----:B------:R-:W-:Y:S01]  /*4670*/  FMUL.FTZ R120, R106, R117 ;  /* 0x000000756a787220 */ /* 0x000fe20000410000 */
[----:B------:R-:W-:Y:S01]  /*4680*/  PRMT R8, R110, 0x5432, R8 ;  /* 0x000054326e087816 */ /* 0x000fe20000000008 */
[----:B------:R-:W-:Y:S01]  /*4690*/  FFMA.FTZ R106, R41, R13, R118 ;  /* 0x0000000d296a7223 */ /* 0x000fe20000010076 */
[C---:B------:R-:W-:Y:S01]  /*46a0*/  FFMA.FTZ R13, R104.reuse, R117, -R115 ;  /* 0x00000075680d7223 */ /* 0x040fe20000010873 */
[----:B------:R-:W-:Y:S01]  /*46b0*/  FFMA.FTZ R104, R104, R101, R120 ;  /* 0x0000006568687223 */ /* 0x000fe20000010078 */
[----:B------:R-:W-:Y:S01]  /*46c0*/  IMAD.U32 R45, R44, 0x10000, RZ ;  /* 0x000100002c2d7824 */ /* 0x000fe200078e00ff */
[----:B------:R-:W-:Y:S01]  /*46d0*/  LOP3.LUT R118, R11, 0xffff0000, RZ, 0xc0, !PT ;  /* 0xffff00000b767812 */ /* 0x000fe200078ec0ff */
[----:B------:R-:W-:Y:S01]  /*46e0*/  IMAD.U32 R120, R12, 0x10000, RZ ;  /* 0x000100000c787824 */ /* 0x000fe200078e00ff */
[----:B------:R-:W-:Y:S01]  /*46f0*/  LOP3.LUT R44, R44, 0xffff0000, RZ, 0xc0, !PT ;  /* 0xffff00002c2c7812 */ /* 0x000fe200078ec0ff */
[----:B------:R-:W-:Y:S01]  /*4700*/  IMAD.U32 R122, R8, 0x10000, RZ ;  /* 0x00010000087a7824 */ /* 0x000fe200078e00ff */
[----:B------:R-:W-:-:S02]  /*4710*/  LOP3.LUT R116, R15, 0xffff0000, RZ, 0xc0, !PT ;  /* 0xffff00000f747812 */ /* 0x000fc400078ec0ff */
[----:B------:R-:W-:Y:S02]  /*4720*/  LOP3.LUT R11, R12, 0xffff0000, RZ, 0xc0, !PT ;  /* 0xffff00000c0b7812 */ /* 0x000fe400078ec0ff */
[----:B------:R-:W-:Y:S01]  /*4730*/  LOP3.LUT R15, R8, 0xffff0000, RZ, 0xc0, !PT ;  /* 0xffff0000080f7812 */ /* 0x000fe200078ec0ff */
[C---:B------:R-:W-:Y:S01]  /*4740*/  FMUL.FTZ R8, R45.reuse, R120 ;  /* 0x000000782d087220 */ /* 0x040fe20000410000 */
[-C--:B------:R-:W-:Y:S01]  /*4750*/  FMUL.FTZ R45, R45, R122.reuse ;  /* 0x0000007a2d2d7220 */ /* 0x080fe20000410000 */
[----:B------:R-:W-:Y:S01]  /*4760*/  LOP3.LUT R40, R40, 0xffff0000, RZ, 0xc0, !PT ;  /* 0xffff000028287812 */ /* 0x000fe200078ec0ff */
[C---:B------:R-:W-:Y:S01]  /*4770*/  FMUL.FTZ R41, R44.reuse, R11 ;  /* 0x0000000b2c297220 */ /* 0x040fe20000410000 */
[----:B------:R-:W-:Y:S01]  /*4780*/  LOP3.LUT R47, R47, 0xffff0000, RZ, 0xc0, !PT ;  /* 0xffff00002f2f7812 */ /* 0x000fe200078ec0ff */
[----:B------:R-:W-:Y:S01]  /*4790*/  FFMA.FTZ R8, R97, R122, -R8 ;  /* 0x0000007a61087223 */ /* 0x000fe20000010808 */
[----:B------:R-:W-:Y:S01]  /*47a0*/  PRMT R14, R107, 0x5432, R14 ;  /* 0x000054326b0e7816 */ /* 0x000fe2000000000e */
[----:B------:R-:W-:Y:S01]  /*47b0*/  FFMA.FTZ R97, R97, R120, R45 ;  /* 0x0000007861617223 */ /* 0x000fe2000001002d */
[-C--:B------:R-:W-:Y:S01]  /*47c0*/  FMUL.FTZ R45, R44, R15.reuse ;  /* 0x0000000f2c2d7220 */ /* 0x080fe20000410000 */
[----:B------:R-:W-:Y:S01]  /*47d0*/  LOP3.LUT R43, R43, 0xffff0000, RZ, 0xc0, !PT ;  /* 0xffff00002b2b7812 */ /* 0x000fe200078ec0ff */
[----:B------:R-:W-:Y:S01]  /*47e0*/  FFMA.FTZ R15, R40, R15, -R41 ;  /* 0x0000000f280f7223 */ /* 0x000fe20000010829 */
[----:B------:R-:W-:Y:S01]  /*47f0*/  LOP3.LUT R105, R42, 0xffff0000, RZ, 0xc0, !PT ;  /* 0xffff00002a697812 */ /* 0x000fe200078ec0ff */
[----:B------:R-:W-:Y:S01]  /*4800*/  IMAD.U32 R42, R46, 0x10000, RZ ;  /* 0x000100002e2a7824 */ /* 0x000fe200078e00ff */
[----:B------:R-:W-:Y:S01]  /*4810*/  PRMT R10, R109, 0x5432, R10 ;  /* 0x000054326d0a7816 */ /* 0x000fe2000000000a */
[C---:B------:R-:W-:Y:S01]  /*4820*/  FMUL.FTZ R124, R47.reuse, R116 ;  /* 0x000000742f7c7220 */ /* 0x040fe20000410000 */
[----:B------:R-:W-:Y:S01]  /*4830*/  IMAD.U32 R41, R14, 0x10000, RZ ;  /* 0x000100000e297824 */ /* 0x000fe200078e00ff */
[----:B------:R-:W-:Y:S01]  /*4840*/  LOP3.LUT R46, R46, 0xffff0000, RZ, 0xc0, !PT ;  /* 0xffff00002e2e7812 */ /* 0x000fe200078ec0ff */
[-C--:B------:R-:W-:Y:S01]  /*4850*/  FMUL.FTZ R126, R47, R118.reuse ;  /* 0x000000762f7e7220 */ /* 0x080fe20000410000 */
[----:B------:R-:W-:Y:S01]  /*4860*/  LOP3.LUT R14, R14, 0xffff0000, RZ, 0xc0, !PT ;  /* 0xffff00000e0e7812 */ /* 0x000fe200078ec0ff */
[----:B------:R-:W-:Y:S01]  /*4870*/  FFMA.FTZ R118, R43, R118, -R124 ;  /* 0x000000762b767223 */ /* 0x000fe2000001087c */
[----:B------:R-:W-:-:S02]  /*4880*/  IMAD.U32 R12, R10, 0x10000, RZ ;  /* 0x000100000a0c7824 */ /* 0x000fc400078e00ff */
[----:B------:R-:W-:Y:S01]  /*4890*/  FFMA.FTZ R43, R43, R116, R126 ;  /* 0x000000742b2b7223 */ /* 0x000fe2000001007e */
[----:B------:R-:W-:Y:S01]  /*48a0*/  LOP3.LUT R10, R10, 0xffff0000, RZ, 0xc0, !PT ;  /* 0xffff00000a0a7812 */ /* 0x000fe200078ec0ff */
[----:B------:R-:W-:Y:S01]  /*48b0*/  FMUL.FTZ R44, R42, R41 ;  /* 0x000000292a2c7220 */ /* 0x000fe20000410000 */
[----:B------:R-:W-:Y:S01]  /*48c0*/  FMUL.FTZ R116, R46, R14 ;  /* 0x0000000e2e747220 */ /* 0x000fe20000410000 */
        /* <DEDUP_REMOVED lines=18> */
[----:B------:R-:W-:-:S02]  /*49f0*/  IMAD.MOV.U32 R42, RZ, RZ, R12 ;  /* 0x000000ffff2a7224 */ /* 0x000fc400078e000c */
[----:B------:R-:W-:-:S07]  /*4a00*/  IMAD.MOV.U32 R43, RZ, RZ, R13 ;  /* 0x000000ffff2b7224 */ /* 0x000fce00078e000d */
.L_x_2314:
[----:B------:R-:W-:Y:S05]  /*4a10*/  BSYNC B2 ;  /* 0x0000000000027941 */ /* 0x000fea0003800000 */
.L_x_2313:
[----:B------:R-:W-:Y:S02]  /*4a20*/  ISETP.GE.AND P5, PT, R95, R94, PT ;  /* 0x0000005e5f00720c */ /* 0x000fe40003fa6270 */
[----:B------:R-:W-:-:S11]  /*4a30*/  P2R R9, PR, RZ, 0x1 ;  /* 0x00000001ff097803 */ /* 0x000fd60000000000 */
[--C-:B------:R-:W-:Y:S02]  /*4a40*/  @!P5 SHF.R.S32.HI R8, RZ, 0x1f, R95.reuse ;  /* 0x0000001fff08d819 */ /* 0x100fe4000001145f */
[----:B------:R-:W-:-:S04]  /*4a50*/  @!P5 IADD3 R86, P0, P6, R54, R86, R95 ;  /* 0x000000563656d210 */ /* 0x000fc80007e1e05f */
[----:B------:R-:W-:Y:S02]  /*4a60*/  @!P5 IADD3.X R100, R75, R100, R8, P0, P6 ;  /* 0x000000644b64d210 */ /* 0x000fe400007ec408 */
[-C--:B------:R-:W-:Y:S02]  /*4a70*/  LEA R8, P6, R93, R78.reuse, 0x1 ;  /* 0x0000004e5d087211 */ /* 0x080fe400078c08ff */
[----:B------:R-:W-:Y:S02]  /*4a80*/  ISETP.NE.AND P0, PT, R9, RZ, PT ;  /* 0x000000ff0900720c */ /* 0x000fe40003f05270 */
[----:B------:R-:W-:Y:S02]  /*4a90*/  LEA.HI.X R9, R93, R79, R98, 0x1, P6 ;  /* 0x0000004f5d097211 */ /* 0x000fe400030f0c62 */
[----:B------:R-:W-:-:S03]  /*4aa0*/  @!P5 LEA R10, P6, R86, R78, 0x1 ;  /* 0x0000004e560ad211 */ /* 0x000fc600078c08ff */
[----:B-1----:R1:W-:Y:S01]  /*4ab0*/  STG.E.128 desc[UR40][R8.64], R40 ;  /* 0x0000002808007986 */ /* 0x0023e2000c101d28 */
[----:B------:R-:W-:-:S05]  /*4ac0*/  @!P5 LEA.HI.X R11, R86, R79, R100, 0x1, P6 ;  /* 0x0000004f560bd211 */ /* 0x000fca00030f0c64 */
[----:B--2---:R1:W-:Y:S04]  /*4ad0*/  @!P5 STG.E.128 desc[UR40][R10.64], R44 ;  /* 0x0000002c0a00d986 */ /* 0x0043e8000c101d28 */
.L_x_2312:
[----:B------:R-:W-:Y:S05]  /*4ae0*/  BSYNC B1 ;  /* 0x0000000000017941 */ /* 0x000fea0003800000 */
.L_x_2311:
        /* <DEDUP_REMOVED lines=17> */
[----:B------:R-:W-:-:S02]  /*4c00*/  LEA.HI.X R41, R8, R79, R9, 0x1, P5 ;  /* 0x0000004f08297211 */ /* 0x000fc400028f0c09 */
[----:B------:R-:W-:Y:S02]  /*4c10*/  SHF.R.S32.HI R9, RZ, 0x1f, R96 ;  /* 0x0000001fff097819 */ /* 0x000fe40000011460 */
[----:B------:R-:W-:Y:S02]  /*4c20*/  LOP3.LUT R11, R11, 0x1c0, RZ, 0xc0, !PT ;  /* 0x000001c00b0b7812 */ /* 0x000fe400078ec0ff */
[----:B------:R-:W-:Y:S02]  /*4c30*/  LEA.HI R9, R9, R96, RZ, 0x4 ;  /* 0x0000006009097211 */ /* 0x000fe400078f20ff */
[----:B------:R-:W-:Y:S02]  /*4c40*/  LOP3.LUT R12, R12, 0x1c0, RZ, 0xc0, !PT ;  /* 0x000001c00c0c7812 */ /* 0x000fe400078ec0ff */
[----:B------:R-:W-:Y:S02]  /*4c50*/  LEA.HI.SX32 R9, R9, R56, 0x1c ;  /* 0x0000003809097211 */ /* 0x000fe400078fe2ff */
[----:B------:R-:W-:-:S03]  /*4c60*/  SHF.R.U32.HI R11, RZ, 0x3, R11 ;  /* 0x00000003ff0b7819 */ /* 0x000fc6000001160b */
[----:B------:R-:W-:Y:S02]  /*4c70*/  IMAD.SHL.U32 R43, R9, 0x8, RZ ;  /* 0x00000008092b7824 */ /* 0x000fe400078e00ff */
[----:B------:R-:W-:-:S03]  /*4c80*/  IMAD R9, R22, 0x2000, R3 ;  /* 0x0000200016097824 */ /* 0x000fc600078e0203 */
[----:B------:R-:W-:Y:S01]  /*4c90*/  LOP3.LUT R8, R12, 0x38, R43, 0xf8, !PT ;  /* 0x000000380c087812 */ /* 0x000fe200078ef82b */
[----:B------:R-:W-:-:S03]  /*4ca0*/  IMAD R9, R9, 0x2, R2 ;  /* 0x0000000209097824 */ /* 0x000fc600078e0202 */
        /* <DEDUP_REMOVED lines=11> */
[----:B-1----:R-:W-:Y:S01]  /*4d60*/  IMAD.U32 R34, R9, 0x10000, RZ ;  /* 0x0001000009227824 */ /* 0x002fe200078e00ff */
[----:B------:R-:W-:Y:S02]  /*4d70*/  PRMT R107, R107, 0x5410, R84 ;  /* 0x000054106b6b7816 */ /* 0x000fe40000000054 */
[----:B------:R-:W-:Y:S02]  /*4d80*/  PRMT R111, R111, 0x5410, R96 ;  /* 0x000054106f6f7816 */ /* 0x000fe40000000060 */
[----:B------:R-:W-:-:S02]  /*4d90*/  SHF.R.U32.HI R46, RZ, 0x10, R39 ;  /* 0x00000010ff2e7819 */ /* 0x000fc40000011627 */
[----:B------:R-:W-:Y:S02]  /*4da0*/  SHF.R.U32.HI R86, RZ, 0x10, R35 ;  /* 0x00000010ff567819 */ /* 0x000fe40000011623 */
[----:B------:R-:W-:Y:S02]  /*4db0*/  SHF.R.U64 R85, R36, 0x10, R37 ;  /* 0x0000001024557819 */ /* 0x000fe40000001225 */
[----:B------:R-:W-:Y:S01]  /*4dc0*/  SHF.R.U64 R47, R38, 0x10, R39 ;  /* 0x00000010262f7819 */ /* 0x000fe20000001227 */
[----:B------:R-:W-:Y:S01]  /*4dd0*/  IMAD.U32 R39, R15, 0x10000, RZ ;  /* 0x000100000f277824 */ /* 0x000fe200078e00ff */
[----:B------:R-:W-:Y:S01]  /*4de0*/  PRMT R114, R114, 0x5410, R45 ;  /* 0x0000541072727816 */ /* 0x000fe2000000002d */
[----:B------:R-:W-:Y:S01]  /*4df0*/  IMAD.U32 R45, R107, 0x10000, RZ ;  /* 0x000100006b2d7824 */ /* 0x000fe200078e00ff */
[----:B------:R-:W-:Y:S01]  /*4e00*/  LOP3.LUT R37, R15, 0xffff0000, RZ, 0xc0, !PT ;  /* 0xffff00000f257812 */ /* 0x000fe200078ec0ff */
[----:B------:R-:W-:Y:S01]  /*4e10*/  IMAD.U32 R15, R111, 0x10000, RZ ;  /* 0x000100006f0f7824 */ /* 0x000fe200078e00ff */
[----:B------:R-:W-:Y:S01]  /*4e20*/  LOP3.LUT R36, R13, 0xffff0000, RZ, 0xc0, !PT ;  /* 0xffff00000d247812 */ /* 0x000fe200078ec0ff */
[----:B------:R-:W-:Y:S01]  /*4e30*/  IMAD.U32 R38, R11, 0x10000, RZ ;  /* 0x000100000b267824 */ /* 0x000fe200078e00ff */
[----:B------:R-:W-:Y:S01]  /*4e40*/  PRMT R109, R109, 0x5410, R46 ;  /* 0x000054106d6d7816 */ /* 0x000fe2000000002e */
[----:B------:R-:W-:Y:S01]  /*4e50*/  IMAD.U32 R13, R12, 0x10000, RZ ;  /* 0x000100000c0d7824 */ /* 0x000fe200078e00ff */
[----:B------:R-:W-:-:S02]  /*4e60*/  LOP3.LUT R107, R107, 0xffff0000, RZ, 0xc0, !PT ;  /* 0xffff00006b6b7812 */ /* 0x000fc400078ec0ff */
[----:B------:R-:W-:Y:S01]  /*4e70*/  PRMT R113, R113, 0x5410, R86 ;  /* 0x0000541071717816 */ /* 0x000fe20000000056 */
[----:B------:R-:W-:Y:S01]  /*4e80*/  IMAD.U32 R46, R109, 0x10000, RZ ;  /* 0x000100006d2e7824 */ /* 0x000fe200078e00ff */
[----:B------:R-:W-:Y:S01]  /*4e90*/  PRMT R110, R110, 0x5410, R47 ;  /* 0x000054106e6e7816 */ /* 0x000fe2000000002f */
[----:B------:R-:W-:Y:S01]  /*4ea0*/  FMUL.FTZ R47, R44, R45 ;  /* 0x0000002d2c2f7220 */ /* 0x000fe20000410000 */
[----:B------:R-:W-:Y:S01]  /*4eb0*/  PRMT R108, R108, 0x5410, R85 ;  /* 0x000054106c6c7816 */ /* 0x000fe20000000055 */
[----:B------:R-:W-:Y:S01]  /*4ec0*/  FMUL.FTZ R85, R44, R15 ;  /* 0x0000000f2c557220 */ /* 0x000fe20000410000 */
[----:B------:R-:W-:Y:S01]  /*4ed0*/  LOP3.LUT R111, R111, 0xffff0000, RZ, 0xc0, !PT ;  /* 0xffff00006f6f7812 */ /* 0x000fe200078ec0ff */
[----:B------:R-:W-:Y:S01]  /*4ee0*/  FMUL.FTZ R84, R36, R107 ;  /* 0x0000006b24547220 */ /* 0x000fe20000410000 */
[----:B------:R-:W-:Y:S01]  /*4ef0*/  LOP3.LUT R35, R9, 0xffff0000, RZ, 0xc0, !PT ;  /* 0xffff000009237812 */ /* 0x000fe200078ec0ff */
[----:B------:R-:W-:Y:S01]  /*4f00*/  FFMA.FTZ R15, R34, R15, -R47 ;  /* 0x0000000f220f7223 */ /* 0x000fe2000001082f */
[----:B------:R-:W-:Y:S01]  /*4f10*/  SHF.R.U64 R87, R32, 0x10, R33 ;  /* 0x0000001020577819 */ /* 0x000fe20000001221 */
[----:B------:R-:W-:-:S02]  /*4f20*/  IMAD.U32 R44, R113, 0x10000, RZ ;  /* 0x00010000712c7824 */ /* 0x000fc400078e00ff */
[----:B------:R-:W-:Y:S01]  /*4f30*/  FFMA.FTZ R34, R34, R45, R85 ;  /* 0x0000002d22227223 */ /* 0x000fe20000010055 */
[-C--:B------:R-:W-:Y:S01]  /*4f40*/  FMUL.FTZ R86, R36, R111.reuse ;  /* 0x0000006f24567220 */ /* 0x080fe20000410000 */
[----:B------:R-:W-:Y:S01]  /*4f50*/  FFMA.FTZ R36, R35, R111, -R84 ;  /* 0x0000006f23247223 */ /* 0x000fe20000010854 */
[----:B------:R-:W-:Y:S01]  /*4f60*/  FMUL.FTZ R45, R39, R46 ;  /* 0x0000002e272d7220 */ /* 0x000fe20000410000 */
[----:B------:R-:W-:Y:S01]  /*4f70*/  LOP3.LUT R84, R109, 0xffff0000, RZ, 0xc0, !PT ;  /* 0xffff00006d547812 */ /* 0x000fe200078ec0ff */
[-C--:B------:R-:W-:Y:S01]  /*4f80*/  FMUL.FTZ R47, R39, R44.reuse ;  /* 0x0000002c272f7220 */ /* 0x080fe20000410000 */
[----:B------:R-:W-:Y:S01]  /*4f90*/  PRMT R112, R112, 0x5410, R87 ;  /* 0x0000541070707816 */ /* 0x000fe20000000057 */
[C---:B------:R-:W-:Y:S01]  /*4fa0*/  FFMA.FTZ R39, R38.reuse, R44, -R45 ;  /* 0x0000002c26277223 */ /* 0x040fe2000001082d */
[----:B------:R-:W-:Y:S01]  /*4fb0*/  LOP3.LUT R33, R11, 0xffff0000, RZ, 0xc0, !PT ;  /* 0xffff00000b217812 */ /* 0x000fe200078ec0ff */
[----:B------:R-:W-:Y:S01]  /*4fc0*/  FFMA.FTZ R35, R35, R107, R86 ;  /* 0x0000006b23237223 */ /* 0x000fe20000010056 */
[----:B------:R-:W-:Y:S01]  /*4fd0*/  LOP3.LUT R44, R113, 0xffff0000, RZ, 0xc0, !PT ;  /* 0xffff0000712c7812 */ /* 0x000fe200078ec0ff */
[----:B------:R-:W-:Y:S01]  /*4fe0*/  FFMA.FTZ R46, R38, R46, R47 ;  /* 0x0000002e262e7223 */ /* 0x000fe2000001002f */
[----:B------:R-:W-:Y:S01]  /*4ff0*/  FMUL.FTZ R86, R37, R84 ;  /* 0x0000005425567220 */ /* 0x000fe20000410000 */
[----:B------:R-:W-:Y:S01]  /*5000*/  LOP3.LUT R12, R12, 0xffff0000, RZ, 0xc0, !PT ;  /* 0xffff00000c0c7812 */ /* 0x000fe200078ec0ff */
[----:B------:R-:W-:Y:S01]  /*5010*/  IMAD.U32 R38, R112, 0x10000, RZ ;  /* 0x0001000070267824 */ /* 0x000fe200078e00ff */
[C---:B------:R-:W-:Y:S01]  /*5020*/  LOP3.LUT R47, R108.reuse, 0xffff0000, RZ, 0xc0, !PT ;  /* 0xffff00006c2f7812 */ /* 0x040fe200078ec0ff */
[----:B------:R-:W-:-:S02]  /*5030*/  IMAD.U32 R45, R108, 0x10000, RZ ;  /* 0x000100006c2d7824 */ /* 0x000fc400078e00ff */
[-C--:B------:R-:W-:Y:S01]  /*5040*/  FMUL.FTZ R96, R37, R44.reuse ;  /* 0x0000002c25607220 */ /* 0x080fe20000410000 */
[C---:B------:R-:W-:Y:S02]  /*5050*/  IMAD.U32 R32, R8.reuse, 0x10000, RZ ;  /* 0x0001000008207824 */ /* 0x040fe400078e00ff */
[----:B------:R-:W-:Y:S01]  /*5060*/  FFMA.FTZ R86, R33, R44, -R86 ;  /* 0x0000002c21567223 */ /* 0x000fe20000010856 */
[----:B------:R-:W-:Y:S01]  /*5070*/  LOP3.LUT R8, R8, 0xffff0000, RZ, 0xc0, !PT ;  /* 0xffff000008087812 */ /* 0x000fe200078ec0ff */
[C---:B------:R-:W-:Y:S01]  /*5080*/  FMUL.FTZ R85, R13.reuse, R45 ;  /* 0x0000002d0d557220 */ /* 0x040fe20000410000 */
[----:B------:R-:W-:Y:S01]  /*5090*/  LOP3.LUT R37, R112, 0xffff0000, RZ, 0xc0, !PT ;  /* 0xffff000070257812 */ /* 0x000fe200078ec0ff */
[----:B------:R-:W-:Y:S01]  /*50a0*/  FMUL.FTZ R44, R13, R38 ;  /* 0x000000260d2c7220 */ /* 0x000fe20000410000 */
[----:B------:R-:W-:Y:S01]  /*50b0*/  FMUL.FTZ R13, R12, R47 ;  /* 0x0000002f0c0d7220 */ /* 0x000fe20000410000 */
[----:B------:R-:W-:Y:S01]  /*50c0*/  FFMA.FTZ R87, R33, R84, R96 ;  /* 0x0000005421577223 */ /* 0x000fe20000010060 */
[C---:B------:R-:W-:Y:S01]  /*50d0*/  FFMA.FTZ R85, R32.reuse, R38, -R85 ;  /* 0x0000002620557223 */ /* 0x040fe20000010855 */
[----:B------:R-:W-:Y:S01]  /*50e0*/  FFMA.FTZ R44, R32, R45, R44 ;  /* 0x0000002d202c7223 */ /* 0x000fe2000001002c */
[C---:B------:R-:W-:Y:S01]  /*50f0*/  IMAD.U32 R9, R10.reuse, 0x10000, RZ ;  /* 0x000100000a097824 */ /* 0x040fe200078e00ff */
[----:B------:R-:W-:Y:S01]  /*5100*/  LOP3.LUT R11, R10, 0xffff0000, RZ, 0xc0, !PT ;  /* 0xffff00000a0b7812 */ /* 0x000fe200078ec0ff */
[-C--:B------:R-:W-:Y:S01]  /*5110*/  FMUL.FTZ R33, R12, R37.reuse ;  /* 0x000000250c217220 */ /* 0x080fe20000410000 */
[----:B------:R-:W-:Y:S01]  /*5120*/  FFMA.FTZ R32, R8, R37, -R13 ;  /* 0x0000002508207223 */ /* 0x000fe2000001080d */
[C---:B------:R-:W-:Y:S01]  /*5130*/  IMAD.U32 R10, R14.reuse, 0x10000, RZ ;  /* 0x000100000e0a7824 */ /* 0x040fe200078e00ff */
[----:B------:R-:W-:Y:S01]  /*5140*/  LOP3.LUT R14, R14, 0xffff0000, RZ, 0xc0, !PT ;  /* 0xffff00000e0e7812 */ /* 0x000fe200078ec0ff */
[C---:B------:R-:W-:Y:S01]  /*5150*/  IMAD.U32 R13, R110.reuse, 0x10000, RZ ;  /* 0x000100006e0d7824 */ /* 0x040fe200078e00ff */
[----:B------:R-:W-:Y:S01]  /*5160*/  LOP3.LUT R110, R110, 0xffff0000, RZ, 0xc0, !PT ;  /* 0xffff00006e6e7812 */ /* 0x000fe200078ec0ff */
[C---:B------:R-:W-:Y:S01]  /*5170*/  IMAD.U32 R12, R114.reuse, 0x10000, RZ ;  /* 0x00010000720c7824 */ /* 0x040fe200078e00ff */
[----:B------:R-:W-:Y:S01]  /*5180*/  LOP3.LUT R114, R114, 0xffff0000, RZ, 0xc0, !PT ;  /* 0xffff000072727812 */ /* 0x000fe200078ec0ff */
[----:B------:R-:W-:Y:S01]  /*5190*/  FFMA.FTZ R33, R8, R47, R33 ;  /* 0x0000002f08217223 */ /* 0x000fe20000010021 */
[CC--:B------:R-:W-:Y:S01]  /*51a0*/  FMUL.FTZ R8, R10.reuse, R13.reuse ;  /* 0x0000000d0a087220 */ /* 0x0c0fe20000410000 */
        /* <DEDUP_REMOVED lines=18> */
[----:B------:R-:W-:Y:S01]  /*52d0*/  F2FP.BF16.F32.PACK_AB R12, R33, R44 ;  /* 0x0000002c210c723e */ /* 0x000fe200000010ff */
[----:B------:R-:W-:-:S07]  /*52e0*/  IMAD.MOV.U32 R15, RZ, RZ, R46 ;  /* 0x000000ffff0f7224 */ /* 0x000fce00078e002e */
.L_x_2316:
[----:B------:R-:W-:Y:S05]  /*52f0*/  BSYNC B1 ;  /* 0x0000000000017941 */ /* 0x000fea0003800000 */
.L_x_2315:
        /* <DEDUP_REMOVED lines=10> */
.L_x_2282:
[----:B------:R-:W-:-:S13]  /*53a0*/  ISETP.NE.AND P3, PT, R156, 0x3, PT ;  /* 0x000000039c00780c */ /* 0x000fda0003f65270 */
[----:B------:R-:W-:Y:S05]  /*53b0*/  @!P3 BRA `(.L_x_2317) ;  /* 0x000000000004b947 */ /* 0x000fea0003800000 */
[----:B------:R-:W-:Y:S01]  /*53c0*/  BPT.TRAP 0x1 ;  /* 0x000000040000795c */ /* 0x000fe20000300000 */
.L_x_2317:
[----:B------:R-:W-:Y:S01]  /*53d0*/  IMAD R77, R22, 0x8, R2 ;  /* 0x00000008164d7824 */ /* 0x000fe200078e0202 */
[----:B------:R-:W-:Y:S01]  /*53e0*/  SHF.L.U32 R89, R154, 0x1f, RZ ;  /* 0x0000001f9a597819 */ /* 0x000fe200000006ff */
[----:B------:R-:W-:Y:S01]  /*53f0*/  IMAD R88, R27, -0x80, R25 ;  /* 0xffffff801b587824 */ /* 0x000fe200078e0219 */
[----:B------:R-:W-:Y:S02]  /*5400*/  BSSY B1, `(.L_x_2318) ;  /* 0x0000004000017945 */ /* 0x000fe40003800000 */
[----:B------:R-:W1:Y:S02]  /*5410*/  SYNCS.PHASECHK.TRANS64.TRYWAIT P4, [R77+URZ+0x16890], R89 ;  /* 0x016890594d0075a7 */ /* 0x000e64000808017f */
[----:B------:R-:W-:Y:S01]  /*5420*/  VIMNMX R88, R88, 0x80, PT ;  /* 0x0000008058587848 */ /* 0x000fe20003fe0100 */
[----:B-1----:R-:W-:Y:S06]  /*5430*/  @!P4 BRA `(.L_x_2319) ;  /* 0x0000014c005cc947 */ /* 0x002fec0003800000 */
.L_x_2562:
[----:B------:R-:W-:Y:S05]  /*5440*/  BSYNC B1 ;  /* 0x0000000000017941 */ /* 0x000fea0003800000 */
.L_x_2318:
[----:B------:R-:W-:Y:S01]  /*5450*/  ISETP.GE.AND P4, PT, R19, R88, PT ;  /* 0x000000581300720c */ /* 0x000fe20003f86270 */
[----:B------:R-:W-:-:S12]  /*5460*/  BSSY B1, `(.L_x_2320) ;  /* 0x0000006000017945 */ /* 0x000fd80003800000 */
[----:B------:R-:W-:Y:S05]  /*5470*/  @P4 BRA `(.L_x_2321) ;  /* 0x0000000000104947 */ /* 0x000fea0003800000 */
[----:B------:R-:W2:Y:S04]  /*5480*/  @!P1 LDS.128 R8, [R81+0xe000] ;  /* 0x00e0000051089984 */ /* 0x000ea80000000c00 */
[----:B0-----:R-:W0:Y:S04]  /*5490*/  @!P2 LDS.128 R12, [R80+0xe000] ;  /* 0x00e00000500ca984 */ /* 0x001e280000000c00 */
[----:B--2---:R2:W-:Y:S04]  /*54a0*/  @!P1 STG.E.128 desc[UR40][R34.64], R8 ;  /* 0x0000000822009986 */ /* 0x0045e8000c101d28 */
[----:B0-----:R2:W-:Y:S02]  /*54b0*/  @!P2 STG.E.128 desc[UR40][R34.64+0x40], R12 ;  /* 0x0000400c2200a986 */ /* 0x0015e4000c101d28 */
.L_x_2321:
[----:B------:R-:W-:Y:S05]  /*54c0*/  BSYNC B1 ;  /* 0x0000000000017941 */ /* 0x000fea0003800000 */
.L_x_2320:
[----:B--2---:R-:W-:-:S05]  /*54d0*/  VIADD R8, R19, 0x60 ;  /* 0x0000006013087836 */ /* 0x004fca0000000000 */
[----:B------:R-:W-:-:S13]  /*54e0*/  ISETP.GE.AND P4, PT, R8, R88, PT ;  /* 0x000000580800720c */ /* 0x000fda0003f86270 */
[----:B------:R-:W-:Y:S05]  /*54f0*/  @P4 BRA `(.L_x_2299) ;  /* 0x0000000000104947 */ /* 0x000fea0003800000 */
[----:B------:R-:W2:Y:S04]  /*5500*/  @!P1 LDS.128 R8, [R81+0x11000] ;  /* 0x0110000051089984 */ /* 0x000ea80000000c00 */
[----:B0-----:R-:W0:Y:S04]  /*5510*/  @!P2 LDS.128 R12, [R80+0x11000] ;  /* 0x01100000500ca984 */ /* 0x001e280000000c00 */
[----:B--2---:R2:W-:Y:S04]  /*5520*/  @!P1 STG.E.128 desc[UR40][R32.64], R8 ;  /* 0x0000000820009986 */ /* 0x0045e8000c101d28 */
[----:B0-----:R2:W-:Y:S02]  /*5530*/  @!P2 STG.E.128 desc[UR40][R32.64+0x40], R12 ;  /* 0x0000400c2000a986 */ /* 0x0015e4000c101d28 */
.L_x_2299:
[----:B------:R-:W-:Y:S05]  /*5540*/  BSYNC B0 ;  /* 0x0000000000007941 */ /* 0x000fea0003800000 */
.L_x_2281:
        /* <DEDUP_REMOVED lines=17> */
.L_x_2323:
[----:B------:R-:W-:Y:S05]  /*5660*/  BSYNC B0 ;  /* 0x0000000000007941 */ /* 0x000fea0003800000 */
.L_x_2322:
[----:B------:R-:W2:Y:S01]  /*5670*/  SYNCS.PHASECHK.TRANS64.TRYWAIT P3, [R77+URZ+0x168b0], R89 ;  /* 0x0168b0594d0075a7 */ /* 0x000ea2000806017f */
[----:B------:R-:W-:Y:S01]  /*5680*/  ULDC UR42, c[0x0][0x2f4] ;  /* 0x0000bd00002a7ab9 */ /* 0x000fe20000000800 */
[----:B------:R-:W-:Y:S01]  /*5690*/  ULDC.64 UR38, c[0x0][0x328] ;  /* 0x0000ca0000267ab9 */ /* 0x000fe20000000a00 */
[----:B------:R-:W-:Y:S01]  /*56a0*/  ULDC.64 UR36, c[0x0][0x318] ;  /* 0x0000c60000247ab9 */ /* 0x000fe20000000a00 */
[----:B------:R-:W-:Y:S01]  /*56b0*/  BSSY B0, `(.L_x_2324) ;  /* 0x0000003000007945 */ /* 0x000fe20003800000 */
[----:B------:R-:W-:-:S03]  /*56c0*/  IMAD.WIDE R12, R27, 0x80, R6 ;  /* 0x000000801b0c7825 */ /* 0x000fc600078e0206 */
[----:B--2---:R-:W-:Y:S05]  /*56d0*/  @!P3 BRA `(.L_x_2325) ;  /* 0x0000014800c8b947 */ /* 0x004fea0003800000 */
.L_x_2563:
[----:B------:R-:W-:Y:S05]  /*56e0*/  BSYNC B0 ;  /* 0x0000000000007941 */ /* 0x000fea0003800000 */
.L_x_2324:
        /* <DEDUP_REMOVED lines=9> */
[----:B0-----:R-:W-:-:S04]  /*5780*/  LEA R14, P3, R8, UR36, 0x1 ;  /* 0x00000024080e7c11 */ /* 0x001fc8000f8608ff */
[----:B------:R-:W-:Y:S02]  /*5790*/  LEA.HI.X R15, R8, UR37, R9, 0x1, P3 ;  /* 0x00000025080f7c11 */ /* 0x000fe400098f0c09 */
[----:B------:R-:W-:-:S13]  /*57a0*/  ISETP.GE.AND P3, PT, R16, UR42, PT ;  /* 0x0000002a10007c0c */ /* 0x000fda000bf66270 */
[----:B------:R-:W0:Y:S04]  /*57b0*/  @!P3 LDS.128 R8, [R81] ;  /* 0x000000005108b984 */ /* 0x000e280000000c00 */
[----:B0-----:R-:W-:Y:S01]  /*57c0*/  @!P3 STG.E.128 desc[UR40][R14.64], R8 ;  /* 0x000000080e00b986 */ /* 0x001fe2000c101d28 */
[----:B------:R-:W-:-:S13]  /*57d0*/  ISETP.GE.AND P3, PT, R65, UR42, PT ;  /* 0x0000002a41007c0c */ /* 0x000fda000bf66270 */
[----:B------:R-:W0:Y:S04]  /*57e0*/  @!P3 LDS.128 R8, [R80] ;  /* 0x000000005008b984 */ /* 0x000e280000000c00 */
[----:B0-----:R3:W-:Y:S02]  /*57f0*/  @!P3 STG.E.128 desc[UR40][R14.64+0x40], R8 ;  /* 0x000040080e00b986 */ /* 0x0017e4000c101d28 */
.L_x_2327:
[----:B------:R-:W-:Y:S05]  /*5800*/  BSYNC B0 ;  /* 0x0000000000007941 */ /* 0x000fea0003800000 */
.L_x_2326:
        /* <DEDUP_REMOVED lines=20> */
.L_x_2329:
[----:B------:R-:W-:Y:S05]  /*5950*/  BSYNC B0 ;  /* 0x0000000000007941 */ /* 0x000fea0003800000 */
.L_x_2328:
        /* <DEDUP_REMOVED lines=13> */
[----:B------:R-:W-:Y:S02]  /*5a30*/  SEL R22, R22, RZ, P3 ;  /* 0x000000ff16167207 */ /* 0x000fe40001800000 */
[----:B------:R-:W-:Y:S01]  /*5a40*/  LOP3.LUT R154, R154, R9, RZ, 0x3c, !PT ;  /* 0x000000099a9a7212 */ /* 0x000fe200078e3cff */
[----:B------:R0:W-:Y:S01]  /*5a50*/  @!P4 SYNCS.ARRIVE.TRANS64.RED.A1T0 RZ, [R77+URZ], RZ ;  /* 0x000000ff4dffc9a7 */ /* 0x0001e2000810043f */
[----:B---3--:R-:W-:-:S13]  /*5a60*/  LOP3.LUT P5, RZ, R8, 0x2, RZ, 0xc0, !PT ;  /* 0x0000000208ff7812 */ /* 0x008fda00078ac0ff */
[----:B0-----:R-:W-:Y:S05]  /*5a70*/  @P5 BRA `(.L_x_2330) ;  /* 0xffffffc800ac5947 */ /* 0x001fea000383ffff */
[----:B------:R-:W0:Y:S01]  /*5a80*/  S2R R8, SR_TID.X ;  /* 0x0000000000087919 */ /* 0x000e220000002100 */
[----:B------:R-:W-:Y:S02]  /*5a90*/  PLOP3.LUT P0, PT, PT, PT, PT, 0x8, 0x0 ;  /* 0x000000000000781c */ /* 0x000fe40003f0e170 */
[----:B0-----:R-:W-:-:S04]  /*5aa0*/  SHF.R.U32.HI R8, RZ, 0x7, R8 ;  /* 0x00000007ff087819 */ /* 0x001fc80000011608 */
[----:B------:R-:W-:-:S13]  /*5ab0*/  ISETP.NE.AND P5, PT, R8, 0x1, PT ;  /* 0x000000010800780c */ /* 0x000fda0003fa5270 */
[----:B------:R-:W-:Y:S06]  /*5ac0*/  @!P5 BAR.ARV 0x9, 0x100 ;  /* 0x024400000000db1d */ /* 0x000fec0000002000 */
.L_x_2276:
[----:B------:R-:W2:Y:S01]  /*5ad0*/  LDL R5, [R1+0x24] ;  /* 0x0000240001057983 */ /* 0x000ea20000100800 */
[----:B------:R-:W0:Y:S01]  /*5ae0*/  LDC R0, c[0x0][0x448] ;  /* 0x00011200ff007b82 */ /* 0x000e220000000800 */
[----:B------:R-:W-:Y:S01]  /*5af0*/  IMAD.MOV.U32 R88, RZ, RZ, RZ ;  /* 0x000000ffff587224 */ /* 0x000fe200078e00ff */
[----:B0-----:R-:W-:-:S13]  /*5b00*/  ISETP.NE.AND P1, PT, R0, 0x1, PT ;  /* 0x000000010000780c */ /* 0x001fda0003f25270 */
[----:B------:R-:W0:Y:S08]  /*5b10*/  @P1 LDC R3, c[0x0][0x44c] ;  /* 0x00011300ff031b82 */ /* 0x000e300000000800 */
[----:B------:R-:W1:Y:S01]  /*5b20*/  @P1 LDC R4, c[0x0][0x450] ;  /* 0x00011400ff041b82 */ /* 0x000e620000000800 */
[----:B--2---:R-:W-:-:S04]  /*5b30*/  VIADD R0, R5, 0xbf ;  /* 0x000000bf05007836 */ /* 0x004fc80000000000 */
[----:B0-----:R-:W-:-:S05]  /*5b40*/  @P1 IMAD.HI.U32 R3, R0, R3, RZ ;  /* 0x0000000300031227 */ /* 0x001fca00078e00ff */
[----:B-1----:R-:W-:-:S05]  /*5b50*/  @P1 SHF.R.U32.HI R0, RZ, R4, R3 ;  /* 0x00000004ff001219 */ /* 0x002fca0000011603 */
[----:B------:R-:W-:-:S05]  /*5b60*/  IMAD.IADD R0, R91, 0x1, R0 ;  /* 0x000000015b007824 */ /* 0x000fca00078e0200 */
[----:B------:R-:W-:-:S04]  /*5b70*/  SHF.R.S32.HI R3, RZ, 0x1f, R0 ;  /* 0x0000001fff037819 */ /* 0x000fc80000011400 */
[----:B------:R-:W-:-:S04]  /*5b80*/  LEA.HI R3, R3, R0, RZ, 0x7 ;  /* 0x0000000003037211 */ /* 0x000fc800078f38ff */
[----:B------:R-:W-:-:S04]  /*5b90*/  SHF.R.S32.HI R3, RZ, 0x7, R3 ;  /* 0x00000007ff037819 */ /* 0x000fc80000011403 */
[----:B------:R-:W-:-:S04]  /*5ba0*/  VIMNMX R9, R92, R3, PT ;  /* 0x000000035c097248 */ /* 0x000fc80003fe0100 */
[----:B------:R-:W-:Y:S01]  /*5bb0*/  ISETP.GE.AND P1, PT, R9, 0x1, PT ;  /* 0x000000010900780c */ /* 0x000fe20003f26270 */
[----:B------:R-:W-:-:S12]  /*5bc0*/  @P0 BRA `(.L_x_2331) ;  /* 0x00000000000c0947 */ /* 0x000fd80003800000 */
[----:B------:R-:W0:Y:S01]  /*5bd0*/  FENCE.VIEW.ASYNC.G ;  /* 0x00000000000073c6 */ /* 0x000e220000000100 */
[----:B------:R-:W-:Y:S05]  /*5be0*/  WARPSYNC.ALL ;  /* 0x0000000000007948 */ /* 0x000fea0003800000 */
[----:B0-----:R-:W-:Y:S06]  /*5bf0*/  BAR.ARV 0xc, 0x200 ;  /* 0x0308000000007b1d */ /* 0x001fec0000002000 */
.L_x_2331:
[----:B------:R-:W-:Y:S04]  /*5c00*/  BSSY B0, `(.L_x_2332) ;  /* 0x0000020000007945 */ /* 0x000fe80003800000 */
        /* <DEDUP_REMOVED lines=31> */
.L_x_2333:
[----:B------:R-:W-:Y:S05]  /*5e00*/  BSYNC B0 ;  /* 0x0000000000007941 */ /* 0x000fea0003800000 */
.L_x_2332:
        /* <DEDUP_REMOVED lines=18> */
[----:B------:R-:W-:Y:S01]  /*5f30*/  CS2R R20, SRZ ;  /* 0x0000000000147805 */ /* 0x000fe2000001ff00 */
[----:B--2---:R-:W-:-:S05]  /*5f40*/  IMAD R0, R0, R88, RZ ;  /* 0x0000005800007224 */ /* 0x004fca00078e02ff */
[----:B------:R0:W-:Y:S01]  /*5f50*/  STL [R1+0x38], R0 ;  /* 0x0000380001007387 */ /* 0x0001e20000100800 */
[----:B------:R-:W-:-:S04]  /*5f60*/  VIADDMNMX R88, R0, R88, R9, PT ;  /* 0x0000005800587246 */ /* 0x000fc80003800109 */
        /* <DEDUP_REMOVED lines=8> */
[----:B------:R-:W-:-:S05]  /*5ff0*/  SHF.R.S32.HI R0, RZ, 0x7, R0 ;  /* 0x00000007ff007819 */ /* 0x000fca0000011400 */
[----:B------:R0:W1:Y:S02]  /*6000*/  SHFL.IDX PT, R157, R0, RZ, 0x1f ;  /* 0x00001fff009d7589 */ /* 0x00006400000e0000 */
.L_x_2566:
[----:B01----:R-:W-:Y:S01]  /*6010*/  IMAD.HI R0, R157, 0x55555556, RZ ;  /* 0x555555569d007827 */ /* 0x003fe200078e02ff */
[----:B------:R-:W-:Y:S03]  /*6020*/  BSSY B6, `(.L_x_2336) ;  /* 0x000001a000067945 */ /* 0x000fe60003800000 */
[----:B------:R-:W-:Y:S01]  /*6030*/  VIADD R3, R2, 0x8400 ;  /* 0x0000840002037836 */ /* 0x000fe20000000000 */
[----:B------:R-:W-:-:S04]  /*6040*/  LEA.HI R0, R0, R0, RZ, 0x1 ;  /* 0x0000000000007211 */ /* 0x000fc800078f08ff */
[----:B------:R-:W-:Y:S01]  /*6050*/  LOP3.LUT P0, RZ, R3, 0x3ff, RZ, 0xc0, !PT ;  /* 0x000003ff03ff7812 */ /* 0x000fe2000780c0ff */
[----:B------:R-:W-:-:S03]  /*6060*/  IMAD R0, R0, -0x3, R157 ;  /* 0xfffffffd00007824 */ /* 0x000fc600078e029d */
[----:B------:R-:W-:Y:S01]  /*6070*/  P2R R25, PR, RZ, 0x1 ;  /* 0x00000001ff197803 */ /* 0x000fe20000000000 */
[----:B------:R-:W-:-:S05]  /*6080*/  IMAD R0, R0, 0x2000, R3 ;  /* 0x0000200000007824 */ /* 0x000fca00078e0203 */
[----:B------:R-:W-:-:S04]  /*6090*/  SHF.R.U32.HI R0, RZ, 0x4, R0 ;  /* 0x00000004ff007819 */ /* 0x000fc80000011600 */
[----:B------:R-:W-:Y:S01]  /*60a0*/  LOP3.LUT R28, R0, 0x3fff, RZ, 0xc0, !PT ;  /* 0x00003fff001c7812 */ /* 0x000fe200078ec0ff */
[----:B------:R-:W-:Y:S06]  /*60b0*/  @!P0 BRA `(.L_x_2337) ;  /* 0x0000000000408947 */ /* 0x000fec0003800000 */
        /* <DEDUP_REMOVED lines=16> */
.L_x_2337:
[----:B------:R-:W-:Y:S05]  /*61c0*/  BSYNC B6 ;  /* 0x0000000000067941 */ /* 0x000fea0003800000 */
.L_x_2336:
        /* <DEDUP_REMOVED lines=8> */
[----:B------:R0:W1:Y:S03]  /*6250*/  SYNCS.PHASECHK.TRANS64.TRYWAIT P0, [R2+URZ+0x16800], R3 ;  /* 0x01680003020075a7 */ /* 0x000066000800017f */
[----:B-1----:R-:W-:Y:S05]  /*6260*/  @!P0 NANOSLEEP.SYNCS 0x989680 ;  /* 0x009896800000895d */ /* 0x002fea0003900000 */
[----:B------:R-:W1:Y:S01]  /*6270*/  @!P0 SYNCS.PHASECHK.TRANS64 P0, [R2+URZ+0x16800], R3 ;  /* 0x01680003020085a7 */ /* 0x000e62000800007f */
[----:B------:R-:W-:Y:S04]  /*6280*/  BSSY B0, `(.L_x_2339) ;  /* 0x0000006000007945 */ /* 0x000fe80003800000 */
[----:B-1----:R-:W-:Y:S05]  /*6290*/  @P0 BRA `(.L_x_2340) ;  /* 0x0000000000100947 */ /* 0x002fea0003800000 */
.L_x_2341:
[----:B-1----:R1:W2:Y:S02]  /*62a0*/  SYNCS.PHASECHK.TRANS64.TRYWAIT P0, [R2+URZ+0x16800], R3 ;  /* 0x01680003020075a7 */ /* 0x0022a4000800017f */
[----:B--2---:R-:W-:Y:S05]  /*62b0*/  @!P0 NANOSLEEP.SYNCS 0x989680 ;  /* 0x009896800000895d */ /* 0x004fea0003900000 */
[----:B------:R-:W2:Y:S02]  /*62c0*/  @!P0 SYNCS.PHASECHK.TRANS64 P0, [R2+URZ+0x16800], R3 ;  /* 0x01680003020085a7 */ /* 0x000ea4000800007f */
[----:B--2---:R-:W-:Y:S05]  /*62d0*/  @!P0 BRA `(.L_x_2341) ;  /* 0xfffffffc00f08947 */ /* 0x004fea000383ffff */
.L_x_2340:
[----:B------:R-:W-:Y:S05]  /*62e0*/  BSYNC B0 ;  /* 0x0000000000007941 */ /* 0x000fea0003800000 */
.L_x_2339:
[----:B------:R-:W-:Y:S05]  /*62f0*/  BRA `(.L_x_2342) ;  /* 0x00000030002c7947 */ /* 0x000fea0003800000 */
.L_x_2338:
        /* <DEDUP_REMOVED lines=30> */
.L_x_2344:
[----:B------:R-:W-:Y:S05]  /*64e0*/  BSYNC B6 ;  /* 0x0000000000067941 */ /* 0x000fea0003800000 */
.L_x_2343:
[----:B------:R-:W2:Y:S01]  /*64f0*/  LDL R20, [R1+0x24] ;  /* 0x0000240001147983 */ /* 0x000ea20000100800 */
[----:B------:R-:W-:Y:S01]  /*6500*/  ULDC.U8 UR4, c[0x0][0x410] ;  /* 0x0001040000047ab9 */ /* 0x000fe20000000000 */
[----:B------:R-:W-:Y:S01]  /*6510*/  BSSY B0, `(.L_x_2345) ;  /* 0x00002e1000007945 */ /* 0x000fe20003800000 */
[----:B------:R-:W-:Y:S01]  /*6520*/  ISETP.NE.AND P0, PT, RZ, UR4, PT ;  /* 0x00000004ff007c0c */ /* 0x000fe2000bf05270 */
[----:B--2---:R-:W-:-:S12]  /*6530*/  IMAD.IADD R35, R19, 0x1, R20 ;  /* 0x0000000113237824 */ /* 0x004fd800078e0214 */
[----:B------:R-:W-:Y:S05]  /*6540*/  @!P0 BRA `(.L_x_2346) ;  /* 0x0000001400e08947 */ /* 0x000fea0003800000 */
[----:B------:R-:W0:Y:S01]  /*6550*/  LDC R38, c[0x0][0x448] ;  /* 0x00011200ff267b82 */ /* 0x000e220000000800 */
[----:B------:R-:W1:Y:S01]  /*6560*/  S2R R20, SR_TID.X ;  /* 0x0000000000147919 */ /* 0x000e620000002100 */
[----:B------:R-:W-:Y:S01]  /*6570*/  ULDC.64 UR4, c[0x0][0x3f8] ;  /* 0x0000fe0000047ab9 */ /* 0x000fe20000000a00 */
[----:B------:R-:W-:Y:S01]  /*6580*/  ULDC.64 UR6, c[0x0][0x408] ;  /* 0x0001020000067ab9 */ /* 0x000fe20000000a00 */
[----:B------:R-:W-:Y:S01]  /*6590*/  IMAD.MOV.U32 R6, RZ, RZ, R26 ;  /* 0x000000ffff067224 */ /* 0x000fe200078e001a */
[----:B------:R-:W-:Y:S01]  /*65a0*/  SHF.R.S32.HI R34, RZ, 0x1f, R155 ;  /* 0x0000001fff227819 */ /* 0x000fe2000001149b */
[----:B------:R-:W-:Y:S02]  /*65b0*/  IMAD.MOV.U32 R7, RZ, RZ, R31 ;  /* 0x000000ffff077224 */ /* 0x000fe400078e001f */
[----:B------:R-:W-:Y:S02]  /*65c0*/  IMAD.MOV.U32 R8, RZ, RZ, R24 ;  /* 0x000000ffff087224 */ /* 0x000fe400078e0018 */
[----:B------:R-:W-:Y:S01]  /*65d0*/  IMAD.MOV.U32 R9, RZ, RZ, R33 ;  /* 0x000000ffff097224 */ /* 0x000fe200078e0021 */
[----:B0-----:R-:W-:Y:S01]  /*65e0*/  ISETP.NE.AND P0, PT, R38, 0x1, PT ;  /* 0x000000012600780c */ /* 0x001fe20003f05270 */
[----:B-1----:R-:W-:-:S12]  /*65f0*/  VIADD R21, R20, 0xffffff80 ;  /* 0xffffff8014157836 */ /* 0x002fd80000000000 */
[----:B------:R-:W0:Y:S01]  /*6600*/  @P0 LDC R0, c[0x0][0x44c] ;  /* 0x00011300ff000b82 */ /* 0x000e220000000800 */
[----:B------:R-:W-:-:S04]  /*6610*/  SHF.R.S32.HI R20, RZ, 0x1f, R21 ;  /* 0x0000001fff147819 */ /* 0x000fc80000011415 */
[----:B------:R-:W-:-:S03]  /*6620*/  LEA.HI R20, R20, R21, RZ, 0x2 ;  /* 0x0000001514147211 */ /* 0x000fc600078f10ff */
[----:B------:R-:W1:Y:S01]  /*6630*/  @P0 LDC R5, c[0x0][0x450] ;  /* 0x00011400ff050b82 */ /* 0x000e620000000800 */
[----:B------:R-:W-:-:S05]  /*6640*/  LOP3.LUT R20, R20, 0xfffffffc, RZ, 0xc0, !PT ;  /* 0xfffffffc14147812 */ /* 0x000fca00078ec0ff */
[----:B------:R-:W-:-:S04]  /*6650*/  IMAD.IADD R20, R21, 0x1, -R20 ;  /* 0x0000000115147824 */ /* 0x000fc800078e0a14 */
[----:B------:R-:W-:-:S04]  /*6660*/  IMAD R3, R20, 0x60, R35 ;  /* 0x0000006014037824 */ /* 0x000fc800078e0223 */
[----:B0-----:R-:W-:-:S05]  /*6670*/  @P0 IMAD.HI.U32 R0, R3, R0, RZ ;  /* 0x0000000003000227 */ /* 0x001fca00078e00ff */
[----:B-1----:R-:W-:-:S04]  /*6680*/  @P0 SHF.R.U32.HI R3, RZ, R5, R0 ;  /* 0x00000005ff030219 */ /* 0x002fc80000011600 */
        /* <DEDUP_REMOVED lines=17> */
[----:B------:R0:W1:Y:S04]  /*67a0*/  SHFL.IDX PT, R3, R6, RZ, 0x1c1f ;  /* 0x001c1fff06037589 */ /* 0x00006800000e0000 */
[----:B------:R0:W2:Y:S04]  /*67b0*/  SHFL.IDX PT, R0, R4, RZ, 0x1c1f ;  /* 0x001c1fff04007589 */ /* 0x0000a800000e0000 */
[----:B------:R0:W3:Y:S04]  /*67c0*/  SHFL.IDX PT, R5, R8, RZ, 0x1c1f ;  /* 0x001c1fff08057589 */ /* 0x0000e800000e0000 */
[----:B------:R0:W4:Y:S02]  /*67d0*/  SHFL.IDX PT, R14, R7, RZ, 0x1c1f ;  /* 0x001c1fff070e7589 */ /* 0x00012400000e0000 */
.L_x_2572:
[----:B------:R-:W5:Y:S01]  /*67e0*/  LDL R9, [R1+0x20] ;  /* 0x0000200001097983 */ /* 0x000f620000100800 */
[----:B------:R-:W-:Y:S01]  /*67f0*/  BSSY B1, `(.L_x_2348) ;  /* 0x000001e000017945 */ /* 0x000fe20003800000 */
[----:B------:R-:W-:Y:S02]  /*6800*/  CS2R R30, SRZ ;  /* 0x00000000001e7805 */ /* 0x000fe4000001ff00 */
[----:B------:R-:W-:Y:S02]  /*6810*/  CS2R R26, SRZ ;  /* 0x00000000001a7805 */ /* 0x000fe4000001ff00 */
[----:B------:R-:W-:Y:S02]  /*6820*/  CS2R R32, SRZ ;  /* 0x0000000000207805 */ /* 0x000fe4000001ff00 */
[----:B------:R-:W-:Y:S01]  /*6830*/  CS2R R24, SRZ ;  /* 0x0000000000187805 */ /* 0x000fe2000001ff00 */
[----:B-----5:R-:W-:-:S05]  /*6840*/  IMAD R38, R9, R38, RZ ;  /* 0x0000002609267224 */ /* 0x020fca00078e02ff */
[----:B------:R-:W-:-:S13]  /*6850*/  ISETP.GE.AND P0, PT, R35, R38, PT ;  /* 0x000000262300720c */ /* 0x000fda0003f06270 */
[----:B------:R-:W-:Y:S05]  /*6860*/  @P0 BRA `(.L_x_2349) ;  /* 0x0000000000580947 */ /* 0x000fea0003800000 */
[----:B------:R-:W-:Y:S01]  /*6870*/  ULDC UR4, c[0x0][0x3f4] ;  /* 0x0000fd0000047ab9 */ /* 0x000fe20000000800 */
[----:B--2---:R-:W-:Y:S01]  /*6880*/  IMAD.MOV.U32 R10, RZ, RZ, R0 ;  /* 0x000000ffff0a7224 */ /* 0x004fe200078e0000 */
[----:B------:R-:W-:Y:S01]  /*6890*/  ISETP.GE.AND P3, PT, R155, UR4, PT ;  /* 0x000000049b007c0c */ /* 0x000fe2000bf66270 */
[----:B-1----:R-:W-:Y:S01]  /*68a0*/  IMAD.MOV.U32 R11, RZ, RZ, R3 ;  /* 0x000000ffff0b7224 */ /* 0x002fe200078e0003 */
[----:B------:R-:W-:Y:S01]  /*68b0*/  ISETP.GE.AND P2, PT, R152, UR4, PT ;  /* 0x0000000498007c0c */ /* 0x000fe2000bf46270 */
[----:B---3--:R-:W-:Y:S01]  /*68c0*/  IMAD.MOV.U32 R15, RZ, RZ, R5 ;  /* 0x000000ffff0f7224 */ /* 0x008fe200078e0005 */
[----:B------:R-:W-:-:S09]  /*68d0*/  CS2R R32, SRZ ;  /* 0x0000000000207805 */ /* 0x000fd2000001ff00 */
[C---:B------:R-:W-:Y:S01]  /*68e0*/  @!P3 IMAD.SHL.U32 R37, R155.reuse, 0x2, RZ ;  /* 0x000000029b25b824 */ /* 0x040fe200078e00ff */
[----:B------:R-:W-:Y:S02]  /*68f0*/  @!P3 SHF.L.U64.HI R26, R155, 0x1, R34 ;  /* 0x000000019b1ab819 */ /* 0x000fe40000010222 */
[----:B------:R-:W-:Y:S02]  /*6900*/  CS2R R30, SRZ ;  /* 0x00000000001e7805 */ /* 0x000fe4000001ff00 */
[----:B------:R-:W-:Y:S01]  /*6910*/  CS2R R24, SRZ ;  /* 0x0000000000187805 */ /* 0x000fe2000001ff00 */
[----:B------:R-:W-:Y:S01]  /*6920*/  @!P2 IMAD.WIDE R10, R152, 0x2, R10 ;  /* 0x00000002980aa825 */ /* 0x000fe200078e020a */
[-C--:B------:R-:W-:Y:S02]  /*6930*/  @!P3 IADD3 R20, P0, R0, R37.reuse, RZ ;  /* 0x000000250014b210 */ /* 0x080fe40007f1e0ff */
[----:B----4-:R-:W-:Y:S01]  /*6940*/  @!P3 IADD3 R36, P1, R14, R37, RZ ;  /* 0x000000250e24b210 */ /* 0x010fe20007f3e0ff */
[----:B------:R-:W-:Y:S01]  /*6950*/  @!P2 IMAD.WIDE R12, R152, 0x2, R14 ;  /* 0x00000002980ca825 */ /* 0x000fe200078e020e */
[----:B------:R1:W5:Y:S03]  /*6960*/  @!P2 LD.E.64 R32, desc[UR40][R10.64] ;  /* 0x000000280a20a980 */ /* 0x000366000c101b00 */
[--C-:B------:R-:W-:Y:S01]  /*6970*/  @!P3 IMAD.X R21, R3, 0x1, R26.reuse, P0 ;  /* 0x000000010315b824 */ /* 0x100fe200000e061a */
[----:B------:R1:W5:Y:S01]  /*6980*/  @!P2 LD.E.64 R30, desc[UR40][R12.64] ;  /* 0x000000280c1ea980 */ /* 0x000362000c101b00 */
[----:B------:R-:W-:Y:S01]  /*6990*/  @!P3 IMAD.X R37, R5, 0x1, R26, P1 ;  /* 0x000000010525b824 */ /* 0x000fe200008e061a */
[----:B------:R-:W-:-:S02]  /*69a0*/  CS2R R26, SRZ ;  /* 0x00000000001a7805 */ /* 0x000fc4000001ff00 */
[----:B------:R1:W5:Y:S04]  /*69b0*/  @!P3 LD.E.64 R24, desc[UR40][R20.64] ;  /* 0x000000281418b980 */ /* 0x000368000c101b00 */
[----:B------:R1:W5:Y:S02]  /*69c0*/  @!P3 LD.E.64 R26, desc[UR40][R36.64] ;  /* 0x00000028241ab980 */ /* 0x000364000c101b00 */
.L_x_2349:
[----:B------:R-:W-:Y:S05]  /*69d0*/  BSYNC B1 ;  /* 0x0000000000017941 */ /* 0x000fea0003800000 */
.L_x_2348:
[----:B--2--5:R-:W-:Y:S01]  /*69e0*/  IMAD.MOV.U32 R0, RZ, RZ, R30 ;  /* 0x000000ffff007224 */ /* 0x024fe200078e001e */
[----:B------:R-:W-:Y:S01]  /*69f0*/  UMOV UR4, 0xffffffff ;  /* 0xffffffff00047882 */ /* 0x000fe20000000000 */
[----:B-1----:R-:W-:Y:S01]  /*6a00*/  IMAD.MOV.U32 R3, RZ, RZ, R31 ;  /* 0x000000ffff037224 */ /* 0x002fe200078e001f */
[----:B------:R-:W-:Y:S01]  /*6a10*/  CS2R R20, SRZ ;  /* 0x0000000000147805 */ /* 0x000fe2000001ff00 */
[----:B---3--:R-:W-:Y:S01]  /*6a20*/  IMAD.MOV.U32 R5, RZ, RZ, R26 ;  /* 0x000000ffff057224 */ /* 0x008fe200078e001a */
        /* <DEDUP_REMOVED lines=13> */
[----:B------:R-:W-:Y:S06]  /*6b00*/  BRA.DIV UR4, `(.L_x_2350) ;  /* 0x0000013a04807947 */ /* 0x000fec000b800000 */
[----:B------:R1:W2:Y:S04]  /*6b10*/  SHFL.IDX PT, R3, R6, 0x1, 0x1c1f ;  /* 0x003c1f0006037f89 */ /* 0x0002a800000e0000 */
[----:B------:R1:W3:Y:S04]  /*6b20*/  SHFL.IDX PT, R0, R4, 0x1, 0x1c1f ;  /* 0x003c1f0004007f89 */ /* 0x0002e800000e0000 */
[----:B------:R1:W0:Y:S04]  /*6b30*/  SHFL.IDX PT, R5, R8, 0x1, 0x1c1f ;  /* 0x003c1f0008057f89 */ /* 0x00022800000e0000 */
[----:B----4-:R1:W4:Y:S02]  /*6b40*/  SHFL.IDX PT, R14, R7, 0x1, 0x1c1f ;  /* 0x003c1f00070e7f89 */ /* 0x01032400000e0000 */
.L_x_2578:
[----:B01----:R-:W5:Y:S04]  /*6b50*/  LDL R6, [R1+0x58] ;  /* 0x0000580001067983 */ /* 0x003f680000100800 */
[----:B------:R-:W2:Y:S01]  /*6b60*/  LDL R42, [R1+0x40] ;  /* 0x00004000012a7983 */ /* 0x000ea20000100800 */
[----:B------:R-:W-:Y:S01]  /*6b70*/  VIADD R35, R35, 0x60 ;  /* 0x0000006023237836 */ /* 0x000fe20000000000 */
[----:B------:R-:W-:Y:S01]  /*6b80*/  BSSY B1, `(.L_x_2351) ;  /* 0x0000021000017945 */ /* 0x000fe20003800000 */
[----:B------:R-:W-:Y:S02]  /*6b90*/  CS2R R10, SRZ ;  /* 0x00000000000a7805 */ /* 0x000fe4000001ff00 */
[----:B------:R-:W-:Y:S02]  /*6ba0*/  CS2R R12, SRZ ;  /* 0x00000000000c7805 */ /* 0x000fe4000001ff00 */
[----:B------:R-:W-:-:S02]  /*6bb0*/  CS2R R8, SRZ ;  /* 0x0000000000087805 */ /* 0x000fc4000001ff00 */
[----:B------:R-:W-:Y:S02]  /*6bc0*/  ISETP.GE.AND P0, PT, R35, R38, PT ;  /* 0x000000262300720c */ /* 0x000fe40003f06270 */
[----:B-----5:R-:W-:-:S04]  /*6bd0*/  LEA.HI R4, R6, R6, RZ, 0x1 ;  /* 0x0000000606047211 */ /* 0x020fc800078f08ff */
[----:B------:R-:W-:Y:S01]  /*6be0*/  LOP3.LUT R4, R4, 0xfffffffe, RZ, 0xc0, !PT ;  /* 0xfffffffe04047812 */ /* 0x000fe200078ec0ff */
[----:B--2---:R-:W-:-:S04]  /*6bf0*/  IMAD.SHL.U32 R36, R42, 0x40, RZ ;  /* 0x000000402a247824 */ /* 0x004fc800078e00ff */
[----:B------:R-:W-:-:S05]  /*6c00*/  IMAD.IADD R4, R6, 0x1, -R4 ;  /* 0x0000000106047824 */ /* 0x000fca00078e0a04 */
[----:B------:R-:W-:Y:S01]  /*6c10*/  SHF.L.U32 R43, R4, 0x1f, RZ ;  /* 0x0000001f042b7819 */ /* 0x000fe200000006ff */
[----:B------:R-:W-:Y:S06]  /*6c20*/  @P0 BRA `(.L_x_2352) ;  /* 0x0000000000580947 */ /* 0x000fec0003800000 */
[----:B------:R-:W-:Y:S01]  /*6c30*/  ULDC UR4, c[0x0][0x3f4] ;  /* 0x0000fd0000047ab9 */ /* 0x000fe20000000800 */
[----:B---3--:R-:W-:Y:S01]  /*6c40*/  IMAD.MOV.U32 R6, RZ, RZ, R0 ;  /* 0x000000ffff067224 */ /* 0x008fe200078e0000 */
[----:B------:R-:W-:Y:S01]  /*6c50*/  ISETP.GE.AND P3, PT, R155, UR4, PT ;  /* 0x000000049b007c0c */ /* 0x000fe2000bf66270 */
[----:B------:R-:W-:Y:S01]  /*6c60*/  IMAD.MOV.U32 R7, RZ, RZ, R3 ;  /* 0x000000ffff077224 */ /* 0x000fe200078e0003 */
[----:B------:R-:W-:Y:S01]  /*6c70*/  ISETP.GE.AND P2, PT, R152, UR4, PT ;  /* 0x0000000498007c0c */ /* 0x000fe2000bf46270 */
[----:B------:R-:W-:Y:S01]  /*6c80*/  IMAD.MOV.U32 R15, RZ, RZ, R5 ;  /* 0x000000ffff0f7224 */ /* 0x000fe200078e0005 */
[----:B------:R-:W-:-:S09]  /*6c90*/  CS2R R12, SRZ ;  /* 0x00000000000c7805 */ /* 0x000fd2000001ff00 */
[C---:B------:R-:W-:Y:S01]  /*6ca0*/  @!P3 IMAD.SHL.U32 R9, R155.reuse, 0x2, RZ ;  /* 0x000000029b09b824 */ /* 0x040fe200078e00ff */
[----:B------:R-:W-:Y:S02]  /*6cb0*/  @!P3 SHF.L.U64.HI R10, R155, 0x1, R34 ;  /* 0x000000019b0ab819 */ /* 0x000fe40000010222 */
[----:B------:R-:W-:Y:S01]  /*6cc0*/  CS2R R20, SRZ ;  /* 0x0000000000147805 */ /* 0x000fe2000001ff00 */
[----:B------:R-:W-:Y:S01]  /*6cd0*/  @!P2 IMAD.WIDE R6, R152, 0x2, R6 ;  /* 0x000000029806a825 */ /* 0x000fe200078e0206 */
[-C--:B------:R-:W-:Y:S02]  /*6ce0*/  @!P3 IADD3 R34, P0, R0, R9.reuse, RZ ;  /* 0x000000090022b210 */ /* 0x080fe40007f1e0ff */
[----:B----4-:R-:W-:Y:S02]  /*6cf0*/  @!P3 IADD3 R4, P1, R14, R9, RZ ;  /* 0x000000090e04b210 */ /* 0x010fe40007f3e0ff */
[----:B------:R-:W-:Y:S01]  /*6d00*/  CS2R R8, SRZ ;  /* 0x0000000000087805 */ /* 0x000fe2000001ff00 */
[----:B------:R0:W5:Y:S01]  /*6d10*/  @!P2 LD.E.64 R12, desc[UR40][R6.64] ;  /* 0x00000028060ca980 */ /* 0x000162000c101b00 */
[----:B------:R-:W-:-:S02]  /*6d20*/  @!P3 IMAD.X R35, R3, 0x1, R10, P0 ;  /* 0x000000010323b824 */ /* 0x000fc400000e060a */
[----:B------:R-:W-:Y:S01]  /*6d30*/  @!P3 IMAD.X R5, R5, 0x1, R10, P1 ;  /* 0x000000010505b824 */ /* 0x000fe200008e060a */
[----:B------:R-:W-:Y:S01]  /*6d40*/  CS2R R10, SRZ ;  /* 0x00000000000a7805 */ /* 0x000fe2000001ff00 */
[----:B------:R-:W-:Y:S01]  /*6d50*/  @!P2 IMAD.WIDE R14, R152, 0x2, R14 ;  /* 0x00000002980ea825 */ /* 0x000fe200078e020e */
[----:B------:R0:W5:Y:S04]  /*6d60*/  @!P3 LD.E.64 R8, desc[UR40][R34.64] ;  /* 0x000000282208b980 */ /* 0x000168000c101b00 */
[----:B------:R0:W5:Y:S04]  /*6d70*/  @!P2 LD.E.64 R20, desc[UR40][R14.64] ;  /* 0x000000280e14a980 */ /* 0x000168000c101b00 */
[----:B------:R0:W5:Y:S02]  /*6d80*/  @!P3 LD.E.64 R10, desc[UR40][R4.64] ;  /* 0x00000028040ab980 */ /* 0x000164000c101b00 */
.L_x_2352:
[----:B------:R-:W-:Y:S05]  /*6d90*/  BSYNC B1 ;  /* 0x0000000000017941 */ /* 0x000fea0003800000 */
.L_x_2351:
[----:B0-----:R-:W0:Y:S01]  /*6da0*/  S2R R7, SR_TID.X ;  /* 0x0000000000077919 */ /* 0x001e220000002100 */
[----:B------:R-:W1:Y:S01]  /*6db0*/  SYNCS.PHASECHK.TRANS64.TRYWAIT P0, [R2+URZ+0x16800], R43 ;  /* 0x0168002b020075a7 */ /* 0x000e62000800017f */
[----:B------:R-:W-:Y:S01]  /*6dc0*/  LOP3.LUT R3, R36, 0x1c0, RZ, 0xc0, !PT ;  /* 0x000001c024037812 */ /* 0x000fe200078ec0ff */
[----:B-----5:R-:W-:Y:S01]  /*6dd0*/  IMAD.MOV.U32 R4, RZ, RZ, R20 ;  /* 0x000000ffff047224 */ /* 0x020fe200078e0014 */
[----:B------:R-:W-:Y:S01]  /*6de0*/  BSSY B1, `(.L_x_2353) ;  /* 0x000001f000017945 */ /* 0x000fe20003800000 */
[----:B----4-:R-:W-:Y:S01]  /*6df0*/  IMAD R14, R29, -0xc0, R38 ;  /* 0xffffff401d0e7824 */ /* 0x010fe200078e0226 */
[----:B---3--:R-:W-:Y:S01]  /*6e00*/  LOP3.LUT R0, R3, 0x18, R16, 0xf8, !PT ;  /* 0x0000001803007812 */ /* 0x008fe200078ef810 */
[----:B------:R-:W-:Y:S01]  /*6e10*/  IMAD.MOV.U32 R5, RZ, RZ, R11 ;  /* 0x000000ffff057224 */ /* 0x000fe200078e000b */
[----:B------:R-:W-:Y:S01]  /*6e20*/  SHF.R.U32.HI R3, RZ, 0x3, R3 ;  /* 0x00000003ff037819 */ /* 0x000fe20000011603 */
[----:B------:R-:W-:Y:S01]  /*6e30*/  IMAD.MOV.U32 R6, RZ, RZ, R12 ;  /* 0x000000ffff067224 */ /* 0x000fe200078e000c */
[----:B------:R-:W-:Y:S01]  /*6e40*/  PRMT R37, R4, 0x7610, R37 ;  /* 0x0000761004257816 */ /* 0x000fe20000000025 */
[----:B------:R-:W-:Y:S01]  /*6e50*/  IMAD.MOV.U32 R4, RZ, RZ, R10 ;  /* 0x000000ffff047224 */ /* 0x000fe200078e000a */
[----:B------:R-:W-:Y:S01]  /*6e60*/  LOP3.LUT R0, R0, R3, RZ, 0x3c, !PT ;  /* 0x0000000300007212 */ /* 0x000fe200078e3cff */
[----:B------:R-:W-:Y:S01]  /*6e70*/  IMAD.MOV.U32 R3, RZ, RZ, R21 ;  /* 0x000000ffff037224 */ /* 0x000fe200078e0015 */
[----:B------:R-:W-:-:S02]  /*6e80*/  VIMNMX R14, R14, 0xc0, PT ;  /* 0x000000c00e0e7848 */ /* 0x000fc40003fe0100 */
[----:B------:R-:W-:Y:S01]  /*6e90*/  PRMT R15, R4, 0x7610, R15 ;  /* 0x00007610040f7816 */ /* 0x000fe2000000000f */
[----:B------:R-:W-:Y:S01]  /*6ea0*/  IMAD.MOV.U32 R4, RZ, RZ, R8 ;  /* 0x000000ffff047224 */ /* 0x000fe200078e0008 */
[----:B------:R-:W-:Y:S02]  /*6eb0*/  PRMT R36, R3, 0x7610, R36 ;  /* 0x0000761003247816 */ /* 0x000fe40000000024 */
[----:B------:R-:W-:Y:S01]  /*6ec0*/  PRMT R29, R5, 0x7610, R29 ;  /* 0x00007610051d7816 */ /* 0x000fe2000000001d */
[----:B------:R-:W-:Y:S01]  /*6ed0*/  IMAD.MOV.U32 R5, RZ, RZ, R9 ;  /* 0x000000ffff057224 */ /* 0x000fe200078e0009 */
[----:B------:R-:W-:Y:S02]  /*6ee0*/  PRMT R34, R4, 0x7610, R34 ;  /* 0x0000761004227816 */ /* 0x000fe40000000022 */
[----:B------:R-:W-:Y:S02]  /*6ef0*/  PRMT R38, R6, 0x7610, R38 ;  /* 0x0000761006267816 */ /* 0x000fe40000000026 */
[----:B------:R-:W-:-:S02]  /*6f00*/  LOP3.LUT P2, RZ, R42, 0x4, RZ, 0xc0, !PT ;  /* 0x000000042aff7812 */ /* 0x000fc4000784c0ff */
[----:B------:R-:W-:Y:S01]  /*6f10*/  ISETP.GE.AND P1, PT, R19, R14, PT ;  /* 0x0000000e1300720c */ /* 0x000fe20003f26270 */
[----:B0-----:R-:W-:-:S05]  /*6f20*/  VIADD R35, R7, 0xffffff80 ;  /* 0xffffff8007237836 */ /* 0x001fca0000000000 */
[----:B------:R-:W-:-:S04]  /*6f30*/  SHF.R.S32.HI R7, RZ, 0x1f, R35 ;  /* 0x0000001fff077819 */ /* 0x000fc80000011423 */
[----:B------:R-:W-:-:S04]  /*6f40*/  LEA.HI R7, R7, R35, RZ, 0x5 ;  /* 0x0000002307077211 */ /* 0x000fc800078f28ff */
[----:B------:R-:W-:-:S05]  /*6f50*/  SHF.R.S32.HI R7, RZ, 0x5, R7 ;  /* 0x00000005ff077819 */ /* 0x000fca0000011407 */
[----:B------:R-:W-:Y:S02]  /*6f60*/  IMAD R3, R7, 0x200, R0 ;  /* 0x0000020007037824 */ /* 0x000fe400078e0200 */
[----:B------:R-:W-:Y:S02]  /*6f70*/  IMAD.MOV.U32 R0, RZ, RZ, R13 ;  /* 0x000000ffff007224 */ /* 0x000fe400078e000d */
[----:B------:R-:W-:-:S03]  /*6f80*/  IMAD R3, R3, 0x2, R2 ;  /* 0x0000000203037824 */ /* 0x000fc600078e0202 */
[----:B------:R-:W-:Y:S01]  /*6f90*/  PRMT R41, R0, 0x7610, R41 ;  /* 0x0000761000297816 */ /* 0x000fe20000000029 */
[C---:B------:R-:W-:Y:S02]  /*6fa0*/  VIADD R4, R3.reuse, 0x8400 ;  /* 0x0000840003047836 */ /* 0x040fe40000000000 */
[----:B------:R-:W-:Y:S01]  /*6fb0*/  VIADD R0, R3, 0x8440 ;  /* 0x0000844003007836 */ /* 0x000fe20000000000 */
[----:B-1----:R-:W-:Y:S06]  /*6fc0*/  @!P0 BRA `(.L_x_2354) ;  /* 0x0000013400c08947 */ /* 0x002fec0003800000 */
.L_x_2579:
[----:B------:R-:W-:Y:S05]  /*6fd0*/  BSYNC B1 ;  /* 0x0000000000017941 */ /* 0x000fea0003800000 */
.L_x_2353:
[----:B------:R-:W-:Y:S01]  /*6fe0*/  BSSY B1, `(.L_x_2355) ;  /* 0x0000067000017945 */ /* 0x000fe20003800000 */
[----:B------:R-:W-:Y:S01]  /*6ff0*/  PRMT R35, R5, 0x7610, R35 ;  /* 0x0000761005237816 */ /* 0x000fe20000000023 */
[----:B------:R-:W-:Y:S02]  /*7000*/  @P2 VIADD R0, R4, 0xffffffc0 ;  /* 0xffffffc004002836 */ /* 0x000fe40000000000 */
[----:B------:R-:W-:Y:S05]  /*7010*/  @P1 BRA `(.L_x_2356) ;  /* 0x00000004008c1947 */ /* 0x000fea0003800000 */
[----:B------:R-:W1:Y:S01]  /*7020*/  LDC R4, c[0x0][0x3f4] ;  /* 0x0000fd00ff047b82 */ /* 0x000e620000000800 */
[----:B------:R-:W-:Y:S01]  /*7030*/  BSSY B2, `(.L_x_2357) ;  /* 0x0000032000027945 */ /* 0x000fe20003800000 */
[-C--:B-1----:R-:W-:Y:S02]  /*7040*/  ISETP.GE.AND P0, PT, R152, R4.reuse, PT ;  /* 0x000000049800720c */ /* 0x082fe40003f06270 */
[----:B------:R-:W-:-:S11]  /*7050*/  ISETP.GE.AND P1, PT, R155, R4, PT ;  /* 0x000000049b00720c */ /* 0x000fd60003f26270 */
[----:B------:R-:W-:Y:S05]  /*7060*/  @P0 BRA `(.L_x_2358) ;  /* 0x0000000000b80947 */ /* 0x000fea0003800000 */
[----:B------:R-:W1:Y:S01]  /*7070*/  LDS.128 R4, [R3+0x8400] ;  /* 0x0084000003047984 */ /* 0x000e620000000c00 */
[----:B------:R-:W-:Y:S02]  /*7080*/  SHF.R.U32.HI R46, RZ, 0x10, R31 ;  /* 0x00000010ff2e7819 */ /* 0x000fe4000001161f */
[----:B0-----:R-:W-:Y:S02]  /*7090*/  SHF.R.U32.HI R43, RZ, 0x10, R33 ;  /* 0x00000010ff2b7819 */ /* 0x001fe40000011621 */
[----:B------:R-:W-:Y:S02]  /*70a0*/  PRMT R46, R37, 0x5432, R46 ;  /* 0x00005432252e7816 */ /* 0x000fe4000000002e */
[----:B------:R-:W-:Y:S02]  /*70b0*/  SHF.R.U64 R45, R30, 0x10, R31 ;  /* 0x000000101e2d7819 */ /* 0x000fe4000000121f */
[----:B------:R-:W-:Y:S01]  /*70c0*/  PRMT R43, R47, 0x5410, R43 ;  /* 0x000054102f2b7816 */ /* 0x000fe2000000002b */
[----:B------:R-:W-:Y:S01]  /*70d0*/  IMAD.U32 R47, R46, 0x10000, RZ ;  /* 0x000100002e2f7824 */ /* 0x000fe200078e00ff */
[----:B------:R-:W-:-:S02]  /*70e0*/  SHF.R.U64 R42, R32, 0x10, R33 ;  /* 0x00000010202a7819 */ /* 0x000fc40000001221 */
[----:B------:R-:W-:Y:S01]  /*70f0*/  PRMT R45, R44, 0x5410, R45 ;  /* 0x000054102c2d7816 */ /* 0x000fe2000000002d */
[C---:B------:R-:W-:Y:S01]  /*7100*/  IMAD.U32 R44, R43.reuse, 0x10000, RZ ;  /* 0x000100002b2c7824 */ /* 0x040fe200078e00ff */
[----:B------:R-:W-:Y:S02]  /*7110*/  LOP3.LUT R46, R46, 0xffff0000, RZ, 0xc0, !PT ;  /* 0xffff00002e2e7812 */ /* 0x000fe400078ec0ff */
[----:B------:R-:W-:Y:S02]  /*7120*/  LOP3.LUT R43, R43, 0xffff0000, RZ, 0xc0, !PT ;  /* 0xffff00002b2b7812 */ /* 0x000fe400078ec0ff */
[----:B------:R-:W-:Y:S02]  /*7130*/  PRMT R42, R39, 0x5432, R42 ;  /* 0x00005432272a7816 */ /* 0x000fe4000000002a */
[C---:B-1----:R-:W-:Y:S01]  /*7140*/  LOP3.LUT R31, R6.reuse, 0xffff0000, RZ, 0xc0, !PT ;  /* 0xffff0000061f7812 */ /* 0x042fe200078ec0ff */
[----:B------:R-:W-:Y:S01]  /*7150*/  IMAD.U32 R30, R6, 0x10000, RZ ;  /* 0x00010000061e7824 */ /* 0x000fe200078e00ff */
[C---:B------:R-:W-:Y:S01]  /*7160*/  LOP3.LUT R33, R7.reuse, 0xffff0000, RZ, 0xc0, !PT ;  /* 0xffff000007217812 */ /* 0x040fe200078ec0ff */
[----:B------:R-:W-:-:S02]  /*7170*/  IMAD.U32 R32, R7, 0x10000, RZ ;  /* 0x0001000007207824 */ /* 0x000fc400078e00ff */
[CC--:B------:R-:W-:Y:S01]  /*7180*/  FMUL.FTZ R49, R31.reuse, R47.reuse ;  /* 0x0000002f1f317220 */ /* 0x0c0fe20000410000 */
[----:B------:R-:W-:Y:S01]  /*7190*/  FMUL.FTZ R48, R31, R44 ;  /* 0x0000002c1f307220 */ /* 0x000fe20000410000 */
[----:B------:R-:W-:Y:S01]  /*71a0*/  FMUL.FTZ R31, R33, R46 ;  /* 0x0000002e211f7220 */ /* 0x000fe20000410000 */
[----:B------:R-:W-:Y:S02]  /*71b0*/  IMAD.U32 R6, R4, 0x10000, RZ ;  /* 0x0001000004067824 */ /* 0x000fe400078e00ff */
[C---:B------:R-:W-:Y:S01]  /*71c0*/  FFMA.FTZ R49, R30.reuse, R44, -R49 ;  /* 0x0000002c1e317223 */ /* 0x040fe20000010831 */
[----:B------:R-:W-:Y:S01]  /*71d0*/  FFMA.FTZ R48, R30, R47, R48 ;  /* 0x0000002f1e307223 */ /* 0x000fe20000010030 */
[-C--:B------:R-:W-:Y:S01]  /*71e0*/  FFMA.FTZ R47, R32, R43.reuse, -R31 ;  /* 0x0000002b202f7223 */ /* 0x080fe2000001081f */
[C---:B------:R-:W-:Y:S01]  /*71f0*/  IMAD.U32 R7, R5.reuse, 0x10000, RZ ;  /* 0x0001000005077824 */ /* 0x040fe200078e00ff */
[----:B------:R-:W-:Y:S01]  /*7200*/  LOP3.LUT R4, R4, 0xffff0000, RZ, 0xc0, !PT ;  /* 0xffff000004047812 */ /* 0x000fe200078ec0ff */
[C---:B------:R-:W-:Y:S01]  /*7210*/  IMAD.U32 R31, R42.reuse, 0x10000, RZ ;  /* 0x000100002a1f7824 */ /* 0x040fe200078e00ff */
[----:B------:R-:W-:Y:S01]  /*7220*/  LOP3.LUT R5, R5, 0xffff0000, RZ, 0xc0, !PT ;  /* 0xffff000005057812 */ /* 0x000fe200078ec0ff */
[----:B------:R-:W-:Y:S01]  /*7230*/  FMUL.FTZ R51, R33, R43 ;  /* 0x0000002b21337220 */ /* 0x000fe20000410000 */
[C---:B------:R-:W-:Y:S01]  /*7240*/  LOP3.LUT R30, R45.reuse, 0xffff0000, RZ, 0xc0, !PT ;  /* 0xffff00002d1e7812 */ /* 0x040fe200078ec0ff */
[----:B------:R-:W-:Y:S01]  /*7250*/  IMAD.U32 R33, R45, 0x10000, RZ ;  /* 0x000100002d217824 */ /* 0x000fe200078e00ff */
[----:B------:R-:W-:Y:S01]  /*7260*/  LOP3.LUT R42, R42, 0xffff0000, RZ, 0xc0, !PT ;  /* 0xffff00002a2a7812 */ /* 0x000fe200078ec0ff */
[----:B------:R-:W-:Y:S01]  /*7270*/  FFMA.FTZ R46, R32, R46, R51 ;  /* 0x0000002e202e7223 */ /* 0x000fe20000010033 */
[C---:B------:R-:W-:Y:S01]  /*7280*/  FMUL.FTZ R32, R4.reuse, R31 ;  /* 0x0000001f04207220 */ /* 0x040fe20000410000 */
[-C--:B------:R-:W-:Y:S01]  /*7290*/  FMUL.FTZ R43, R4, R33.reuse ;  /* 0x00000021042b7220 */ /* 0x080fe20000410000 */
[C---:B------:R-:W-:Y:S01]  /*72a0*/  FMUL.FTZ R44, R5.reuse, R30 ;  /* 0x0000001e052c7220 */ /* 0x040fe20000410000 */
[-C--:B------:R-:W-:Y:S01]  /*72b0*/  FMUL.FTZ R45, R5, R42.reuse ;  /* 0x0000002a052d7220 */ /* 0x080fe20000410000 */
[C---:B------:R-:W-:Y:S01]  /*72c0*/  FFMA.FTZ R33, R6.reuse, R33, R32 ;  /* 0x0000002106217223 */ /* 0x040fe20000010020 */
[----:B------:R-:W-:Y:S01]  /*72d0*/  FFMA.FTZ R4, R6, R31, -R43 ;  /* 0x0000001f06047223 */ /* 0x000fe2000001082b */
[C---:B------:R-:W-:Y:S01]  /*72e0*/  FFMA.FTZ R5, R7.reuse, R42, -R44 ;  /* 0x0000002a07057223 */ /* 0x040fe2000001082c */
[----:B------:R-:W-:Y:S01]  /*72f0*/  FFMA.FTZ R30, R7, R30, R45 ;  /* 0x0000001e071e7223 */ /* 0x000fe2000001002d */
[----:B------:R-:W-:-:S02]  /*7300*/  F2FP.BF16.F32.PACK_AB R6, R48, R49 ;  /* 0x000000313006723e */ /* 0x000fc400000010ff */
[----:B------:R-:W-:Y:S02]  /*7310*/  F2FP.BF16.F32.PACK_AB R7, R46, R47 ;  /* 0x0000002f2e07723e */ /* 0x000fe400000010ff */
[----:B------:R-:W-:Y:S02]  /*7320*/  F2FP.BF16.F32.PACK_AB R4, R33, R4 ;  /* 0x000000042104723e */ /* 0x000fe400000010ff */
[----:B------:R-:W-:-:S05]  /*7330*/  F2FP.BF16.F32.PACK_AB R5, R30, R5 ;  /* 0x000000051e05723e */ /* 0x000fca00000010ff */
[----:B------:R1:W-:Y:S02]  /*7340*/  STS.128 [R3+0x8400], R4 ;  /* 0x0084000403007388 */ /* 0x0003e40000000c00 */
.L_x_2358:
[----:B------:R-:W-:Y:S05]  /*7350*/  BSYNC B2 ;  /* 0x0000000000027941 */ /* 0x000fea0003800000 */
.L_x_2357:
[----:B------:R-:W-:Y:S05]  /*7360*/  @P1 BRA `(.L_x_2356) ;  /* 0x0000000000b81947 */ /* 0x000fea0003800000 */
[----:B-1----:R-:W1:Y:S01]  /*7370*/  LDS.128 R4, [R0] ;  /* 0x0000000000047984 */ /* 0x002e620000000c00 */
[----:B------:R-:W-:Y:S02]  /*7380*/  SHF.R.U64 R30, R24, 0x10, R25 ;  /* 0x00000010181e7819 */ /* 0x000fe40000001219 */
[--C-:B------:R-:W-:Y:S02]  /*7390*/  SHF.R.U64 R24, R26, 0x10, R27.reuse ;  /* 0x000000101a187819 */ /* 0x100fe4000000121b */
[----:B------:R-:W-:Y:S02]  /*73a0*/  SHF.R.U32.HI R27, RZ, 0x10, R27 ;  /* 0x00000010ff1b7819 */ /* 0x000fe4000001161b */
[----:B------:R-:W-:Y:S02]  /*73b0*/  SHF.R.U32.HI R31, RZ, 0x10, R25 ;  /* 0x00000010ff1f7819 */ /* 0x000fe40000011619 */
[C---:B------:R-:W-:Y:S02]  /*73c0*/  PRMT R30, R40.reuse, 0x5432, R30 ;  /* 0x00005432281e7816 */ /* 0x040fe4000000001e */
[----:B------:R-:W-:-:S02]  /*73d0*/  PRMT R40, R40, 0x5410, R27 ;  /* 0x0000541028287816 */ /* 0x000fc4000000001b */
[----:B------:R-:W-:Y:S02]  /*73e0*/  PRMT R31, R50, 0x5410, R31 ;  /* 0x00005410321f7816 */ /* 0x000fe4000000001f */
[----:B------:R-:W-:Y:S01]  /*73f0*/  PRMT R39, R39, 0x5410, R24 ;  /* 0x0000541027277816 */ /* 0x000fe20000000018 */
[C---:B------:R-:W-:Y:S01]  /*7400*/  IMAD.U32 R33, R40.reuse, 0x10000, RZ ;  /* 0x0001000028217824 */ /* 0x040fe200078e00ff */
[----:B------:R-:W-:Y:S01]  /*7410*/  LOP3.LUT R40, R40, 0xffff0000, RZ, 0xc0, !PT ;  /* 0xffff000028287812 */ /* 0x000fe200078ec0ff */
[C---:B------:R-:W-:Y:S01]  /*7420*/  IMAD.U32 R32, R31.reuse, 0x10000, RZ ;  /* 0x000100001f207824 */ /* 0x040fe200078e00ff */
[----:B------:R-:W-:Y:S02]  /*7430*/  LOP3.LUT R31, R31, 0xffff0000, RZ, 0xc0, !PT ;  /* 0xffff00001f1f7812 */ /* 0x000fe400078ec0ff */
[C---:B-1----:R-:W-:Y:S01]  /*7440*/  LOP3.LUT R25, R6.reuse, 0xffff0000, RZ, 0xc0, !PT ;  /* 0xffff000006197812 */ /* 0x042fe200078ec0ff */
[C---:B------:R-:W-:Y:S01]  /*7450*/  IMAD.U32 R26, R7.reuse, 0x10000, RZ ;  /* 0x00010000071a7824 */ /* 0x040fe200078e00ff */
[----:B------:R-:W-:Y:S01]  /*7460*/  LOP3.LUT R27, R7, 0xffff0000, RZ, 0xc0, !PT ;  /* 0xffff0000071b7812 */ /* 0x000fe200078ec0ff */
[----:B------:R-:W-:-:S02]  /*7470*/  IMAD.U32 R24, R6, 0x10000, RZ ;  /* 0x0001000006187824 */ /* 0x000fc400078e00ff */
[C---:B0-----:R-:W-:Y:S01]  /*7480*/  FMUL.FTZ R43, R25.reuse, R33 ;  /* 0x00000021192b7220 */ /* 0x041fe20000410000 */
[----:B------:R-:W-:Y:S01]  /*7490*/  FMUL.FTZ R42, R25, R32 ;  /* 0x00000020192a7220 */ /* 0x000fe20000410000 */
[----:B------:R-:W-:Y:S01]  /*74a0*/  FMUL.FTZ R25, R27, R40 ;  /* 0x000000281b197220 */ /* 0x000fe20000410000 */
[----:B------:R-:W-:Y:S02]  /*74b0*/  IMAD.U32 R6, R4, 0x10000, RZ ;  /* 0x0001000004067824 */ /* 0x000fe400078e00ff */
[----:B------:R-:W-:Y:S01]  /*74c0*/  FFMA.FTZ R43, R24, R32, -R43 ;  /* 0x00000020182b7223 */ /* 0x000fe2000001082b */
[----:B------:R-:W-:Y:S02]  /*74d0*/  IMAD.U32 R7, R5, 0x10000, RZ ;  /* 0x0001000005077824 */ /* 0x000fe400078e00ff */
[----:B------:R-:W-:Y:S01]  /*74e0*/  FFMA.FTZ R44, R26, R31, -R25 ;  /* 0x0000001f1a2c7223 */ /* 0x000fe20000010819 */
[----:B------:R-:W-:Y:S01]  /*74f0*/  FFMA.FTZ R42, R24, R33, R42 ;  /* 0x00000021182a7223 */ /* 0x000fe2000001002a */
[----:B------:R-:W-:Y:S01]  /*7500*/  IMAD.U32 R25, R30, 0x10000, RZ ;  /* 0x000100001e197824 */ /* 0x000fe200078e00ff */
[----:B------:R-:W-:Y:S01]  /*7510*/  LOP3.LUT R4, R4, 0xffff0000, RZ, 0xc0, !PT ;  /* 0xffff000004047812 */ /* 0x000fe200078ec0ff */
[----:B------:R-:W-:Y:S01]  /*7520*/  FMUL.FTZ R33, R27, R31 ;  /* 0x0000001f1b217220 */ /* 0x000fe20000410000 */
[----:B------:R-:W-:Y:S01]  /*7530*/  LOP3.LUT R5, R5, 0xffff0000, RZ, 0xc0, !PT ;  /* 0xffff000005057812 */ /* 0x000fe200078ec0ff */
[C---:B------:R-:W-:Y:S01]  /*7540*/  IMAD.U32 R27, R39.reuse, 0x10000, RZ ;  /* 0x00010000271b7824 */ /* 0x040fe200078e00ff */
        /* <DEDUP_REMOVED lines=15> */
[----:B------:R2:W-:Y:S02]  /*7640*/  STS.128 [R0], R4 ;  /* 0x0000000400007388 */ /* 0x0005e40000000c00 */
.L_x_2356:
[----:B------:R-:W-:Y:S05]  /*7650*/  BSYNC B1 ;  /* 0x0000000000017941 */ /* 0x000fea0003800000 */
.L_x_2355:
        /* <DEDUP_REMOVED lines=9> */
[----:B------:R-:W-:Y:S02]  /*76f0*/  SHF.R.U64 R25, R12, 0x10, R13 ;  /* 0x000000100c197819 */ /* 0x000fe4000000120d */
[--C-:B------:R-:W-:Y:S02]  /*7700*/  SHF.R.U64 R12, R20, 0x10, R21.reuse ;  /* 0x00000010140c7819 */ /* 0x100fe40000001215 */
[----:B------:R-:W-:Y:S02]  /*7710*/  SHF.R.U32.HI R21, RZ, 0x10, R21 ;  /* 0x00000010ff157819 */ /* 0x000fe40000011615 */
        /* <DEDUP_REMOVED lines=17> */
[C---:B------:R-:W-:Y:S02]  /*7830*/  IMAD.U32 R7, R5.reuse, 0x10000, RZ ;  /* 0x0001000005077824 */ /* 0x040fe400078e00ff */
[C---:B------:R-:W-:Y:S01]  /*7840*/  FFMA.FTZ R31, R12.reuse, R24, R13 ;  /* 0x000000180c1f7223 */ /* 0x040fe2000001000d */
[----:B------:R-:W-:Y:S01]  /*7850*/  FFMA.FTZ R26, R12, R21, -R27 ;  /* 0x000000150c1a7223 */ /* 0x000fe2000001081b */
[----:B------:R-:W-:Y:S01]  /*7860*/  IMAD.U32 R13, R38, 0x10000, RZ ;  /* 0x00010000260d7824 */ /* 0x000fe200078e00ff */
[----:B------:R-:W-:Y:S01]  /*7870*/  LOP3.LUT R5, R5, 0xffff0000, RZ, 0xc0, !PT ;  /* 0xffff000005057812 */ /* 0x000fe200078ec0ff */
[C---:B------:R-:W-:Y:S01]  /*7880*/  FMUL.FTZ R33, R20.reuse, R25 ;  /* 0x0000001914217220 */ /* 0x040fe20000410000 */
[-C--:B------:R-:W-:Y:S01]  /*7890*/  FMUL.FTZ R27, R20, R41.reuse ;  /* 0x00000029141b7220 */ /* 0x080fe20000410000 */
[C---:B------:R-:W-:Y:S01]  /*78a0*/  LOP3.LUT R12, R37.reuse, 0xffff0000, RZ, 0xc0, !PT ;  /* 0xffff0000250c7812 */ /* 0x040fe200078ec0ff */
[----:B------:R-:W-:Y:S01]  /*78b0*/  IMAD.U32 R21, R37, 0x10000, RZ ;  /* 0x0001000025157824 */ /* 0x000fe200078e00ff */
        /* <DEDUP_REMOVED lines=16> */
.L_x_2361:
[----:B------:R-:W-:Y:S05]  /*79c0*/  BSYNC B1 ;  /* 0x0000000000017941 */ /* 0x000fea0003800000 */
.L_x_2360:
        /* <DEDUP_REMOVED lines=15> */
[C---:B------:R-:W-:Y:S01]  /*7ac0*/  IMAD.U32 R10, R7.reuse, 0x10000, RZ ;  /* 0x00010000070a7824 */ /* 0x040fe200078e00ff */
[----:B------:R-:W-:Y:S01]  /*7ad0*/  LOP3.LUT R7, R7, 0xffff0000, RZ, 0xc0, !PT ;  /* 0xffff000007077812 */ /* 0x000fe200078ec0ff */
[----:B------:R-:W-:-:S02]  /*7ae0*/  IMAD.U32 R8, R6, 0x10000, RZ ;  /* 0x0001000006087824 */ /* 0x000fc400078e00ff */
[CC--:B------:R-:W-:Y:S01]  /*7af0*/  FMUL.FTZ R13, R9.reuse, R12.reuse ;  /* 0x0000000c090d7220 */ /* 0x0c0fe20000410000 */
[----:B------:R-:W-:Y:S01]  /*7b00*/  FMUL.FTZ R9, R9, R11 ;  /* 0x0000000b09097220 */ /* 0x000fe20000410000 */
[C---:B------:R-:W-:Y:S01]  /*7b10*/  FMUL.FTZ R21, R7.reuse, R29 ;  /* 0x0000001d07157220 */ /* 0x040fe20000410000 */
[----:B------:R-:W-:Y:S02]  /*7b20*/  IMAD.U32 R3, R4, 0x10000, RZ ;  /* 0x0001000004037824 */ /* 0x000fe400078e00ff */
[C---:B------:R-:W-:Y:S01]  /*7b30*/  FFMA.FTZ R13, R8.reuse, R11, -R13 ;  /* 0x0000000b080d7223 */ /* 0x040fe2000001080d */
[----:B------:R-:W-:Y:S01]  /*7b40*/  FFMA.FTZ R14, R8, R12, R9 ;  /* 0x0000000c080e7223 */ /* 0x000fe20000010009 */
[-C--:B------:R-:W-:Y:S01]  /*7b50*/  FMUL.FTZ R9, R7, R35.reuse ;  /* 0x0000002307097220 */ /* 0x080fe20000410000 */
[----:B------:R-:W-:Y:S01]  /*7b60*/  IMAD.U32 R6, R5, 0x10000, RZ ;  /* 0x0001000005067824 */ /* 0x000fe200078e00ff */
        /* <DEDUP_REMOVED lines=22> */
.L_x_2346:
[----:B------:R-:W0:Y:S01]  /*7cd0*/  S2R R0, SR_TID.X ;  /* 0x0000000000007919 */ /* 0x000e220000002100 */
[----:B------:R-:W1:Y:S01]  /*7ce0*/  LDC R32, c[0x0][0x448] ;  /* 0x00011200ff207b82 */ /* 0x000e620000000800 */
[----:B------:R-:W-:Y:S01]  /*7cf0*/  ULDC.64 UR4, c[0x0][0x3f8] ;  /* 0x0000fe0000047ab9 */ /* 0x000fe20000000a00 */
[----:B------:R-:W-:Y:S01]  /*7d00*/  ULDC.64 UR6, c[0x0][0x408] ;  /* 0x0001020000067ab9 */ /* 0x000fe20000000a00 */
[----:B------:R-:W-:Y:S01]  /*7d10*/  IMAD.MOV.U32 R27, RZ, RZ, R31 ;  /* 0x000000ffff1b7224 */ /* 0x000fe200078e001f */
[----:B------:R-:W-:Y:S01]  /*7d20*/  SHF.R.S32.HI R43, RZ, 0x1f, R16 ;  /* 0x0000001fff2b7819 */ /* 0x000fe20000011410 */
[----:B------:R-:W-:Y:S01]  /*7d30*/  IMAD.MOV.U32 R4, RZ, RZ, R24 ;  /* 0x000000ffff047224 */ /* 0x000fe200078e0018 */
[----:B-1----:R-:W-:Y:S01]  /*7d40*/  ISETP.NE.AND P0, PT, R32, 0x1, PT ;  /* 0x000000012000780c */ /* 0x002fe20003f05270 */
[----:B0-----:R-:W-:-:S05]  /*7d50*/  VIADD R0, R0, 0xffffff80 ;  /* 0xffffff8000007836 */ /* 0x001fca0000000000 */
[----:B------:R-:W-:-:S07]  /*7d60*/  SHF.R.S32.HI R3, RZ, 0x1f, R0 ;  /* 0x0000001fff037819 */ /* 0x000fce0000011400 */
[----:B------:R-:W0:Y:S01]  /*7d70*/  @P0 LDC R5, c[0x0][0x450] ;  /* 0x00011400ff050b82 */ /* 0x000e220000000800 */
[----:B------:R-:W-:-:S04]  /*7d80*/  LEA.HI R3, R3, R0, RZ, 0x2 ;  /* 0x0000000003037211 */ /* 0x000fc800078f10ff */
[----:B------:R-:W-:-:S05]  /*7d90*/  LOP3.LUT R3, R3, 0xfffffffc, RZ, 0xc0, !PT ;  /* 0xfffffffc03037812 */ /* 0x000fca00078ec0ff */
[----:B------:R-:W-:Y:S02]  /*7da0*/  IMAD.IADD R3, R0, 0x1, -R3 ;  /* 0x0000000100037824 */ /* 0x000fe400078e0a03 */
[----:B------:R-:W1:Y:S02]  /*7db0*/  @P0 LDC R0, c[0x0][0x44c] ;  /* 0x00011300ff000b82 */ /* 0x000e640000000800 */
[----:B------:R-:W-:-:S04]  /*7dc0*/  IMAD R3, R3, 0x60, R35 ;  /* 0x0000006003037824 */ /* 0x000fc800078e0223 */
[----:B-1----:R-:W-:-:S05]  /*7dd0*/  @P0 IMAD.HI.U32 R0, R3, R0, RZ ;  /* 0x0000000003000227 */ /* 0x002fca00078e00ff */
[----:B0-----:R-:W-:Y:S01]  /*7de0*/  @P0 SHF.R.U32.HI R3, RZ, R5, R0 ;  /* 0x00000005ff030219 */ /* 0x001fe20000011600 */
        /* <DEDUP_REMOVED lines=18> */
[----:B------:R-:W2:Y:S01]  /*7f10*/  LDL R6, [R1+0x20] ;  /* 0x0000200001067983 */ /* 0x000ea20000100800 */
[----:B------:R-:W0:Y:S03]  /*7f20*/  LDC R41, c[0x0][0x3f4] ;  /* 0x0000fd00ff297b82 */ /* 0x000e260000000800 */
[----:B------:R-:W1:Y:S04]  /*7f30*/  SHFL.IDX PT, R3, R25, RZ, 0x1c1f ;  /* 0x001c1fff19037589 */ /* 0x000e6800000e0000 */
[----:B------:R-:W3:Y:S04]  /*7f40*/  SHFL.IDX PT, R0, R26, RZ, 0x1c1f ;  /* 0x001c1fff1a007589 */ /* 0x000ee800000e0000 */
[----:B------:R-:W4:Y:S04]  /*7f50*/  SHFL.IDX PT, R14, R27, RZ, 0x1c1f ;  /* 0x001c1fff1b0e7589 */ /* 0x000f2800000e0000 */
[----:B------:R-:W5:Y:S01]  /*7f60*/  SHFL.IDX PT, R4, R24, RZ, 0x1c1f ;  /* 0x001c1fff18047589 */ /* 0x000f6200000e0000 */
[----:B0-----:R-:W-:Y:S01]  /*7f70*/  ISETP.GE.AND P0, PT, R16, R41, PT ;  /* 0x000000291000720c */ /* 0x001fe20003f06270 */
[----:B--2---:R-:W-:-:S05]  /*7f80*/  IMAD R32, R6, R32, RZ ;  /* 0x0000002006207224 */ /* 0x004fca00078e02ff */
[----:B------:R-:W-:-:S13]  /*7f90*/  ISETP.GE.OR P1, PT, R35, R32, P0 ;  /* 0x000000202300720c */ /* 0x000fda0000726670 */
[C---:B------:R-:W-:Y:S01]  /*7fa0*/  @!P1 IMAD.SHL.U32 R5, R16.reuse, 0x2, RZ ;  /* 0x0000000210059824 */ /* 0x040fe200078e00ff */
[----:B------:R-:W-:-:S04]  /*7fb0*/  @!P1 SHF.L.U64.HI R21, R16, 0x1, R43 ;  /* 0x0000000110159819 */ /* 0x000fc8000001022b */
[----:B-1----:R-:W-:-:S05]  /*7fc0*/  @!P1 IADD3 R6, P2, R3, R5, RZ ;  /* 0x0000000503069210 */ /* 0x002fca0007f5e0ff */
[----:B---3--:R-:W-:-:S05]  /*7fd0*/  @!P1 IMAD.X R7, R0, 0x1, R21, P2 ;  /* 0x0000000100079824 */ /* 0x008fca00010e0615 */
[----:B------:R-:W2:Y:S01]  /*7fe0*/  @!P1 LD.E.128 R8, desc[UR40][R6.64] ;  /* 0x0000002806089980 */ /* 0x000ea2000c101d00 */
[----:B----4-:R-:W-:-:S05]  /*7ff0*/  @!P1 IADD3 R14, P2, R14, R5, RZ ;  /* 0x000000050e0e9210 */ /* 0x010fca0007f5e0ff */
[----:B-----5:R-:W-:-:S04]  /*8000*/  @!P1 IMAD.X R3, R4, 0x1, R21, P2 ;  /* 0x0000000104039824 */ /* 0x020fc800010e0615 */
[----:B------:R-:W-:-:S05]  /*8010*/  @!P1 IMAD.MOV.U32 R15, RZ, RZ, R3 ;  /* 0x000000ffff0f9224 */ /* 0x000fca00078e0003 */
[----:B------:R0:W3:Y:S01]  /*8020*/  @!P1 LD.E.128 R4, desc[UR40][R14.64] ;  /* 0x000000280e049980 */ /* 0x0000e2000c101d00 */
[----:B------:R-:W-:Y:S02]  /*8030*/  CS2R R36, SRZ ;  /* 0x0000000000247805 */ /* 0x000fe4000001ff00 */
[----:B------:R-:W-:Y:S02]  /*8040*/  CS2R R38, SRZ ;  /* 0x0000000000267805 */ /* 0x000fe4000001ff00 */
[----:B------:R-:W-:Y:S01]  /*8050*/  CS2R R30, SRZ ;  /* 0x00000000001e7805 */ /* 0x000fe2000001ff00 */
[----:B------:R-:W1:Y:S01]  /*8060*/  SHFL.IDX PT, R24, R24, 0x1, 0x1c1f ;  /* 0x003c1f0018187f89 */ /* 0x000e6200000e0000 */
[----:B------:R-:W-:-:S03]  /*8070*/  CS2R R20, SRZ ;  /* 0x0000000000147805 */ /* 0x000fc6000001ff00 */
[----:B0-----:R0:W4:Y:S01]  /*8080*/  SHFL.IDX PT, R14, R27, 0x1, 0x1c1f ;  /* 0x003c1f001b0e7f89 */ /* 0x00112200000e0000 */
[----:B--2---:R-:W-:Y:S02]  /*8090*/  @!P1 IMAD.MOV.U32 R36, RZ, RZ, R8 ;  /* 0x000000ffff249224 */ /* 0x004fe400078e0008 */
[----:B------:R-:W-:Y:S02]  /*80a0*/  @!P1 IMAD.MOV.U32 R37, RZ, RZ, R9 ;  /* 0x000000ffff259224 */ /* 0x000fe400078e0009 */
[----:B------:R-:W-:Y:S02]  /*80b0*/  IMAD.MOV.U32 R0, RZ, RZ, R36 ;  /* 0x000000ffff007224 */ /* 0x000fe400078e0024 */
[----:B------:R-:W-:Y:S02]  /*80c0*/  IMAD.MOV.U32 R3, RZ, RZ, R37 ;  /* 0x000000ffff037224 */ /* 0x000fe400078e0025 */
[----:B------:R-:W-:Y:S01]  /*80d0*/  @!P1 IMAD.MOV.U32 R38, RZ, RZ, R10 ;  /* 0x000000ffff269224 */ /* 0x000fe200078e000a */
[----:B------:R-:W-:Y:S01]  /*80e0*/  PRMT R48, R0, 0x7610, R48 ;  /* 0x0000761000307816 */ /* 0x000fe20000000030 */
[----:B------:R-:W-:Y:S01]  /*80f0*/  @!P1 IMAD.MOV.U32 R39, RZ, RZ, R11 ;  /* 0x000000ffff279224 */ /* 0x000fe200078e000b */
[----:B------:R-:W-:Y:S01]  /*8100*/  PRMT R34, R34, 0x5410, R3 ;  /* 0x0000541022227816 */ /* 0x000fe20000000003 */
[----:B------:R0:W2:Y:S01]  /*8110*/  SHFL.IDX PT, R0, R26, 0x1, 0x1c1f ;  /* 0x003c1f001a007f89 */ /* 0x0000a200000e0000 */
[----:B------:R-:W-:-:S02]  /*8120*/  IMAD.MOV.U32 R8, RZ, RZ, R38 ;  /* 0x000000ffff087224 */ /* 0x000fc400078e0026 */
[----:B---3--:R-:W-:Y:S01]  /*8130*/  @!P1 IMAD.MOV.U32 R30, RZ, RZ, R4 ;  /* 0x000000ffff1e9224 */ /* 0x008fe200078e0004 */
[----:B------:R0:W3:Y:S01]  /*8140*/  SHFL.IDX PT, R3, R25, 0x1, 0x1c1f ;  /* 0x003c1f0019037f89 */ /* 0x0000e200000e0000 */
[----:B------:R-:W-:Y:S01]  /*8150*/  @!P1 IMAD.MOV.U32 R31, RZ, RZ, R5 ;  /* 0x000000ffff1f9224 */ /* 0x000fe200078e0005 */
[----:B------:R-:W-:Y:S01]  /*8160*/  PRMT R33, R8, 0x7610, R33 ;  /* 0x0000761008217816 */ /* 0x000fe20000000021 */
[----:B------:R-:W-:Y:S02]  /*8170*/  @!P1 IMAD.MOV.U32 R20, RZ, RZ, R6 ;  /* 0x000000ffff149224 */ /* 0x000fe400078e0006 */
[----:B------:R-:W-:Y:S02]  /*8180*/  @!P1 IMAD.MOV.U32 R21, RZ, RZ, R7 ;  /* 0x000000ffff159224 */ /* 0x000fe400078e0007 */
[----:B------:R-:W-:Y:S02]  /*8190*/  IMAD.MOV.U32 R4, RZ, RZ, R30 ;  /* 0x000000ffff047224 */ /* 0x000fe400078e001e */
[----:B------:R-:W-:-:S02]  /*81a0*/  IMAD.MOV.U32 R5, RZ, RZ, R31 ;  /* 0x000000ffff057224 */ /* 0x000fc400078e001f */
[----:B------:R-:W-:Y:S01]  /*81b0*/  IMAD.MOV.U32 R9, RZ, RZ, R39 ;  /* 0x000000ffff097224 */ /* 0x000fe200078e0027 */
[----:B------:R-:W-:Y:S01]  /*81c0*/  PRMT R50, R4, 0x7610, R50 ;  /* 0x0000761004327816 */ /* 0x000fe20000000032 */
[----:B------:R-:W-:Y:S01]  /*81d0*/  IMAD.MOV.U32 R6, RZ, RZ, R20 ;  /* 0x000000ffff067224 */ /* 0x000fe200078e0014 */
[----:B------:R-:W-:Y:S01]  /*81e0*/  PRMT R54, R5, 0x7610, R54 ;  /* 0x0000761005367816 */ /* 0x000fe20000000036 */
[----:B------:R-:W-:Y:S01]  /*81f0*/  IMAD.MOV.U32 R7, RZ, RZ, R21 ;  /* 0x000000ffff077224 */ /* 0x000fe200078e0015 */
[----:B------:R-:W-:Y:S02]  /*8200*/  PRMT R34, R9, 0x7610, R34 ;  /* 0x0000761009227816 */ /* 0x000fe40000000022 */
[----:B------:R-:W-:Y:S02]  /*8210*/  CS2R R4, SRZ ;  /* 0x0000000000047805 */ /* 0x000fe4000001ff00 */
[----:B------:R-:W-:Y:S02]  /*8220*/  PRMT R33, R33, 0x5410, R6 ;  /* 0x0000541021217816 */ /* 0x000fe40000000006 */
[----:B012-4-:R-:W-:-:S07]  /*8230*/  PRMT R55, R7, 0x7610, R55 ;  /* 0x0000761007377816 */ /* 0x017fce0000000037 */
.L_x_2589:
        /* <DEDUP_REMOVED lines=18> */
[-C--:B---3--:R-:W-:Y:S02]  /*8360*/  IADD3 R8, P1, R3, R4.reuse, RZ ;  /* 0x0000000403087210 */ /* 0x088fe40007f3e0ff */
[----:B------:R-:W-:-:S03]  /*8370*/  IADD3 R4, P2, R14, R4, RZ ;  /* 0x000000040e047210 */ /* 0x000fc60007f5e0ff */
[--C-:B------:R-:W-:Y:S02]  /*8380*/  IMAD.X R9, R0, 0x1, R5.reuse, P1 ;  /* 0x0000000100097824 */ /* 0x100fe400008e0605 */
[----:B------:R-:W-:-:S04]  /*8390*/  IMAD.X R5, R24, 0x1, R5, P2 ;  /* 0x0000000118057824 */ /* 0x000fc800010e0605 */
[----:B------:R-:W5:Y:S04]  /*83a0*/  LD.E.128 R8, desc[UR40][R8.64] ;  /* 0x0000002808087980 */ /* 0x000f68000c101d00 */
[----:B------:R-:W5:Y:S02]  /*83b0*/  LD.E.128 R4, desc[UR40][R4.64] ;  /* 0x0000002804047980 */ /* 0x000f64000c101d00 */
.L_x_2364:
[----:B------:R-:W-:Y:S05]  /*83c0*/  BSYNC B1 ;  /* 0x0000000000017941 */ /* 0x000fea0003800000 */
.L_x_2363:
[----:B------:R-:W0:Y:S01]  /*83d0*/  SYNCS.PHASECHK.TRANS64.TRYWAIT P1, [R2+URZ+0x16800], R13 ;  /* 0x0168000d020075a7 */ /* 0x000e22000802017f */
[----:B------:R-:W-:Y:S01]  /*83e0*/  IMAD R29, R29, -0xc0, R32 ;  /* 0xffffff401d1d7824 */ /* 0x000fe200078e0220 */
[----:B------:R-:W-:Y:S01]  /*83f0*/  BSSY B1, `(.L_x_2365) ;  /* 0x0000014000017945 */ /* 0x000fe20003800000 */
[----:B------:R-:W-:Y:S02]  /*8400*/  VIADD R14, R19, 0x60 ;  /* 0x00000060130e7836 */ /* 0x000fe40000000000 */
[----:B---3-5:R-:W-:Y:S01]  /*8410*/  IMAD.MOV.U32 R3, RZ, RZ, R4 ;  /* 0x000000ffff037224 */ /* 0x028fe200078e0004 */
[----:B------:R-:W-:Y:S01]  /*8420*/  VIMNMX R0, R29, 0xc0, PT ;  /* 0x000000c01d007848 */ /* 0x000fe20003fe0100 */
[----:B------:R-:W-:-:S03]  /*8430*/  IMAD.MOV.U32 R12, RZ, RZ, R5 ;  /* 0x000000ffff0c7224 */ /* 0x000fc600078e0005 */
[-C--:B------:R-:W-:Y:S02]  /*8440*/  ISETP.GE.OR P2, PT, R19, R0.reuse, P0 ;  /* 0x000000001300720c */ /* 0x080fe40000746670 */
        /* <DEDUP_REMOVED lines=13> */
[----:B0-----:R-:W-:Y:S06]  /*8520*/  @!P1 BRA `(.L_x_2366) ;  /* 0x0000012400f09947 */ /* 0x001fec0003800000 */
.L_x_2590:
[----:B------:R-:W-:Y:S05]  /*8530*/  BSYNC B1 ;  /* 0x0000000000017941 */ /* 0x000fea0003800000 */
.L_x_2365:
        /* <DEDUP_REMOVED lines=10> */
[----:B------:R-:W-:Y:S02]  /*85e0*/  SHF.R.U32.HI R39, RZ, 0x10, R39 ;  /* 0x00000010ff277819 */ /* 0x000fe40000011627 */
[----:B------:R-:W-:Y:S01]  /*85f0*/  PRMT R38, R48, 0x5410, R47 ;  /* 0x0000541030267816 */ /* 0x000fe2000000002f */
[----:B------:R-:W-:Y:S01]  /*8600*/  IMAD.U32 R50, R49, 0x10000, RZ ;  /* 0x0001000031327824 */ /* 0x000fe200078e00ff */
[----:B------:R-:W-:Y:S02]  /*8610*/  SHF.R.U32.HI R53, RZ, 0x10, R21 ;  /* 0x00000010ff357819 */ /* 0x000fe40000011615 */
[C---:B------:R-:W-:Y:S02]  /*8620*/  PRMT R47, R33.reuse, 0x5410, R36 ;  /* 0x00005410212f7816 */ /* 0x040fe40000000024 */
[----:B------:R-:W-:Y:S02]  /*8630*/  PRMT R52, R33, 0x5432, R52 ;  /* 0x0000543221347816 */ /* 0x000fe40000000034 */
[----:B------:R-:W-:Y:S01]  /*8640*/  PRMT R48, R34, 0x5410, R39 ;  /* 0x0000541022307816 */ /* 0x000fe20000000027 */
[----:B------:R-:W-:Y:S01]  /*8650*/  IMAD.U32 R39, R38, 0x10000, RZ ;  /* 0x0001000026277824 */ /* 0x000fe200078e00ff */
[----:B------:R-:W-:-:S02]  /*8660*/  SHF.R.U32.HI R46, RZ, 0x10, R37 ;  /* 0x00000010ff2e7819 */ /* 0x000fc40000011625 */
[----:B------:R-:W-:Y:S02]  /*8670*/  SHF.R.U32.HI R51, RZ, 0x10, R31 ;  /* 0x00000010ff337819 */ /* 0x000fe4000001161f */
[----:B------:R-:W-:Y:S02]  /*8680*/  PRMT R53, R55, 0x5410, R53 ;  /* 0x0000541037357816 */ /* 0x000fe40000000035 */
[----:B------:R-:W-:Y:S02]  /*8690*/  LOP3.LUT R49, R49, 0xffff0000, RZ, 0xc0, !PT ;  /* 0xffff000031317812 */ /* 0x000fe400078ec0ff */
[----:B------:R-:W-:Y:S02]  /*86a0*/  PRMT R46, R34, 0x5432, R46 ;  /* 0x00005432222e7816 */ /* 0x000fe4000000002e */
[----:B------:R-:W-:Y:S01]  /*86b0*/  PRMT R51, R54, 0x5410, R51 ;  /* 0x0000541036337816 */ /* 0x000fe20000000033 */
[----:B0-----:R-:W-:-:S05]  /*86c0*/  VIADD R25, R14, 0xffffff80 ;  /* 0xffffff800e197836 */ /* 0x001fca0000000000 */
[----:B------:R-:W-:-:S04]  /*86d0*/  SHF.R.S32.HI R24, RZ, 0x1f, R25 ;  /* 0x0000001fff187819 */ /* 0x000fc80000011419 */
[----:B------:R-:W-:-:S04]  /*86e0*/  LEA.HI R24, R24, R25, RZ, 0x5 ;  /* 0x0000001918187211 */ /* 0x000fc800078f28ff */
[----:B------:R-:W-:Y:S01]  /*86f0*/  SHF.R.S32.HI R24, RZ, 0x5, R24 ;  /* 0x00000005ff187819 */ /* 0x000fe20000011418 */
[----:B--2---:R-:W-:-:S05]  /*8700*/  IMAD.SHL.U32 R12, R12, 0x40, RZ ;  /* 0x000000400c0c7824 */ /* 0x004fca00078e00ff */
[----:B------:R-:W-:-:S04]  /*8710*/  LOP3.LUT R14, R12, 0x1c0, RZ, 0xc0, !PT ;  /* 0x000001c00c0e7812 */ /* 0x000fc800078ec0ff */
[----:B------:R-:W-:Y:S02]  /*8720*/  SHF.R.U32.HI R15, RZ, 0x3, R14 ;  /* 0x00000003ff0f7819 */ /* 0x000fe4000001160e */
[C---:B------:R-:W-:Y:S02]  /*8730*/  LOP3.LUT R13, R14.reuse, 0x38, R13, 0xf8, !PT ;  /* 0x000000380e0d7812 */ /* 0x040fe400078ef80d */
        /* <DEDUP_REMOVED lines=13> */
[C---:B-1----:R-:W-:Y:S02]  /*8810*/  IMAD.U32 R20, R12.reuse, 0x10000, RZ ;  /* 0x000100000c147824 */ /* 0x042fe400078e00ff */
[C---:B------:R-:W-:Y:S01]  /*8820*/  FMUL.FTZ R55, R33.reuse, R50 ;  /* 0x0000003221377220 */ /* 0x040fe20000410000 */
[----:B------:R-:W-:Y:S01]  /*8830*/  FMUL.FTZ R57, R33, R39 ;  /* 0x0000002721397220 */ /* 0x000fe20000410000 */
[----:B------:R-:W-:Y:S01]  /*8840*/  LOP3.LUT R12, R12, 0xffff0000, RZ, 0xc0, !PT ;  /* 0xffff00000c0c7812 */ /* 0x000fe200078ec0ff */
[----:B------:R-:W-:-:S02]  /*8850*/  IMAD.U32 R21, R13, 0x10000, RZ ;  /* 0x000100000d157824 */ /* 0x000fc400078e00ff */
[----:B------:R-:W-:Y:S01]  /*8860*/  FFMA.FTZ R55, R20, R39, -R55 ;  /* 0x0000002714377223 */ /* 0x000fe20000010837 */
[----:B------:R-:W-:Y:S01]  /*8870*/  LOP3.LUT R33, R38, 0xffff0000, RZ, 0xc0, !PT ;  /* 0xffff000026217812 */ /* 0x000fe200078ec0ff */
[----:B------:R-:W-:Y:S01]  /*8880*/  FMUL.FTZ R39, R24, R49 ;  /* 0x0000003118277220 */ /* 0x000fe20000410000 */
[----:B------:R-:W-:Y:S01]  /*8890*/  FFMA.FTZ R57, R20, R50, R57 ;  /* 0x0000003214397223 */ /* 0x000fe20000010039 */
[C---:B------:R-:W-:Y:S01]  /*88a0*/  IMAD.U32 R20, R46.reuse, 0x10000, RZ ;  /* 0x000100002e147824 */ /* 0x040fe200078e00ff */
[----:B------:R-:W-:Y:S01]  /*88b0*/  LOP3.LUT R46, R46, 0xffff0000, RZ, 0xc0, !PT ;  /* 0xffff00002e2e7812 */ /* 0x000fe200078ec0ff */
[C---:B------:R-:W-:Y:S02]  /*88c0*/  IMAD.U32 R38, R51.reuse, 0x10000, RZ ;  /* 0x0001000033267824 */ /* 0x040fe400078e00ff */
[-C--:B------:R-:W-:Y:S01]  /*88d0*/  FMUL.FTZ R59, R24, R33.reuse ;  /* 0x00000021183b7220 */ /* 0x080fe20000410000 */
[----:B------:R-:W-:Y:S01]  /*88e0*/  FFMA.FTZ R50, R12, R33, -R39 ;  /* 0x000000210c327223 */ /* 0x000fe20000010827 */
[C---:B------:R-:W-:Y:S01]  /*88f0*/  FMUL.FTZ R33, R34.reuse, R20 ;  /* 0x0000001422217220 */ /* 0x040fe20000410000 */
[----:B------:R-:W-:Y:S01]  /*8900*/  FMUL.FTZ R54, R34, R38 ;  /* 0x0000002622367220 */ /* 0x000fe20000410000 */
[----:B------:R-:W-:Y:S01]  /*8910*/  LOP3.LUT R24, R51, 0xffff0000, RZ, 0xc0, !PT ;  /* 0xffff000033187812 */ /* 0x000fe200078ec0ff */
[----:B------:R-:W-:-:S02]  /*8920*/  IMAD.U32 R36, R26, 0x10000, RZ ;  /* 0x000100001a247824 */ /* 0x000fc400078e00ff */
[----:B------:R-:W-:Y:S01]  /*8930*/  FFMA.FTZ R38, R21, R38, R33 ;  /* 0x0000002615267223 */ /* 0x000fe20000010021 */
[----:B------:R-:W-:Y:S01]  /*8940*/  LOP3.LUT R13, R13, 0xffff0000, RZ, 0xc0, !PT ;  /* 0xffff00000d0d7812 */ /* 0x000fe200078ec0ff */
[----:B------:R-:W-:Y:S01]  /*8950*/  FFMA.FTZ R34, R12, R49, R59 ;  /* 0x000000310c227223 */ /* 0x000fe2000001003b */
[----:B------:R-:W-:Y:S01]  /*8960*/  FFMA.FTZ R54, R21, R20, -R54 ;  /* 0x0000001415367223 */ /* 0x000fe20000010836 */
[----:B------:R-:W-:Y:S02]  /*8970*/  IMAD.U32 R33, R52, 0x10000, RZ ;  /* 0x0001000034217824 */ /* 0x000fe400078e00ff */
[----:B------:R-:W-:Y:S01]  /*8980*/  FMUL.FTZ R12, R25, R24 ;  /* 0x00000018190c7220 */ /* 0x000fe20000410000 */
[----:B------:R-:W-:Y:S02]  /*8990*/  IMAD.U32 R21, R47, 0x10000, RZ ;  /* 0x000100002f157824 */ /* 0x000fe400078e00ff */
[----:B------:R-:W-:Y:S01]  /*89a0*/  FMUL.FTZ R56, R25, R46 ;  /* 0x0000002e19387220 */ /* 0x000fe20000410000 */
[----:B------:R-:W-:-:S02]  /*89b0*/  IMAD.U32 R37, R27, 0x10000, RZ ;  /* 0x000100001b257824 */ /* 0x000fc400078e00ff */
[----:B------:R-:W-:Y:S01]  /*89c0*/  FMUL.FTZ R49, R36, R33 ;  /* 0x0000002124317220 */ /* 0x000fe20000410000 */
[----:B------:R-:W-:Y:S02]  /*89d0*/  IMAD.U32 R20, R53, 0x10000, RZ ;  /* 0x0001000035147824 */ /* 0x000fe400078e00ff */
[C---:B------:R-:W-:Y:S01]  /*89e0*/  FFMA.FTZ R25, R13.reuse, R46, -R12 ;  /* 0x0000002e0d197223 */ /* 0x040fe2000001080c */
[----:B------:R-:W-:Y:S02]  /*89f0*/  IMAD.U32 R30, R14, 0x10000, RZ ;  /* 0x000100000e1e7824 */ /* 0x000fe400078e00ff */
[----:B------:R-:W-:Y:S01]  /*8a00*/  FMUL.FTZ R36, R36, R21 ;  /* 0x0000001524247220 */ /* 0x000fe20000410000 */
[----:B------:R-:W-:Y:S01]  /*8a10*/  FFMA.FTZ R39, R13, R24, R56 ;  /* 0x000000180d277223 */ /* 0x000fe20000010038 */
[----:B------:R-:W-:Y:S02]  /*8a20*/  IMAD.U32 R31, R15, 0x10000, RZ ;  /* 0x000100000f1f7824 */ /* 0x000fe400078e00ff */
[----:B------:R-:W-:Y:S01]  /*8a30*/  FMUL.FTZ R24, R37, R20 ;  /* 0x0000001425187220 */ /* 0x000fe20000410000 */
[----:B------:R-:W-:-:S02]  /*8a40*/  IMAD.U32 R12, R48, 0x10000, RZ ;  /* 0x00010000300c7824 */ /* 0x000fc400078e00ff */
[C---:B------:R-:W-:Y:S01]  /*8a50*/  FFMA.FTZ R49, R30.reuse, R21, -R49 ;  /* 0x000000151e317223 */ /* 0x040fe20000010831 */
[----:B------:R-:W-:Y:S01]  /*8a60*/  FFMA.FTZ R36, R30, R33, R36 ;  /* 0x000000211e247223 */ /* 0x000fe20000010024 */
[----:B------:R-:W-:Y:S01]  /*8a70*/  LOP3.LUT R26, R26, 0xffff0000, RZ, 0xc0, !PT ;  /* 0xffff00001a1a7812 */ /* 0x000fe200078ec0ff */
[-C--:B------:R-:W-:Y:S01]  /*8a80*/  FMUL.FTZ R46, R37, R12.reuse ;  /* 0x0000000c252e7220 */ /* 0x080fe20000410000 */
[----:B------:R-:W-:Y:S01]  /*8a90*/  FFMA.FTZ R30, R31, R12, -R24 ;  /* 0x0000000c1f1e7223 */ /* 0x000fe20000010818 */
[----:B------:R-:W-:Y:S02]  /*8aa0*/  LOP3.LUT R27, R27, 0xffff0000, RZ, 0xc0, !PT ;  /* 0xffff00001b1b7812 */ /* 0x000fe400078ec0ff */
[----:B------:R-:W-:Y:S01]  /*8ab0*/  LOP3.LUT R13, R52, 0xffff0000, RZ, 0xc0, !PT ;  /* 0xffff0000340d7812 */ /* 0x000fe200078ec0ff */
[----:B------:R-:W-:Y:S01]  /*8ac0*/  FFMA.FTZ R46, R31, R20, R46 ;  /* 0x000000141f2e7223 */ /* 0x000fe2000001002e */
[----:B------:R-:W-:Y:S02]  /*8ad0*/  LOP3.LUT R12, R53, 0xffff0000, RZ, 0xc0, !PT ;  /* 0xffff0000350c7812 */ /* 0x000fe400078ec0ff */
        /* <DEDUP_REMOVED lines=22> */
.L_x_2368:
[----:B------:R-:W-:Y:S05]  /*8c40*/  BSYNC B1 ;  /* 0x0000000000017941 */ /* 0x000fea0003800000 */
.L_x_2367:
[----:B------:R-:W-:Y:S02]  /*8c50*/  PRMT R20, R0, 0x7610, R20 ;  /* 0x0000761000147816 */ /* 0x000fe40000000014 */
[----:B------:R-:W-:Y:S01]  /*8c60*/  PRMT R30, R3, 0x7610, R30 ;  /* 0x00007610031e7816 */ /* 0x000fe2000000001e */
[----:B------:R-:W-:Y:S06]  /*8c70*/  @P0 BRA `(.L_x_2359) ;  /* 0x0000000400a80947 */ /* 0x000fec0003800000 */
[----:B-1----:R-:W2:Y:S01]  /*8c80*/  LDL R12, [R1+0x44] ;  /* 0x00004400010c7983 */ /* 0x002ea20000100800 */
[C---:B0-----:R-:W-:Y:S02]  /*8c90*/  VIADD R13, R19.reuse, 0x60 ;  /* 0x00000060130d7836 */ /* 0x041fe40000000000 */
[----:B------:R-:W-:Y:S01]  /*8ca0*/  VIADD R14, R19, 0x60 ;  /* 0x00000060130e7836 */ /* 0x000fe20000000000 */
        /* <DEDUP_REMOVED lines=9> */
[----:B------:R-:W-:Y:S02]  /*8d40*/  SHF.R.U64 R4, R4, 0x10, R5 ;  /* 0x0000001004047819 */ /* 0x000fe40000001205 */
[--C-:B------:R-:W-:Y:S02]  /*8d50*/  SHF.R.U64 R8, R8, 0x10, R9.reuse ;  /* 0x0000001008087819 */ /* 0x100fe40000001209 */
[----:B------:R-:W-:Y:S02]  /*8d60*/  SHF.R.U32.HI R9, RZ, 0x10, R9 ;  /* 0x00000010ff097819 */ /* 0x000fe40000011609 */
[----:B------:R-:W-:Y:S02]  /*8d70*/  PRMT R43, R43, 0x5410, R4 ;  /* 0x000054102b2b7816 */ /* 0x000fe40000000004 */
[----:B------:R-:W-:-:S02]  /*8d80*/  SHF.R.U32.HI R29, RZ, 0x10, R11 ;  /* 0x00000010ff1d7819 */ /* 0x000fc4000001160b */
[----:B------:R-:W-:Y:S01]  /*8d90*/  SHF.R.U32.HI R5, RZ, 0x10, R5 ;  /* 0x00000010ff057819 */ /* 0x000fe20000011605 */
[----:B------:R-:W-:Y:S01]  /*8da0*/  IMAD.U32 R32, R43, 0x10000, RZ ;  /* 0x000100002b207824 */ /* 0x000fe200078e00ff */
[----:B------:R-:W-:Y:S02]  /*8db0*/  PRMT R45, R45, 0x5410, R8 ;  /* 0x000054102d2d7816 */ /* 0x000fe40000000008 */
[----:B------:R-:W-:Y:S02]  /*8dc0*/  PRMT R44, R44, 0x5410, R9 ;  /* 0x000054102c2c7816 */ /* 0x000fe40000000009 */
[----:B------:R-:W-:Y:S01]  /*8dd0*/  PRMT R29, R30, 0x5410, R29 ;  /* 0x000054101e1d7816 */ /* 0x000fe2000000001d */
[----:B------:R-:W-:Y:S01]  /*8de0*/  IMAD.U32 R30, R45, 0x10000, RZ ;  /* 0x000100002d1e7824 */ /* 0x000fe200078e00ff */
[----:B------:R-:W-:Y:S02]  /*8df0*/  PRMT R42, R42, 0x5410, R5 ;  /* 0x000054102a2a7816 */ /* 0x000fe40000000005 */
[----:B------:R-:W-:-:S03]  /*8e00*/  SHF.R.U64 R21, R10, 0x10, R11 ;  /* 0x000000100a157819 */ /* 0x000fc6000000120b */
[----:B------:R-:W-:Y:S01]  /*8e10*/  IMAD.U32 R34, R42, 0x10000, RZ ;  /* 0x000100002a227824 */ /* 0x000fe200078e00ff */
[----:B------:R-:W-:Y:S02]  /*8e20*/  PRMT R21, R20, 0x5410, R21 ;  /* 0x0000541014157816 */ /* 0x000fe40000000015 */
[----:B------:R-:W-:Y:S02]  /*8e30*/  LOP3.LUT R43, R43, 0xffff0000, RZ, 0xc0, !PT ;  /* 0xffff00002b2b7812 */ /* 0x000fe400078ec0ff */
[----:B------:R-:W-:Y:S01]  /*8e40*/  LOP3.LUT R45, R45, 0xffff0000, RZ, 0xc0, !PT ;  /* 0xffff00002d2d7812 */ /* 0x000fe200078ec0ff */
[----:B--2---:R-:W-:-:S04]  /*8e50*/  IMAD.IADD R3, R12, 0x1, R0 ;  /* 0x000000010c037824 */ /* 0x004fc800078e0200 */
[----:B------:R-:W-:Y:S01]  /*8e60*/  IMAD R0, R3, 0x2, R2 ;  /* 0x0000000203007824 */ /* 0x000fe200078e0202 */
[----:B---3--:R-:W0:Y:S04]  /*8e70*/  LDS.128 R12, [R31+0x8400] ;  /* 0x008400001f0c7984 */ /* 0x008e280000000c00 */
[----:B------:R-:W1:Y:S01]  /*8e80*/  LDS.128 R24, [R0+0x8400] ;  /* 0x0084000000187984 */ /* 0x000e620000000c00 */
[--C-:B------:R-:W-:Y:S02]  /*8e90*/  SHF.R.U64 R3, R6, 0x10, R7.reuse ;  /* 0x0000001006037819 */ /* 0x100fe40000001207 */
[----:B------:R-:W-:Y:S02]  /*8ea0*/  SHF.R.U32.HI R6, RZ, 0x10, R7 ;  /* 0x00000010ff067819 */ /* 0x000fe40000011607 */
[----:B------:R-:W-:-:S02]  /*8eb0*/  PRMT R40, R40, 0x5410, R3 ;  /* 0x0000541028287816 */ /* 0x000fc40000000003 */
[----:B------:R-:W-:Y:S01]  /*8ec0*/  PRMT R35, R35, 0x5410, R6 ;  /* 0x0000541023237816 */ /* 0x000fe20000000006 */
[----:B0-----:R-:W-:Y:S02]  /*8ed0*/  IMAD.U32 R3, R12, 0x10000, RZ ;  /* 0x000100000c037824 */ /* 0x001fe400078e00ff */
[----:B-1----:R-:W-:-:S04]  /*8ee0*/  IMAD.U32 R9, R24, 0x10000, RZ ;  /* 0x0001000018097824 */ /* 0x002fc800078e00ff */
[----:B------:R-:W-:Y:S01]  /*8ef0*/  FMUL.FTZ R36, R9, R32 ;  /* 0x0000002009247220 */ /* 0x000fe20000410000 */
[----:B------:R-:W-:Y:S02]  /*8f00*/  IMAD.U32 R11, R25, 0x10000, RZ ;  /* 0x00010000190b7824 */ /* 0x000fe400078e00ff */
[-C--:B------:R-:W-:Y:S01]  /*8f10*/  FMUL.FTZ R38, R9, R30.reuse ;  /* 0x0000001e09267220 */ /* 0x080fe20000410000 */
[----:B------:R-:W-:Y:S01]  /*8f20*/  FFMA.FTZ R36, R3, R30, -R36 ;  /* 0x0000001e03247223 */ /* 0x000fe20000010824 */
[----:B------:R-:W-:Y:S02]  /*8f30*/  IMAD.U32 R30, R44, 0x10000, RZ ;  /* 0x000100002c1e7824 */ /* 0x000fe400078e00ff */
[----:B------:R-:W-:Y:S01]  /*8f40*/  FMUL.FTZ R46, R11, R34 ;  /* 0x000000220b2e7220 */ /* 0x000fe20000410000 */
[----:B------:R-:W-:Y:S02]  /*8f50*/  IMAD.U32 R5, R13, 0x10000, RZ ;  /* 0x000100000d057824 */ /* 0x000fe400078e00ff */
[----:B------:R-:W-:Y:S01]  /*8f60*/  FFMA.FTZ R38, R3, R32, R38 ;  /* 0x0000002003267223 */ /* 0x000fe20000010026 */
[----:B------:R-:W-:Y:S01]  /*8f70*/  IMAD.U32 R20, R27, 0x10000, RZ ;  /* 0x000100001b147824 */ /* 0x000fe200078e00ff */
[----:B------:R-:W-:Y:S01]  /*8f80*/  LOP3.LUT R10, R24, 0xffff0000, RZ, 0xc0, !PT ;  /* 0xffff0000180a7812 */ /* 0x000fe200078ec0ff */
[----:B------:R-:W-:-:S02]  /*8f90*/  IMAD.U32 R9, R35, 0x10000, RZ ;  /* 0x0001000023097824 */ /* 0x000fc400078e00ff */
[-C--:B------:R-:W-:Y:S01]  /*8fa0*/  FMUL.FTZ R32, R11, R30.reuse ;  /* 0x0000001e0b207220 */ /* 0x080fe20000410000 */
[----:B------:R-:W-:Y:S02]  /*8fb0*/  IMAD.U32 R3, R29, 0x10000, RZ ;  /* 0x000100001d037824 */ /* 0x000fe400078e00ff */
[----:B------:R-:W-:Y:S01]  /*8fc0*/  FFMA.FTZ R46, R5, R30, -R46 ;  /* 0x0000001e052e7223 */ /* 0x000fe2000001082e */
[----:B------:R-:W-:Y:S02]  /*8fd0*/  IMAD.U32 R8, R15, 0x10000, RZ ;  /* 0x000100000f087824 */ /* 0x000fe400078e00ff */
[----:B------:R-:W-:Y:S01]  /*8fe0*/  FMUL.FTZ R11, R20, R9 ;  /* 0x00000009140b7220 */ /* 0x000fe20000410000 */
[----:B------:R-:W-:Y:S01]  /*8ff0*/  LOP3.LUT R4, R12, 0xffff0000, RZ, 0xc0, !PT ;  /* 0xffff00000c047812 */ /* 0x000fe200078ec0ff */
[----:B------:R-:W-:Y:S01]  /*9000*/  FMUL.FTZ R30, R20, R3 ;  /* 0x00000003141e7220 */ /* 0x000fe20000410000 */
[----:B------:R-:W-:Y:S01]  /*9010*/  FFMA.FTZ R32, R5, R34, R32 ;  /* 0x0000002205207223 */ /* 0x000fe20000010020 */
[----:B------:R-:W-:Y:S01]  /*9020*/  FMUL.FTZ R5, R10, R43 ;  /* 0x0000002b0a057220 */ /* 0x000fe20000410000 */
[C---:B------:R-:W-:Y:S01]  /*9030*/  FFMA.FTZ R20, R8.reuse, R3, -R11 ;  /* 0x0000000308147223 */ /* 0x040fe2000001080b */
[----:B------:R-:W-:Y:S01]  /*9040*/  LOP3.LUT R12, R13, 0xffff0000, RZ, 0xc0, !PT ;  /* 0xffff00000d0c7812 */ /* 0x000fe200078ec0ff */
        /* <DEDUP_REMOVED lines=8> */
[----:B------:R-:W-:Y:S01]  /*90d0*/  IMAD.U32 R8, R40, 0x10000, RZ ;  /* 0x0001000028087824 */ /* 0x000fe200078e00ff */
[----:B------:R-:W-:Y:S01]  /*90e0*/  LOP3.LUT R14, R15, 0xffff0000, RZ, 0xc0, !PT ;  /* 0xffff00000f0e7812 */ /* 0x000fe200078ec0ff */
[----:B------:R-:W-:Y:S01]  /*90f0*/  IMAD.U32 R5, R21, 0x10000, RZ ;  /* 0x0001000015057824 */ /* 0x000fe200078e00ff */
[----:B------:R-:W-:-:S02]  /*9100*/  LOP3.LUT R15, R26, 0xffff0000, RZ, 0xc0, !PT ;  /* 0xffff00001a0f7812 */ /* 0x000fc400078ec0ff */
[----:B------:R-:W-:Y:S01]  /*9110*/  LOP3.LUT R26, R27, 0xffff0000, RZ, 0xc0, !PT ;  /* 0xffff00001b1a7812 */ /* 0x000fe200078ec0ff */
[C---:B------:R-:W-:Y:S01]  /*9120*/  FMUL.FTZ R27, R13.reuse, R8 ;  /* 0x000000080d1b7220 */ /* 0x040fe20000410000 */
[----:B------:R-:W-:Y:S01]  /*9130*/  LOP3.LUT R3, R44, 0xffff0000, RZ, 0xc0, !PT ;  /* 0xffff00002c037812 */ /* 0x000fe200078ec0ff */
[----:B------:R-:W-:Y:S01]  /*9140*/  FMUL.FTZ R25, R24, R9 ;  /* 0x0000000918197220 */ /* 0x000fe20000410000 */
[----:B------:R-:W-:Y:S01]  /*9150*/  FFMA.FTZ R11, R4, R43, R11 ;  /* 0x0000002b040b7223 */ /* 0x000fe2000001000b */
[----:B------:R-:W-:Y:S01]  /*9160*/  FMUL.FTZ R13, R13, R5 ;  /* 0x000000050d0d7220 */ /* 0x000fe20000410000 */
[----:B------:R-:W-:Y:S02]  /*9170*/  LOP3.LUT R40, R40, 0xffff0000, RZ, 0xc0, !PT ;  /* 0xffff000028287812 */ /* 0x000fe400078ec0ff */
[----:B------:R-:W-:Y:S02]  /*9180*/  LOP3.LUT R35, R35, 0xffff0000, RZ, 0xc0, !PT ;  /* 0xffff000023237812 */ /* 0x000fe400078ec0ff */
[----:B------:R-:W-:-:S02]  /*9190*/  LOP3.LUT R4, R21, 0xffff0000, RZ, 0xc0, !PT ;  /* 0xffff000015047812 */ /* 0x000fc400078ec0ff */
[----:B------:R-:W-:Y:S01]  /*91a0*/  LOP3.LUT R29, R29, 0xffff0000, RZ, 0xc0, !PT ;  /* 0xffff00001d1d7812 */ /* 0x000fe200078ec0ff */
[-C--:B------:R-:W-:Y:S01]  /*91b0*/  FMUL.FTZ R24, R24, R3.reuse ;  /* 0x0000000318187220 */ /* 0x080fe20000410000 */
[----:B------:R-:W-:Y:S01]  /*91c0*/  FFMA.FTZ R25, R12, R3, -R25 ;  /* 0x000000030c197223 */ /* 0x000fe20000010819 */
[C---:B------:R-:W-:Y:S01]  /*91d0*/  FFMA.FTZ R27, R6.reuse, R5, -R27 ;  /* 0x00000005061b7223 */ /* 0x040fe2000001081b */
[----:B------:R-:W-:Y:S01]  /*91e0*/  FFMA.FTZ R10, R6, R8, R13 ;  /* 0x00000008060a7223 */ /* 0x000fe2000001000d */
[C---:B------:R-:W-:Y:S01]  /*91f0*/  FMUL.FTZ R6, R15.reuse, R40 ;  /* 0x000000280f067220 */ /* 0x040fe20000410000 */
[C---:B------:R-:W-:Y:S01]  /*9200*/  FMUL.FTZ R3, R26.reuse, R35 ;  /* 0x000000231a037220 */ /* 0x040fe20000410000 */
[-C--:B------:R-:W-:Y:S01]  /*9210*/  FMUL.FTZ R15, R15, R4.reuse ;  /* 0x000000040f0f7220 */ /* 0x080fe20000410000 */
[-C--:B------:R-:W-:Y:S01]  /*9220*/  FMUL.FTZ R26, R26, R29.reuse ;  /* 0x0000001d1a1a7220 */ /* 0x080fe20000410000 */
[C---:B------:R-:W-:Y:S01]  /*9230*/  FFMA.FTZ R6, R7.reuse, R4, -R6 ;  /* 0x0000000407067223 */ /* 0x040fe20000010806 */
[----:B------:R-:W-:Y:S01]  /*9240*/  FFMA.FTZ R3, R14, R29, -R3 ;  /* 0x0000001d0e037223 */ /* 0x000fe20000010803 */
        /* <DEDUP_REMOVED lines=13> */
.L_x_2359:
[----:B------:R-:W-:Y:S05]  /*9320*/  BSYNC B0 ;  /* 0x0000000000007941 */ /* 0x000fea0003800000 */
.L_x_2345:
        /* <DEDUP_REMOVED lines=8> */
.L_x_2342:
[----:B------:R-:W-:-:S13]  /*93b0*/  ISETP.NE.AND P0, PT, R156, 0x3, PT ;  /* 0x000000039c00780c */ /* 0x000fda0003f05270 */
[----:B------:R-:W-:Y:S05]  /*93c0*/  @!P0 BRA `(.L_x_2369) ;  /* 0x0000000000048947 */ /* 0x000fea0003800000 */
[----:B------:R-:W-:Y:S01]  /*93d0*/  BPT.TRAP 0x1 ;  /* 0x000000040000795c */ /* 0x000fe20000300000 */
.L_x_2369:
[----:B---3--:R-:W-:Y:S01]  /*93e0*/  IMAD R10, R18, 0x8, R2 ;  /* 0x00000008120a7824 */ /* 0x008fe200078e0202 */
[----:B01----:R-:W-:-:S04]  /*93f0*/  SHF.L.U32 R3, R23, 0x1f, RZ ;  /* 0x0000001f17037819 */ /* 0x003fc800000006ff */
[----:B------:R0:W1:Y:S01]  /*9400*/  SYNCS.PHASECHK.TRANS64.TRYWAIT P2, [R10+URZ+0x16830], R3 ;  /* 0x016830030a0075a7 */ /* 0x000062000804017f */
[----:B------:R-:W-:Y:S05]  /*9410*/  @!P0 BRA `(.L_x_2370) ;  /* 0x0000000000048947 */ /* 0x000fea0003800000 */
[----:B------:R-:W-:Y:S01]  /*9420*/  BPT.TRAP 0x1 ;  /* 0x000000040000795c */ /* 0x000fe20000300000 */
.L_x_2370:
[----:B--2---:R-:W2:Y:S02]  /*9430*/  S2R R0, SR_TID.X ;  /* 0x0000000000007919 */ /* 0x004ea40000002100 */
[----:B--2---:R-:W-:-:S04]  /*9440*/  LOP3.LUT R0, R0, 0x7f, RZ, 0xc0, !PT ;  /* 0x0000007f00007812 */ /* 0x004fc800078ec0ff */
[----:B------:R-:W-:Y:S01]  /*9450*/  ISETP.NE.AND P1, PT, R0, RZ, PT ;  /* 0x000000ff0000720c */ /* 0x000fe20003f25270 */
[----:B-1----:R-:W-:-:S12]  /*9460*/  @P2 BRA `(.L_x_2371) ;  /* 0x0000000000082947 */ /* 0x002fd80003800000 */
[----:B------:R-:W1:Y:S02]  /*9470*/  SYNCS.PHASECHK.TRANS64.TRYWAIT P2, [R10+URZ+0x16830], R3 ;  /* 0x016830030a0075a7 */ /* 0x000e64000804017f */
[----:B-1----:R-:W-:Y:S05]  /*9480*/  @!P2 BRA `(.L_x_2372) ;  /* 0x00000118002ca947 */ /* 0x002fea0003800000 */
.L_x_2371:
[----:B------:R-:W-:Y:S05]  /*9490*/  WARPSYNC.ALL ;  /* 0x0000000000007948 */ /* 0x000fea0003800000 */
[----:B------:R-:W-:Y:S01]  /*94a0*/  VIADD R0, R2, 0xe400 ;  /* 0x0000e40002007836 */ /* 0x000fe20000000000 */
[----:B------:R-:W-:-:S04]  /*94b0*/  LOP3.LUT R6, R28, 0x10000, RZ, 0xfc, !PT ;  /* 0x000100001c067812 */ /* 0x000fc800078efcff */
[----:B------:R-:W-:-:S04]  /*94c0*/  SHF.R.U32.HI R0, RZ, 0x4, R0 ;  /* 0x00000004ff007819 */ /* 0x000fc80000011600 */
[----:B------:R-:W-:-:S04]  /*94d0*/  LOP3.LUT R0, R0, 0x3fff, RZ, 0xc0, !PT ;  /* 0x00003fff00007812 */ /* 0x000fc800078ec0ff */
[----:B01----:R-:W-:Y:S01]  /*94e0*/  LOP3.LUT R3, R0, 0x10000, RZ, 0xfc, !PT ;  /* 0x0001000000037812 */ /* 0x003fe200078efcff */
[----:B------:R-:W-:Y:S02]  /*94f0*/  IMAD.MOV.U32 R7, RZ, RZ, 0x40000040 ;  /* 0x40000040ff077424 */ /* 0x000fe400078e00ff */
[----:B------:R-:W-:Y:S01]  /*9500*/  IMAD.MOV.U32 R5, RZ, RZ, 0x40000040 ;  /* 0x40000040ff057424 */ /* 0x000fe200078e00ff */
[----:B------:R-:W-:Y:S01]  /*9510*/  R2UR UR4, R6 ;  /* 0x00000000060472ca */ /* 0x000fe200000e0000 */
[----:B------:R-:W-:Y:S01]  /*9520*/  IMAD R4, R18, 0x400, R3 ;  /* 0x0000040012047824 */ /* 0x000fe200078e0203 */
[----:B------:R-:W-:Y:S01]  /*9530*/  R2UR UR5, R7 ;  /* 0x00000000070572ca */ /* 0x000fe200000e0000 */
[----:B-----5:R-:W-:Y:S01]  /*9540*/  WARPGROUP.ARRIVE ;  /* 0x00000000000079c5 */ /* 0x020fe20000000000 */
[----:B------:R-:W-:Y:S01]  /*9550*/  R2UR UR7, R5 ;  /* 0x00000000050772ca */ /* 0x000fe200000e0000 */
[----:B------:R-:W-:Y:S01]  /*9560*/  VIADD R92, R6, 0x2 ;  /* 0x00000002065c7836 */ /* 0x000fe20000000000 */
[C---:B------:R-:W-:Y:S01]  /*9570*/  R2UR UR6, R4.reuse ;  /* 0x00000000040672ca */ /* 0x040fe200000e0000 */
[----:B------:R-:W-:Y:S01]  /*9580*/  IMAD.MOV.U32 R93, RZ, RZ, 0x40000040 ;  /* 0x40000040ff5d7424 */ /* 0x000fe200078e00ff */
[----:B------:R-:W-:Y:S01]  /*9590*/  STL [R1+0x4], R3 ;  /* 0x0000040301007387 */ /* 0x000fe20000100800 */
[----:B------:R-:W-:Y:S01]  /*95a0*/  VIADD R8, R4, 0x2 ;  /* 0x0000000204087836 */ /* 0x000fe20000000000 */
[----:B------:R-:W0:Y:S01]  /*95b0*/  LDC R0, c[0x0][0x448] ;  /* 0x00011200ff007b82 */ /* 0x000e220000000800 */
[----:B------:R-:W-:Y:S01]  /*95c0*/  IMAD.MOV.U32 R9, RZ, RZ, 0x40000040 ;  /* 0x40000040ff097424 */ /* 0x000fe200078e00ff */
[----:B------:R-:W2:Y:S04]  /*95d0*/  LDL R12, [R1+0x48] ;  /* 0x00004800010c7983 */ /* 0x000ea80000100800 */
[----:B------:R-:W2:Y:S03]  /*95e0*/  LDL R94, [R1+0x24] ;  /* 0x00002400015e7983 */ /* 0x000ea60000100800 */
[----:B------:R-:W-:Y:S01]  /*95f0*/  HGMMA.64x128x16.F32.BF16 R24, gdesc[UR4], RZ, !UPT, gsb0 ;  /* 0x01e00000041879f0 */ /* 0x000fe2000c0018ff */
[----:B------:R-:W-:Y:S01]  /*9600*/  R2UR UR4, R92 ;  /* 0x000000005c0472ca */ /* 0x000fe200000e0000 */
[----:B------:R-:W3:Y:S01]  /*9610*/  LDL R11, [R1+0x30] ;  /* 0x00003000010b7983 */ /* 0x000ee20000100800 */
[----:B------:R-:W-:-:S02]  /*9620*/  R2UR UR5, R93 ;  /* 0x000000005d0572ca */ /* 0x000fc400000e0000 */
[----:B------:R-:W-:Y:S01]  /*9630*/  R2UR UR6, R8 ;  /* 0x00000000080672ca */ /* 0x000fe200000e0000 */
[----:B------:R-:W4:Y:S01]  /*9640*/  LDL R90, [R1+0x2c] ;  /* 0x00002c00015a7983 */ /* 0x000f220000100800 */
[----:B------:R-:W-:-:S03]  /*9650*/  R2UR UR7, R9 ;  /* 0x00000000090772ca */ /* 0x000fc600000e0000 */
[----:B------:R1:W-:Y:S04]  /*9660*/  STL.64 [R1+0x18], R92 ;  /* 0x0000185c01007387 */ /* 0x0003e80000100a00 */
[----:B-1----:R-:W4:Y:S01]  /*9670*/  LDL R92, [R1+0x20] ;  /* 0x00002000015c7983 */ /* 0x002f220000100800 */
[----:B------:R-:W-:Y:S02]  /*9680*/  VIADD R20, R6, 0x4 ;  /* 0x0000000406147836 */ /* 0x000fe40000000000 */
[----:B------:R-:W-:Y:S02]  /*9690*/  VIADD R8, R4, 0x4 ;  /* 0x0000000404087836 */ /* 0x000fe40000000000 */
[----:B------:R-:W-:Y:S02]  /*96a0*/  IMAD.MOV.U32 R21, RZ, RZ, 0x40000040 ;  /* 0x40000040ff157424 */ /* 0x000fe400078e00ff */
[----:B------:R-:W-:Y:S01]  /*96b0*/  IMAD.MOV.U32 R9, RZ, RZ, 0x40000040 ;  /* 0x40000040ff097424 */ /* 0x000fe200078e00ff */
[----:B------:R-:W-:-:S02]  /*96c0*/  WARPGROUP.DEPBAR.LE gsb0, 0x0 ;  /* 0x00008000000079c5 */ /* 0x000fc40000010000 */
[----:B------:R-:W-:-:S06]  /*96d0*/  WARPGROUP.ARRIVE ;  /* 0x00000000000079c5 */ /* 0x000fcc0000000000 */
[----:B------:R-:W-:Y:S01]  /*96e0*/  HGMMA.64x128x16.F32.BF16 R24, gdesc[UR4], R24, gsb0 ;  /* 0x01e00000041879f0 */ /* 0x000fe20008001818 */
[----:B------:R-:W-:Y:S02]  /*96f0*/  R2UR UR4, R20 ;  /* 0x00000000140472ca */ /* 0x000fe400000e0000 */
[----:B------:R-:W-:Y:S02]  /*9700*/  R2UR UR5, R21 ;  /* 0x00000000150572ca */ /* 0x000fe400000e0000 */
[----:B------:R-:W-:Y:S02]  /*9710*/  R2UR UR6, R8 ;  /* 0x00000000080672ca */ /* 0x000fe400000e0000 */
[----:B------:R-:W-:Y:S01]  /*9720*/  R2UR UR7, R9 ;  /* 0x00000000090772ca */ /* 0x000fe200000e0000 */
[----:B------:R-:W-:Y:S02]  /*9730*/  VIADD R14, R6, 0x6 ;  /* 0x00000006060e7836 */ /* 0x000fe40000000000 */
[----:B------:R-:W-:-:S02]  /*9740*/  VIADD R4, R4, 0x6 ;  /* 0x0000000604047836 */ /* 0x000fc40000000000 */
[----:B------:R-:W-:Y:S02]  /*9750*/  IMAD.MOV.U32 R15, RZ, RZ, 0x40000040 ;  /* 0x40000040ff0f7424 */ /* 0x000fe400078e00ff */
[----:B------:R-:W-:Y:S01]  /*9760*/  IMAD.MOV.U32 R5, RZ, RZ, 0x40000040 ;  /* 0x40000040ff057424 */ /* 0x000fe200078e00ff */
[----:B------:R-:W-:Y:S02]  /*9770*/  WARPGROUP.DEPBAR.LE gsb0, 0x0 ;  /* 0x00008000000079c5 */ /* 0x000fe40000010000 */
[----:B------:R-:W-:-:S06]  /*9780*/  WARPGROUP.ARRIVE ;  /* 0x00000000000079c5 */ /* 0x000fcc0000000000 */
[----:B------:R-:W-:Y:S01]  /*9790*/  HGMMA.64x128x16.F32.BF16 R24, gdesc[UR4], R24, gsb0 ;  /* 0x01e00000041879f0 */ /* 0x000fe20008001818 */
[----:B------:R-:W-:Y:S02]  /*97a0*/  R2UR UR4, R14 ;  /* 0x000000000e0472ca */ /* 0x000fe400000e0000 */
[----:B------:R-:W-:Y:S02]  /*97b0*/  R2UR UR5, R15 ;  /* 0x000000000f0572ca */ /* 0x000fe400000e0000 */
[----:B------:R-:W-:Y:S02]  /*97c0*/  R2UR UR6, R4 ;  /* 0x00000000040672ca */ /* 0x000fe400000e0000 */
[----:B------:R-:W-:Y:S02]  /*97d0*/  R2UR UR7, R5 ;  /* 0x00000000050772ca */ /* 0x000fe400000e0000 */
[----:B0-----:R-:W-:-:S13]  /*97e0*/  ISETP.NE.AND P2, PT, R0, 0x1, PT ;  /* 0x000000010000780c */ /* 0x001fda0003f45270 */
[----:B------:R-:W0:Y:S08]  /*97f0*/  @P2 LDC R3, c[0x0][0x44c] ;  /* 0x00011300ff032b82 */ /* 0x000e300000000800 */
[----:B------:R-:W1:Y:S01]  /*9800*/  @P2 LDC R5, c[0x0][0x450] ;  /* 0x00011400ff052b82 */ /* 0x000e620000000800 */
[----:B------:R-:W-:Y:S04]  /*9810*/  STL.64 [R1+0x10], R20 ;  /* 0x0000101401007387 */ /* 0x000fe80000100a00 */
[----:B------:R2:W-:Y:S02]  /*9820*/  STL.64 [R1+0x8], R14 ;  /* 0x0000080e01007387 */ /* 0x0005e40000100a00 */
[----:B--2---:R-:W-:-:S04]  /*9830*/  IMAD.IADD R14, R12, 0x1, R94 ;  /* 0x000000010c0e7824 */ /* 0x004fc800078e025e */
[----:B0-----:R-:W-:-:S05]  /*9840*/  @P2 IMAD.HI.U32 R0, R14, R3, RZ ;  /* 0x000000030e002227 */ /* 0x001fca00078e00ff */
[----:B-1----:R-:W-:Y:S01]  /*9850*/  @P2 SHF.R.U32.HI R14, RZ, R5, R0 ;  /* 0x00000005ff0e2219 */ /* 0x002fe20000011600 */
[----:B------:R-:W-:Y:S02]  /*9860*/  WARPGROUP.DEPBAR.LE gsb0, 0x0 ;  /* 0x00008000000079c5 */ /* 0x000fe40000010000 */
[----:B------:R-:W-:-:S06]  /*9870*/  WARPGROUP.ARRIVE ;  /* 0x00000000000079c5 */ /* 0x000fcc0000000000 */
[----:B------:R-:W-:Y:S01]  /*9880*/  HGMMA.64x128x16.F32.BF16 R24, gdesc[UR4], R24, gsb0 ;  /* 0x01e00000041879f0 */ /* 0x000fe20008001818 */
[----:B------:R-:W0:Y:S01]  /*9890*/  SHFL.IDX PT, R0, R14, 0x1, 0x1c1f ;  /* 0x003c1f000e007f89 */ /* 0x000e2200000e0000 */
[----:B------:R-:W-:Y:S01]  /*98a0*/  IMAD.MOV.U32 R95, RZ, RZ, -0x80 ;  /* 0xffffff80ff5f7424 */ /* 0x000fe200078e00ff */
[----:B------:R-:W-:Y:S01]  /*98b0*/  ULDC UR4, c[0x0][0x988] ;  /* 0x0002620000047ab9 */ /* 0x000fe20000000800 */
[----:B------:R-:W-:Y:S01]  /*98c0*/  @!P1 VIADD R10, R10, 0x16840 ;  /* 0x000168400a0a9836 */ /* 0x000fe20000000000 */
[----:B------:R-:W-:Y:S01]  /*98d0*/  ULDC UR5, c[0x0][0x988] ;  /* 0x0002620000057ab9 */ /* 0x000fe20000000800 */
[----:B------:R-:W-:-:S05]  /*98e0*/  IMAD R95, R88, R95, 0x80 ;  /* 0x00000080585f7424 */ /* 0x000fca00078e025f */
[C-C-:B---3--:R-:W-:Y:S02]  /*98f0*/  IADD3 R12, -R11.reuse, 0x1, R95.reuse ;  /* 0x000000010b0c7810 */ /* 0x148fe40007ffe15f */
[----:B----4-:R-:W-:Y:S02]  /*9900*/  IADD3 R95, -R11, R90, R95 ;  /* 0x0000005a0b5f7210 */ /* 0x010fe40007ffe15f */
[----:B------:R-:W-:-:S04]  /*9910*/  IADD3 R12, -R92, R12, R90 ;  /* 0x0000000c5c0c7210 */ /* 0x000fc80007ffe15a */
[----:B0-----:R-:W-:-:S04]  /*9920*/  VIADDMNMX R0, R0, R12, R95, PT ;  /* 0x0000000c00007246 */ /* 0x001fc8000380015f */
[C---:B------:R-:W-:Y:S02]  /*9930*/  ISETP.GT.AND P4, PT, R0.reuse, RZ, PT ;  /* 0x000000ff0000720c */ /* 0x040fe40003f84270 */
[C---:B------:R-:W-:Y:S02]  /*9940*/  ISETP.GT.AND P5, PT, R0.reuse, 0x1, PT ;  /* 0x000000010000780c */ /* 0x040fe40003fa4270 */
[----:B------:R-:W-:Y:S01]  /*9950*/  ISETP.GT.AND P3, PT, R0, 0x8, PT ;  /* 0x000000080000780c */ /* 0x000fe20003f64270 */
[----:B------:R-:W-:Y:S02]  /*9960*/  WARPGROUP.DEPBAR.LE gsb0, 0x0 ;  /* 0x00008000000079c5 */ /* 0x000fe40000010000 */
[----:B------:R-:W-:Y:S02]  /*9970*/  FSEL R109, R26, -INF , P4 ;  /* 0xff8000001a6d7808 */ /* 0x000fe40002000000 */
[----:B------:R-:W-:Y:S02]  /*9980*/  FSEL R107, R27, -INF , P5 ;  /* 0xff8000001b6b7808 */ /* 0x000fe40002800000 */
[----:B------:R-:W-:-:S02]  /*9990*/  ISETP.GT.AND P4, PT, R0, 0x9, PT ;  /* 0x000000090000780c */ /* 0x000fc40003f84270 */
[----:B------:R-:W-:Y:S02]  /*99a0*/  FSEL R97, R30, -INF , P3 ;  /* 0xff8000001e617808 */ /* 0x000fe40001800000 */
[----:B------:R-:W-:Y:S02]  /*99b0*/  FMNMX.FTZ R4, R109, R107, !PT ;  /* 0x0000006b6d047209 */ /* 0x000fe40007810000 */
[C---:B------:R-:W-:Y:S02]  /*99c0*/  ISETP.GT.AND P3, PT, R0.reuse, 0x10, PT ;  /* 0x000000100000780c */ /* 0x040fe40003f64270 */
[----:B------:R-:W-:Y:S02]  /*99d0*/  FSEL R99, R31, -INF , P4 ;  /* 0xff8000001f637808 */ /* 0x000fe40002000000 */
[----:B------:R-:W-:Y:S02]  /*99e0*/  FMNMX.FTZ R4, R97, R4, !PT ;  /* 0x0000000461047209 */ /* 0x000fe40007810000 */
        /* <DEDUP_REMOVED lines=81> */
[----:B------:R-:W-:Y:S02]  /*9f00*/  FSEL R87, R87, -INF , P4 ;  /* 0xff80000057577808 */ /* 0x000fe40002000000 */
[----:B------:R-:W-:-:S04]  /*9f10*/  FMNMX.FTZ R4, R93, R4, !PT ;  /* 0x000000045d047209 */ /* 0x000fc80007810000 */
[----:B------:R-:W-:-:S05]  /*9f20*/  FMNMX.FTZ R4, R87, R4, !PT ;  /* 0x0000000457047209 */ /* 0x000fca0007810000 */
[----:B------:R-:W0:Y:S04]  /*9f30*/  SHFL.BFLY PT, R9, R4, 0x2, 0x1f ;  /* 0x0c401f0004097f89 */ /* 0x000e2800000e0000 */
[----:B------:R-:W1:Y:S01]  /*9f40*/  SHFL.IDX PT, R14, R14, RZ, 0x1c1f ;  /* 0x001c1fff0e0e7589 */ /* 0x000e6200000e0000 */
[----:B0-----:R-:W-:-:S05]  /*9f50*/  FMNMX.FTZ R20, R4, R9, !PT ;  /* 0x0000000904147209 */ /* 0x001fca0007810000 */
[----:B------:R-:W0:Y:S01]  /*9f60*/  SHFL.BFLY PT, R9, R20, 0x1, 0x1f ;  /* 0x0c201f0014097f89 */ /* 0x000e2200000e0000 */
[----:B------:R-:W-:Y:S01]  /*9f70*/  IMAD.U32 R0, RZ, RZ, UR4 ;  /* 0x00000004ff007e24 */ /* 0x000fe2000f8e00ff */
[----:B-1----:R-:W-:Y:S01]  /*9f80*/  VIADDMNMX R12, R14, R12, R95, PT ;  /* 0x0000000c0e0c7246 */ /* 0x002fe2000380015f */
[----:B------:R-:W-:-:S03]  /*9f90*/  ULDC UR4, c[0x0][0x988] ;  /* 0x0002620000047ab9 */ /* 0x000fc60000000800 */
[C---:B------:R-:W-:Y:S02]  /*9fa0*/  ISETP.GT.AND P4, PT, R12.reuse, RZ, PT ;  /* 0x000000ff0c00720c */ /* 0x040fe40003f84270 */
[----:B------:R-:W-:Y:S02]  /*9fb0*/  ISETP.GT.AND P5, PT, R12, 0x1, PT ;  /* 0x000000010c00780c */ /* 0x000fe40003fa4270 */
[----:B------:R-:W-:Y:S02]  /*9fc0*/  FSEL R95, R24, -INF , P4 ;  /* 0xff800000185f7808 */ /* 0x000fe40002000000 */
[----:B------:R-:W-:Y:S02]  /*9fd0*/  FSEL R25, R25, -INF , P5 ;  /* 0xff80000019197808 */ /* 0x000fe40002800000 */
[----:B0-----:R-:W-:-:S04]  /*9fe0*/  FMNMX.FTZ R9, R20, R9, !PT ;  /* 0x0000000914097209 */ /* 0x001fc80007810000 */
[C---:B------:R-:W-:Y:S01]  /*9ff0*/  FSETP.NEU.FTZ.AND P3, PT, R9.reuse, -INF , PT ;  /* 0xff8000000900780b */ /* 0x040fe20003f7d000 */
[----:B------:R-:W-:-:S05]  /*a000*/  FMUL.FTZ R8, R9, R0 ;  /* 0x0000000009087220 */ /* 0x000fca0000410000 */
[----:B------:R-:W-:Y:S02]  /*a010*/  FSEL R8, R8, RZ, P3 ;  /* 0x000000ff08087208 */ /* 0x000fe40001800000 */
[C---:B------:R-:W-:Y:S02]  /*a020*/  ISETP.GT.AND P3, PT, R12.reuse, 0x8, PT ;  /* 0x000000080c00780c */ /* 0x040fe40003f64270 */
[----:B------:R-:W-:Y:S01]  /*a030*/  ISETP.GT.AND P4, PT, R12, 0x9, PT ;  /* 0x000000090c00780c */ /* 0x000fe20003f84270 */
[----:B------:R-:W-:Y:S01]  /*a040*/  FFMA.FTZ R151, R97, R0, -R8 ;  /* 0x0000000061977223 */ /* 0x000fe20000010808 */
[----:B------:R-:W-:Y:S02]  /*a050*/  FSEL R97, R28, -INF , P3 ;  /* 0xff8000001c617808 */ /* 0x000fe40001800000 */
[----:B------:R-:W-:Y:S02]  /*a060*/  FMNMX.FTZ R20, R95, R25, !PT ;  /* 0x000000195f147209 */ /* 0x000fe40007810000 */
[----:B------:R-:W-:-:S02]  /*a070*/  ISETP.GT.AND P3, PT, R12, 0x10, PT ;  /* 0x000000100c00780c */ /* 0x000fc40003f64270 */
[----:B------:R-:W-:Y:S02]  /*a080*/  FSEL R29, R29, -INF , P4 ;  /* 0xff8000001d1d7808 */ /* 0x000fe40002000000 */
[----:B------:R-:W-:Y:S01]  /*a090*/  FMNMX.FTZ R20, R97, R20, !PT ;  /* 0x0000001461147209 */ /* 0x000fe20007810000 */
[----:B------:R-:W-:Y:S01]  /*a0a0*/  FFMA.FTZ R14, R99, R0, -R8 ;  /* 0x00000000630e7223 */ /* 0x000fe20000010808 */
[----:B------:R-:W-:Y:S02]  /*a0b0*/  ISETP.GT.AND P4, PT, R12, 0x11, PT ;  /* 0x000000110c00780c */ /* 0x000fe40003f84270 */
        /* <DEDUP_REMOVED lines=19> */
[----:B------:R0:W-:Y:S01]  /*a1f0*/  MUFU.EX2 R20, R26 ;  /* 0x0000001a00147308 */ /* 0x0001e20000000800 */
[----:B------:R-:W-:Y:S01]  /*a200*/  FFMA.FTZ R147, R105, R0, -R8 ;  /* 0x0000000069937223 */ /* 0x000fe20000010808 */
[----:B------:R-:W-:Y:S02]  /*a210*/  ISETP.GT.AND P4, PT, R12, 0x29, PT ;  /* 0x000000290c00780c */ /* 0x000fe40003f84270 */
[----:B------:R-:W-:Y:S02]  /*a220*/  FSEL R105, R44, -INF , P3 ;  /* 0xff8000002c697808 */ /* 0x000fe40001800000 */
[----:B0-----:R-:W-:Y:S02]  /*a230*/  FMNMX.FTZ R26, R41, R24, !PT ;  /* 0x00000018291a7209 */ /* 0x001fe40007810000 */
        /* <DEDUP_REMOVED lines=10> */
[-CC-:B------:R-:W-:Y:S01]  /*a2e0*/  FFMA.FTZ R4, R107, R0.reuse, -R8.reuse ;  /* 0x000000006b047223 */ /* 0x180fe20000010808 */
[----:B------:R0:W-:Y:S01]  /*a2f0*/  MUFU.EX2 R24, R28 ;  /* 0x0000001c00187308 */ /* 0x0001e20000000800 */
[----:B------:R-:W-:Y:S02]  /*a300*/  ISETP.GT.AND P4, PT, R12, 0x39, PT ;  /* 0x000000390c00780c */ /* 0x000fe40003f84270 */
[----:B------:R-:W-:Y:S02]  /*a310*/  FSEL R107, R52, -INF , P3 ;  /* 0xff800000346b7808 */ /* 0x000fe40001800000 */
[----:B------:R-:W-:Y:S01]  /*a320*/  ISETP.GT.AND P3, PT, R12, 0x40, PT ;  /* 0x000000400c00780c */ /* 0x000fe20003f64270 */
[----:B------:R-:W-:Y:S01]  /*a330*/  FFMA.FTZ R141, R3, R0, -R8 ;  /* 0x00000000038d7223 */ /* 0x000fe20000010808 */
[----:B0-----:R-:W-:-:S02]  /*a340*/  FMNMX.FTZ R28, R49, R26, !PT ;  /* 0x0000001a311c7209 */ /* 0x001fc40007810000 */
        /* <DEDUP_REMOVED lines=27> */
[----:B------:R0:W-:Y:S01]  /*a500*/  MUFU.EX2 R26, R3 ;  /* 0x00000003001a7308 */ /* 0x0001e20000000800 */
[----:B------:R-:W-:Y:S01]  /*a510*/  ISETP.GT.AND P4, PT, R12, 0x51, PT ;  /* 0x000000510c00780c */ /* 0x000fe20003f84270 */
[--C-:B------:R-:W-:Y:S01]  /*a520*/  FFMA.FTZ R42, R79, R0, -R8.reuse ;  /* 0x000000004f2a7223 */ /* 0x100fe20000010808 */
[----:B------:R-:W-:Y:S01]  /*a530*/  FMNMX.FTZ R30, R61, R30, !PT ;  /* 0x0000001e3d1e7209 */ /* 0x000fe20007810000 */
[-CC-:B------:R-:W-:Y:S01]  /*a540*/  FFMA.FTZ R121, R91, R0.reuse, -R8.reuse ;  /* 0x000000005b797223 */ /* 0x180fe20000010808 */
[-CC-:B------:R-:W-:Y:S01]  /*a550*/  FFMA.FTZ R83, R83, R0.reuse, -R8.reuse ;  /* 0x0000000053537223 */ /* 0x180fe20000010808 */
[-CC-:B------:R-:W-:Y:S01]  /*a560*/  FFMA.FTZ R123, R93, R0.reuse, -R8.reuse ;  /* 0x000000005d7b7223 */ /* 0x180fe20000010808 */
[-CC-:B------:R-:W-:Y:S01]  /*a570*/  FFMA.FTZ R46, R87, R0.reuse, -R8.reuse ;  /* 0x00000000572e7223 */ /* 0x180fe20000010808 */
[----:B------:R-:W1:Y:S01]  /*a580*/  @P2 LDC R52, c[0x0][0x450] ;  /* 0x00011400ff342b82 */ /* 0x000e620000000800 */
[----:B0-----:R-:W-:Y:S01]  /*a590*/  FFMA.FTZ R3, R47, R0, -R8 ;  /* 0x000000002f037223 */ /* 0x001fe20000010808 */
[----:B------:R-:W-:-:S02]  /*a5a0*/  FSEL R47, R64, -INF , P3 ;  /* 0xff800000402f7808 */ /* 0x000fc40001800000 */
        /* <DEDUP_REMOVED lines=8> */
[----:B------:R-:W-:Y:S01]  /*a630*/  FMNMX.FTZ R32, R11, R32, !PT ;  /* 0x000000200b207209 */ /* 0x000fe20007810000 */
[----:B------:R0:W-:Y:S01]  /*a640*/  MUFU.EX2 R28, R3 ;  /* 0x00000003001c7308 */ /* 0x0001e20000000800 */
[----:B------:R-:W-:Y:S02]  /*a650*/  ISETP.GT.AND P4, PT, R12, 0x61, PT ;  /* 0x000000610c00780c */ /* 0x000fe40003f84270 */
[----:B------:R-:W-:Y:S01]  /*a660*/  FMNMX.FTZ R32, R69, R32, !PT ;  /* 0x0000002045207209 */ /* 0x000fe20007810000 */
        /* <DEDUP_REMOVED lines=22> */
[----:B------:R-:W-:Y:S02]  /*a7d0*/  FSEL R85, R85, -INF , P4 ;  /* 0xff80000055557808 */ /* 0x000fe40002000000 */
[----:B------:R-:W-:Y:S01]  /*a7e0*/  FMNMX.FTZ R34, R15, R34, !PT ;  /* 0x000000220f227209 */ /* 0x000fe20007810000 */
[----:B------:R0:W-:Y:S03]  /*a7f0*/  MUFU.EX2 R32, R3 ;  /* 0x0000000300207308 */ /* 0x0001e60000000800 */
[----:B0-----:R-:W-:-:S05]  /*a800*/  FMNMX.FTZ R3, R85, R34, !PT ;  /* 0x0000002255037209 */ /* 0x001fca0007810000 */
[----:B------:R-:W0:Y:S02]  /*a810*/  SHFL.BFLY PT, R40, R3, 0x2, 0x1f ;  /* 0x0c401f0003287f89 */ /* 0x000e2400000e0000 */
[----:B0-----:R-:W-:-:S05]  /*a820*/  FMNMX.FTZ R21, R3, R40, !PT ;  /* 0x0000002803157209 */ /* 0x001fca0007810000 */
[----:B------:R-:W0:Y:S01]  /*a830*/  SHFL.BFLY PT, R44, R21, 0x1, 0x1f ;  /* 0x0c201f00152c7f89 */ /* 0x000e2200000e0000 */
[-CC-:B------:R-:W-:Y:S01]  /*a840*/  FFMA.FTZ R12, R59, R0.reuse, -R8.reuse ;  /* 0x000000003b0c7223 */ /* 0x180fe20000010808 */
[-CC-:B------:R-:W-:Y:S01]  /*a850*/  FFMA.FTZ R34, R63, R0.reuse, -R8.reuse ;  /* 0x000000003f227223 */ /* 0x180fe20000010808 */
[----:B------:R-:W-:Y:S01]  /*a860*/  FFMA.FTZ R40, R75, R0, -R8 ;  /* 0x000000004b287223 */ /* 0x000fe20000010808 */
[----:B0-----:R-:W-:-:S04]  /*a870*/  FMNMX.FTZ R3, R21, R44, !PT ;  /* 0x0000002c15037209 */ /* 0x001fc80007810000 */
[C---:B------:R-:W-:Y:S01]  /*a880*/  FSETP.NEU.FTZ.AND P3, PT, R3.reuse, -INF , PT ;  /* 0xff8000000300780b */ /* 0x040fe20003f7d000 */
[----:B------:R-:W-:-:S05]  /*a890*/  FMUL.FTZ R21, R3, R0 ;  /* 0x0000000003157220 */ /* 0x000fca0000410000 */
[----:B------:R-:W-:-:S05]  /*a8a0*/  FSEL R8, R21, RZ, P3 ;  /* 0x000000ff15087208 */ /* 0x000fca0001800000 */
[-CC-:B------:R-:W-:Y:S01]  /*a8b0*/  FFMA.FTZ R27, R33, R0.reuse, -R8.reuse ;  /* 0x00000000211b7223 */ /* 0x180fe20000010808 */
[-CC-:B------:R-:W-:Y:S02]  /*a8c0*/  FFMA.FTZ R33, R45, R0.reuse, -R8.reuse ;  /* 0x000000002d217223 */ /* 0x180fe40000010808 */
[----:B------:R-:W0:Y:S01]  /*a8d0*/  @P2 LDC R45, c[0x0][0x44c] ;  /* 0x00011300ff2d2b82 */ /* 0x000e220000000800 */
[----:B------:R-:W-:Y:S01]  /*a8e0*/  FFMA.FTZ R128, R47, R0, -R8 ;  /* 0x000000002f807223 */ /* 0x000fe20000010808 */
[----:B------:R-:W-:Y:S02]  /*a8f0*/  IMAD.MOV.U32 R47, RZ, RZ, R94 ;  /* 0x000000ffff2f7224 */ /* 0x000fe400078e005e */
[----:B0-----:R-:W-:-:S05]  /*a900*/  @P2 IMAD.HI.U32 R45, R94, R45, RZ ;  /* 0x0000002d5e2d2227 */ /* 0x001fca00078e00ff */
[----:B-1----:R-:W-:Y:S02]  /*a910*/  @P2 SHF.R.U32.HI R47, RZ, R52, R45 ;  /* 0x00000034ff2f2219 */ /* 0x002fe4000001162d */
[----:B------:R-:W2:Y:S01]  /*a920*/  LDL R52, [R1+0x38] ;  /* 0x0000380001347983 */ /* 0x000ea20000100800 */
[----:B------:R-:W-:Y:S08]  /*a930*/  MUFU.EX2 R149, R149 ;  /* 0x0000009500957308 */ /* 0x000ff00000000800 */
[----:B------:R-:W0:Y:S01]  /*a940*/  MUFU.EX2 R4, R4 ;  /* 0x0000000400047308 */ /* 0x000e220000000800 */
[----:B------:R-:W-:-:S07]  /*a950*/  FFMA.FTZ R148, R95, R0, -R8 ;  /* 0x000000005f947223 */ /* 0x000fce0000010808 */
[----:B------:R-:W1:Y:S01]  /*a960*/  MUFU.EX2 R151, R151 ;  /* 0x0000009700977308 */ /* 0x000e620000000800 */
[----:B------:R-:W-:-:S07]  /*a970*/  FFMA.FTZ R21, R25, R0, -R8 ;  /* 0x0000000019157223 */ /* 0x000fce0000010808 */
[----:B------:R-:W3:Y:S01]  /*a980*/  MUFU.EX2 R14, R14 ;  /* 0x0000000e000e7308 */ /* 0x000ee20000000800 */
[----:B------:R-:W-:Y:S01]  /*a990*/  FFMA.FTZ R150, R97, R0, -R8 ;  /* 0x0000000061967223 */ /* 0x000fe20000010808 */
[----:B0-----:R-:W-:-:S06]  /*a9a0*/  FADD.FTZ R48, R149, R4 ;  /* 0x0000000495307221 */ /* 0x001fcc0000010000 */
[----:B------:R-:W0:Y:S01]  /*a9b0*/  MUFU.EX2 R145, R145 ;  /* 0x0000009100917308 */ /* 0x000e220000000800 */
[----:B------:R-:W-:Y:S01]  /*a9c0*/  FFMA.FTZ R25, R29, R0, -R8 ;  /* 0x000000001d197223 */ /* 0x000fe20000010808 */
[----:B-1----:R-:W-:-:S06]  /*a9d0*/  FADD.FTZ R39, R151, R48 ;  /* 0x0000003097277221 */ /* 0x002fcc0000010000 */
[----:B------:R-:W-:Y:S01]  /*a9e0*/  MUFU.EX2 R148, R148 ;  /* 0x0000009400947308 */ /* 0x000fe20000000800 */
[----:B------:R-:W-:-:S07]  /*a9f0*/  FFMA.FTZ R144, R99, R0, -R8 ;  /* 0x0000000063907223 */ /* 0x000fce0000010808 */
[----:B------:R-:W1:Y:S01]  /*aa00*/  MUFU.EX2 R21, R21 ;  /* 0x0000001500157308 */ /* 0x000e620000000800 */
[----:B---3--:R-:W-:-:S07]  /*aa10*/  FADD.FTZ R48, R14, R39 ;  /* 0x000000270e307221 */ /* 0x008fce0000010000 */
[----:B------:R-:W3:Y:S01]  /*aa20*/  MUFU.EX2 R147, R147 ;  /* 0x0000009300937308 */ /* 0x000ee20000000800 */
[----:B------:R-:W-:-:S07]  /*aa30*/  FFMA.FTZ R31, R41, R0, -R8 ;  /* 0x00000000291f7223 */ /* 0x000fce0000010808 */
[----:B------:R-:W4:Y:S01]  /*aa40*/  MUFU.EX2 R150, R150 ;  /* 0x0000009600967308 */ /* 0x000f220000000800 */
[----:B0-----:R-:W-:Y:S01]  /*aa50*/  FADD.FTZ R41, R145, R48 ;  /* 0x0000003091297221 */ /* 0x001fe20000010000 */
[----:B------:R-:W-:-:S06]  /*aa60*/  FFMA.FTZ R146, R101, R0, -R8 ;  /* 0x0000000065927223 */ /* 0x000fcc0000010808 */
[----:B------:R-:W0:Y:S01]  /*aa70*/  MUFU.EX2 R25, R25 ;  /* 0x0000001900197308 */ /* 0x000e220000000800 */
[----:B------:R-:W-:Y:S01]  /*aa80*/  FADD.FTZ R48, R20, R41 ;  /* 0x0000002914307221 */ /* 0x000fe20000010000 */
[----:B-1----:R-:W-:-:S06]  /*aa90*/  FADD.FTZ R41, R148, R21 ;  /* 0x0000001594297221 */ /* 0x002fcc0000010000 */
[----:B------:R-:W1:Y:S01]  /*aaa0*/  MUFU.EX2 R141, R141 ;  /* 0x0000008d008d7308 */ /* 0x000e620000000800 */
[----:B------:R-:W-:-:S07]  /*aab0*/  FFMA.FTZ R29, R37, R0, -R8 ;  /* 0x00000000251d7223 */ /* 0x000fce0000010808 */
[----:B------:R-:W1:Y:S01]  /*aac0*/  MUFU.EX2 R144, R144 ;  /* 0x0000009000907308 */ /* 0x000e620000000800 */
[----:B------:R-:W-:Y:S01]  /*aad0*/  FFMA.FTZ R134, R5, R0, -R8 ;  /* 0x0000000005867223 */ /* 0x000fe20000010808 */
[----:B---3--:R-:W-:Y:S01]  /*aae0*/  FADD.FTZ R5, R147, R48 ;  /* 0x0000003093057221 */ /* 0x008fe20000010000 */
[----:B----4-:R-:W-:-:S05]  /*aaf0*/  FADD.FTZ R48, R150, R41 ;  /* 0x0000002996307221 */ /* 0x010fca0000010000 */
[----:B------:R-:W3:Y:S01]  /*ab00*/  MUFU.EX2 R27, R27 ;  /* 0x0000001b001b7308 */ /* 0x000ee20000000800 */
[----:B------:R-:W-:Y:S01]  /*ab10*/  FFMA.FTZ R140, R103, R0, -R8 ;  /* 0x00000000678c7223 */ /* 0x000fe20000010808 */
[----:B------:R-:W-:Y:S01]  /*ab20*/  FADD.FTZ R50, R24, R5 ;  /* 0x0000000518327221 */ /* 0x000fe20000010000 */
[----:B------:R-:W-:-:S05]  /*ab30*/  @!P1 PRMT R10, RZ, 0x654, R10 ;  /* 0x00000654ff0a9816 */ /* 0x000fca000000000a */
[----:B------:R-:W4:Y:S01]  /*ab40*/  MUFU.EX2 R143, R143 ;  /* 0x0000008f008f7308 */ /* 0x000f220000000800 */
[----:B0-----:R-:W-:Y:S01]  /*ab50*/  FADD.FTZ R41, R25, R48 ;  /* 0x0000003019297221 */ /* 0x001fe20000010000 */
[----:B------:R-:W-:-:S06]  /*ab60*/  FFMA.FTZ R132, R43, R0, -R8 ;  /* 0x000000002b847223 */ /* 0x000fcc0000010808 */
[----:B------:R-:W0:Y:S01]  /*ab70*/  MUFU.EX2 R146, R146 ;  /* 0x0000009200927308 */ /* 0x000e220000000800 */
[----:B-1----:R-:W-:Y:S01]  /*ab80*/  FADD.FTZ R43, R141, R50 ;  /* 0x000000328d2b7221 */ /* 0x002fe20000010000 */
[----:B------:R1:W-:Y:S06]  /*ab90*/  @!P1 SYNCS.ARRIVE.TRANS64.RED.A1T0 RZ, [R10+URZ], RZ ;  /* 0x000000ff0aff99a7 */ /* 0x0003ec000810043f */
[----:B------:R-:W0:Y:S01]  /*aba0*/  MUFU.EX2 R29, R29 ;  /* 0x0000001d001d7308 */ /* 0x000e220000000800 */
[----:B------:R-:W-:Y:S01]  /*abb0*/  FFMA.FTZ R142, R105, R0, -R8 ;  /* 0x00000000698e7223 */ /* 0x000fe20000010808 */
[----:B-1----:R-:W-:Y:S01]  /*abc0*/  FADD.FTZ R10, R144, R41 ;  /* 0x00000029900a7221 */ /* 0x002fe20000010000 */
[----:B------:R-:W-:-:S05]  /*abd0*/  FADD.FTZ R48, R26, R43 ;  /* 0x0000002b1a307221 */ /* 0x000fca0000010000 */
[----:B------:R-:W1:Y:S01]  /*abe0*/  MUFU.EX2 R137, R137 ;  /* 0x0000008900897308 */ /* 0x000e620000000800 */
[----:B---3--:R-:W-:-:S07]  /*abf0*/  FADD.FTZ R43, R27, R10 ;  /* 0x0000000a1b2b7221 */ /* 0x008fce0000010000 */
[----:B------:R-:W3:Y:S01]  /*ac00*/  MUFU.EX2 R140, R140 ;  /* 0x0000008c008c7308 */ /* 0x000ee20000000800 */
[----:B----4-:R-:W-:Y:S01]  /*ac10*/  FADD.FTZ R41, R143, R48 ;  /* 0x000000308f297221 */ /* 0x010fe20000010000 */
[----:B0-----:R-:W-:-:S06]  /*ac20*/  FADD.FTZ R10, R146, R43 ;  /* 0x0000002b920a7221 */ /* 0x001fcc0000010000 */
[----:B------:R-:W0:Y:S01]  /*ac30*/  MUFU.EX2 R31, R31 ;  /* 0x0000001f001f7308 */ /* 0x000e220000000800 */
[----:B------:R-:W-:Y:S01]  /*ac40*/  FFMA.FTZ R136, R89, R0, -R8 ;  /* 0x0000000059887223 */ /* 0x000fe20000010808 */
[----:B------:R-:W-:-:S06]  /*ac50*/  FADD.FTZ R48, R28, R41 ;  /* 0x000000291c307221 */ /* 0x000fcc0000010000 */
[----:B------:R-:W4:Y:S01]  /*ac60*/  MUFU.EX2 R139, R139 ;  /* 0x0000008b008b7308 */ /* 0x000f220000000800 */
[----:B------:R-:W-:Y:S01]  /*ac70*/  FADD.FTZ R43, R29, R10 ;  /* 0x0000000a1d2b7221 */ /* 0x000fe20000010000 */
[----:B------:R-:W-:-:S06]  /*ac80*/  FFMA.FTZ R35, R49, R0, -R8 ;  /* 0x0000000031237223 */ /* 0x000fcc0000010808 */
[----:B------:R-:W4:Y:S01]  /*ac90*/  MUFU.EX2 R142, R142 ;  /* 0x0000008e008e7308 */ /* 0x000f220000000800 */
[----:B-1----:R-:W-:Y:S01]  /*aca0*/  FADD.FTZ R45, R137, R48 ;  /* 0x00000030892d7221 */ /* 0x002fe20000010000 */
[----:B---3--:R-:W-:-:S06]  /*acb0*/  FADD.FTZ R10, R140, R43 ;  /* 0x0000002b8c0a7221 */ /* 0x008fcc0000010000 */
[----:B------:R-:W1:Y:S01]  /*acc0*/  MUFU.EX2 R33, R33 ;  /* 0x0000002100217308 */ /* 0x000e620000000800 */
[----:B------:R-:W-:Y:S01]  /*acd0*/  FFMA.FTZ R138, R107, R0, -R8 ;  /* 0x000000006b8a7223 */ /* 0x000fe20000010808 */
[----:B------:R-:W-:-:S06]  /*ace0*/  FADD.FTZ R48, R30, R45 ;  /* 0x0000002d1e307221 */ /* 0x000fcc0000010000 */
[----:B------:R-:W3:Y:S01]  /*acf0*/  MUFU.EX2 R133, R133 ;  /* 0x0000008500857308 */ /* 0x000ee20000000800 */
[----:B0-----:R-:W-:Y:S01]  /*ad00*/  FADD.FTZ R43, R31, R10 ;  /* 0x0000000a1f2b7221 */ /* 0x001fe20000010000 */
[----:B------:R-:W-:-:S06]  /*ad10*/  FFMA.FTZ R37, R53, R0, -R8 ;  /* 0x0000000035257223 */ /* 0x000fcc0000010808 */
[----:B------:R-:W0:Y:S01]  /*ad20*/  MUFU.EX2 R136, R136 ;  /* 0x0000008800887308 */ /* 0x000e220000000800 */
[----:B----4-:R-:W-:Y:S01]  /*ad30*/  FADD.FTZ R45, R139, R48 ;  /* 0x000000308b2d7221 */ /* 0x010fe20000010000 */
[----:B------:R-:W-:-:S06]  /*ad40*/  FADD.FTZ R10, R142, R43 ;  /* 0x0000002b8e0a7221 */ /* 0x000fcc0000010000 */
[----:B------:R-:W4:Y:S08]  /*ad50*/  MUFU.EX2 R12, R12 ;  /* 0x0000000c000c7308 */ /* 0x000f300000000800 */
[----:B------:R-:W4:Y:S01]  /*ad60*/  MUFU.EX2 R35, R35 ;  /* 0x0000002300237308 */ /* 0x000f220000000800 */
[----:B------:R-:W-:Y:S01]  /*ad70*/  FADD.FTZ R48, R32, R45 ;  /* 0x0000002d20307221 */ /* 0x000fe20000010000 */
[----:B------:R-:W-:-:S06]  /*ad80*/  FFMA.FTZ R126, R13, R0, -R8 ;  /* 0x000000000d7e7223 */ /* 0x000fcc0000010808 */
[----:B------:R-:W4:Y:S01]  /*ad90*/  MUFU.EX2 R135, R135 ;  /* 0x0000008700877308 */ /* 0x000f220000000800 */
[----:B-1----:R-:W-:Y:S01]  /*ada0*/  FADD.FTZ R13, R33, R10 ;  /* 0x0000000a210d7221 */ /* 0x002fe20000010000 */
[----:B------:R-:W-:-:S06]  /*adb0*/  FFMA.FTZ R39, R57, R0, -R8 ;  /* 0x0000000039277223 */ /* 0x000fcc0000010808 */
[----:B------:R-:W1:Y:S01]  /*adc0*/  MUFU.EX2 R138, R138 ;  /* 0x0000008a008a7308 */ /* 0x000e620000000800 */
[----:B---3--:R-:W-:Y:S01]  /*add0*/  FADD.FTZ R43, R133, R48 ;  /* 0x00000030852b7221 */ /* 0x008fe20000010000 */
[----:B0-----:R-:W-:-:S06]  /*ade0*/  FADD.FTZ R10, R136, R13 ;  /* 0x0000000d880a7221 */ /* 0x001fcc0000010000 */
[----:B------:R-:W0:Y:S08]  /*adf0*/  MUFU.EX2 R34, R34 ;  /* 0x0000002200227308 */ /* 0x000e300000000800 */
[----:B------:R-:W3:Y:S01]  /*ae00*/  MUFU.EX2 R37, R37 ;  /* 0x0000002500257308 */ /* 0x000ee20000000800 */
[----:B----4-:R-:W-:Y:S01]  /*ae10*/  FADD.FTZ R48, R12, R43 ;  /* 0x0000002b0c307221 */ /* 0x010fe20000010000 */
[----:B------:R-:W-:-:S06]  /*ae20*/  FADD.FTZ R13, R35, R10 ;  /* 0x0000000a230d7221 */ /* 0x000fcc0000010000 */
[----:B------:R-:W4:Y:S01]  /*ae30*/  MUFU.EX2 R129, R129 ;  /* 0x0000008100817308 */ /* 0x000f220000000800 */
[----:B------:R-:W-:-:S07]  /*ae40*/  FFMA.FTZ R5, R61, R0, -R8 ;  /* 0x000000003d057223 */ /* 0x000fce0000010808 */
[----:B------:R-:W4:Y:S01]  /*ae50*/  MUFU.EX2 R132, R132 ;  /* 0x0000008400847308 */ /* 0x000f220000000800 */
[----:B------:R-:W-:Y:S01]  /*ae60*/  FADD.FTZ R45, R135, R48 ;  /* 0x00000030872d7221 */ /* 0x000fe20000010000 */
[----:B-1----:R-:W-:-:S06]  /*ae70*/  FADD.FTZ R10, R138, R13 ;  /* 0x0000000d8a0a7221 */ /* 0x002fcc0000010000 */
[----:B------:R-:W1:Y:S08]  /*ae80*/  MUFU.EX2 R36, R36 ;  /* 0x0000002400247308 */ /* 0x000e700000000800 */
[----:B------:R-:W1:Y:S01]  /*ae90*/  MUFU.EX2 R39, R39 ;  /* 0x0000002700277308 */ /* 0x000e620000000800 */
[----:B0-----:R-:W-:Y:S01]  /*aea0*/  FADD.FTZ R48, R34, R45 ;  /* 0x0000002d22307221 */ /* 0x001fe20000010000 */
[----:B---3--:R-:W-:-:S06]  /*aeb0*/  FADD.FTZ R45, R37, R10 ;  /* 0x0000000a252d7221 */ /* 0x008fcc0000010000 */
[----:B------:R-:W0:Y:S01]  /*aec0*/  MUFU.EX2 R131, R131 ;  /* 0x0000008300837308 */ /* 0x000e220000000800 */
[----:B------:R-:W-:-:S07]  /*aed0*/  FFMA.FTZ R41, R65, R0, -R8 ;  /* 0x0000000041297223 */ /* 0x000fce0000010808 */
[----:B------:R-:W3:Y:S01]  /*aee0*/  MUFU.EX2 R134, R134 ;  /* 0x0000008600867308 */ /* 0x000ee20000000800 */
[----:B------:R-:W-:Y:S01]  /*aef0*/  IADD3 R49, R47, R90, -R92 ;  /* 0x0000005a2f317210 */ /* 0x000fe20007ffe85c */
[----:B----4-:R-:W-:Y:S01]  /*af00*/  FADD.FTZ R47, R129, R48 ;  /* 0x00000030812f7221 */ /* 0x010fe20000010000 */
[----:B------:R-:W-:-:S05]  /*af10*/  F2FP.BF16.F32.PACK_AB R149, R4, R149 ;  /* 0x000000950495723e */ /* 0x000fca00000010ff */
[----:B------:R-:W4:Y:S01]  /*af20*/  MUFU.EX2 R38, R38 ;  /* 0x0000002600267308 */ /* 0x000f220000000800 */
[----:B------:R-:W-:Y:S01]  /*af30*/  FADD.FTZ R4, R132, R45 ;  /* 0x0000002d84047221 */ /* 0x000fe20000010000 */
[----:B------:R-:W-:-:S06]  /*af40*/  FFMA.FTZ R130, R11, R0, -R8 ;  /* 0x000000000b827223 */ /* 0x000fcc0000010808 */
[----:B------:R-:W2:Y:S01]  /*af50*/  MUFU.EX2 R5, R5 ;  /* 0x0000000500057308 */ /* 0x000ea20000000800 */
[----:B-1----:R-:W-:Y:S01]  /*af60*/  FADD.FTZ R10, R36, R47 ;  /* 0x0000002f240a7221 */ /* 0x002fe20000010000 */
[----:B------:R-:W-:-:S06]  /*af70*/  FADD.FTZ R45, R39, R4 ;  /* 0x00000004272d7221 */ /* 0x000fcc0000010000 */
[----:B------:R-:W1:Y:S01]  /*af80*/  MUFU.EX2 R125, R125 ;  /* 0x0000007d007d7308 */ /* 0x000e620000000800 */
[----:B------:R-:W-:-:S07]  /*af90*/  FFMA.FTZ R11, R69, R0, -R8 ;  /* 0x00000000450b7223 */ /* 0x000fce0000010808 */
[----:B------:R-:W1:Y:S01]  /*afa0*/  MUFU.EX2 R128, R128 ;  /* 0x0000008000807308 */ /* 0x000e620000000800 */
[----:B0-----:R-:W-:Y:S01]  /*afb0*/  FADD.FTZ R47, R131, R10 ;  /* 0x0000000a832f7221 */ /* 0x001fe20000010000 */
[----:B---3--:R-:W-:-:S06]  /*afc0*/  FADD.FTZ R4, R134, R45 ;  /* 0x0000002d86047221 */ /* 0x008fcc0000010000 */
[----:B------:R-:W0:Y:S01]  /*afd0*/  MUFU.EX2 R40, R40 ;  /* 0x0000002800287308 */ /* 0x000e220000000800 */
[----:B------:R-:W-:-:S07]  /*afe0*/  FFMA.FTZ R124, R51, R0, -R8 ;  /* 0x00000000337c7223 */ /* 0x000fce0000010808 */
[----:B------:R-:W3:Y:S01]  /*aff0*/  MUFU.EX2 R41, R41 ;  /* 0x0000002900297308 */ /* 0x000ee20000000800 */
[----:B----4-:R-:W-:Y:S01]  /*b000*/  FADD.FTZ R10, R38, R47 ;  /* 0x0000002f260a7221 */ /* 0x010fe20000010000 */
[----:B--2---:R-:W-:-:S06]  /*b010*/  FADD.FTZ R45, R5, R4 ;  /* 0x00000004052d7221 */ /* 0x004fcc0000010000 */
[----:B------:R-:W2:Y:S08]  /*b020*/  MUFU.EX2 R127, R127 ;  /* 0x0000007f007f7308 */ /* 0x000eb00000000800 */
[----:B------:R-:W4:Y:S01]  /*b030*/  MUFU.EX2 R130, R130 ;  /* 0x0000008200827308 */ /* 0x000f220000000800 */
[----:B------:R-:W-:Y:S01]  /*b040*/  FFMA.FTZ R73, R73, R0, -R8 ;  /* 0x0000000049497223 */ /* 0x000fe20000010808 */
[----:B-1----:R-:W-:-:S06]  /*b050*/  FADD.FTZ R47, R125, R10 ;  /* 0x0000000a7d2f7221 */ /* 0x002fcc0000010000 */
[----:B------:R-:W1:Y:S01]  /*b060*/  MUFU.EX2 R42, R42 ;  /* 0x0000002a002a7308 */ /* 0x000e620000000800 */
[----:B------:R-:W-:-:S07]  /*b070*/  FADD.FTZ R4, R128, R45 ;  /* 0x0000002d80047221 */ /* 0x000fce0000010000 */
[----:B------:R-:W1:Y:S01]  /*b080*/  MUFU.EX2 R11, R11 ;  /* 0x0000000b000b7308 */ /* 0x000e620000000800 */
[----:B0-----:R-:W-:Y:S01]  /*b090*/  FADD.FTZ R10, R40, R47 ;  /* 0x0000002f280a7221 */ /* 0x001fe20000010000 */
[----:B---3--:R-:W-:-:S06]  /*b0a0*/  FADD.FTZ R45, R41, R4 ;  /* 0x00000004292d7221 */ /* 0x008fcc0000010000 */
[----:B------:R-:W0:Y:S01]  /*b0b0*/  MUFU.EX2 R121, R121 ;  /* 0x0000007900797308 */ /* 0x000e220000000800 */
[----:B------:R-:W-:-:S07]  /*b0c0*/  FFMA.FTZ R43, R77, R0, -R8 ;  /* 0x000000004d2b7223 */ /* 0x000fce0000010808 */
[----:B------:R-:W3:Y:S01]  /*b0d0*/  MUFU.EX2 R124, R124 ;  /* 0x0000007c007c7308 */ /* 0x000ee20000000800 */
[----:B--2---:R-:W-:Y:S01]  /*b0e0*/  FADD.FTZ R47, R127, R10 ;  /* 0x0000000a7f2f7221 */ /* 0x004fe20000010000 */
[----:B------:R-:W-:-:S06]  /*b0f0*/  SHF.R.S32.HI R50, RZ, 0x1f, R49 ;  /* 0x0000001fff327819 */ /* 0x000fcc0000011431 */
[----:B------:R-:W2:Y:S01]  /*b100*/  MUFU.EX2 R44, R83 ;  /* 0x00000053002c7308 */ /* 0x000ea20000000800 */
[----:B----4-:R-:W-:Y:S01]  /*b110*/  FADD.FTZ R4, R130, R45 ;  /* 0x0000002d82047221 */ /* 0x010fe20000010000 */
[----:B------:R-:W-:-:S06]  /*b120*/  FFMA.FTZ R55, R55, R0, -R8 ;  /* 0x0000000037377223 */ /* 0x000fcc0000010808 */
[----:B------:R-:W4:Y:S01]  /*b130*/  MUFU.EX2 R13, R73 ;  /* 0x00000049000d7308 */ /* 0x000f220000000800 */
[-CC-:B------:R-:W-:Y:S01]  /*b140*/  FFMA.FTZ R81, R81, R0.reuse, -R8.reuse ;  /* 0x0000000051517223 */ /* 0x180fe20000010808 */
[-CC-:B------:R-:W-:Y:S01]  /*b150*/  FFMA.FTZ R15, R15, R0.reuse, -R8.reuse ;  /* 0x000000000f0f7223 */ /* 0x180fe20000010808 */
[----:B------:R-:W-:-:S05]  /*b160*/  FFMA.FTZ R85, R85, R0, -R8 ;  /* 0x0000000055557223 */ /* 0x000fca0000010808 */
[----:B------:R-:W4:Y:S01]  /*b170*/  MUFU.EX2 R123, R123 ;  /* 0x0000007b007b7308 */ /* 0x000f220000000800 */
[----:B-1----:R-:W-:Y:S01]  /*b180*/  FADD.FTZ R10, R42, R47 ;  /* 0x0000002f2a0a7221 */ /* 0x002fe20000010000 */
[----:B------:R-:W-:Y:S01]  /*b190*/  LEA.HI R8, R50, R49, RZ, 0x7 ;  /* 0x0000003132087211 */ /* 0x000fe200078f38ff */
[----:B------:R-:W-:-:S05]  /*b1a0*/  FADD.FTZ R45, R11, R4 ;  /* 0x000000040b2d7221 */ /* 0x000fca0000010000 */
[----:B------:R-:W1:Y:S01]  /*b1b0*/  MUFU.EX2 R126, R126 ;  /* 0x0000007e007e7308 */ /* 0x000e620000000800 */
[----:B0-----:R-:W-:Y:S01]  /*b1c0*/  FADD.FTZ R47, R121, R10 ;  /* 0x0000000a792f7221 */ /* 0x001fe20000010000 */
[----:B---3--:R-:W-:Y:S01]  /*b1d0*/  FADD.FTZ R4, R124, R45 ;  /* 0x0000002d7c047221 */ /* 0x008fe20000010000 */
[----:B------:R-:W-:-:S05]  /*b1e0*/  SHF.R.S32.HI R8, RZ, 0x7, R8 ;  /* 0x00000007ff087819 */ /* 0x000fca0000011408 */
[----:B------:R-:W0:Y:S01]  /*b1f0*/  MUFU.EX2 R43, R43 ;  /* 0x0000002b002b7308 */ /* 0x000e220000000800 */
[----:B--2---:R-:W-:Y:S01]  /*b200*/  FADD.FTZ R10, R44, R47 ;  /* 0x0000002f2c0a7221 */ /* 0x004fe20000010000 */
[----:B----4-:R-:W-:Y:S01]  /*b210*/  FADD.FTZ R45, R13, R4 ;  /* 0x000000040d2d7221 */ /* 0x010fe20000010000 */
[----:B------:R-:W-:-:S05]  /*b220*/  VIMNMX R52, R52, R8, !PT ;  /* 0x0000000834347248 */ /* 0x000fca0007fe0100 */
[----:B------:R-:W2:Y:S01]  /*b230*/  MUFU.EX2 R55, R55 ;  /* 0x0000003700377308 */ /* 0x000ea20000000800 */
[----:B------:R-:W-:Y:S01]  /*b240*/  FADD.FTZ R47, R123, R10 ;  /* 0x0000000a7b2f7221 */ /* 0x000fe20000010000 */
[----:B------:R-:W-:Y:S01]  /*b250*/  F2FP.BF16.F32.PACK_AB R151, R14, R151 ;  /* 0x000000970e97723e */ /* 0x000fe200000010ff */
[----:B-1----:R-:W-:-:S05]  /*b260*/  FADD.FTZ R10, R126, R45 ;  /* 0x0000002d7e0a7221 */ /* 0x002fca0000010000 */
[----:B------:R-:W1:Y:S01]  /*b270*/  MUFU.EX2 R120, R81 ;  /* 0x0000005100787308 */ /* 0x000e620000000800 */
[----:B------:R-:W-:Y:S01]  /*b280*/  VIADD R14, R88, 0xfffffffe ;  /* 0xfffffffe580e7836 */ /* 0x000fe20000000000 */
[----:B------:R3:W-:Y:S01]  /*b290*/  STL [R1+0x28], R52 ;  /* 0x0000283401007387 */ /* 0x0007e20000100800 */
[----:B0-----:R-:W-:-:S05]  /*b2a0*/  FADD.FTZ R10, R43, R10 ;  /* 0x0000000a2b0a7221 */ /* 0x001fca0000010000 */
[----:B------:R-:W0:Y:S01]  /*b2b0*/  MUFU.EX2 R15, R15 ;  /* 0x0000000f000f7308 */ /* 0x000e220000000800 */
[----:B------:R-:W-:Y:S02]  /*b2c0*/  ISETP.GE.AND P3, PT, R14, R52, PT ;  /* 0x000000340e00720c */ /* 0x000fe40003f66270 */
[----:B------:R-:W-:-:S05]  /*b2d0*/  F2FP.BF16.F32.PACK_AB R148, R21, R148 ;  /* 0x000000941594723e */ /* 0x000fca00000010ff */
[----:B------:R-:W4:Y:S01]  /*b2e0*/  MUFU.EX2 R122, R85 ;  /* 0x00000055007a7308 */ /* 0x000f220000000800 */
[----:B--2---:R-:W-:-:S07]  /*b2f0*/  FADD.FTZ R21, R55, R10 ;  /* 0x0000000a37157221 */ /* 0x004fce0000010000 */
[----:B------:R-:W2:Y:S01]  /*b300*/  MUFU.EX2 R46, R46 ;  /* 0x0000002e002e7308 */ /* 0x000ea20000000800 */
[----:B-1----:R-:W-:Y:S01]  /*b310*/  FADD.FTZ R10, R120, R21 ;  /* 0x00000015780a7221 */ /* 0x002fe20000010000 */
[----:B------:R-:W-:-:S03]  /*b320*/  F2FP.BF16.F32.PACK_AB R134, R5, R134 ;  /* 0x000000860586723e */ /* 0x000fc600000010ff */
[----:B0-----:R-:W-:Y:S01]  /*b330*/  FADD.FTZ R5, R15, R10 ;  /* 0x0000000a0f057221 */ /* 0x001fe20000010000 */
[----:B------:R-:W-:Y:S02]  /*b340*/  F2FP.BF16.F32.PACK_AB R145, R20, R145 ;  /* 0x000000911491723e */ /* 0x000fe400000010ff */
[----:B------:R-:W-:Y:S02]  /*b350*/  CS2R R118, SRZ ;  /* 0x0000000000767805 */ /* 0x000fe4000001ff00 */
[----:B------:R-:W-:Y:S01]  /*b360*/  F2FP.BF16.F32.PACK_AB R147, R24, R147 ;  /* 0x000000931893723e */ /* 0x000fe200000010ff */
[----:B----4-:R-:W-:Y:S01]  /*b370*/  FADD.FTZ R5, R122, R5 ;  /* 0x000000057a057221 */ /* 0x010fe20000010000 */
[----:B------:R-:W-:Y:S02]  /*b380*/  F2FP.BF16.F32.PACK_AB R141, R26, R141 ;  /* 0x0000008d1a8d723e */ /* 0x000fe400000010ff */
[----:B------:R-:W-:Y:S02]  /*b390*/  CS2R R116, SRZ ;  /* 0x0000000000747805 */ /* 0x000fe4000001ff00 */
[----:B------:R-:W-:-:S02]  /*b3a0*/  F2FP.BF16.F32.PACK_AB R143, R28, R143 ;  /* 0x0000008f1c8f723e */ /* 0x000fc400000010ff */
[----:B------:R-:W-:Y:S02]  /*b3b0*/  CS2R R114, SRZ ;  /* 0x0000000000727805 */ /* 0x000fe4000001ff00 */
[----:B------:R-:W-:Y:S02]  /*b3c0*/  F2FP.BF16.F32.PACK_AB R137, R30, R137 ;  /* 0x000000891e89723e */ /* 0x000fe400000010ff */
[----:B------:R-:W-:Y:S02]  /*b3d0*/  CS2R R112, SRZ ;  /* 0x0000000000707805 */ /* 0x000fe4000001ff00 */
[----:B------:R-:W-:Y:S01]  /*b3e0*/  F2FP.BF16.F32.PACK_AB R139, R32, R139 ;  /* 0x0000008b208b723e */ /* 0x000fe200000010ff */
[----:B--2---:R-:W-:Y:S01]  /*b3f0*/  FADD.FTZ R4, R46, R47 ;  /* 0x0000002f2e047221 */ /* 0x004fe20000010000 */
[----:B------:R-:W-:Y:S02]  /*b400*/  F2FP.BF16.F32.PACK_AB R133, R12, R133 ;  /* 0x000000850c85723e */ /* 0x000fe400000010ff */
[----:B------:R-:W-:-:S02]  /*b410*/  CS2R R110, SRZ ;  /* 0x00000000006e7805 */ /* 0x000fc4000001ff00 */
[----:B------:R-:W-:Y:S02]  /*b420*/  F2FP.BF16.F32.PACK_AB R135, R34, R135 ;  /* 0x000000872287723e */ /* 0x000fe400000010ff */
[----:B------:R-:W-:Y:S02]  /*b430*/  CS2R R108, SRZ ;  /* 0x00000000006c7805 */ /* 0x000fe4000001ff00 */
[----:B------:R-:W-:Y:S02]  /*b440*/  F2FP.BF16.F32.PACK_AB R129, R36, R129 ;  /* 0x000000812481723e */ /* 0x000fe400000010ff */
[----:B------:R-:W-:Y:S02]  /*b450*/  CS2R R106, SRZ ;  /* 0x00000000006a7805 */ /* 0x000fe4000001ff00 */
        /* <DEDUP_REMOVED lines=27> */
[----:B------:R-:W-:Y:S01]  /*b610*/  F2FP.BF16.F32.PACK_AB R122, R122, R15 ;  /* 0x0000000f7a7a723e */ /* 0x000fe200000010ff */
[----:B---3--:R-:W-:Y:S06]  /*b620*/  @!P3 BRA `(.L_x_2373) ;  /* 0x000000280038b947 */ /* 0x008fec0003800000 */
[----:B------:R-:W-:Y:S02]  /*b630*/  IMAD.MOV.U32 R10, RZ, RZ, R9 ;  /* 0x000000ffff0a7224 */ /* 0x000fe400078e0009 */
[----:B------:R-:W-:Y:S02]  /*b640*/  IMAD.MOV.U32 R11, RZ, RZ, R3 ;  /* 0x000000ffff0b7224 */ /* 0x000fe400078e0003 */
[----:B------:R-:W-:Y:S02]  /*b650*/  IMAD.MOV.U32 R8, RZ, RZ, R23 ;  /* 0x000000ffff087224 */ /* 0x000fe400078e0017 */
[----:B------:R-:W-:Y:S02]  /*b660*/  IMAD.MOV.U32 R15, RZ, RZ, R18 ;  /* 0x000000ffff0f7224 */ /* 0x000fe400078e0012 */
[----:B------:R-:W-:-:S07]  /*b670*/  IMAD.MOV.U32 R119, RZ, RZ, RZ ;  /* 0x000000ffff777224 */ /* 0x000fce00078e00ff */
.L_x_2383:
[----:B------:R-:W-:Y:S01]  /*b680*/  ISETP.NE.AND P3, PT, R157, RZ, PT ;  /* 0x000000ff9d00720c */ /* 0x000fe20003f65270 */
[----:B------:R-:W-:Y:S01]  /*b690*/  VIADD R18, R15, 0x1 ;  /* 0x000000010f127836 */ /* 0x000fe20000000000 */
[----:B------:R-:W-:Y:S05]  /*b6a0*/  YIELD ;  /* 0x0000000000007946 */ /* 0x000fea0003800000 */
[----:B------:R-:W-:-:S04]  /*b6b0*/  ISETP.NE.AND P4, PT, R18, 0x2, PT ;  /* 0x000000021200780c */ /* 0x000fc80003f85270 */
[----:B------:R-:W-:Y:S02]  /*b6c0*/  SEL R23, RZ, 0x1, P4 ;  /* 0x00000001ff177807 */ /* 0x000fe40002000000 */
[----:B------:R-:W-:Y:S02]  /*b6d0*/  SEL R18, R18, RZ, P4 ;  /* 0x000000ff12127207 */ /* 0x000fe40002000000 */
[----:B------:R-:W-:Y:S01]  /*b6e0*/  LOP3.LUT R23, R8, R23, RZ, 0x3c, !PT ;  /* 0x0000001708177212 */ /* 0x000fe200078e3cff */
[----:B------:R-:W-:Y:S06]  /*b6f0*/  @P3 BRA `(.L_x_2374) ;  /* 0x0000000000303947 */ /* 0x000fec0003800000 */
[----:B------:R-:W-:Y:S05]  /*b700*/  @!P0 BRA `(.L_x_2375) ;  /* 0x0000000000048947 */ /* 0x000fea0003800000 */
[----:B------:R-:W-:Y:S01]  /*b710*/  BPT.TRAP 0x1 ;  /* 0x000000040000795c */ /* 0x000fe20000300000 */
.L_x_2375:
[----:B------:R-:W-:Y:S01]  /*b720*/  IMAD R0, R18, 0x8, R2 ;  /* 0x0000000812007824 */ /* 0x000fe200078e0202 */
[----:B------:R-:W-:-:S04]  /*b730*/  SHF.L.U32 R3, R23, 0x1f, RZ ;  /* 0x0000001f17037819 */ /* 0x000fc800000006ff */
[----:B------:R0:W1:Y:S01]  /*b740*/  SYNCS.PHASECHK.TRANS64.TRYWAIT P4, [R0+URZ+0x16830], R3 ;  /* 0x01683003000075a7 */ /* 0x000062000808017f */
[----:B------:R-:W-:Y:S05]  /*b750*/  @!P0 BRA `(.L_x_2376) ;  /* 0x0000000000048947 */ /* 0x000fea0003800000 */
[----:B------:R-:W-:Y:S01]  /*b760*/  BPT.TRAP 0x1 ;  /* 0x000000040000795c */ /* 0x000fe20000300000 */
.L_x_2376:
[----:B------:R-:W-:Y:S04]  /*b770*/  BSSY B0, `(.L_x_2374) ;  /* 0x0000004000007945 */ /* 0x000fe80003800000 */
[----:B-1----:R-:W-:Y:S05]  /*b780*/  @P4 BRA `(.L_x_2377) ;  /* 0x0000000000084947 */ /* 0x002fea0003800000 */
[----:B------:R-:W1:Y:S02]  /*b790*/  SYNCS.PHASECHK.TRANS64.TRYWAIT P4, [R0+URZ+0x16830], R3 ;  /* 0x01683003000075a7 */ /* 0x000e64000808017f */
[----:B-1----:R-:W-:Y:S05]  /*b7a0*/  @!P4 BRA `(.L_x_2378) ;  /* 0x000000f40078c947 */ /* 0x002fea0003800000 */
.L_x_2377:
[----:B------:R-:W-:Y:S05]  /*b7b0*/  BSYNC B0 ;  /* 0x0000000000007941 */ /* 0x000fea0003800000 */
.L_x_2374:
[----:B------:R-:W2:Y:S04]  /*b7c0*/  LDL R9, [R1+0x4] ;  /* 0x0000040001097983 */ /* 0x000ea80000100800 */
[----:B------:R3:W-:Y:S01]  /*b7d0*/  STL [R1+0x6c], R2 ;  /* 0x00006c0201007387 */ /* 0x0007e20000100800 */
[----:B01----:R-:W0:Y:S03]  /*b7e0*/  S2R R0, SR_TID.X ;  /* 0x0000000000007919 */ /* 0x003e260000002100 */
[----:B---3--:R-:W3:Y:S01]  /*b7f0*/  LDL.64 R2, [R1+0x18] ;  /* 0x0000180001027983 */ /* 0x008ee20000100a00 */
[----:B------:R-:W-:Y:S01]  /*b800*/  IMAD.MOV.U32 R13, RZ, RZ, 0x40000040 ;  /* 0x40000040ff0d7424 */ /* 0x000fe200078e00ff */
[----:B------:R-:W-:Y:S05]  /*b810*/  WARPSYNC.ALL ;  /* 0x0000000000007948 */ /* 0x000fea0003800000 */
[----:B------:R-:W-:-:S02]  /*b820*/  R2UR UR19, R13 ;  /* 0x000000000d1372ca */ /* 0x000fc400000e0000 */
[----:B0-----:R-:W-:-:S05]  /*b830*/  SHF.R.U32.HI R0, RZ, 0x7, R0 ;  /* 0x00000007ff007819 */ /* 0x001fca0000011600 */
[----:B------:R-:W-:Y:S02]  /*b840*/  VIADD R0, R0, 0x8 ;  /* 0x0000000800007836 */ /* 0x000fe40000000000 */
[----:B------:R-:W-:Y:S01]  /*b850*/  IMAD.MOV.U32 R25, RZ, RZ, 0x40000040 ;  /* 0x40000040ff197424 */ /* 0x000fe200078e00ff */
[----:B------:R-:W-:Y:S02]  /*b860*/  R2UR UR8, R6 ;  /* 0x00000000060872ca */ /* 0x000fe400000e0000 */
[----:B------:R-:W-:Y:S02]  /*b870*/  R2UR UR9, R7 ;  /* 0x00000000070972ca */ /* 0x000fe400000e0000 */
[C---:B------:R-:W-:Y:S02]  /*b880*/  R2UR UR11, R25.reuse ;  /* 0x00000000190b72ca */ /* 0x040fe400000e0000 */
[----:B------:R-:W-:Y:S01]  /*b890*/  R2UR UR23, R25 ;  /* 0x00000000191772ca */ /* 0x000fe200000e0000 */
[----:B------:R-:W-:-:S05]  /*b8a0*/  IMAD.MOV.U32 R21, RZ, RZ, 0x40000040 ;  /* 0x40000040ff157424 */ /* 0x000fca00078e00ff */
[----:B------:R-:W-:Y:S01]  /*b8b0*/  R2UR UR15, R21 ;  /* 0x00000000150f72ca */ /* 0x000fe200000e0000 */
[----:B------:R0:W-:Y:S01]  /*b8c0*/  BAR.SYNC.DEFER_BLOCKING R0, 0x100 ;  /* 0x000400000000751d */ /* 0x0001e20000010000 */
[----:B--2---:R-:W-:-:S04]  /*b8d0*/  IMAD R24, R18, 0x400, R9 ;  /* 0x0000040012187824 */ /* 0x004fc800078e0209 */
[----:B------:R-:W-:-:S05]  /*b8e0*/  VIADD R12, R24, 0x4 ;  /* 0x00000004180c7836 */ /* 0x000fca0000000000 */
[----:B------:R-:W-:Y:S02]  /*b8f0*/  R2UR UR18, R12 ;  /* 0x000000000c1272ca */ /* 0x000fe400000e0000 */
[----:B------:R-:W2:Y:S01]  /*b900*/  LDL.64 R12, [R1+0x10] ;  /* 0x00001000010c7983 */ /* 0x000ea20000100a00 */
[C---:B------:R-:W-:Y:S01]  /*b910*/  R2UR UR10, R24.reuse ;  /* 0x00000000180a72ca */ /* 0x040fe200000e0000 */
[C---:B------:R-:W-:Y:S02]  /*b920*/  VIADD R20, R24.reuse, 0x2 ;  /* 0x0000000218147836 */ /* 0x040fe40000000000 */
[----:B------:R-:W-:-:S05]  /*b930*/  VIADD R24, R24, 0x6 ;  /* 0x0000000618187836 */ /* 0x000fca0000000000 */
[----:B------:R-:W-:Y:S02]  /*b940*/  R2UR UR22, R24 ;  /* 0x00000000181672ca */ /* 0x000fe400000e0000 */
[----:B------:R-:W-:-:S06]  /*b950*/  WARPGROUP.ARRIVE ;  /* 0x00000000000079c5 */ /* 0x000fcc0000000000 */
[----:B------:R-:W-:Y:S01]  /*b960*/  HGMMA.64x128x16.F32.BF16 R24, gdesc[UR8], RZ, !UPT, gsb0 ;  /* 0x01e00000081879f0 */ /* 0x000fe2000c0018ff */
[----:B------:R-:W-:Y:S02]  /*b970*/  R2UR UR14, R20 ;  /* 0x00000000140e72ca */ /* 0x000fe400000e0000 */
[----:B------:R-:W4:Y:S01]  /*b980*/  LDL.64 R20, [R1+0x8] ;  /* 0x0000080001147983 */ /* 0x000f220000100a00 */
[----:B---3--:R-:W-:Y:S02]  /*b990*/  R2UR UR12, R2 ;  /* 0x00000000020c72ca */ /* 0x008fe400000e0000 */
[----:B------:R-:W-:Y:S01]  /*b9a0*/  R2UR UR13, R3 ;  /* 0x00000000030d72ca */ /* 0x000fe200000e0000 */
[----:B------:R0:W5:Y:S01]  /*b9b0*/  LDL.LU R2, [R1+0x6c] ;  /* 0x00006c0001027983 */ /* 0x0001620000300800 */
[----:B------:R-:W-:Y:S02]  /*b9c0*/  WARPGROUP.DEPBAR.LE gsb0, 0x0 ;  /* 0x00008000000079c5 */ /* 0x000fe40000010000 */
[----:B------:R-:W-:-:S09]  /*b9d0*/  WARPGROUP.ARRIVE ;  /* 0x00000000000079c5 */ /* 0x000fd20000000000 */
[----:B------:R-:W-:Y:S03]  /*b9e0*/  HGMMA.64x128x16.F32.BF16 R24, gdesc[UR12], R24, gsb0 ;  /* 0x01e000000c1879f0 */ /* 0x000fe60008001818 */
[----:B------:R-:W-:Y:S02]  /*b9f0*/  WARPGROUP.DEPBAR.LE gsb0, 0x0 ;  /* 0x00008000000079c5 */ /* 0x000fe40000010000 */
[----:B--2---:R-:W-:Y:S02]  /*ba00*/  R2UR UR16, R12 ;  /* 0x000000000c1072ca */ /* 0x004fe400000e0000 */
[----:B------:R-:W-:Y:S01]  /*ba10*/  R2UR UR17, R13 ;  /* 0x000000000d1172ca */ /* 0x000fe200000e0000 */
[----:B------:R-:W-:-:S12]  /*ba20*/  WARPGROUP.ARRIVE ;  /* 0x00000000000079c5 */ /* 0x000fd80000000000 */
[----:B------:R-:W-:Y:S01]  /*ba30*/  HGMMA.64x128x16.F32.BF16 R24, gdesc[UR16], R24, gsb0 ;  /* 0x01e00000101879f0 */ /* 0x000fe20008001818 */
[----:B----4-:R-:W-:Y:S02]  /*ba40*/  R2UR UR20, R20 ;  /* 0x00000000141472ca */ /* 0x010fe400000e0000 */
[----:B------:R-:W-:Y:S01]  /*ba50*/  R2UR UR21, R21 ;  /* 0x00000000151572ca */ /* 0x000fe200000e0000 */
[----:B------:R-:W-:Y:S02]  /*ba60*/  WARPGROUP.DEPBAR.LE gsb0, 0x0 ;  /* 0x00008000000079c5 */ /* 0x000fe40000010000 */
[----:B------:R-:W-:-:S10]  /*ba70*/  WARPGROUP.ARRIVE ;  /* 0x00000000000079c5 */ /* 0x000fd40000000000 */
[----:B------:R-:W-:Y:S03]  /*ba80*/  HGMMA.64x128x16.F32.BF16 R24, gdesc[UR20], R24, gsb0 ;  /* 0x01e00000141879f0 */ /* 0x000fe60008001818 */
[----:B------:R-:W-:Y:S02]  /*ba90*/  WARPGROUP.DEPBAR.LE gsb0, 0x0 ;  /* 0x00008000000079c5 */ /* 0x000fe40000010000 */
[----:B0-----:R-:W-:Y:S05]  /*baa0*/  @P3 BRA `(.L_x_2379) ;  /* 0x0000000000283947 */ /* 0x001fea0003800000 */
[----:B------:R-:W-:Y:S05]  /*bab0*/  @!P0 BRA `(.L_x_2380) ;  /* 0x0000000000048947 */ /* 0x000fea0003800000 */
[----:B------:R-:W-:Y:S01]  /*bac0*/  BPT.TRAP 0x1 ;  /* 0x000000040000795c */ /* 0x000fe20000300000 */
.L_x_2380:
[----:B------:R-:W-:Y:S01]  /*bad0*/  SHF.L.U32 R0, R8, 0x1f, RZ ;  /* 0x0000001f08007819 */ /* 0x000fe200000006ff */
[----:B-----5:R-:W-:-:S04]  /*bae0*/  IMAD R3, R15, 0x8, R2 ;  /* 0x000000080f037824 */ /* 0x020fc800078e0202 */
[----:B------:R0:W1:Y:S01]  /*baf0*/  SYNCS.PHASECHK.TRANS64.TRYWAIT P3, [R3+URZ+0x16850], R0 ;  /* 0x01685000030075a7 */ /* 0x000062000806017f */
[----:B------:R-:W-:Y:S05]  /*bb00*/  @!P0 BRA `(.L_x_2381) ;  /* 0x0000000000048947 */ /* 0x000fea0003800000 */
[----:B------:R-:W-:Y:S01]  /*bb10*/  BPT.TRAP 0x1 ;  /* 0x000000040000795c */ /* 0x000fe20000300000 */
.L_x_2381:
[----:B-1----:R-:W-:Y:S05]  /*bb20*/  @P3 BRA `(.L_x_2379) ;  /* 0x0000000000083947 */ /* 0x002fea0003800000 */
[----:B------:R-:W1:Y:S02]  /*bb30*/  SYNCS.PHASECHK.TRANS64.TRYWAIT P3, [R3+URZ+0x16850], R0 ;  /* 0x01685000030075a7 */ /* 0x000e64000806017f */
[----:B-1----:R-:W-:Y:S05]  /*bb40*/  @!P3 BRA `(.L_x_2382) ;  /* 0x000000f000a4b947 */ /* 0x002fea0003800000 */
.L_x_2379:
[----:B01---5:R-:W-:Y:S01]  /*bb50*/  VIADD R0, R2, 0x400 ;  /* 0x0000040002007836 */ /* 0x023fe20000000000 */
[----:B------:R-:W-:Y:S05]  /*bb60*/  WARPSYNC.ALL ;  /* 0x0000000000007948 */ /* 0x000fea0003800000 */
[----:B------:R-:W-:Y:S01]  /*bb70*/  SHF.R.U32.HI R0, RZ, 0x4, R0 ;  /* 0x00000004ff007819 */ /* 0x000fe20000011600 */
[----:B------:R-:W-:Y:S01]  /*bb80*/  IMAD.MOV.U32 R9, RZ, RZ, 0x40000040 ;  /* 0x40000040ff097424 */ /* 0x000fe200078e00ff */
[----:B------:R-:W2:Y:S04]  /*bb90*/  LDL R21, [R1+0x2c] ;  /* 0x00002c0001157983 */ /* 0x000ea80000100800 */
[----:B------:R-:W3:Y:S01]  /*bba0*/  LDL R20, [R1+0x20] ;  /* 0x0000200001147983 */ /* 0x000ee20000100800 */
[----:B------:R-:W-:Y:S01]  /*bbb0*/  LOP3.LUT R0, R0, 0x3fff, RZ, 0xc0, !PT ;  /* 0x00003fff00007812 */ /* 0x000fe200078ec0ff */
[----:B------:R-:W-:Y:S01]  /*bbc0*/  WARPGROUP.ARRIVE ;  /* 0x00000000000079c5 */ /* 0x000fe20000000000 */
[----:B------:R-:W-:Y:S01]  /*bbd0*/  R2UR UR7, R9 ;  /* 0x00000000090772ca */ /* 0x000fe200000e0000 */
[----:B------:R-:W-:Y:S01]  /*bbe0*/  IMAD.MOV.U32 R13, RZ, RZ, 0x40000040 ;  /* 0x40000040ff0d7424 */ /* 0x000fe200078e00ff */
[----:B------:R-:W0:Y:S01]  /*bbf0*/  @P2 LDC R3, c[0x0][0x450] ;  /* 0x00011400ff032b82 */ /* 0x000e220000000800 */
[----:B------:R-:W-:-:S05]  /*bc00*/  IMAD R8, R15, 0x400, R0 ;  /* 0x000004000f087824 */ /* 0x000fca00078e0200 */
[----:B------:R-:W-:Y:S02]  /*bc10*/  R2UR UR6, R8 ;  /* 0x00000000080672ca */ /* 0x000fe400000e0000 */
[----:B------:R-:W1:Y:S11]  /*bc20*/  @P2 LDC R0, c[0x0][0x44c] ;  /* 0x00011300ff002b82 */ /* 0x000e760000000800 */
[----:B------:R-:W-:Y:S03]  /*bc30*/  HGMMA.64x64x16.F32.BF16 R88, R148, gdesc[UR4].tnspB, R88, gsb0 ;  /* 0x40e0000494587df0 */ /* 0x000fe60008001858 */
[----:B------:R-:W-:-:S02]  /*bc40*/  WARPGROUP.DEPBAR.LE gsb0, 0x0 ;  /* 0x00008000000079c5 */ /* 0x000fc40000010000 */
[----:B------:R-:W4:Y:S04]  /*bc50*/  LDL R149, [R1+0x24] ;  /* 0x0000240001957983 */ /* 0x000f280000100800 */
[----:B------:R-:W4:Y:S04]  /*bc60*/  LDL R150, [R1+0x48] ;  /* 0x0000480001967983 */ /* 0x000f280000100800 */
[----:B------:R-:W2:Y:S01]  /*bc70*/  LDL R151, [R1+0x30] ;  /* 0x0000300001977983 */ /* 0x000ea20000100800 */
[----:B------:R-:W-:Y:S01]  /*bc80*/  VIADD R12, R8, 0x80 ;  /* 0x00000080080c7836 */ /* 0x000fe20000000000 */
[----:B------:R-:W-:Y:S01]  /*bc90*/  R2UR UR7, R13 ;  /* 0x000000000d0772ca */ /* 0x000fe200000e0000 */
[----:B------:R-:W-:Y:S01]  /*bca0*/  WARPGROUP.ARRIVE ;  /* 0x00000000000079c5 */ /* 0x000fe20000000000 */
[----:B------:R-:W-:-:S02]  /*bcb0*/  IMAD.MOV.U32 R13, RZ, RZ, 0x40000040 ;  /* 0x40000040ff0d7424 */ /* 0x000fc400078e00ff */
[----:B------:R-:W-:Y:S01]  /*bcc0*/  R2UR UR6, R12 ;  /* 0x000000000c0672ca */ /* 0x000fe200000e0000 */
[----:B------:R-:W-:-:S12]  /*bcd0*/  VIADD R12, R8, 0x100 ;  /* 0x00000100080c7836 */ /* 0x000fd80000000000 */
[----:B------:R-:W-:Y:S01]  /*bce0*/  HGMMA.64x64x16.F32.BF16 R88, R144, gdesc[UR4].tnspB, R88, gsb0 ;  /* 0x40e0000490587df0 */ /* 0x000fe20008001858 */
[----:B------:R-:W-:Y:S02]  /*bcf0*/  R2UR UR6, R12 ;  /* 0x000000000c0672ca */ /* 0x000fe400000e0000 */
[----:B------:R-:W-:Y:S01]  /*bd00*/  R2UR UR7, R13 ;  /* 0x000000000d0772ca */ /* 0x000fe200000e0000 */
[----:B------:R-:W-:Y:S01]  /*bd10*/  IMAD.MOV.U32 R13, RZ, RZ, 0x40000040 ;  /* 0x40000040ff0d7424 */ /* 0x000fe200078e00ff */
[----:B------:R-:W-:Y:S02]  /*bd20*/  WARPGROUP.DEPBAR.LE gsb0, 0x0 ;  /* 0x00008000000079c5 */ /* 0x000fe40000010000 */
[----:B------:R-:W-:-:S09]  /*bd30*/  WARPGROUP.ARRIVE ;  /* 0x00000000000079c5 */ /* 0x000fd20000000000 */
[----:B------:R-:W-:Y:S01]  /*bd40*/  HGMMA.64x64x16.F32.BF16 R88, R140, gdesc[UR4].tnspB, R88, gsb0 ;  /* 0x40e000048c587df0 */ /* 0x000fe20008001858 */
[----:B------:R-:W-:Y:S01]  /*bd50*/  R2UR UR7, R13 ;  /* 0x000000000d0772ca */ /* 0x000fe200000e0000 */
[----:B------:R-:W-:Y:S01]  /*bd60*/  IMAD.MOV.U32 R13, RZ, RZ, 0x40000040 ;  /* 0x40000040ff0d7424 */ /* 0x000fe200078e00ff */
[----:B------:R-:W-:Y:S02]  /*bd70*/  WARPGROUP.DEPBAR.LE gsb0, 0x0 ;  /* 0x00008000000079c5 */ /* 0x000fe40000010000 */
[----:B------:R-:W-:Y:S01]  /*bd80*/  WARPGROUP.ARRIVE ;  /* 0x00000000000079c5 */ /* 0x000fe20000000000 */
[----:B----4-:R-:W-:-:S04]  /*bd90*/  IMAD.IADD R9, R150, 0x1, R149 ;  /* 0x0000000196097824 */ /* 0x010fc800078e0295 */
[----:B-1----:R-:W-:-:S04]  /*bda0*/  @P2 IMAD.HI.U32 R12, R9, R0, RZ ;  /* 0x00000000090c2227 */ /* 0x002fc800078e00ff */
[----:B------:R-:W-:Y:S01]  /*bdb0*/  IMAD.MOV.U32 R0, RZ, RZ, R9 ;  /* 0x000000ffff007224 */ /* 0x000fe200078e0009 */
[----:B0-----:R-:W-:Y:S01]  /*bdc0*/  @P2 SHF.R.U32.HI R0, RZ, R3, R12 ;  /* 0x00000003ff002219 */ /* 0x001fe2000001160c */
[----:B------:R-:W-:Y:S02]  /*bdd0*/  IMAD.MOV.U32 R9, RZ, RZ, -0x80 ;  /* 0xffffff80ff097424 */ /* 0x000fe400078e00ff */
[----:B------:R-:W-:Y:S02]  /*bde0*/  VIADD R12, R8, 0x180 ;  /* 0x00000180080c7836 */ /* 0x000fe40000000000 */
[----:B------:R-:W0:Y:S01]  /*bdf0*/  SHFL.IDX PT, R3, R0, RZ, 0x1c1f ;  /* 0x001c1fff00037589 */ /* 0x000e2200000e0000 */
[----:B------:R-:W-:Y:S02]  /*be00*/  IMAD R9, R14, R9, 0x1 ;  /* 0x000000010e097424 */ /* 0x000fe400078e0209 */
[----:B------:R-:W-:-:S03]  /*be10*/  R2UR UR6, R12 ;  /* 0x000000000c0672ca */ /* 0x000fc600000e0000 */
[----:B--2---:R-:W-:-:S05]  /*be20*/  IADD3 R9, R21, R9, -R151 ;  /* 0x0000000915097210 */ /* 0x004fca0007ffe897 */
[----:B---3--:R-:W-:-:S05]  /*be30*/  IMAD.IADD R9, R9, 0x1, -R20 ;  /* 0x0000000109097824 */ /* 0x008fca00078e0a14 */
[----:B------:R-:W-:Y:S01]  /*be40*/  HGMMA.64x64x16.F32.BF16 R88, R136, gdesc[UR4].tnspB, R88, gsb0 ;  /* 0x40e0000488587df0 */ /* 0x000fe20008001858 */
[----:B------:R-:W-:Y:S01]  /*be50*/  R2UR UR7, R13 ;  /* 0x000000000d0772ca */ /* 0x000fe200000e0000 */
[----:B0-----:R-:W-:-:S05]  /*be60*/  IMAD.IADD R3, R9, 0x1, R3 ;  /* 0x0000000109037824 */ /* 0x001fca00078e0203 */
[C---:B------:R-:W-:Y:S02]  /*be70*/  ISETP.GT.AND P3, PT, R3.reuse, RZ, PT ;  /* 0x000000ff0300720c */ /* 0x040fe40003f64270 */
[C---:B------:R-:W-:Y:S02]  /*be80*/  ISETP.GT.AND P4, PT, R3.reuse, 0x1, PT ;  /* 0x000000010300780c */ /* 0x040fe40003f84270 */
        /* <DEDUP_REMOVED lines=30> */
[----:B------:R-:W-:Y:S01]  /*c070*/  FMNMX.FTZ R12, R41, R12, !PT ;  /* 0x0000000c290c7209 */ /* 0x000fe20007810000 */
[----:B------:R-:W-:Y:S02]  /*c080*/  WARPGROUP.DEPBAR.LE gsb0, 0x0 ;  /* 0x00008000000079c5 */ /* 0x000fe40000010000 */
[----:B------:R-:W-:Y:S01]  /*c090*/  ISETP.GT.AND P3, PT, R3, 0x30, PT ;  /* 0x000000300300780c */ /* 0x000fe20003f64270 */
[----:B------:R-:W-:Y:S01]  /*c0a0*/  WARPGROUP.ARRIVE ;  /* 0x00000000000079c5 */ /* 0x000fe20000000000 */
        /* <DEDUP_REMOVED lines=60> */
[----:B------:R-:W-:-:S04]  /*c470*/  FMNMX.FTZ R3, R84, R12, !PT ;  /* 0x0000000c54037209 */ /* 0x000fc80007810000 */
[----:B------:R-:W-:-:S05]  /*c480*/  FMNMX.FTZ R3, R85, R3, !PT ;  /* 0x0000000355037209 */ /* 0x000fca0007810000 */
[----:B------:R-:W0:Y:S02]  /*c490*/  SHFL.BFLY PT, R12, R3, 0x2, 0x1f ;  /* 0x0c401f00030c7f89 */ /* 0x000e2400000e0000 */
[----:B0-----:R-:W-:Y:S01]  /*c4a0*/  FMNMX.FTZ R3, R3, R12, !PT ;  /* 0x0000000c03037209 */ /* 0x001fe20007810000 */
[----:B------:R-:W-:-:S04]  /*c4b0*/  VIADD R12, R8, 0x200 ;  /* 0x00000200080c7836 */ /* 0x000fc80000000000 */
[----:B------:R-:W0:Y:S01]  /*c4c0*/  SHFL.BFLY PT, R20, R3, 0x1, 0x1f ;  /* 0x0c201f0003147f89 */ /* 0x000e2200000e0000 */
[----:B------:R-:W-:-:S03]  /*c4d0*/  R2UR UR6, R12 ;  /* 0x000000000c0672ca */ /* 0x000fc600000e0000 */
[----:B------:R1:W2:Y:S02]  /*c4e0*/  SHFL.IDX PT, R12, R0, 0x1, 0x1c1f ;  /* 0x003c1f00000c7f89 */ /* 0x0002a400000e0000 */
[----:B-1----:R-:W-:-:S08]  /*c4f0*/  IMAD.U32 R0, RZ, RZ, UR5 ;  /* 0x00000005ff007e24 */ /* 0x002fd0000f8e00ff */
[----:B------:R-:W-:Y:S01]  /*c500*/  HGMMA.64x64x16.F32.BF16 R88, R132, gdesc[UR4].tnspB, R88, gsb0 ;  /* 0x40e0000484587df0 */ /* 0x000fe20008001858 */
[----:B0-----:R-:W-:Y:S01]  /*c510*/  FMNMX.FTZ R3, R3, R20, !PT ;  /* 0x0000001403037209 */ /* 0x001fe20007810000 */
[----:B--2---:R-:W-:-:S04]  /*c520*/  IMAD.IADD R9, R9, 0x1, R12 ;  /* 0x0000000109097824 */ /* 0x004fc800078e020c */
[C---:B------:R-:W-:Y:S01]  /*c530*/  FMUL.FTZ R13, R3.reuse, R0 ;  /* 0x00000000030d7220 */ /* 0x040fe20000410000 */
[----:B------:R-:W-:Y:S02]  /*c540*/  FSETP.NEU.FTZ.AND P3, PT, R3, -INF , PT ;  /* 0xff8000000300780b */ /* 0x000fe40003f7d000 */
[C---:B------:R-:W-:Y:S02]  /*c550*/  ISETP.GT.AND P5, PT, R9.reuse, RZ, PT ;  /* 0x000000ff0900720c */ /* 0x040fe40003fa4270 */
[C---:B------:R-:W-:Y:S02]  /*c560*/  ISETP.GT.AND P4, PT, R9.reuse, 0x1, PT ;  /* 0x000000010900780c */ /* 0x040fe40003f84270 */
        /* <DEDUP_REMOVED lines=10> */
[----:B------:R-:W-:Y:S02]  /*c610*/  FSEL R13, R13, RZ, P3 ;  /* 0x000000ff0d0d7208 */ /* 0x000fe40001800000 */
[----:B------:R-:W-:Y:S02]  /*c620*/  ISETP.GT.AND P4, PT, R9, 0x11, PT ;  /* 0x000000110900780c */ /* 0x000fe40003f84270 */
        /* <DEDUP_REMOVED lines=19> */
[--C-:B------:R-:W-:Y:S01]  /*c760*/  FFMA.FTZ R140, R40, R0, -R13.reuse ;  /* 0x00000000288c7223 */ /* 0x100fe2000001080d */
[----:B------:R-:W-:Y:S01]  /*c770*/  FMNMX.FTZ R24, R38, R24, !PT ;  /* 0x0000001826187209 */ /* 0x000fe20007810000 */
[--C-:B------:R-:W-:Y:S01]  /*c780*/  FFMA.FTZ R40, R64, R0, -R13.reuse ;  /* 0x0000000040287223 */ /* 0x100fe2000001080d */
[----:B------:R-:W-:Y:S01]  /*c790*/  ISETP.GT.AND P4, PT, R9, 0x21, PT ;  /* 0x000000210900780c */ /* 0x000fe20003f84270 */
[----:B------:R-:W1:Y:S01]  /*c7a0*/  S2R R64, SR_TID.X ;  /* 0x0000000000407919 */ /* 0x000e620000002100 */
[----:B------:R-:W-:Y:S01]  /*c7b0*/  FSEL R42, R42, -INF , P5 ;  /* 0xff8000002a2a7808 */ /* 0x000fe20002800000 */
[----:B------:R-:W-:Y:S01]  /*c7c0*/  MUFU.EX2 R148, R148 ;  /* 0x0000009400947308 */ /* 0x000fe20000000800 */
[----:B------:R-:W-:Y:S01]  /*c7d0*/  FMNMX.FTZ R24, R39, R24, !PT ;  /* 0x0000001827187209 */ /* 0x000fe20007810000 */
[----:B0-----:R-:W-:Y:S01]  /*c7e0*/  IMAD.MOV.U32 R33, RZ, RZ, 0x40000040 ;  /* 0x40000040ff217424 */ /* 0x001fe200078e00ff */
[----:B------:R-:W-:Y:S01]  /*c7f0*/  ISETP.GT.AND P5, PT, R9, 0x28, PT ;  /* 0x000000280900780c */ /* 0x000fe20003fa4270 */
[----:B------:R-:W-:Y:S01]  /*c800*/  FFMA.FTZ R146, R36, R0, -R13 ;  /* 0x0000000024927223 */ /* 0x000fe2000001080d */
[----:B------:R-:W-:Y:S01]  /*c810*/  FSEL R43, R43, -INF , P4 ;  /* 0xff8000002b2b7808 */ /* 0x000fe20002000000 */
[----:B------:R-:W-:-:S02]  /*c820*/  WARPGROUP.DEPBAR.LE gsb0, 0x0 ;  /* 0x00008000000079c5 */ /* 0x000fc40000010000 */
[----:B------:R-:W-:Y:S01]  /*c830*/  FMNMX.FTZ R25, R42, R24, !PT ;  /* 0x000000182a197209 */ /* 0x000fe20007810000 */
[-CC-:B------:R-:W-:Y:S01]  /*c840*/  FFMA.FTZ R132, R56, R0.reuse, -R13.reuse ;  /* 0x0000000038847223 */ /* 0x180fe2000001080d */
[----:B------:R-:W-:Y:S01]  /*c850*/  ISETP.GT.AND P4, PT, R9, 0x29, PT ;  /* 0x000000290900780c */ /* 0x000fe20003f84270 */
[----:B------:R-:W-:Y:S01]  /*c860*/  WARPGROUP.ARRIVE ;  /* 0x00000000000079c5 */ /* 0x000fe20000000000 */
[----:B------:R-:W-:Y:S01]  /*c870*/  FSEL R46, R46, -INF , P5 ;  /* 0xff8000002e2e7808 */ /* 0x000fe20002800000 */
[-CC-:B------:R-:W-:Y:S01]  /*c880*/  FFMA.FTZ R134, R60, R0.reuse, -R13.reuse ;  /* 0x000000003c867223 */ /* 0x180fe2000001080d */
[----:B------:R-:W-:Y:S01]  /*c890*/  FMNMX.FTZ R25, R43, R25, !PT ;  /* 0x000000192b197209 */ /* 0x000fe20007810000 */
[----:B------:R-:W-:Y:S01]  /*c8a0*/  MUFU.EX2 R150, R150 ;  /* 0x0000009600967308 */ /* 0x000fe20000000800 */
[----:B------:R-:W-:Y:S01]  /*c8b0*/  ISETP.GT.AND P5, PT, R9, 0x30, PT ;  /* 0x000000300900780c */ /* 0x000fe20003fa4270 */
[----:B------:R-:W-:Y:S01]  /*c8c0*/  @!P1 IMAD R15, R15, 0x8, R2 ;  /* 0x000000080f0f9824 */ /* 0x000fe200078e0202 */
[----:B------:R-:W-:Y:S01]  /*c8d0*/  FSEL R47, R47, -INF , P4 ;  /* 0xff8000002f2f7808 */ /* 0x000fe20002000000 */
[-CC-:B------:R-:W-:Y:S01]  /*c8e0*/  FFMA.FTZ R37, R37, R0.reuse, -R13.reuse ;  /* 0x0000000025257223 */ /* 0x180fe2000001080d */
[----:B------:R-:W-:Y:S01]  /*c8f0*/  FMNMX.FTZ R25, R46, R25, !PT ;  /* 0x000000192e197209 */ /* 0x000fe20007810000 */
[-CC-:B------:R-:W-:Y:S01]  /*c900*/  FFMA.FTZ R142, R44, R0.reuse, -R13.reuse ;  /* 0x000000002c8e7223 */ /* 0x180fe2000001080d */
[----:B------:R-:W-:Y:S01]  /*c910*/  ISETP.GT.AND P4, PT, R9, 0x31, PT ;  /* 0x000000310900780c */ /* 0x000fe20003f84270 */
[----:B------:R-:W-:Y:S01]  /*c920*/  MUFU.EX2 R20, R20 ;  /* 0x0000001400147308 */ /* 0x000fe20000000800 */
        /* <DEDUP_REMOVED lines=13> */
[----:B------:R-:W-:Y:S01]  /*ca00*/  FFMA.FTZ R81, R81, R0, -R13 ;  /* 0x0000000051517223 */ /* 0x000fe2000001080d */
[----:B------:R-:W-:Y:S01]  /*ca10*/  FMNMX.FTZ R28, R51, R28, !PT ;  /* 0x0000001c331c7209 */ /* 0x000fe20007810000 */
[----:B------:R0:W-:Y:S01]  /*ca20*/  MUFU.EX2 R25, R41 ;  /* 0x0000002900197308 */ /* 0x0001e20000000800 */
[----:B------:R-:W-:-:S02]  /*ca30*/  ISETP.GT.AND P5, PT, R9, 0x40, PT ;  /* 0x000000400900780c */ /* 0x000fc40003fa4270 */
[----:B------:R-:W-:Y:S02]  /*ca40*/  R2UR UR7, R33 ;  /* 0x00000000210772ca */ /* 0x000fe400000e0000 */
[----:B-1----:R-:W-:Y:S01]  /*ca50*/  SHF.R.U32.HI R135, RZ, 0x7, R64 ;  /* 0x00000007ff877819 */ /* 0x002fe20000011640 */
[----:B------:R-:W-:Y:S01]  /*ca60*/  @!P1 VIADD R15, R15, 0x16860 ;  /* 0x000168600f0f9836 */ /* 0x000fe20000000000 */
[----:B------:R-:W-:Y:S01]  /*ca70*/  FSEL R55, R55, -INF , P4 ;  /* 0xff80000037377808 */ /* 0x000fe20002000000 */
[----:B------:R-:W-:Y:S01]  /*ca80*/  MUFU.EX2 R146, R146 ;  /* 0x0000009200927308 */ /* 0x000fe20000000800 */
[----:B------:R-:W-:Y:S01]  /*ca90*/  FMNMX.FTZ R28, R54, R28, !PT ;  /* 0x0000001c361c7209 */ /* 0x000fe20007810000 */
[-CC-:B0-----:R-:W-:Y:S01]  /*caa0*/  FFMA.FTZ R41, R61, R0.reuse, -R13.reuse ;  /* 0x000000003d297223 */ /* 0x181fe2000001080d */
[----:B------:R-:W-:Y:S01]  /*cab0*/  ISETP.GT.AND P4, PT, R9, 0x41, PT ;  /* 0x000000410900780c */ /* 0x000fe20003f84270 */
[-CC-:B------:R-:W-:Y:S01]  /*cac0*/  FFMA.FTZ R44, R65, R0.reuse, -R13.reuse ;  /* 0x00000000412c7223 */ /* 0x180fe2000001080d */
[----:B------:R-:W-:Y:S01]  /*cad0*/  FSEL R58, R58, -INF , P5 ;  /* 0xff8000003a3a7808 */ /* 0x000fe20002800000 */
[--C-:B------:R-:W-:Y:S01]  /*cae0*/  FFMA.FTZ R48, R69, R0, -R13.reuse ;  /* 0x0000000045307223 */ /* 0x100fe2000001080d */
[----:B------:R-:W-:Y:S01]  /*caf0*/  FMNMX.FTZ R28, R55, R28, !PT ;  /* 0x0000001c371c7209 */ /* 0x000fe20007810000 */
[----:B------:R0:W-:Y:S01]  /*cb00*/  MUFU.EX2 R24, R37 ;  /* 0x0000002500187308 */ /* 0x0001e20000000800 */
[----:B------:R-:W-:Y:S01]  /*cb10*/  ISETP.GT.AND P5, PT, R9, 0x48, PT ;  /* 0x000000480900780c */ /* 0x000fe20003fa4270 */
[-CC-:B------:R-:W-:Y:S01]  /*cb20*/  FFMA.FTZ R52, R73, R0.reuse, -R13.reuse ;  /* 0x0000000049347223 */ /* 0x180fe2000001080d */
[----:B------:R-:W-:Y:S01]  /*cb30*/  FSEL R59, R59, -INF , P4 ;  /* 0xff8000003b3b7808 */ /* 0x000fe20002000000 */
[--C-:B------:R-:W-:Y:S01]  /*cb40*/  FFMA.FTZ R33, R77, R0, -R13.reuse ;  /* 0x000000004d217223 */ /* 0x100fe2000001080d */
[----:B------:R-:W-:Y:S01]  /*cb50*/  FMNMX.FTZ R29, R58, R28, !PT ;  /* 0x0000001c3a1d7209 */ /* 0x000fe20007810000 */
[-CC-:B------:R-:W-:Y:S01]  /*cb60*/  FFMA.FTZ R53, R80, R0.reuse, -R13.reuse ;  /* 0x0000000050357223 */ /* 0x180fe2000001080d */
[----:B------:R-:W-:Y:S01]  /*cb70*/  ISETP.GT.AND P4, PT, R9, 0x49, PT ;  /* 0x000000490900780c */ /* 0x000fe20003f84270 */
[----:B------:R-:W-:Y:S01]  /*cb80*/  MUFU.EX2 R140, R140 ;  /* 0x0000008c008c7308 */ /* 0x000fe20000000800 */
[----:B------:R-:W-:Y:S01]  /*cb90*/  FSEL R62, R62, -INF , P5 ;  /* 0xff8000003e3e7808 */ /* 0x000fe20002800000 */
[-CC-:B0-----:R-:W-:Y:S01]  /*cba0*/  FFMA.FTZ R37, R57, R0.reuse, -R13.reuse ;  /* 0x0000000039257223 */ /* 0x181fe2000001080d */
[----:B------:R-:W-:Y:S01]  /*cbb0*/  FMNMX.FTZ R29, R59, R29, !PT ;  /* 0x0000001d3b1d7209 */ /* 0x000fe20007810000 */
[----:B------:R-:W-:Y:S01]  /*cbc0*/  FFMA.FTZ R57, R84, R0, -R13 ;  /* 0x0000000054397223 */ /* 0x000fe2000001080d */
[----:B------:R-:W-:-:S02]  /*cbd0*/  ISETP.GT.AND P5, PT, R9, 0x50, PT ;  /* 0x000000500900780c */ /* 0x000fc40003fa4270 */
[----:B------:R-:W-:Y:S01]  /*cbe0*/  FSEL R63, R63, -INF , P4 ;  /* 0xff8000003f3f7808 */ /* 0x000fe20002000000 */
[----:B------:R-:W-:Y:S01]  /*cbf0*/  MUFU.EX2 R142, R142 ;  /* 0x0000008e008e7308 */ /* 0x000fe20000000800 */
[----:B------:R-:W-:Y:S02]  /*cc00*/  FMNMX.FTZ R29, R62, R29, !PT ;  /* 0x0000001d3e1d7209 */ /* 0x000fe40007810000 */
[----:B------:R-:W-:Y:S02]  /*cc10*/  ISETP.GT.AND P4, PT, R9, 0x51, PT ;  /* 0x000000510900780c */ /* 0x000fe40003f84270 */
[----:B------:R-:W-:Y:S02]  /*cc20*/  FSEL R66, R66, -INF , P5 ;  /* 0xff80000042427808 */ /* 0x000fe40002800000 */
[----:B------:R-:W-:Y:S01]  /*cc30*/  FMNMX.FTZ R29, R63, R29, !PT ;  /* 0x0000001d3f1d7209 */ /* 0x000fe20007810000 */
[----:B------:R0:W-:Y:S01]  /*cc40*/  MUFU.EX2 R28, R45 ;  /* 0x0000002d001c7308 */ /* 0x0001e20000000800 */
[----:B------:R-:W-:-:S02]  /*cc50*/  ISETP.GT.AND P5, PT, R9, 0x58, PT ;  /* 0x000000580900780c */ /* 0x000fc40003fa4270 */
[----:B------:R-:W-:Y:S02]  /*cc60*/  FSEL R67, R67, -INF , P4 ;  /* 0xff80000043437808 */ /* 0x000fe40002000000 */
[----:B------:R-:W-:Y:S02]  /*cc70*/  FMNMX.FTZ R32, R66, R29, !PT ;  /* 0x0000001d42207209 */ /* 0x000fe40007810000 */
[----:B------:R-:W-:Y:S01]  /*cc80*/  ISETP.GT.AND P4, PT, R9, 0x59, PT ;  /* 0x000000590900780c */ /* 0x000fe20003f84270 */
[----:B------:R-:W-:Y:S01]  /*cc90*/  MUFU.EX2 R136, R136 ;  /* 0x0000008800887308 */ /* 0x000fe20000000800 */
[----:B------:R-:W-:Y:S01]  /*cca0*/  FSEL R70, R70, -INF , P5 ;  /* 0xff80000046467808 */ /* 0x000fe20002800000 */
[----:B0-----:R-:W-:Y:S01]  /*ccb0*/  FFMA.FTZ R45, R68, R0, -R13 ;  /* 0x00000000442d7223 */ /* 0x001fe2000001080d */
[----:B------:R-:W-:Y:S02]  /*ccc0*/  FMNMX.FTZ R32, R67, R32, !PT ;  /* 0x0000002043207209 */ /* 0x000fe40007810000 */
[----:B------:R-:W-:-:S02]  /*ccd0*/  ISETP.GT.AND P5, PT, R9, 0x60, PT ;  /* 0x000000600900780c */ /* 0x000fc40003fa4270 */
[----:B------:R-:W-:Y:S01]  /*cce0*/  FSEL R71, R71, -INF , P4 ;  /* 0xff80000047477808 */ /* 0x000fe20002000000 */
[----:B------:R0:W-:Y:S01]  /*ccf0*/  MUFU.EX2 R29, R49 ;  /* 0x00000031001d7308 */ /* 0x0001e20000000800 */
[----:B------:R-:W-:Y:S02]  /*cd00*/  FMNMX.FTZ R32, R70, R32, !PT ;  /* 0x0000002046207209 */ /* 0x000fe40007810000 */
[----:B------:R-:W-:Y:S02]  /*cd10*/  ISETP.GT.AND P4, PT, R9, 0x61, PT ;  /* 0x000000610900780c */ /* 0x000fe40003f84270 */
[----:B------:R-:W-:Y:S02]  /*cd20*/  FSEL R74, R74, -INF , P5 ;  /* 0xff8000004a4a7808 */ /* 0x000fe40002800000 */
[----:B------:R-:W-:Y:S01]  /*cd30*/  FMNMX.FTZ R32, R71, R32, !PT ;  /* 0x0000002047207209 */ /* 0x000fe20007810000 */
[----:B------:R-:W-:Y:S01]  /*cd40*/  MUFU.EX2 R138, R138 ;  /* 0x0000008a008a7308 */ /* 0x000fe20000000800 */
[----:B------:R-:W-:Y:S01]  /*cd50*/  ISETP.GT.AND P5, PT, R9, 0x68, PT ;  /* 0x000000680900780c */ /* 0x000fe20003fa4270 */
[----:B0-----:R-:W-:Y:S01]  /*cd60*/  FFMA.FTZ R49, R72, R0, -R13 ;  /* 0x0000000048317223 */ /* 0x001fe2000001080d */
[----:B------:R-:W-:-:S02]  /*cd70*/  FSEL R75, R75, -INF , P4 ;  /* 0xff8000004b4b7808 */ /* 0x000fc40002000000 */
[----:B------:R-:W-:Y:S02]  /*cd80*/  FMNMX.FTZ R32, R74, R32, !PT ;  /* 0x000000204a207209 */ /* 0x000fe40007810000 */
[----:B------:R-:W-:Y:S01]  /*cd90*/  ISETP.GT.AND P4, PT, R9, 0x69, PT ;  /* 0x000000690900780c */ /* 0x000fe20003f84270 */
[----:B------:R-:W-:Y:S01]  /*cda0*/  MUFU.EX2 R36, R36 ;  /* 0x0000002400247308 */ /* 0x000fe20000000800 */
[----:B------:R-:W-:Y:S02]  /*cdb0*/  FSEL R78, R78, -INF , P5 ;  /* 0xff8000004e4e7808 */ /* 0x000fe40002800000 */
[----:B------:R-:W-:Y:S02]  /*cdc0*/  FMNMX.FTZ R32, R75, R32, !PT ;  /* 0x000000204b207209 */ /* 0x000fe40007810000 */
[----:B------:R-:W-:Y:S02]  /*cdd0*/  ISETP.GT.AND P5, PT, R9, 0x70, PT ;  /* 0x000000700900780c */ /* 0x000fe40003fa4270 */
[----:B------:R-:W-:Y:S01]  /*cde0*/  FSEL R79, R79, -INF , P4 ;  /* 0xff8000004f4f7808 */ /* 0x000fe20002000000 */
[----:B------:R-:W-:Y:S01]  /*cdf0*/  MUFU.EX2 R132, R132 ;  /* 0x0000008400847308 */ /* 0x000fe20000000800 */
[----:B------:R-:W-:-:S02]  /*ce00*/  FMNMX.FTZ R32, R78, R32, !PT ;  /* 0x000000204e207209 */ /* 0x000fc40007810000 */
[----:B------:R-:W-:Y:S02]  /*ce10*/  ISETP.GT.AND P4, PT, R9, 0x71, PT ;  /* 0x000000710900780c */ /* 0x000fe40003f84270 */
[----:B------:R-:W-:Y:S02]  /*ce20*/  FSEL R82, R82, -INF , P5 ;  /* 0xff80000052527808 */ /* 0x000fe40002800000 */
[----:B------:R-:W-:Y:S01]  /*ce30*/  FMNMX.FTZ R32, R79, R32, !PT ;  /* 0x000000204f207209 */ /* 0x000fe20007810000 */
[----:B------:R-:W-:Y:S01]  /*ce40*/  MUFU.EX2 R37, R37 ;  /* 0x0000002500257308 */ /* 0x000fe20000000800 */
[----:B------:R-:W-:Y:S02]  /*ce50*/  ISETP.GT.AND P5, PT, R9, 0x78, PT ;  /* 0x000000780900780c */ /* 0x000fe40003fa4270 */
[----:B------:R-:W-:Y:S02]  /*ce60*/  FSEL R83, R83, -INF , P4 ;  /* 0xff80000053537808 */ /* 0x000fe40002000000 */
[----:B------:R-:W-:-:S02]  /*ce70*/  FMNMX.FTZ R32, R82, R32, !PT ;  /* 0x0000002052207209 */ /* 0x000fc40007810000 */
[----:B------:R-:W-:Y:S01]  /*ce80*/  ISETP.GT.AND P4, PT, R9, 0x79, PT ;  /* 0x000000790900780c */ /* 0x000fe20003f84270 */
[----:B------:R-:W-:Y:S01]  /*ce90*/  MUFU.EX2 R134, R134 ;  /* 0x0000008600867308 */ /* 0x000fe20000000800 */
[----:B------:R-:W-:Y:S02]  /*cea0*/  FSEL R86, R86, -INF , P5 ;  /* 0xff80000056567808 */ /* 0x000fe40002800000 */
[----:B------:R-:W-:Y:S02]  /*ceb0*/  FMNMX.FTZ R32, R83, R32, !PT ;  /* 0x0000002053207209 */ /* 0x000fe40007810000 */
[----:B------:R-:W-:Y:S02]  /*cec0*/  FSEL R87, R87, -INF , P4 ;  /* 0xff80000057577808 */ /* 0x000fe40002000000 */
[----:B------:R-:W-:Y:S01]  /*ced0*/  FMNMX.FTZ R9, R86, R32, !PT ;  /* 0x0000002056097209 */ /* 0x000fe20007810000 */
[----:B------:R-:W-:Y:S03]  /*cee0*/  MUFU.EX2 R41, R41 ;  /* 0x0000002900297308 */ /* 0x000fe60000000800 */
[----:B------:R-:W-:-:S05]  /*cef0*/  FMNMX.FTZ R9, R87, R9, !PT ;  /* 0x0000000957097209 */ /* 0x000fca0007810000 */
[----:B------:R-:W0:Y:S01]  /*cf00*/  SHFL.BFLY PT, R32, R9, 0x2, 0x1f ;  /* 0x0c401f0009207f89 */ /* 0x000e2200000e0000 */
[----:B------:R-:W-:Y:S01]  /*cf10*/  @!P1 PRMT R15, RZ, 0x654, R15 ;  /* 0x00000654ff0f9816 */ /* 0x000fe2000000000f */
[----:B------:R-:W-:Y:S08]  /*cf20*/  MUFU.EX2 R40, R40 ;  /* 0x0000002800287308 */ /* 0x000ff00000000800 */
[----:B------:R-:W-:Y:S08]  /*cf30*/  MUFU.EX2 R44, R44 ;  /* 0x0000002c002c7308 */ /* 0x000ff00000000800 */
[----:B------:R-:W-:Y:S01]  /*cf40*/  MUFU.EX2 R45, R45 ;  /* 0x0000002d002d7308 */ /* 0x000fe20000000800 */
[----:B0-----:R-:W-:Y:S01]  /*cf50*/  FMNMX.FTZ R9, R9, R32, !PT ;  /* 0x0000002009097209 */ /* 0x001fe20007810000 */
[----:B------:R-:W-:-:S06]  /*cf60*/  VIADD R32, R8, 0x280 ;  /* 0x0000028008207836 */ /* 0x000fcc0000000000 */
[----:B------:R-:W-:Y:S01]  /*cf70*/  MUFU.EX2 R48, R48 ;  /* 0x0000003000307308 */ /* 0x000fe20000000800 */
[----:B------:R-:W0:Y:S01]  /*cf80*/  SHFL.BFLY PT, R56, R9, 0x1, 0x1f ;  /* 0x0c201f0009387f89 */ /* 0x000e2200000e0000 */
[----:B------:R-:W-:Y:S01]  /*cf90*/  R2UR UR6, R32 ;  /* 0x00000000200672ca */ /* 0x000fe200000e0000 */
[-CC-:B------:R-:W-:Y:S01]  /*cfa0*/  FFMA.FTZ R32, R76, R0.reuse, -R13.reuse ;  /* 0x000000004c207223 */ /* 0x180fe2000001080d */
[----:B------:R-:W-:-:S04]  /*cfb0*/  FFMA.FTZ R13, R85, R0, -R13 ;  /* 0x00000000550d7223 */ /* 0x000fc8000001080d */
[----:B------:R-:W-:Y:S08]  /*cfc0*/  MUFU.EX2 R49, R49 ;  /* 0x0000003100317308 */ /* 0x000ff00000000800 */
[----:B------:R-:W-:Y:S01]  /*cfd0*/  MUFU.EX2 R52, R52 ;  /* 0x0000003400347308 */ /* 0x000fe20000000800 */
[----:B------:R-:W-:Y:S07]  /*cfe0*/  HGMMA.64x64x16.F32.BF16 R88, R128, gdesc[UR4].tnspB, R88, gsb0 ;  /* 0x40e0000480587df0 */ /* 0x000fee0008001858 */
        /* <DEDUP_REMOVED lines=9> */
[----:B------:R-:W2:Y:S01]  /*d080*/  LDL R46, [R1+0x28] ;  /* 0x00002800012e7983 */ /* 0x000ea20000100800 */
[-CC-:B------:R-:W-:Y:S01]  /*d090*/  FFMA.FTZ R60, R27, R0.reuse, -R61.reuse ;  /* 0x000000001b3c7223 */ /* 0x180fe2000001083d */
[----:B------:R-:W-:Y:S02]  /*d0a0*/  VIADD R26, R8, 0x300 ;  /* 0x00000300081a7836 */ /* 0x000fe40000000000 */
[-CC-:B------:R-:W-:Y:S01]  /*d0b0*/  FFMA.FTZ R151, R30, R0.reuse, -R61.reuse ;  /* 0x000000001e977223 */ /* 0x180fe2000001083d */
[----:B------:R-:W-:Y:S02]  /*d0c0*/  IMAD.MOV.U32 R27, RZ, RZ, 0x40000040 ;  /* 0x40000040ff1b7424 */ /* 0x000fe400078e00ff */
[-CC-:B------:R-:W-:Y:S01]  /*d0d0*/  FFMA.FTZ R30, R31, R0.reuse, -R61.reuse ;  /* 0x000000001f1e7223 */ /* 0x180fe2000001083d */
[-CC-:B------:R-:W-:Y:S01]  /*d0e0*/  FFMA.FTZ R31, R35, R0.reuse, -R61.reuse ;  /* 0x00000000231f7223 */ /* 0x180fe2000001083d */
[----:B------:R-:W-:Y:S01]  /*d0f0*/  R2UR UR6, R26 ;  /* 0x000000001a0672ca */ /* 0x000fe200000e0000 */
[----:B------:R-:W-:Y:S01]  /*d100*/  VIADD R26, R8, 0x380 ;  /* 0x00000380081a7836 */ /* 0x000fe20000000000 */
[----:B------:R-:W-:Y:S01]  /*d110*/  R2UR UR7, R27 ;  /* 0x000000001b0772ca */ /* 0x000fe200000e0000 */
[-CC-:B------:R-:W-:Y:S01]  /*d120*/  FFMA.FTZ R35, R43, R0.reuse, -R61.reuse ;  /* 0x000000002b237223 */ /* 0x180fe2000001083d */
[----:B------:R-:W-:Y:S01]  /*d130*/  FSEL R27, R9, RZ, P4 ;  /* 0x000000ff091b7208 */ /* 0x000fe20002000000 */
[----:B------:R-:W-:Y:S01]  /*d140*/  MUFU.EX2 R149, R149 ;  /* 0x0000009500957308 */ /* 0x000fe20000000800 */
[----:B------:R-:W-:Y:S01]  /*d150*/  FSEL R43, R3, RZ, P3 ;  /* 0x000000ff032b7208 */ /* 0x000fe20001800000 */
[----:B------:R-:W-:Y:S01]  /*d160*/  FFMA.FTZ R145, R34, R0, -R61 ;  /* 0x0000000022917223 */ /* 0x000fe2000001083d */
[----:B------:R-:W-:Y:S01]  /*d170*/  ISETP.GE.U32.AND P3, PT, R64, 0x180, PT ;  /* 0x000001804000780c */ /* 0x000fe20003f66070 */
[----:B------:R-:W-:Y:S01]  /*d180*/  FADD.FTZ R10, -R27, R10 ;  /* 0x0000000a1b0a7221 */ /* 0x000fe20000010100 */
[----:B------:R-:W-:-:S02]  /*d190*/  IMAD.MOV.U32 R27, RZ, RZ, 0x40000040 ;  /* 0x40000040ff1b7424 */ /* 0x000fc400078e00ff */
[----:B------:R-:W-:Y:S01]  /*d1a0*/  FADD.FTZ R43, -R43, R11 ;  /* 0x0000000b2b2b7221 */ /* 0x000fe20000010100 */
[----:B------:R-:W-:Y:S02]  /*d1b0*/  VIADD R11, R135, 0x9 ;  /* 0x00000009870b7836 */ /* 0x000fe40000000000 */
[-C--:B------:R-:W-:Y:S01]  /*d1c0*/  FMUL.FTZ R10, R10, R0.reuse ;  /* 0x000000000a0a7220 */ /* 0x080fe20000410000 */
[----:B------:R-:W-:Y:S01]  /*d1d0*/  MUFU.EX2 R60, R60 ;  /* 0x0000003c003c7308 */ /* 0x000fe20000000800 */
[-C--:B------:R-:W-:Y:S01]  /*d1e0*/  FMUL.FTZ R8, R43, R0.reuse ;  /* 0x000000002b087220 */ /* 0x080fe20000410000 */
        /* <DEDUP_REMOVED lines=9> */
[----:B------:R-:W-:-:S05]  /*d280*/  FFMA.FTZ R133, R58, R0, -R61 ;  /* 0x000000003a857223 */ /* 0x000fca000001083d */
[----:B------:R-:W1:Y:S08]  /*d290*/  MUFU.EX2 R10, R10 ;  /* 0x0000000a000a7308 */ /* 0x000e700000000800 */
[----:B------:R-:W3:Y:S01]  /*d2a0*/  MUFU.EX2 R151, R151 ;  /* 0x0000009700977308 */ /* 0x000ee20000000800 */
[----:B------:R-:W-:Y:S02]  /*d2b0*/  WARPGROUP.DEPBAR.LE gsb0, 0x0 ;  /* 0x00008000000079c5 */ /* 0x000fe40000010000 */
[----:B------:R-:W-:-:S05]  /*d2c0*/  WARPGROUP.ARRIVE ;  /* 0x00000000000079c5 */ /* 0x000fca0000000000 */
[----:B------:R-:W4:Y:S01]  /*d2d0*/  MUFU.EX2 R30, R30 ;  /* 0x0000001e001e7308 */ /* 0x000f220000000800 */
[----:B------:R-:W-:Y:S01]  /*d2e0*/  HGMMA.64x64x16.F32.BF16 R88, R124, gdesc[UR4].tnspB, R88, gsb0 ;  /* 0x40e000047c587df0 */ /* 0x000fe20008001858 */
[----:B------:R-:W-:Y:S01]  /*d2f0*/  R2UR UR6, R26 ;  /* 0x000000001a0672ca */ /* 0x000fe200000e0000 */
[----:B------:R-:W-:Y:S01]  /*d300*/  @!P1 IMAD R26, R18, 0x8, R2 ;  /* 0x00000008121a9824 */ /* 0x000fe200078e0202 */
[----:B------:R-:W-:-:S04]  /*d310*/  R2UR UR7, R27 ;  /* 0x000000001b0772ca */ /* 0x000fc800000e0000 */
[----:B------:R-:W4:Y:S01]  /*d320*/  MUFU.EX2 R145, R145 ;  /* 0x0000009100917308 */ /* 0x000f220000000800 */
[----:B0-----:R-:W-:Y:S01]  /*d330*/  FFMA.FTZ R5, R8, R5, R148 ;  /* 0x0000000508057223 */ /* 0x001fe20000010094 */
[----:B------:R-:W-:Y:S02]  /*d340*/  @!P1 VIADD R26, R26, 0x16840 ;  /* 0x000168401a1a9836 */ /* 0x000fe40000000000 */
[----:B-1----:R-:W-:Y:S01]  /*d350*/  FFMA.FTZ R4, R10, R4, R149 ;  /* 0x000000040a047223 */ /* 0x002fe20000010095 */
[----:B------:R-:W-:-:S03]  /*d360*/  SEL R27, R11, 0x9, !P3 ;  /* 0x000000090b1b7807 */ /* 0x000fc60005800000 */
[----:B------:R-:W0:Y:S08]  /*d370*/  MUFU.EX2 R31, R31 ;  /* 0x0000001f001f7308 */ /* 0x000e300000000800 */
[----:B------:R-:W1:Y:S08]  /*d380*/  MUFU.EX2 R147, R147 ;  /* 0x0000009300937308 */ /* 0x000e700000000800 */
[----:B------:R-:W1:Y:S08]  /*d390*/  MUFU.EX2 R34, R34 ;  /* 0x0000002200227308 */ /* 0x000e700000000800 */
[----:B------:R-:W1:Y:S08]  /*d3a0*/  MUFU.EX2 R141, R141 ;  /* 0x0000008d008d7308 */ /* 0x000e700000000800 */
[----:B------:R-:W1:Y:S08]  /*d3b0*/  MUFU.EX2 R35, R35 ;  /* 0x0000002300237308 */ /* 0x000e700000000800 */
[----:B------:R-:W1:Y:S08]  /*d3c0*/  MUFU.EX2 R143, R143 ;  /* 0x0000008f008f7308 */ /* 0x000e700000000800 */
[----:B------:R-:W1:Y:S08]  /*d3d0*/  MUFU.EX2 R38, R38 ;  /* 0x0000002600267308 */ /* 0x000e700000000800 */
[----:B------:R-:W1:Y:S08]  /*d3e0*/  MUFU.EX2 R137, R137 ;  /* 0x0000008900897308 */ /* 0x000e700000000800 */
[----:B------:R-:W1:Y:S01]  /*d3f0*/  MUFU.EX2 R39, R39 ;  /* 0x0000002700277308 */ /* 0x000e620000000800 */
[----:B------:R-:W-:-:S02]  /*d400*/  WARPGROUP.DEPBAR.LE gsb0, 0x0 ;  /* 0x00008000000079c5 */ /* 0x000fc40000010000 */
[----:B------:R-:W-:-:S05]  /*d410*/  WARPGROUP.ARRIVE ;  /* 0x00000000000079c5 */ /* 0x000fca0000000000 */
[----:B------:R-:W1:Y:S01]  /*d420*/  MUFU.EX2 R139, R139 ;  /* 0x0000008b008b7308 */ /* 0x000e620000000800 */
[----:B------:R-:W-:Y:S01]  /*d430*/  HGMMA.64x64x16.F32.BF16 R88, R120, gdesc[UR4].tnspB, R88, gsb0 ;  /* 0x40e0000478587df0 */ /* 0x000fe20008001858 */
[----:B------:R-:W-:Y:S01]  /*d440*/  @!P1 PRMT R26, RZ, 0x654, R26 ;  /* 0x00000654ff1a9816 */ /* 0x000fe2000000001a */
[----:B------:R-:W-:Y:S01]  /*d450*/  FADD.FTZ R5, R12, R5 ;  /* 0x000000050c057221 */ /* 0x000fe20000010000 */
[----:B------:R-:W-:-:S03]  /*d460*/  FADD.FTZ R4, R60, R4 ;  /* 0x000000043c047221 */ /* 0x000fc60000010000 */
[----:B------:R-:W-:Y:S01]  /*d470*/  FADD.FTZ R5, R150, R5 ;  /* 0x0000000596057221 */ /* 0x000fe20000010000 */
[----:B------:R-:W1:Y:S03]  /*d480*/  MUFU.EX2 R42, R42 ;  /* 0x0000002a002a7308 */ /* 0x000e660000000800 */
[----:B------:R-:W-:Y:S01]  /*d490*/  FADD.FTZ R5, R20, R5 ;  /* 0x0000000514057221 */ /* 0x000fe20000010000 */
[-CC-:B------:R-:W-:Y:S01]  /*d4a0*/  FFMA.FTZ R59, R59, R0.reuse, -R61.reuse ;  /* 0x000000003b3b7223 */ /* 0x180fe2000001083d */
[----:B------:R-:W-:-:S03]  /*d4b0*/  FFMA.FTZ R135, R62, R0, -R61 ;  /* 0x000000003e877223 */ /* 0x000fc6000001083d */
[----:B------:R-:W1:Y:S01]  /*d4c0*/  MUFU.EX2 R133, R133 ;  /* 0x0000008500857308 */ /* 0x000e620000000800 */
[-CC-:B------:R-:W-:Y:S01]  /*d4d0*/  FFMA.FTZ R63, R63, R0.reuse, -R61.reuse ;  /* 0x000000003f3f7223 */ /* 0x180fe2000001083d */
[----:B------:R-:W-:-:S06]  /*d4e0*/  FFMA.FTZ R129, R66, R0, -R61 ;  /* 0x0000000042817223 */ /* 0x000fcc000001083d */
[----:B------:R-:W1:Y:S01]  /*d4f0*/  MUFU.EX2 R11, R59 ;  /* 0x0000003b000b7308 */ /* 0x000e620000000800 */
[----:B------:R-:W-:-:S07]  /*d500*/  F2FP.BF16.F32.PACK_AB R150, R20, R150 ;  /* 0x000000961496723e */ /* 0x000fce00000010ff */
[----:B------:R-:W-:Y:S08]  /*d510*/  MUFU.EX2 R56, R81 ;  /* 0x0000005100387308 */ /* 0x000ff00000000800 */
[----:B------:R-:W-:Y:S08]  /*d520*/  MUFU.EX2 R57, R57 ;  /* 0x0000003900397308 */ /* 0x000ff00000000800 */
[----:B------:R-:W-:Y:S01]  /*d530*/  MUFU.EX2 R13, R13 ;  /* 0x0000000d000d7308 */ /* 0x000fe20000000800 */
[----:B------:R-:W-:-:S02]  /*d540*/  WARPGROUP.DEPBAR.LE gsb0, 0x0 ;  /* 0x00008000000079c5 */ /* 0x000fc40000010000 */
[----:B------:R1:W-:Y:S06]  /*d550*/  BAR.ARV R27, 0x100 ;  /* 0x0004001b0000751d */ /* 0x0003ec0000002000 */
[----:B------:R3:W-:Y:S02]  /*d560*/  @!P1 SYNCS.ARRIVE.TRANS64.RED.A1T0 RZ, [R26+URZ], RZ ;  /* 0x000000ff1aff99a7 */ /* 0x0007e4000810043f */
[----:B---3--:R-:W-:Y:S01]  /*d570*/  FADD.FTZ R26, R151, R4 ;  /* 0x00000004971a7221 */ /* 0x008fe20000010000 */
[----:B------:R3:W-:Y:S03]  /*d580*/  @!P1 SYNCS.ARRIVE.TRANS64.RED.A1T0 RZ, [R15+URZ], RZ ;  /* 0x000000ff0fff99a7 */ /* 0x0007e6000810043f */
[----:B----4-:R-:W-:-:S04]  /*d590*/  FADD.FTZ R26, R30, R26 ;  /* 0x0000001a1e1a7221 */ /* 0x010fc80000010000 */
[----:B------:R-:W-:Y:S01]  /*d5a0*/  FADD.FTZ R26, R145, R26 ;  /* 0x0000001a911a7221 */ /* 0x000fe20000010000 */
[----:B---3--:R-:W-:-:S03]  /*d5b0*/  FADD.FTZ R15, R144, R5 ;  /* 0x00000005900f7221 */ /* 0x008fc60000010000 */
[----:B0-----:R-:W-:Y:S01]  /*d5c0*/  FADD.FTZ R26, R31, R26 ;  /* 0x0000001a1f1a7221 */ /* 0x001fe20000010000 */
[----:B------:R-:W-:-:S03]  /*d5d0*/  FADD.FTZ R15, R21, R15 ;  /* 0x0000000f150f7221 */ /* 0x000fc60000010000 */
[----:B-1----:R-:W-:Y:S01]  /*d5e0*/  FADD.FTZ R26, R147, R26 ;  /* 0x0000001a931a7221 */ /* 0x002fe20000010000 */
[----:B------:R-:W-:-:S03]  /*d5f0*/  FADD.FTZ R27, R146, R15 ;  /* 0x0000000f921b7221 */ /* 0x000fc60000010000 */
[----:B------:R-:W-:Y:S01]  /*d600*/  FADD.FTZ R26, R34, R26 ;  /* 0x0000001a221a7221 */ /* 0x000fe20000010000 */
        /* <DEDUP_REMOVED lines=12> */
[----:B------:R-:W-:Y:S01]  /*d6d0*/  FADD.FTZ R27, R29, R27 ;  /* 0x0000001b1d1b7221 */ /* 0x000fe20000010000 */
[----:B------:R-:W0:Y:S02]  /*d6e0*/  MUFU.EX2 R135, R135 ;  /* 0x0000008700877308 */ /* 0x000e240000000800 */
[----:B------:R-:W-:Y:S01]  /*d6f0*/  FADD.FTZ R43, R139, R26 ;  /* 0x0000001a8b2b7221 */ /* 0x000fe20000010000 */
[----:B------:R-:W-:Y:S01]  /*d700*/  FADD.FTZ R27, R138, R27 ;  /* 0x0000001b8a1b7221 */ /* 0x000fe20000010000 */
[-C--:B------:R-:W-:Y:S02]  /*d710*/  FFMA.FTZ R5, R67, R0.reuse, -R61 ;  /* 0x0000000043057223 */ /* 0x080fe4000001083d */
[----:B------:R-:W-:Y:S01]  /*d720*/  FADD.FTZ R20, R42, R43 ;  /* 0x0000002b2a147221 */ /* 0x000fe20000010000 */
[----:B------:R-:W-:Y:S01]  /*d730*/  FADD.FTZ R27, R36, R27 ;  /* 0x0000001b241b7221 */ /* 0x000fe20000010000 */
[----:B------:R-:W1:Y:S01]  /*d740*/  MUFU.EX2 R4, R63 ;  /* 0x0000003f00047308 */ /* 0x000e620000000800 */
[----:B------:R-:W-:Y:S01]  /*d750*/  FFMA.FTZ R131, R70, R0, -R61 ;  /* 0x0000000046837223 */ /* 0x000fe2000001083d */
[----:B------:R-:W-:Y:S01]  /*d760*/  FADD.FTZ R20, R133, R20 ;  /* 0x0000001485147221 */ /* 0x000fe20000010000 */
[----:B------:R-:W-:Y:S01]  /*d770*/  FADD.FTZ R26, R132, R27 ;  /* 0x0000001b841a7221 */ /* 0x000fe20000010000 */
[----:B------:R-:W-:-:S04]  /*d780*/  F2FP.BF16.F32.PACK_AB R144, R21, R144 ;  /* 0x000000901590723e */ /* 0x000fc800000010ff */
[----:B------:R-:W3:Y:S01]  /*d790*/  MUFU.EX2 R129, R129 ;  /* 0x0000008100817308 */ /* 0x000ee20000000800 */
[----:B------:R-:W-:Y:S01]  /*d7a0*/  FADD.FTZ R21, R37, R26 ;  /* 0x0000001a25157221 */ /* 0x000fe20000010000 */
[----:B------:R-:W-:Y:S01]  /*d7b0*/  FADD.FTZ R20, R11, R20 ;  /* 0x000000140b147221 */ /* 0x000fe20000010000 */
[----:B------:R-:W-:Y:S01]  /*d7c0*/  FFMA.FTZ R15, R71, R0, -R61 ;  /* 0x00000000470f7223 */ /* 0x000fe2000001083d */
[----:B------:R-:W-:-:S04]  /*d7d0*/  F2FP.BF16.F32.PACK_AB R146, R24, R146 ;  /* 0x000000921892723e */ /* 0x000fc800000010ff */
[----:B------:R-:W4:Y:S01]  /*d7e0*/  MUFU.EX2 R5, R5 ;  /* 0x0000000500057308 */ /* 0x000f220000000800 */
[----:B------:R-:W-:Y:S01]  /*d7f0*/  FADD.FTZ R24, R134, R21 ;  /* 0x0000001586187221 */ /* 0x000fe20000010000 */
[----:B0-----:R-:W-:Y:S01]  /*d800*/  FADD.FTZ R21, R135, R20 ;  /* 0x0000001487157221 */ /* 0x001fe20000010000 */
[----:B------:R-:W-:Y:S01]  /*d810*/  FFMA.FTZ R125, R74, R0, -R61 ;  /* 0x000000004a7d7223 */ /* 0x000fe2000001083d */
[----:B------:R-:W-:-:S04]  /*d820*/  F2FP.BF16.F32.PACK_AB R140, R25, R140 ;  /* 0x0000008c198c723e */ /* 0x000fc800000010ff */
[----:B------:R-:W0:Y:S01]  /*d830*/  MUFU.EX2 R131, R131 ;  /* 0x0000008300837308 */ /* 0x000e220000000800 */
[----:B------:R-:W-:Y:S01]  /*d840*/  FADD.FTZ R25, R41, R24 ;  /* 0x0000001829197221 */ /* 0x000fe20000010000 */
[----:B-1----:R-:W-:Y:S01]  /*d850*/  FADD.FTZ R20, R4, R21 ;  /* 0x0000001504147221 */ /* 0x002fe20000010000 */
[----:B------:R-:W-:-:S05]  /*d860*/  FFMA.FTZ R75, R75, R0, -R61 ;  /* 0x000000004b4b7223 */ /* 0x000fca000001083d */
[----:B------:R-:W1:Y:S01]  /*d870*/  MUFU.EX2 R15, R15 ;  /* 0x0000000f000f7308 */ /* 0x000e620000000800 */
[----:B------:R-:W-:Y:S01]  /*d880*/  FADD.FTZ R25, R40, R25 ;  /* 0x0000001928197221 */ /* 0x000fe20000010000 */
[----:B---3--:R-:W-:Y:S01]  /*d890*/  FADD.FTZ R20, R129, R20 ;  /* 0x0000001481147221 */ /* 0x008fe20000010000 */
[----:B------:R-:W-:Y:S01]  /*d8a0*/  FFMA.FTZ R78, R78, R0, -R61 ;  /* 0x000000004e4e7223 */ /* 0x000fe2000001083d */
[----:B------:R-:W-:-:S04]  /*d8b0*/  F2FP.BF16.F32.PACK_AB R148, R12, R148 ;  /* 0x000000940c94723e */ /* 0x000fc800000010ff */
[----:B------:R-:W3:Y:S01]  /*d8c0*/  MUFU.EX2 R125, R125 ;  /* 0x0000007d007d7308 */ /* 0x000ee20000000800 */
[----:B------:R-:W-:Y:S01]  /*d8d0*/  FADD.FTZ R24, R44, R25 ;  /* 0x000000192c187221 */ /* 0x000fe20000010000 */
[----:B----4-:R-:W-:Y:S01]  /*d8e0*/  FADD.FTZ R20, R5, R20 ;  /* 0x0000001405147221 */ /* 0x010fe20000010000 */
        /* <DEDUP_REMOVED lines=8> */
[----:B------:R-:W-:Y:S01]  /*d970*/  FFMA.FTZ R83, R83, R0, -R61 ;  /* 0x0000000053537223 */ /* 0x000fe2000001083d */
[----:B------:R-:W-:-:S04]  /*d980*/  F2FP.BF16.F32.PACK_AB R133, R11, R133 ;  /* 0x000000850b85723e */ /* 0x000fc800000010ff */
[----:B------:R-:W1:Y:S01]  /*d990*/  MUFU.EX2 R79, R79 ;  /* 0x0000004f004f7308 */ /* 0x000e620000000800 */
[----:B------:R-:W-:Y:S01]  /*d9a0*/  FADD.FTZ R11, R49, R24 ;  /* 0x00000018310b7221 */ /* 0x000fe20000010000 */
[----:B---3--:R-:W-:Y:S01]  /*d9b0*/  FADD.FTZ R21, R125, R20 ;  /* 0x000000147d157221 */ /* 0x008fe20000010000 */
[----:B------:R-:W-:-:S05]  /*d9c0*/  FFMA.FTZ R86, R86, R0, -R61 ;  /* 0x0000000056567223 */ /* 0x000fca000001083d */
[----:B------:R-:W3:Y:S01]  /*d9d0*/  MUFU.EX2 R82, R82 ;  /* 0x0000005200527308 */ /* 0x000ee20000000800 */
[----:B------:R-:W-:Y:S01]  /*d9e0*/  FADD.FTZ R11, R52, R11 ;  /* 0x0000000b340b7221 */ /* 0x000fe20000010000 */
[----:B----4-:R-:W-:Y:S01]  /*d9f0*/  FADD.FTZ R21, R12, R21 ;  /* 0x000000150c157221 */ /* 0x010fe20000010000 */
[----:B------:R-:W-:Y:S01]  /*da00*/  FFMA.FTZ R61, R87, R0, -R61 ;  /* 0x00000000573d7223 */ /* 0x000fe2000001083d */
[----:B------:R-:W-:-:S04]  /*da10*/  F2FP.BF16.F32.PACK_AB R135, R4, R135 ;  /* 0x000000870487723e */ /* 0x000fc800000010ff */
[----:B------:R-:W4:Y:S01]  /*da20*/  MUFU.EX2 R83, R83 ;  /* 0x0000005300537308 */ /* 0x000f220000000800 */
[----:B------:R-:W-:Y:S01]  /*da30*/  FADD.FTZ R4, R32, R11 ;  /* 0x0000000b20047221 */ /* 0x000fe20000010000 */
[----:B0-----:R-:W-:Y:S01]  /*da40*/  FADD.FTZ R20, R78, R21 ;  /* 0x000000154e147221 */ /* 0x001fe20000010000 */
[----:B------:R-:W-:-:S05]  /*da50*/  F2FP.BF16.F32.PACK_AB R129, R5, R129 ;  /* 0x000000810581723e */ /* 0x000fca00000010ff */
[----:B------:R-:W0:Y:S01]  /*da60*/  MUFU.EX2 R86, R86 ;  /* 0x0000005600567308 */ /* 0x000e220000000800 */
[----:B------:R-:W-:Y:S01]  /*da70*/  FADD.FTZ R4, R33, R4 ;  /* 0x0000000421047221 */ /* 0x000fe20000010000 */
[----:B-1----:R-:W-:Y:S01]  /*da80*/  FADD.FTZ R5, R79, R20 ;  /* 0x000000144f057221 */ /* 0x002fe20000010000 */
[----:B--2---:R-:W-:-:S05]  /*da90*/  ISETP.GT.AND P3, PT, R14, R46, PT ;  /* 0x0000002e0e00720c */ /* 0x004fca0003f64270 */
[----:B------:R-:W1:Y:S01]  /*daa0*/  MUFU.EX2 R61, R61 ;  /* 0x0000003d003d7308 */ /* 0x000e620000000800 */
[----:B------:R-:W-:Y:S01]  /*dab0*/  FADD.FTZ R11, R53, R4 ;  /* 0x00000004350b7221 */ /* 0x000fe20000010000 */
[----:B---3--:R-:W-:Y:S01]  /*dac0*/  FADD.FTZ R4, R82, R5 ;  /* 0x0000000552047221 */ /* 0x008fe20000010000 */
[----:B------:R-:W-:Y:S02]  /*dad0*/  F2FP.BF16.F32.PACK_AB R125, R12, R125 ;  /* 0x0000007d0c7d723e */ /* 0x000fe400000010ff */
[----:B------:R-:W-:Y:S01]  /*dae0*/  FADD.FTZ R12, R56, R11 ;  /* 0x0000000b380c7221 */ /* 0x000fe20000010000 */
[----:B----4-:R-:W-:-:S03]  /*daf0*/  FADD.FTZ R5, R83, R4 ;  /* 0x0000000453057221 */ /* 0x010fc60000010000 */
[----:B------:R-:W-:Y:S01]  /*db00*/  FADD.FTZ R12, R57, R12 ;  /* 0x0000000c390c7221 */ /* 0x000fe20000010000 */
[----:B0-----:R-:W-:Y:S01]  /*db10*/  FADD.FTZ R4, R86, R5 ;  /* 0x0000000556047221 */ /* 0x001fe20000010000 */
[----:B------:R-:W-:Y:S01]  /*db20*/  F2FP.BF16.F32.PACK_AB R131, R15, R131 ;  /* 0x000000830f83723e */ /* 0x000fe200000010ff */
        /* <DEDUP_REMOVED lines=32> */
[----:B------:R-:W-:Y:S01]  /*dd30*/  F2FP.BF16.F32.PACK_AB R149, R60, R149 ;  /* 0x000000953c95723e */ /* 0x000fe200000010ff */
[----:B------:R-:W-:Y:S01]  /*dd40*/  FADD.FTZ R5, R13, R12 ;  /* 0x0000000c0d057221 */ /* 0x000fe20000010000 */
[----:B------:R-:W-:Y:S01]  /*dd50*/  F2FP.BF16.F32.PACK_AB R151, R30, R151 ;  /* 0x000000971e97723e */ /* 0x000fe200000010ff */
[----:B-1----:R-:W-:Y:S01]  /*dd60*/  FADD.FTZ R4, R61, R4 ;  /* 0x000000043d047221 */ /* 0x002fe20000010000 */
[----:B------:R-:W-:Y:S01]  /*dd70*/  F2FP.BF16.F32.PACK_AB R145, R31, R145 ;  /* 0x000000911f91723e */ /* 0x000fe200000010ff */
[----:B------:R-:W-:Y:S01]  /*dd80*/  VIADD R14, R14, 0xffffffff ;  /* 0xffffffff0e0e7836 */ /* 0x000fe20000000000 */
        /* <DEDUP_REMOVED lines=23> */
[----:B------:R-:W-:Y:S06]  /*df00*/  @P3 BRA `(.L_x_2383) ;  /* 0xffffffd400dc3947 */ /* 0x000fec000383ffff */
.L_x_2373:
[----:B------:R-:W2:Y:S02]  /*df10*/  LDL R8, [R1+0x38] ;  /* 0x0000380001087983 */ /* 0x000ea40000100800 */
[----:B--2---:R-:W-:-:S13]  /*df20*/  ISETP.GE.AND P2, PT, R14, R8, PT ;  /* 0x000000080e00720c */ /* 0x004fda0003f46270 */
[----:B------:R-:W-:Y:S05]  /*df30*/  @!P2 BRA `(.L_x_2384) ;  /* 0x0000001c00d0a947 */ /* 0x000fea0003800000 */
[----:B------:R-:W-:Y:S02]  /*df40*/  IMAD.MOV.U32 R12, RZ, RZ, R9 ;  /* 0x000000ffff0c7224 */ /* 0x000fe400078e0009 */
[----:B------:R-:W-:Y:S02]  /*df50*/  IMAD.MOV.U32 R13, RZ, RZ, R3 ;  /* 0x000000ffff0d7224 */ /* 0x000fe400078e0003 */
[----:B------:R-:W-:Y:S02]  /*df60*/  IMAD.MOV.U32 R8, RZ, RZ, R23 ;  /* 0x000000ffff087224 */ /* 0x000fe400078e0017 */
[----:B------:R-:W-:-:S07]  /*df70*/  IMAD.MOV.U32 R15, RZ, RZ, R18 ;  /* 0x000000ffff0f7224 */ /* 0x000fce00078e0012 */
.L_x_2394:
        /* <DEDUP_REMOVED lines=10> */
.L_x_2386:
[----:B------:R-:W-:Y:S01]  /*e020*/  IMAD R0, R18, 0x8, R2 ;  /* 0x0000000812007824 */ /* 0x000fe200078e0202 */
[----:B------:R-:W-:-:S04]  /*e030*/  SHF.L.U32 R3, R23, 0x1f, RZ ;  /* 0x0000001f17037819 */ /* 0x000fc800000006ff */
[----:B------:R0:W1:Y:S01]  /*e040*/  SYNCS.PHASECHK.TRANS64.TRYWAIT P3, [R0+URZ+0x16830], R3 ;  /* 0x01683003000075a7 */ /* 0x000062000806017f */
[----:B------:R-:W-:Y:S05]  /*e050*/  @!P0 BRA `(.L_x_2387) ;  /* 0x0000000000048947 */ /* 0x000fea0003800000 */
[----:B------:R-:W-:Y:S01]  /*e060*/  BPT.TRAP 0x1 ;  /* 0x000000040000795c */ /* 0x000fe20000300000 */
.L_x_2387:
[----:B------:R-:W-:Y:S04]  /*e070*/  BSSY B0, `(.L_x_2385) ;  /* 0x0000004000007945 */ /* 0x000fe80003800000 */
[----:B-1----:R-:W-:Y:S05]  /*e080*/  @P3 BRA `(.L_x_2388) ;  /* 0x0000000000083947 */ /* 0x002fea0003800000 */
[----:B------:R-:W1:Y:S02]  /*e090*/  SYNCS.PHASECHK.TRANS64.TRYWAIT P3, [R0+URZ+0x16830], R3 ;  /* 0x01683003000075a7 */ /* 0x000e64000806017f */
[----:B-1----:R-:W-:Y:S05]  /*e0a0*/  @!P3 BRA `(.L_x_2389) ;  /* 0x000000cc0060b947 */ /* 0x002fea0003800000 */
.L_x_2388:
[----:B------:R-:W-:Y:S05]  /*e0b0*/  BSYNC B0 ;  /* 0x0000000000007941 */ /* 0x000fea0003800000 */
.L_x_2385:
        /* <DEDUP_REMOVED lines=49> */
.L_x_2391:
[----:B------:R-:W-:Y:S01]  /*e3d0*/  SHF.L.U32 R0, R8, 0x1f, RZ ;  /* 0x0000001f08007819 */ /* 0x000fe200000006ff */
[----:B-----5:R-:W-:-:S04]  /*e3e0*/  IMAD R3, R15, 0x8, R2 ;  /* 0x000000080f037824 */ /* 0x020fc800078e0202 */
[----:B------:R0:W1:Y:S01]  /*e3f0*/  SYNCS.PHASECHK.TRANS64.TRYWAIT P2, [R3+URZ+0x16850], R0 ;  /* 0x01685000030075a7 */ /* 0x000062000804017f */
[----:B------:R-:W-:Y:S05]  /*e400*/  @!P0 BRA `(.L_x_2392) ;  /* 0x0000000000048947 */ /* 0x000fea0003800000 */
[----:B------:R-:W-:Y:S01]  /*e410*/  BPT.TRAP 0x1 ;  /* 0x000000040000795c */ /* 0x000fe20000300000 */
.L_x_2392:
[----:B-1----:R-:W-:Y:S05]  /*e420*/  @P2 BRA `(.L_x_2390) ;  /* 0x0000000000082947 */ /* 0x002fea0003800000 */
[----:B------:R-:W1:Y:S02]  /*e430*/  SYNCS.PHASECHK.TRANS64.TRYWAIT P2, [R3+URZ+0x16850], R0 ;  /* 0x01685000030075a7 */ /* 0x000e64000804017f */
[----:B-1----:R-:W-:Y:S05]  /*e440*/  @!P2 BRA `(.L_x_2393) ;  /* 0x000000c8008ca947 */ /* 0x002fea0003800000 */
.L_x_2390:
[----:B01---5:R-:W-:Y:S01]  /*e450*/  VIADD R0, R2, 0x400 ;  /* 0x0000040002007836 */ /* 0x023fe20000000000 */
[----:B------:R-:W-:Y:S05]  /*e460*/  WARPSYNC.ALL ;  /* 0x0000000000007948 */ /* 0x000fea0003800000 */
[----:B------:R-:W-:Y:S01]  /*e470*/  SHF.R.U32.HI R0, RZ, 0x4, R0 ;  /* 0x00000004ff007819 */ /* 0x000fe20000011600 */
[----:B------:R-:W-:Y:S01]  /*e480*/  IMAD.MOV.U32 R9, RZ, RZ, 0x40000040 ;  /* 0x40000040ff097424 */ /* 0x000fe200078e00ff */
[----:B------:R-:W-:Y:S01]  /*e490*/  WARPGROUP.ARRIVE ;  /* 0x00000000000079c5 */ /* 0x000fe20000000000 */
[----:B------:R-:W-:Y:S01]  /*e4a0*/  IMAD.MOV.U32 R11, RZ, RZ, 0x40000040 ;  /* 0x40000040ff0b7424 */ /* 0x000fe200078e00ff */
[----:B------:R-:W-:Y:S01]  /*e4b0*/  LOP3.LUT R0, R0, 0x3fff, RZ, 0xc0, !PT ;  /* 0x00003fff00007812 */ /* 0x000fe200078ec0ff */
[----:B------:R-:W-:Y:S01]  /*e4c0*/  IMAD.MOV.U32 R21, RZ, RZ, 0x40000040 ;  /* 0x40000040ff157424 */ /* 0x000fe200078e00ff */
[----:B------:R-:W-:-:S03]  /*e4d0*/  R2UR UR7, R9 ;  /* 0x00000000090772ca */ /* 0x000fc600000e0000 */
[----:B------:R-:W-:Y:S01]  /*e4e0*/  IMAD R8, R15, 0x400, R0 ;  /* 0x000004000f087824 */ /* 0x000fe200078e0200 */
[----:B------:R-:W-:-:S03]  /*e4f0*/  FMNMX.FTZ R0, R24, R13, !PT ;  /* 0x0000000d18007209 */ /* 0x000fc60007810000 */
[C---:B------:R-:W-:Y:S01]  /*e500*/  VIADD R10, R8.reuse, 0x80 ;  /* 0x00000080080a7836 */ /* 0x040fe20000000000 */
[C---:B------:R-:W-:Y:S01]  /*e510*/  R2UR UR6, R8.reuse ;  /* 0x00000000080672ca */ /* 0x040fe200000e0000 */
[----:B------:R-:W-:Y:S01]  /*e520*/  VIADD R20, R8, 0x280 ;  /* 0x0000028008147836 */ /* 0x000fe20000000000 */
[----:B------:R-:W-:-:S04]  /*e530*/  FMNMX.FTZ R0, R25, R0, !PT ;  /* 0x0000000019007209 */ /* 0x000fc80007810000 */
[----:B------:R-:W-:-:S04]  /*e540*/  FMNMX.FTZ R0, R28, R0, !PT ;  /* 0x000000001c007209 */ /* 0x000fc80007810000 */
[----:B------:R-:W-:-:S03]  /*e550*/  FMNMX.FTZ R0, R29, R0, !PT ;  /* 0x000000001d007209 */ /* 0x000fc60007810000 */
[----:B------:R-:W-:Y:S01]  /*e560*/  HGMMA.64x64x16.F32.BF16 R88, R148, gdesc[UR4].tnspB, R88, gsb0 ;  /* 0x40e0000494587df0 */ /* 0x000fe20008001858 */
[----:B------:R-:W-:Y:S02]  /*e570*/  FMNMX.FTZ R0, R32, R0, !PT ;  /* 0x0000000020007209 */ /* 0x000fe40007810000 */
[----:B------:R-:W-:Y:S01]  /*e580*/  R2UR UR6, R10 ;  /* 0x000000000a0672ca */ /* 0x000fe200000e0000 */
[----:B------:R-:W-:Y:S01]  /*e590*/  VIADD R10, R8, 0x100 ;  /* 0x00000100080a7836 */ /* 0x000fe20000000000 */
        /* <DEDUP_REMOVED lines=38> */
[----:B------:R-:W0:Y:S01]  /*e800*/  SHFL.BFLY PT, R0, R3, 0x1, 0x1f ;  /* 0x0c201f0003007f89 */ /* 0x000e2200000e0000 */
[----:B------:R-:W-:Y:S02]  /*e810*/  WARPGROUP.DEPBAR.LE gsb0, 0x0 ;  /* 0x00008000000079c5 */ /* 0x000fe40000010000 */
[----:B------:R-:W-:-:S06]  /*e820*/  WARPGROUP.ARRIVE ;  /* 0x00000000000079c5 */ /* 0x000fcc0000000000 */
[----:B------:R-:W-:Y:S01]  /*e830*/  HGMMA.64x64x16.F32.BF16 R88, R140, gdesc[UR4].tnspB, R88, gsb0 ;  /* 0x40e000048c587df0 */ /* 0x000fe20008001858 */
[----:B------:R-:W-:Y:S01]  /*e840*/  R2UR UR6, R10 ;  /* 0x000000000a0672ca */ /* 0x000fe200000e0000 */
[----:B------:R-:W-:Y:S01]  /*e850*/  VIADD R10, R8, 0x200 ;  /* 0x00000200080a7836 */ /* 0x000fe20000000000 */
[----:B------:R-:W-:Y:S01]  /*e860*/  R2UR UR7, R11 ;  /* 0x000000000b0772ca */ /* 0x000fe200000e0000 */
[----:B------:R-:W-:Y:S01]  /*e870*/  IMAD.MOV.U32 R11, RZ, RZ, 0x40000040 ;  /* 0x40000040ff0b7424 */ /* 0x000fe200078e00ff */
[----:B0-----:R-:W-:Y:S01]  /*e880*/  FMNMX.FTZ R3, R3, R0, !PT ;  /* 0x0000000003037209 */ /* 0x001fe20007810000 */
[----:B------:R-:W-:-:S04]  /*e890*/  IMAD.U32 R0, RZ, RZ, UR4 ;  /* 0x00000004ff007e24 */ /* 0x000fc8000f8e00ff */
[----:B------:R-:W-:-:S04]  /*e8a0*/  FADD.FTZ R9, -R3, R13 ;  /* 0x0000000d03097221 */ /* 0x000fc80000010100 */
[----:B------:R-:W-:Y:S01]  /*e8b0*/  FMUL.FTZ R9, R9, R0 ;  /* 0x0000000009097220 */ /* 0x000fe20000410000 */
[----:B------:R-:W-:Y:S02]  /*e8c0*/  WARPGROUP.DEPBAR.LE gsb0, 0x0 ;  /* 0x00008000000079c5 */ /* 0x000fe40000010000 */
[----:B------:R-:W-:-:S06]  /*e8d0*/  WARPGROUP.ARRIVE ;  /* 0x00000000000079c5 */ /* 0x000fcc0000000000 */
[----:B------:R-:W-:Y:S01]  /*e8e0*/  HGMMA.64x64x16.F32.BF16 R88, R136, gdesc[UR4].tnspB, R88, gsb0 ;  /* 0x40e0000488587df0 */ /* 0x000fe20008001858 */
[----:B------:R-:W-:Y:S02]  /*e8f0*/  R2UR UR6, R10 ;  /* 0x000000000a0672ca */ /* 0x000fe400000e0000 */
[----:B------:R0:W-:Y:S01]  /*e900*/  MUFU.EX2 R10, R9 ;  /* 0x00000009000a7308 */ /* 0x0001e20000000800 */
[----:B------:R-:W-:Y:S01]  /*e910*/  R2UR UR7, R11 ;  /* 0x000000000b0772ca */ /* 0x000fe200000e0000 */
[----:B------:R-:W-:-:S04]  /*e920*/  FMUL.FTZ R11, R3, R0 ;  /* 0x00000000030b7220 */ /* 0x000fc80000410000 */
[-CC-:B------:R-:W-:Y:S01]  /*e930*/  FFMA.FTZ R141, R40, R0.reuse, -R11.reuse ;  /* 0x00000000288d7223 */ /* 0x180fe2000001080b */
[-CC-:B------:R-:W-:Y:S01]  /*e940*/  FFMA.FTZ R13, R53, R0.reuse, -R11.reuse ;  /* 0x00000000350d7223 */ /* 0x180fe2000001080b */
[--C-:B------:R-:W-:Y:S01]  /*e950*/  FFMA.FTZ R145, R32, R0, -R11.reuse ;  /* 0x0000000020917223 */ /* 0x100fe2000001080b */
[----:B0-----:R-:W-:Y:S01]  /*e960*/  FMNMX.FTZ R9, R26, R12, !PT ;  /* 0x0000000c1a097209 */ /* 0x001fe20007810000 */
[-CC-:B------:R-:W-:Y:S01]  /*e970*/  FFMA.FTZ R32, R57, R0.reuse, -R11.reuse ;  /* 0x0000000039207223 */ /* 0x180fe2000001080b */
[-CC-:B------:R-:W-:Y:S01]  /*e980*/  FFMA.FTZ R147, R24, R0.reuse, -R11.reuse ;  /* 0x0000000018937223 */ /* 0x180fe2000001080b */
[----:B------:R-:W0:Y:S01]  /*e990*/  S2R R57, SR_TID.X ;  /* 0x0000000000397919 */ /* 0x000e220000002100 */
[----:B------:R-:W-:Y:S01]  /*e9a0*/  FMNMX.FTZ R9, R27, R9, !PT ;  /* 0x000000091b097209 */ /* 0x000fe20007810000 */
[-CC-:B------:R-:W-:Y:S01]  /*e9b0*/  FFMA.FTZ R148, R25, R0.reuse, -R11.reuse ;  /* 0x0000000019947223 */ /* 0x180fe2000001080b */
[-CC-:B------:R-:W-:Y:S01]  /*e9c0*/  FFMA.FTZ R150, R28, R0.reuse, -R11.reuse ;  /* 0x000000001c967223 */ /* 0x180fe2000001080b */
[-CC-:B------:R-:W-:Y:S01]  /*e9d0*/  FFMA.FTZ R24, R29, R0.reuse, -R11.reuse ;  /* 0x000000001d187223 */ /* 0x180fe2000001080b */
[----:B------:R-:W-:Y:S01]  /*e9e0*/  FMNMX.FTZ R9, R30, R9, !PT ;  /* 0x000000091e097209 */ /* 0x000fe20007810000 */
[----:B------:R-:W1:Y:S01]  /*e9f0*/  MUFU.EX2 R147, R147 ;  /* 0x0000009300937308 */ /* 0x000e620000000800 */
[-CC-:B------:R-:W-:Y:S01]  /*ea00*/  FFMA.FTZ R144, R33, R0.reuse, -R11.reuse ;  /* 0x0000000021907223 */ /* 0x180fe2000001080b */
[-CC-:B------:R-:W-:Y:S01]  /*ea10*/  FFMA.FTZ R143, R36, R0.reuse, -R11.reuse ;  /* 0x00000000248f7223 */ /* 0x180fe2000001080b */
[----:B------:R-:W-:Y:S01]  /*ea20*/  FMNMX.FTZ R9, R31, R9, !PT ;  /* 0x000000091f097209 */ /* 0x000fe20007810000 */
[-CC-:B------:R-:W-:Y:S01]  /*ea30*/  FFMA.FTZ R146, R37, R0.reuse, -R11.reuse ;  /* 0x0000000025927223 */ /* 0x180fe2000001080b */
[-CC-:B------:R-:W-:Y:S01]  /*ea40*/  FFMA.FTZ R140, R41, R0.reuse, -R11.reuse ;  /* 0x00000000298c7223 */ /* 0x180fe2000001080b */
[-CC-:B------:R-:W-:Y:S01]  /*ea50*/  FFMA.FTZ R142, R45, R0.reuse, -R11.reuse ;  /* 0x000000002d8e7223 */ /* 0x180fe2000001080b */
[----:B------:R-:W-:Y:S01]  /*ea60*/  FMNMX.FTZ R9, R34, R9, !PT ;  /* 0x0000000922097209 */ /* 0x000fe20007810000 */
[----:B------:R-:W2:Y:S01]  /*ea70*/  MUFU.EX2 R148, R148 ;  /* 0x0000009400947308 */ /* 0x000ea20000000800 */
[-CC-:B------:R-:W-:Y:S01]  /*ea80*/  FFMA.FTZ R28, R61, R0.reuse, -R11.reuse ;  /* 0x000000003d1c7223 */ /* 0x180fe2000001080b */
[-CC-:B------:R-:W-:Y:S01]  /*ea90*/  FFMA.FTZ R25, R64, R0.reuse, -R11.reuse ;  /* 0x0000000040197223 */ /* 0x180fe2000001080b */
[----:B------:R-:W-:Y:S01]  /*eaa0*/  FMNMX.FTZ R9, R35, R9, !PT ;  /* 0x0000000923097209 */ /* 0x000fe20007810000 */
[-CC-:B------:R-:W-:Y:S01]  /*eab0*/  FFMA.FTZ R29, R65, R0.reuse, -R11.reuse ;  /* 0x00000000411d7223 */ /* 0x180fe2000001080b */
[-CC-:B------:R-:W-:Y:S01]  /*eac0*/  FFMA.FTZ R33, R68, R0.reuse, -R11.reuse ;  /* 0x0000000044217223 */ /* 0x180fe2000001080b */
[----:B------:R-:W-:Y:S01]  /*ead0*/  FFMA.FTZ R36, R69, R0, -R11 ;  /* 0x0000000045247223 */ /* 0x000fe2000001080b */
[----:B------:R-:W-:Y:S01]  /*eae0*/  FMNMX.FTZ R9, R38, R9, !PT ;  /* 0x0000000926097209 */ /* 0x000fe20007810000 */
[----:B------:R-:W3:Y:S01]  /*eaf0*/  MUFU.EX2 R150, R150 ;  /* 0x0000009600967308 */ /* 0x000ee20000000800 */
[----:B------:R-:W-:-:S02]  /*eb00*/  WARPGROUP.DEPBAR.LE gsb0, 0x0 ;  /* 0x00008000000079c5 */ /* 0x000fc40000010000 */
[----:B------:R-:W-:Y:S01]  /*eb10*/  FMNMX.FTZ R9, R39, R9, !PT ;  /* 0x0000000927097209 */ /* 0x000fe20007810000 */
[----:B------:R-:W-:Y:S01]  /*eb20*/  WARPGROUP.ARRIVE ;  /* 0x00000000000079c5 */ /* 0x000fe20000000000 */
[-C--:B------:R-:W-:Y:S01]  /*eb30*/  FFMA.FTZ R138, R52, R0.reuse, -R11 ;  /* 0x00000000348a7223 */ /* 0x080fe2000001080b */
[----:B0-----:R-:W-:Y:S02]  /*eb40*/  ISETP.GE.U32.AND P2, PT, R57, 0x180, PT ;  /* 0x000001803900780c */ /* 0x001fe40003f46070 */
[----:B------:R-:W0:Y:S01]  /*eb50*/  MUFU.EX2 R24, R24 ;  /* 0x0000001800187308 */ /* 0x000e220000000800 */
[----:B------:R-:W-:Y:S01]  /*eb60*/  FMNMX.FTZ R9, R42, R9, !PT ;  /* 0x000000092a097209 */ /* 0x000fe20007810000 */
[----:B-1----:R-:W-:Y:S01]  /*eb70*/  FFMA.FTZ R5, R10, R5, R147 ;  /* 0x000000050a057223 */ /* 0x002fe20000010093 */
[----:B------:R-:W-:Y:S01]  /*eb80*/  HGMMA.64x64x16.F32.BF16 R88, R132, gdesc[UR4].tnspB, R88, gsb0 ;  /* 0x40e0000484587df0 */ /* 0x000fe20008001858 */
[----:B------:R-:W-:Y:S01]  /*eb90*/  R2UR UR6, R20 ;  /* 0x00000000140672ca */ /* 0x000fe200000e0000 */
[----:B------:R-:W-:Y:S01]  /*eba0*/  FFMA.FTZ R139, R44, R0, -R11 ;  /* 0x000000002c8b7223 */ /* 0x000fe2000001080b */
[----:B------:R-:W-:-:S02]  /*ebb0*/  FMNMX.FTZ R9, R43, R9, !PT ;  /* 0x000000092b097209 */ /* 0x000fc40007810000 */
[----:B------:R-:W-:Y:S01]  /*ebc0*/  MUFU.EX2 R145, R145 ;  /* 0x0000009100917308 */ /* 0x000fe20000000800 */
[----:B------:R-:W-:Y:S01]  /*ebd0*/  R2UR UR7, R21 ;  /* 0x00000000150772ca */ /* 0x000fe200000e0000 */
[----:B------:R-:W-:Y:S01]  /*ebe0*/  IMAD.MOV.U32 R21, RZ, RZ, 0x40000040 ;  /* 0x40000040ff157424 */ /* 0x000fe200078e00ff */
[----:B------:R-:W-:Y:S01]  /*ebf0*/  FMNMX.FTZ R9, R46, R9, !PT ;  /* 0x000000092e097209 */ /* 0x000fe20007810000 */
[----:B--2---:R-:W-:Y:S01]  /*ec00*/  FADD.FTZ R5, R148, R5 ;  /* 0x0000000594057221 */ /* 0x004fe20000010000 */
[-CC-:B------:R-:W-:Y:S01]  /*ec10*/  FFMA.FTZ R137, R48, R0.reuse, -R11.reuse ;  /* 0x0000000030897223 */ /* 0x180fe2000001080b */
[-CC-:B------:R-:W-:Y:S01]  /*ec20*/  FFMA.FTZ R136, R49, R0.reuse, -R11.reuse ;  /* 0x0000000031887223 */ /* 0x180fe2000001080b */
[----:B------:R-:W-:Y:S01]  /*ec30*/  FMNMX.FTZ R9, R47, R9, !PT ;  /* 0x000000092f097209 */ /* 0x000fe20007810000 */
[----:B------:R-:W-:Y:S01]  /*ec40*/  MUFU.EX2 R144, R144 ;  /* 0x0000009000907308 */ /* 0x000fe20000000800 */
[-CC-:B------:R-:W-:Y:S01]  /*ec50*/  FFMA.FTZ R37, R72, R0.reuse, -R11.reuse ;  /* 0x0000000048257223 */ /* 0x180fe2000001080b */
[-CC-:B------:R-:W-:Y:S01]  /*ec60*/  FFMA.FTZ R41, R76, R0.reuse, -R11.reuse ;  /* 0x000000004c297223 */ /* 0x180fe2000001080b */
[----:B------:R-:W-:Y:S01]  /*ec70*/  FMNMX.FTZ R9, R50, R9, !PT ;  /* 0x0000000932097209 */ /* 0x000fe20007810000 */
[----:B------:R-:W-:-:S04]  /*ec80*/  FFMA.FTZ R45, R80, R0, -R11 ;  /* 0x00000000502d7223 */ /* 0x000fc8000001080b */
[----:B------:R-:W-:Y:S01]  /*ec90*/  MUFU.EX2 R143, R143 ;  /* 0x0000008f008f7308 */ /* 0x000fe20000000800 */
[----:B------:R-:W-:-:S07]  /*eca0*/  FMNMX.FTZ R9, R51, R9, !PT ;  /* 0x0000000933097209 */ /* 0x000fce0007810000 */
        /* <DEDUP_REMOVED lines=13> */
[----:B------:R-:W-:Y:S01]  /*ed80*/  FMNMX.FTZ R9, R66, R9, !PT ;  /* 0x0000000942097209 */ /* 0x000fe20007810000 */
[----:B------:R-:W-:Y:S02]  /*ed90*/  WARPGROUP.DEPBAR.LE gsb0, 0x0 ;  /* 0x00008000000079c5 */ /* 0x000fe40000010000 */
[----:B------:R-:W-:Y:S01]  /*eda0*/  WARPGROUP.ARRIVE ;  /* 0x00000000000079c5 */ /* 0x000fe20000000000 */
[----:B------:R-:W-:Y:S01]  /*edb0*/  FMNMX.FTZ R9, R67, R9, !PT ;  /* 0x0000000943097209 */ /* 0x000fe20007810000 */
[-C--:B------:R-:W-:Y:S01]  /*edc0*/  FFMA.FTZ R132, R56, R0.reuse, -R11 ;  /* 0x0000000038847223 */ /* 0x080fe2000001080b */
[----:B------:R-:W-:Y:S01]  /*edd0*/  SHF.R.U32.HI R135, RZ, 0x7, R57 ;  /* 0x00000007ff877819 */ /* 0x000fe20000011639 */
[----:B---3--:R-:W-:Y:S01]  /*ede0*/  FADD.FTZ R5, R150, R5 ;  /* 0x0000000596057221 */ /* 0x008fe20000010000 */
[----:B------:R-:W-:Y:S01]  /*edf0*/  FMNMX.FTZ R9, R70, R9, !PT ;  /* 0x0000000946097209 */ /* 0x000fe20007810000 */
[----:B------:R-:W-:Y:S01]  /*ee00*/  HGMMA.64x64x16.F32.BF16 R88, R128, gdesc[UR4].tnspB, R88, gsb0 ;  /* 0x40e0000480587df0 */ /* 0x000fe20008001858 */
[----:B------:R-:W-:Y:S01]  /*ee10*/  R2UR UR7, R21 ;  /* 0x00000000150772ca */ /* 0x000fe200000e0000 */
[----:B------:R-:W-:Y:S01]  /*ee20*/  IMAD.MOV.U32 R21, RZ, RZ, 0x40000040 ;  /* 0x40000040ff157424 */ /* 0x000fe200078e00ff */
[----:B------:R-:W-:Y:S01]  /*ee30*/  FMNMX.FTZ R9, R71, R9, !PT ;  /* 0x0000000947097209 */ /* 0x000fe20007810000 */
[----:B------:R-:W-:Y:S01]  /*ee40*/  MUFU.EX2 R139, R139 ;  /* 0x0000008b008b7308 */ /* 0x000fe20000000800 */
[-CC-:B------:R-:W-:Y:S01]  /*ee50*/  FFMA.FTZ R134, R60, R0.reuse, -R11.reuse ;  /* 0x000000003c867223 */ /* 0x180fe2000001080b */
[-CC-:B------:R-:W-:Y:S01]  /*ee60*/  FFMA.FTZ R44, R77, R0.reuse, -R11.reuse ;  /* 0x000000004d2c7223 */ /* 0x180fe2000001080b */
        /* <DEDUP_REMOVED lines=13> */
[----:B------:R-:W-:Y:S04]  /*ef40*/  MUFU.EX2 R134, R134 ;  /* 0x0000008600867308 */ /* 0x000fe80000000800 */
[----:B------:R-:W1:Y:S01]  /*ef50*/  SHFL.BFLY PT, R40, R9, 0x2, 0x1f ;  /* 0x0c401f0009287f89 */ /* 0x000e6200000e0000 */
[----:B0-----:R-:W-:-:S03]  /*ef60*/  F2FP.BF16.F32.PACK_AB R150, R24, R150 ;  /* 0x000000961896723e */ /* 0x001fc600000010ff */
[----:B------:R-:W-:Y:S08]  /*ef70*/  MUFU.EX2 R28, R28 ;  /* 0x0000001c001c7308 */ /* 0x000ff00000000800 */
[----:B------:R-:W-:Y:S08]  /*ef80*/  MUFU.EX2 R25, R25 ;  /* 0x0000001900197308 */ /* 0x000ff00000000800 */
[----:B------:R-:W-:Y:S01]  /*ef90*/  MUFU.EX2 R29, R29 ;  /* 0x0000001d001d7308 */ /* 0x000fe20000000800 */
[----:B-1----:R-:W-:Y:S01]  /*efa0*/  FMNMX.FTZ R9, R9, R40, !PT ;  /* 0x0000002809097209 */ /* 0x002fe20007810000 */
[-CC-:B------:R-:W-:Y:S01]  /*efb0*/  FFMA.FTZ R40, R73, R0.reuse, -R11.reuse ;  /* 0x0000000049287223 */ /* 0x180fe2000001080b */
[----:B------:R-:W-:-:S05]  /*efc0*/  FFMA.FTZ R11, R85, R0, -R11 ;  /* 0x00000000550b7223 */ /* 0x000fca000001080b */
[----:B------:R-:W-:Y:S01]  /*efd0*/  MUFU.EX2 R33, R33 ;  /* 0x0000002100217308 */ /* 0x000fe20000000800 */
[----:B------:R-:W0:Y:S07]  /*efe0*/  SHFL.BFLY PT, R20, R9, 0x1, 0x1f ;  /* 0x0c201f0009147f89 */ /* 0x000e2e00000e0000 */
[----:B------:R-:W-:Y:S01]  /*eff0*/  MUFU.EX2 R36, R36 ;  /* 0x0000002400247308 */ /* 0x000fe20000000800 */
[----:B------:R-:W-:Y:S02]  /*f000*/  WARPGROUP.DEPBAR.LE gsb0, 0x0 ;  /* 0x00008000000079c5 */ /* 0x000fe40000010000 */
[----:B------:R-:W-:-:S05]  /*f010*/  WARPGROUP.ARRIVE ;  /* 0x00000000000079c5 */ /* 0x000fca0000000000 */
[----:B------:R-:W-:Y:S08]  /*f020*/  MUFU.EX2 R37, R37 ;  /* 0x0000002500257308 */ /* 0x000ff00000000800 */
[----:B------:R-:W-:Y:S01]  /*f030*/  MUFU.EX2 R40, R40 ;  /* 0x0000002800287308 */ /* 0x000fe20000000800 */
[----:B0-----:R-:W-:Y:S01]  /*f040*/  FMNMX.FTZ R9, R9, R20, !PT ;  /* 0x0000001409097209 */ /* 0x001fe20007810000 */
[----:B------:R-:W-:-:S04]  /*f050*/  VIADD R20, R8, 0x300 ;  /* 0x0000030008147836 */ /* 0x000fc80000000000 */
[CC--:B------:R-:W-:Y:S01]  /*f060*/  FMUL.FTZ R53, R9.reuse, R0.reuse ;  /* 0x0000000009357220 */ /* 0x0c0fe20000410000 */
[----:B------:R-:W-:Y:S01]  /*f070*/  R2UR UR6, R20 ;  /* 0x00000000140672ca */ /* 0x000fe200000e0000 */
[----:B------:R-:W-:Y:S02]  /*f080*/  VIADD R20, R8, 0x380 ;  /* 0x0000038008147836 */ /* 0x000fe40000000000 */
[----:B------:R-:W-:Y:S01]  /*f090*/  FADD.FTZ R12, -R9, R12 ;  /* 0x0000000c090c7221 */ /* 0x000fe20000010100 */
[-CC-:B------:R-:W-:Y:S01]  /*f0a0*/  FFMA.FTZ R55, R55, R0.reuse, -R53.reuse ;  /* 0x0000000037377223 */ /* 0x180fe20000010835 */
        /* <DEDUP_REMOVED lines=8> */
[----:B------:R-:W-:Y:S01]  /*f130*/  @!P1 IMAD R46, R18, 0x8, R2 ;  /* 0x00000008122e9824 */ /* 0x000fe200078e0202 */
[----:B------:R-:W-:Y:S01]  /*f140*/  HGMMA.64x64x16.F32.BF16 R88, R124, gdesc[UR4].tnspB, R88, gsb0 ;  /* 0x40e000047c587df0 */ /* 0x000fe20008001858 */
[----:B------:R-:W-:Y:S01]  /*f150*/  R2UR UR6, R20 ;  /* 0x00000000140672ca */ /* 0x000fe200000e0000 */
[-CC-:B------:R-:W-:Y:S01]  /*f160*/  FFMA.FTZ R27, R34, R0.reuse, -R53.reuse ;  /* 0x00000000221b7223 */ /* 0x180fe20000010835 */
[----:B------:R-:W-:Y:S01]  /*f170*/  R2UR UR7, R21 ;  /* 0x00000000150772ca */ /* 0x000fe200000e0000 */
[----:B------:R-:W-:Y:S01]  /*f180*/  VIADD R21, R135, 0x9 ;  /* 0x0000000987157836 */ /* 0x000fe20000000000 */
[----:B------:R0:W-:Y:S01]  /*f190*/  MUFU.EX2 R20, R55 ;  /* 0x0000003700147308 */ /* 0x0001e20000000800 */
[-CC-:B------:R-:W-:Y:S01]  /*f1a0*/  FFMA.FTZ R56, R39, R0.reuse, -R53.reuse ;  /* 0x0000000027387223 */ /* 0x180fe20000010835 */
[-CC-:B------:R-:W-:Y:S01]  /*f1b0*/  FFMA.FTZ R8, R54, R0.reuse, -R53.reuse ;  /* 0x0000000036087223 */ /* 0x180fe20000010835 */
[----:B------:R-:W-:-:S05]  /*f1c0*/  FFMA.FTZ R133, R58, R0, -R53 ;  /* 0x000000003a857223 */ /* 0x000fca0000010835 */
[----:B------:R-:W1:Y:S01]  /*f1d0*/  MUFU.EX2 R12, R12 ;  /* 0x0000000c000c7308 */ /* 0x000e620000000800 */
[----:B0-----:R-:W2:Y:S07]  /*f1e0*/  LDL R55, [R1+0x38] ;  /* 0x0000380001377983 */ /* 0x001eae0000100800 */
[----:B------:R-:W0:Y:S01]  /*f1f0*/  MUFU.EX2 R26, R26 ;  /* 0x0000001a001a7308 */ /* 0x000e220000000800 */
[----:B------:R-:W-:Y:S02]  /*f200*/  @!P1 VIADD R46, R46, 0x16840 ;  /* 0x000168402e2e9836 */ /* 0x000fe40000000000 */
[-CC-:B------:R-:W-:Y:S01]  /*f210*/  FFMA.FTZ R34, R42, R0.reuse, -R53.reuse ;  /* 0x000000002a227223 */ /* 0x180fe20000010835 */
[-CC-:B------:R-:W-:Y:S01]  /*f220*/  FFMA.FTZ R42, R47, R0.reuse, -R53.reuse ;  /* 0x000000002f2a7223 */ /* 0x180fe20000010835 */
[----:B------:R-:W-:-:S03]  /*f230*/  FFMA.FTZ R31, R38, R0, -R53 ;  /* 0x00000000261f7223 */ /* 0x000fc60000010835 */
[----:B------:R-:W3:Y:S08]  /*f240*/  MUFU.EX2 R151, R151 ;  /* 0x0000009700977308 */ /* 0x000ef00000000800 */
[----:B------:R-:W4:Y:S08]  /*f250*/  MUFU.EX2 R30, R30 ;  /* 0x0000001e001e7308 */ /* 0x000f300000000800 */
[----:B------:R-:W-:Y:S08]  /*f260*/  MUFU.EX2 R52, R52 ;  /* 0x0000003400347308 */ /* 0x000ff00000000800 */
[----:B------:R-:W-:Y:S08]  /*f270*/  MUFU.EX2 R35, R35 ;  /* 0x0000002300237308 */ /* 0x000ff00000000800 */
[----:B------:R-:W-:Y:S08]  /*f280*/  MUFU.EX2 R41, R41 ;  /* 0x0000002900297308 */ /* 0x000ff00000000800 */
[----:B------:R-:W-:Y:S08]  /*f290*/  MUFU.EX2 R44, R44 ;  /* 0x0000002c002c7308 */ /* 0x000ff00000000800 */
[----:B------:R-:W-:Y:S01]  /*f2a0*/  MUFU.EX2 R45, R45 ;  /* 0x0000002d002d7308 */ /* 0x000fe20000000800 */
[----:B------:R-:W-:-:S02]  /*f2b0*/  WARPGROUP.DEPBAR.LE gsb0, 0x0 ;  /* 0x00008000000079c5 */ /* 0x000fc40000010000 */
[----:B------:R-:W-:Y:S01]  /*f2c0*/  WARPGROUP.ARRIVE ;  /* 0x00000000000079c5 */ /* 0x000fe20000000000 */
[----:B------:R-:W-:Y:S01]  /*f2d0*/  SEL R47, R21, 0x9, !P2 ;  /* 0x00000009152f7807 */ /* 0x000fe20005000000 */
[-CC-:B------:R-:W-:Y:S01]  /*f2e0*/  FFMA.FTZ R39, R43, R0.reuse, -R53.reuse ;  /* 0x000000002b277223 */ /* 0x180fe20000010835 */
[----:B------:R-:W-:Y:S01]  /*f2f0*/  FFMA.FTZ R43, R51, R0, -R53 ;  /* 0x00000000332b7223 */ /* 0x000fe20000010835 */
[----:B------:R-:W-:Y:S01]  /*f300*/  @!P1 PRMT R46, RZ, 0x654, R46 ;  /* 0x00000654ff2e9816 */ /* 0x000fe2000000002e */
[----:B------:R-:W4:Y:S01]  /*f310*/  MUFU.EX2 R27, R27 ;  /* 0x0000001b001b7308 */ /* 0x000f220000000800 */
[----:B------:R-:W-:Y:S01]  /*f320*/  HGMMA.64x64x16.F32.BF16 R88, R120, gdesc[UR4].tnspB, R88, gsb0 ;  /* 0x40e0000478587df0 */ /* 0x000fe20008001858 */
[----:B-1----:R-:W-:Y:S01]  /*f330*/  FFMA.FTZ R51, R12, R4, R149 ;  /* 0x000000040c337223 */ /* 0x002fe20000010095 */
[----:B------:R-:W-:Y:S02]  /*f340*/  @!P1 IMAD R4, R15, 0x8, R2 ;  /* 0x000000080f049824 */ /* 0x000fe400078e0202 */
[----:B------:R-:W-:-:S03]  /*f350*/  FFMA.FTZ R38, R50, R0, -R53 ;  /* 0x0000000032267223 */ /* 0x000fc60000010835 */
[----:B------:R-:W1:Y:S01]  /*f360*/  MUFU.EX2 R31, R31 ;  /* 0x0000001f001f7308 */ /* 0x000e620000000800 */
[----:B------:R-:W-:Y:S02]  /*f370*/  @!P1 VIADD R4, R4, 0x16860 ;  /* 0x0001686004049836 */ /* 0x000fe40000000000 */
[----:B------:R-:W-:-:S05]  /*f380*/  FADD.FTZ R50, R24, R5 ;  /* 0x0000000518327221 */ /* 0x000fca0000010000 */
[----:B------:R-:W1:Y:S08]  /*f390*/  MUFU.EX2 R56, R56 ;  /* 0x0000003800387308 */ /* 0x000e700000000800 */
[----:B------:R-:W1:Y:S08]  /*f3a0*/  MUFU.EX2 R34, R34 ;  /* 0x0000002200227308 */ /* 0x000e700000000800 */
[----:B------:R-:W1:Y:S08]  /*f3b0*/  MUFU.EX2 R39, R39 ;  /* 0x0000002700277308 */ /* 0x000e700000000800 */
[----:B------:R-:W1:Y:S08]  /*f3c0*/  MUFU.EX2 R42, R42 ;  /* 0x0000002a002a7308 */ /* 0x000e700000000800 */
[----:B------:R-:W1:Y:S08]  /*f3d0*/  MUFU.EX2 R38, R38 ;  /* 0x0000002600267308 */ /* 0x000e700000000800 */
[----:B------:R-:W1:Y:S08]  /*f3e0*/  MUFU.EX2 R43, R43 ;  /* 0x0000002b002b7308 */ /* 0x000e700000000800 */
[----:B------:R-:W1:Y:S01]  /*f3f0*/  MUFU.EX2 R8, R8 ;  /* 0x0000000800087308 */ /* 0x000e620000000800 */
[-CC-:B------:R-:W-:Y:S01]  /*f400*/  FFMA.FTZ R59, R59, R0.reuse, -R53.reuse ;  /* 0x000000003b3b7223 */ /* 0x180fe20000010835 */
[----:B------:R-:W-:-:S06]  /*f410*/  FFMA.FTZ R135, R62, R0, -R53 ;  /* 0x000000003e877223 */ /* 0x000fcc0000010835 */
[----:B------:R-:W1:Y:S01]  /*f420*/  MUFU.EX2 R133, R133 ;  /* 0x0000008500857308 */ /* 0x000e620000000800 */
[----:B------:R-:W-:Y:S02]  /*f430*/  WARPGROUP.DEPBAR.LE gsb0, 0x0 ;  /* 0x00008000000079c5 */ /* 0x000fe40000010000 */
[----:B------:R4:W-:Y:S06]  /*f440*/  BAR.ARV R47, 0x100 ;  /* 0x0004002f0000751d */ /* 0x0009ec0000002000 */
[----:B------:R0:W-:Y:S01]  /*f450*/  @!P1 SYNCS.ARRIVE.TRANS64.RED.A1T0 RZ, [R46+URZ], RZ ;  /* 0x000000ff2eff99a7 */ /* 0x0001e2000810043f */
[----:B------:R-:W-:Y:S01]  /*f460*/  MUFU.EX2 R48, R48 ;  /* 0x0000003000307308 */ /* 0x000fe20000000800 */
[----:B0-----:R-:W-:-:S07]  /*f470*/  FADD.FTZ R46, R26, R51 ;  /* 0x000000331a2e7221 */ /* 0x001fce0000010000 */
[----:B------:R-:W-:Y:S01]  /*f480*/  MUFU.EX2 R49, R49 ;  /* 0x0000003100317308 */ /* 0x000fe20000000800 */
[----:B---3--:R-:W-:Y:S01]  /*f490*/  FADD.FTZ R15, R151, R46 ;  /* 0x0000002e970f7221 */ /* 0x008fe20000010000 */
[----:B------:R-:W-:-:S03]  /*f4a0*/  @!P1 PRMT R46, RZ, 0x654, R4 ;  /* 0x00000654ff2e9816 */ /* 0x000fc60000000004 */
[----:B----4-:R-:W-:Y:S01]  /*f4b0*/  FADD.FTZ R54, R30, R15 ;  /* 0x0000000f1e367221 */ /* 0x010fe20000010000 */
[----:B------:R-:W-:Y:S01]  /*f4c0*/  FADD.FTZ R15, R145, R50 ;  /* 0x00000032910f7221 */ /* 0x000fe20000010000 */
[----:B------:R0:W-:Y:S01]  /*f4d0*/  @!P1 SYNCS.ARRIVE.TRANS64.RED.A1T0 RZ, [R46+URZ], RZ ;  /* 0x000000ff2eff99a7 */ /* 0x0001e2000810043f */
[----:B------:R-:W-:Y:S01]  /*f4e0*/  MUFU.EX2 R11, R11 ;  /* 0x0000000b000b7308 */ /* 0x000fe20000000800 */
[----:B------:R-:W-:-:S04]  /*f4f0*/  FADD.FTZ R47, R27, R54 ;  /* 0x000000361b2f7221 */ /* 0x000fc80000010000 */
[----:B------:R-:W-:Y:S01]  /*f500*/  FADD.FTZ R50, R52, R47 ;  /* 0x0000002f34327221 */ /* 0x000fe20000010000 */
[----:B0-----:R-:W-:-:S03]  /*f510*/  FADD.FTZ R46, R144, R15 ;  /* 0x0000000f902e7221 */ /* 0x001fc60000010000 */
[----:B-1----:R-:W-:Y:S01]  /*f520*/  FADD.FTZ R51, R31, R50 ;  /* 0x000000321f337221 */ /* 0x002fe20000010000 */
[----:B------:R-:W-:-:S03]  /*f530*/  FADD.FTZ R47, R143, R46 ;  /* 0x0000002e8f2f7221 */ /* 0x000fc60000010000 */
[----:B------:R-:W-:Y:S01]  /*f540*/  FADD.FTZ R51, R56, R51 ;  /* 0x0000003338337221 */ /* 0x000fe20000010000 */
[----:B------:R-:W-:-:S04]  /*f550*/  FADD.FTZ R46, R146, R47 ;  /* 0x0000002f922e7221 */ /* 0x000fc80000010000 */
        /* <DEDUP_REMOVED lines=17> */
[-C--:B------:R-:W-:Y:S01]  /*f670*/  FFMA.FTZ R129, R66, R0.reuse, -R53 ;  /* 0x0000000042817223 */ /* 0x080fe20000010835 */
[----:B------:R-:W-:Y:S01]  /*f680*/  F2FP.BF16.F32.PACK_AB R149, R26, R149 ;  /* 0x000000951a95723e */ /* 0x000fe200000010ff */
[----:B------:R-:W-:Y:S01]  /*f690*/  FADD.FTZ R47, R13, R24 ;  /* 0x000000180d2f7221 */ /* 0x000fe20000010000 */
[----:B------:R-:W-:Y:S01]  /*f6a0*/  FADD.FTZ R26, R20, R51 ;  /* 0x00000033141a7221 */ /* 0x000fe20000010000 */
[----:B------:R-:W-:-:S03]  /*f6b0*/  FFMA.FTZ R5, R67, R0, -R53 ;  /* 0x0000000043057223 */ /* 0x000fc60000010835 */
[----:B------:R-:W3:Y:S01]  /*f6c0*/  MUFU.EX2 R4, R63 ;  /* 0x0000003f00047308 */ /* 0x000ee20000000800 */
[----:B------:R-:W-:Y:S01]  /*f6d0*/  FADD.FTZ R47, R132, R47 ;  /* 0x0000002f842f7221 */ /* 0x000fe20000010000 */
[----:B------:R-:W-:Y:S01]  /*f6e0*/  FADD.FTZ R26, R133, R26 ;  /* 0x0000001a851a7221 */ /* 0x000fe20000010000 */
[----:B------:R-:W-:-:S05]  /*f6f0*/  FFMA.FTZ R131, R70, R0, -R53 ;  /* 0x0000000046837223 */ /* 0x000fca0000010835 */
[----:B------:R-:W4:Y:S01]  /*f700*/  MUFU.EX2 R129, R129 ;  /* 0x0000008100817308 */ /* 0x000f220000000800 */
[----:B------:R-:W-:Y:S01]  /*f710*/  FADD.FTZ R47, R32, R47 ;  /* 0x0000002f202f7221 */ /* 0x000fe20000010000 */
[----:B0-----:R-:W-:Y:S01]  /*f720*/  FADD.FTZ R26, R21, R26 ;  /* 0x0000001a151a7221 */ /* 0x001fe20000010000 */
[----:B------:R-:W-:Y:S01]  /*f730*/  FFMA.FTZ R15, R71, R0, -R53 ;  /* 0x00000000470f7223 */ /* 0x000fe20000010835 */
[----:B------:R-:W-:-:S04]  /*f740*/  F2FP.BF16.F32.PACK_AB R144, R144, R145 ;  /* 0x000000919090723e */ /* 0x000fc800000010ff */
[----:B------:R-:W0:Y:S01]  /*f750*/  MUFU.EX2 R5, R5 ;  /* 0x0000000500057308 */ /* 0x000e220000000800 */
[----:B------:R-:W-:Y:S01]  /*f760*/  F2FP.BF16.F32.PACK_AB R145, R52, R27 ;  /* 0x0000001b3491723e */ /* 0x000fe200000010ff */
[----:B------:R-:W-:Y:S01]  /*f770*/  FADD.FTZ R47, R134, R47 ;  /* 0x0000002f862f7221 */ /* 0x000fe20000010000 */
[----:B-1----:R-:W-:Y:S01]  /*f780*/  FADD.FTZ R27, R135, R26 ;  /* 0x0000001a871b7221 */ /* 0x002fe20000010000 */
[----:B------:R-:W-:-:S04]  /*f790*/  FFMA.FTZ R125, R74, R0, -R53 ;  /* 0x000000004a7d7223 */ /* 0x000fc80000010835 */
[----:B------:R-:W1:Y:S01]  /*f7a0*/  MUFU.EX2 R131, R131 ;  /* 0x0000008300837308 */ /* 0x000e620000000800 */
[----:B------:R-:W-:Y:S01]  /*f7b0*/  F2FP.BF16.F32.PACK_AB R151, R30, R151 ;  /* 0x000000971e97723e */ /* 0x000fe200000010ff */
[----:B------:R-:W-:Y:S01]  /*f7c0*/  FADD.FTZ R26, R28, R47 ;  /* 0x0000002f1c1a7221 */ /* 0x000fe20000010000 */
[----:B---3--:R-:W-:Y:S01]  /*f7d0*/  FADD.FTZ R30, R4, R27 ;  /* 0x0000001b041e7221 */ /* 0x008fe20000010000 */
[----:B------:R-:W-:-:S04]  /*f7e0*/  FFMA.FTZ R75, R75, R0, -R53 ;  /* 0x000000004b4b7223 */ /* 0x000fc80000010835 */
[----:B------:R-:W3:Y:S01]  /*f7f0*/  MUFU.EX2 R15, R15 ;  /* 0x0000000f000f7308 */ /* 0x000ee20000000800 */
[----:B------:R-:W-:Y:S01]  /*f800*/  FADD.FTZ R26, R25, R26 ;  /* 0x0000001a191a7221 */ /* 0x000fe20000010000 */
[----:B----4-:R-:W-:Y:S01]  /*f810*/  FADD.FTZ R30, R129, R30 ;  /* 0x0000001e811e7221 */ /* 0x010fe20000010000 */
[----:B------:R-:W-:-:S05]  /*f820*/  FFMA.FTZ R78, R78, R0, -R53 ;  /* 0x000000004e4e7223 */ /* 0x000fca0000010835 */
        /* <DEDUP_REMOVED lines=13> */
[----:B---3--:R-:W-:Y:S01]  /*f900*/  FADD.FTZ R30, R15, R30 ;  /* 0x0000001e0f1e7221 */ /* 0x008fe20000010000 */
[----:B------:R-:W-:-:S04]  /*f910*/  FFMA.FTZ R83, R83, R0, -R53 ;  /* 0x0000000053537223 */ /* 0x000fc80000010835 */
[----:B------:R-:W3:Y:S01]  /*f920*/  MUFU.EX2 R79, R79 ;  /* 0x0000004f004f7308 */ /* 0x000ee20000000800 */
[----:B------:R-:W-:Y:S01]  /*f930*/  F2FP.BF16.F32.PACK_AB R133, R21, R133 ;  /* 0x000000851585723e */ /* 0x000fe200000010ff */
[----:B------:R-:W-:Y:S01]  /*f940*/  FADD.FTZ R13, R37, R8 ;  /* 0x00000008250d7221 */ /* 0x000fe20000010000 */
[----:B----4-:R-:W-:Y:S01]  /*f950*/  FADD.FTZ R21, R125, R30 ;  /* 0x0000001e7d157221 */ /* 0x010fe20000010000 */
[----:B------:R-:W-:Y:S01]  /*f960*/  FFMA.FTZ R86, R86, R0, -R53 ;  /* 0x0000000056567223 */ /* 0x000fe20000010835 */
[----:B------:R-:W-:-:S03]  /*f970*/  F2FP.BF16.F32.PACK_AB R135, R4, R135 ;  /* 0x000000870487723e */ /* 0x000fc600000010ff */
[----:B------:R-:W4:Y:S01]  /*f980*/  MUFU.EX2 R82, R82 ;  /* 0x0000005200527308 */ /* 0x000f220000000800 */
[----:B------:R-:W-:Y:S01]  /*f990*/  FADD.FTZ R4, R40, R13 ;  /* 0x0000000d28047221 */ /* 0x000fe20000010000 */
[----:B0-----:R-:W-:Y:S01]  /*f9a0*/  FADD.FTZ R21, R24, R21 ;  /* 0x0000001518157221 */ /* 0x001fe20000010000 */
[----:B------:R-:W-:-:S05]  /*f9b0*/  FFMA.FTZ R53, R87, R0, -R53 ;  /* 0x0000000057357223 */ /* 0x000fca0000010835 */
[----:B------:R-:W0:Y:S01]  /*f9c0*/  MUFU.EX2 R83, R83 ;  /* 0x0000005300537308 */ /* 0x000e220000000800 */
[----:B------:R-:W-:Y:S01]  /*f9d0*/  FADD.FTZ R13, R41, R4 ;  /* 0x00000004290d7221 */ /* 0x000fe20000010000 */
[----:B-1----:R-:W-:Y:S01]  /*f9e0*/  FADD.FTZ R4, R78, R21 ;  /* 0x000000154e047221 */ /* 0x002fe20000010000 */
[----:B------:R-:W-:-:S05]  /*f9f0*/  F2FP.BF16.F32.PACK_AB R129, R5, R129 ;  /* 0x000000810581723e */ /* 0x000fca00000010ff */
[----:B------:R-:W1:Y:S01]  /*fa00*/  MUFU.EX2 R86, R86 ;  /* 0x0000005600567308 */ /* 0x000e620000000800 */
[----:B------:R-:W-:Y:S01]  /*fa10*/  FADD.FTZ R8, R44, R13 ;  /* 0x0000000d2c087221 */ /* 0x000fe20000010000 */
[----:B---3--:R-:W-:Y:S01]  /*fa20*/  FADD.FTZ R5, R79, R4 ;  /* 0x000000044f057221 */ /* 0x008fe20000010000 */
[----:B--2---:R-:W-:-:S05]  /*fa30*/  ISETP.GT.AND P2, PT, R14, R55, PT ;  /* 0x000000370e00720c */ /* 0x004fca0003f44270 */
[----:B------:R-:W2:Y:S01]  /*fa40*/  MUFU.EX2 R53, R53 ;  /* 0x0000003500357308 */ /* 0x000ea20000000800 */
[----:B------:R-:W-:Y:S01]  /*fa50*/  FADD.FTZ R13, R45, R8 ;  /* 0x000000082d0d7221 */ /* 0x000fe20000010000 */
[----:B----4-:R-:W-:-:S03]  /*fa60*/  FADD.FTZ R4, R82, R5 ;  /* 0x0000000552047221 */ /* 0x010fc60000010000 */
[----:B------:R-:W-:Y:S01]  /*fa70*/  FADD.FTZ R8, R48, R13 ;  /* 0x0000000d30087221 */ /* 0x000fe20000010000 */
[----:B0-----:R-:W-:-:S03]  /*fa80*/  FADD.FTZ R5, R83, R4 ;  /* 0x0000000453057221 */ /* 0x001fc60000010000 */
[----:B------:R-:W-:Y:S01]  /*fa90*/  FADD.FTZ R8, R49, R8 ;  /* 0x0000000831087221 */ /* 0x000fe20000010000 */
[----:B-1----:R-:W-:Y:S01]  /*faa0*/  FADD.FTZ R4, R86, R5 ;  /* 0x0000000556047221 */ /* 0x002fe20000010000 */
[----:B------:R-:W-:Y:S01]  /*fab0*/  F2FP.BF16.F32.PACK_AB R148, R148, R147 ;  /* 0x000000939494723e */ /* 0x000fe200000010ff */
[-C--:B------:R-:W-:Y:S01]  /*fac0*/  FMUL.FTZ R90, R90, R12.reuse ;  /* 0x0000000c5a5a7220 */ /* 0x080fe20000410000 */
[----:B------:R-:W-:Y:S01]  /*fad0*/  F2FP.BF16.F32.PACK_AB R146, R146, R143 ;  /* 0x0000008f9292723e */ /* 0x000fe200000010ff */
[----:B------:R-:W-:Y:S01]  /*fae0*/  FADD.FTZ R5, R11, R8 ;  /* 0x000000080b057221 */ /* 0x000fe20000010000 */
[----:B------:R-:W-:Y:S01]  /*faf0*/  F2FP.BF16.F32.PACK_AB R140, R140, R141 ;  /* 0x0000008d8c8c723e */ /* 0x000fe200000010ff */
[-C--:B------:R-:W-:Y:S01]  /*fb00*/  FMUL.FTZ R91, R91, R12.reuse ;  /* 0x0000000c5b5b7220 */ /* 0x080fe20000410000 */
[----:B------:R-:W-:Y:S01]  /*fb10*/  F2FP.BF16.F32.PACK_AB R136, R136, R137 ;  /* 0x000000898888723e */ /* 0x000fe200000010ff */
[-C--:B------:R-:W-:Y:S01]  /*fb20*/  FMUL.FTZ R94, R94, R12.reuse ;  /* 0x0000000c5e5e7220 */ /* 0x080fe20000410000 */
        /* <DEDUP_REMOVED lines=15> */
[----:B--2---:R-:W-:Y:S01]  /*fc20*/  FADD.FTZ R4, R53, R4 ;  /* 0x0000000435047221 */ /* 0x004fe20000010000 */
[----:B------:R-:W-:Y:S01]  /*fc30*/  F2FP.BF16.F32.PACK_AB R141, R39, R34 ;  /* 0x00000022278d723e */ /* 0x000fe200000010ff */
[-C--:B------:R-:W-:Y:S01]  /*fc40*/  FMUL.FTZ R88, R88, R10.reuse ;  /* 0x0000000a58587220 */ /* 0x080fe20000410000 */
[----:B------:R-:W-:Y:S01]  /*fc50*/  F2FP.BF16.F32.PACK_AB R143, R42, R35 ;  /* 0x000000232a8f723e */ /* 0x000fe200000010ff */
[----:B------:R-:W-:Y:S01]  /*fc60*/  FMUL.FTZ R89, R89, R10 ;  /* 0x0000000a59597220 */ /* 0x000fe20000410000 */
        /* <DEDUP_REMOVED lines=26> */
[----:B------:R-:W-:Y:S01]  /*fe10*/  FMUL.FTZ R117, R117, R10 ;  /* 0x0000000a75757220 */ /* 0x000fe20000410000 */
[----:B------:R-:W-:-:S02]  /*fe20*/  VIADD R14, R14, 0xffffffff ;  /* 0xffffffff0e0e7836 */ /* 0x000fc40000000000 */
[----:B------:R-:W-:Y:S02]  /*fe30*/  IMAD.MOV.U32 R8, RZ, RZ, R23 ;  /* 0x000000ffff087224 */ /* 0x000fe400078e0017 */
[----:B------:R-:W-:Y:S02]  /*fe40*/  IMAD.MOV.U32 R15, RZ, RZ, R18 ;  /* 0x000000ffff0f7224 */ /* 0x000fe400078e0012 */
[----:B------:R-:W-:Y:S02]  /*fe50*/  IMAD.MOV.U32 R12, RZ, RZ, R9 ;  /* 0x000000ffff0c7224 */ /* 0x000fe400078e0009 */
[----:B------:R-:W-:Y:S01]  /*fe60*/  IMAD.MOV.U32 R13, RZ, RZ, R3 ;  /* 0x000000ffff0d7224 */ /* 0x000fe200078e0003 */
[----:B------:R-:W-:Y:S06]  /*fe70*/  @P2 BRA `(.L_x_2394) ;  /* 0xffffffe000402947 */ /* 0x000fec000383ffff */
.L_x_2384:
[----:B------:R-:W-:Y:S05]  /*fe80*/  WARPSYNC.ALL ;  /* 0x0000000000007948 */ /* 0x000fea0003800000 */
[----:B------:R-:W-:Y:S06]  /*fe90*/  BAR.ARV 0x8, 0x200 ;  /* 0x0208000000007b1d */ /* 0x000fec0000002000 */
[----:B------:R-:W-:Y:S05]  /*fea0*/  @!P0 BRA `(.L_x_2395) ;  /* 0x0000000000048947 */ /* 0x000fea0003800000 */
[----:B------:R-:W-:Y:S01]  /*feb0*/  BPT.TRAP 0x1 ;  /* 0x000000040000795c */ /* 0x000fe20000300000 */
.L_x_2395:
[----:B------:R-:W-:Y:S01]  /*fec0*/  IMAD R13, R18, 0x8, R2 ;  /* 0x00000008120d7824 */ /* 0x000fe200078e0202 */
[----:B------:R-:W-:-:S04]  /*fed0*/  SHF.L.U32 R6, R23, 0x1f, RZ ;  /* 0x0000001f17067819 */ /* 0x000fc800000006ff */
[----:B------:R0:W1:Y:S01]  /*fee0*/  SYNCS.PHASECHK.TRANS64.TRYWAIT P2, [R13+URZ+0x16850], R6 ;  /* 0x016850060d0075a7 */ /* 0x000062000804017f */
[----:B------:R-:W-:Y:S05]  /*fef0*/  @!P0 BRA `(.L_x_2396) ;  /* 0x0000000000048947 */ /* 0x000fea0003800000 */
[----:B------:R-:W-:Y:S01]  /*ff00*/  BPT.TRAP 0x1 ;  /* 0x000000040000795c */ /* 0x000fe20000300000 */
.L_x_2396:
[----:B------:R-:W-:-:S05]  /*ff10*/  VIADD R2, R2, 0x400 ;  /* 0x0000040002027836 */ /* 0x000fca0000000000 */
[----:B------:R-:W-:-:S04]  /*ff20*/  SHF.R.U32.HI R2, RZ, 0x4, R2 ;  /* 0x00000004ff027819 */ /* 0x000fc80000011602 */
[----:B------:R-:W-:Y:S01]  /*ff30*/  LOP3.LUT R7, R2, 0x3fff, RZ, 0xc0, !PT ;  /* 0x00003fff02077812 */ /* 0x000fe200078ec0ff */
[----:B-1----:R-:W-:Y:S06]  /*ff40*/  @P2 BRA `(.L_x_2397) ;  /* 0x0000000000082947 */ /* 0x002fec0003800000 */
[----:B------:R-:W1:Y:S02]  /*ff50*/  SYNCS.PHASECHK.TRANS64.TRYWAIT P0, [R13+URZ+0x16850], R6 ;  /* 0x016850060d0075a7 */ /* 0x000e64000800017f */
[----:B-1----:R-:W-:Y:S05]  /*ff60*/  @!P0 BRA `(.L_x_2398) ;  /* 0x000000ac00d88947 */ /* 0x002fea0003800000 */
.L_x_2397:
[----:B01----:R-:W-:Y:S01]  /*ff70*/  IMAD R6, R18, 0x400, R7 ;  /* 0x0000040012067824 */ /* 0x003fe200078e0207 */
[----:B------:R-:W2:Y:S01]  /*ff80*/  LDL.LU R14, [R1+0x58] ;  /* 0x00005800010e7983 */ /* 0x000ea20000300800 */
[----:B------:R-:W-:Y:S01]  /*ff90*/  IMAD.MOV.U32 R7, RZ, RZ, 0x40000040 ;  /* 0x40000040ff077424 */ /* 0x000fe200078e00ff */
[----:B------:R-:W-:Y:S05]  /*ffa0*/  WARPSYNC.ALL ;  /* 0x0000000000007948 */ /* 0x000fea0003800000 */
[C---:B------:R-:W-:Y:S01]  /*ffb0*/  R2UR UR6, R6.reuse ;  /* 0x00000000060672ca */ /* 0x040fe200000e0000 */
[----:B------:R-:W-:Y:S01]  /*ffc0*/  WARPGROUP.ARRIVE ;  /* 0x00000000000079c5 */ /* 0x000fe20000000000 */
[----:B------:R-:W-:Y:S01]  /*ffd0*/  R2UR UR7, R7 ;  /* 0x00000000070772ca */ /* 0x000fe200000e0000 */
[----:B------:R-:W-:Y:S01]  /*ffe0*/  VIADD R10, R6, 0x80 ;  /* 0x00000080060a7836 */ /* 0x000fe20000000000 */
[----:B------:R-:W0:Y:S01]  /*fff0*/  SHFL.BFLY PT, R2, R5, 0x2, 0x1f ;  /* 0x0c401f0005027f89 */ /* 0x000e2200000e0000 */
[----:B------:R-:W-:-:S02]  /*10000*/  IMAD.MOV.U32 R11, RZ, RZ, 0x40000040 ;  /* 0x40000040ff0b7424 */ /* 0x000fc400078e00ff */
[----:B------:R-:W-:Y:S02]  /*10010*/  IMAD.MOV.U32 R7, RZ, RZ, 0x40000040 ;  /* 0x40000040ff077424 */ /* 0x000fe400078e00ff */
[----:B------:R-:W-:Y:S02]  /*10020*/  @!P1 VIADD R8, R13, 0x16860 ;  /* 0x000168600d089836 */ /* 0x000fe40000000000 */
[----:B------:R-:W-:Y:S02]  /*10030*/  VIADD R18, R18, 0x1 ;  /* 0x0000000112127836 */ /* 0x000fe40000000000 */
[----:B------:R-:W-:Y:S01]  /*10040*/  IMAD.MOV.U32 R26, RZ, RZ, -0x800000 ;  /* 0xff800000ff1a7424 */ /* 0x000fe200078e00ff */
[----:B------:R-:W-:Y:S01]  /*10050*/  @!P1 PRMT R8, RZ, 0x654, R8 ;  /* 0x00000654ff089816 */ /* 0x000fe20000000008 */
[----:B------:R-:W-:Y:S01]  /*10060*/  HGMMA.64x64x16.F32.BF16 R88, R148, gdesc[UR4].tnspB, R88, gsb0 ;  /* 0x40e0000494587df0 */ /* 0x000fe20008001858 */
[----:B------:R-:W-:Y:S01]  /*10070*/  R2UR UR6, R10 ;  /* 0x000000000a0672ca */ /* 0x000fe200000e0000 */
[----:B------:R-:W-:Y:S01]  /*10080*/  VIADD R10, R6, 0x100 ;  /* 0x00000100060a7836 */ /* 0x000fe20000000000 */
[----:B------:R-:W-:Y:S01]  /*10090*/  R2UR UR7, R11 ;  /* 0x000000000b0772ca */ /* 0x000fe200000e0000 */
[----:B------:R-:W-:Y:S01]  /*100a0*/  IMAD.MOV.U32 R11, RZ, RZ, 0x40000040 ;  /* 0x40000040ff0b7424 */ /* 0x000fe200078e00ff */
[----:B------:R-:W-:Y:S01]  /*100b0*/  ISETP.NE.AND P2, PT, R18, 0x2, PT ;  /* 0x000000021200780c */ /* 0x000fe20003f45270 */
[----:B------:R-:W-:-:S03]  /*100c0*/  IMAD.MOV.U32 R27, RZ, RZ, -0x800000 ;  /* 0xff800000ff1b7424 */ /* 0x000fc600078e00ff */
[----:B------:R-:W-:Y:S01]  /*100d0*/  SEL R18, R18, RZ, P2 ;  /* 0x000000ff12127207 */ /* 0x000fe20001000000 */
[----:B0-----:R-:W-:Y:S01]  /*100e0*/  FADD.FTZ R2, R2, R5 ;  /* 0x0000000502027221 */ /* 0x001fe20000010000 */
        /* <DEDUP_REMOVED lines=35> */
[----:B------:R-:W-:Y:S02]  /*10320*/  R2UR UR7, R11 ;  /* 0x000000000b0772ca */ /* 0x000fe400000e0000 */
[----:B------:R-:W0:Y:S02]  /*10330*/  SHFL.BFLY PT, R11, R4, 0x2, 0x1f ;  /* 0x0c401f00040b7f89 */ /* 0x000e2400000e0000 */
[----:B0-----:R-:W-:Y:S01]  /*10340*/  FADD.FTZ R11, R11, R4 ;  /* 0x000000040b0b7221 */ /* 0x001fe20000010000 */
[----:B------:R-:W-:-:S04]  /*10350*/  SEL R4, RZ, 0x1, P2 ;  /* 0x00000001ff047807 */ /* 0x000fc80001000000 */
[----:B------:R-:W-:Y:S01]  /*10360*/  LOP3.LUT R23, R23, R4, RZ, 0x3c, !PT ;  /* 0x0000000417177212 */ /* 0x000fe200078e3cff */
[----:B------:R-:W-:Y:S02]  /*10370*/  WARPGROUP.DEPBAR.LE gsb0, 0x0 ;  /* 0x00008000000079c5 */ /* 0x000fe40000010000 */
[----:B------:R-:W-:-:S06]  /*10380*/  WARPGROUP.ARRIVE ;  /* 0x00000000000079c5 */ /* 0x000fcc0000000000 */
[----:B------:R-:W-:Y:S01]  /*10390*/  HGMMA.64x64x16.F32.BF16 R88, R124, gdesc[UR4].tnspB, R88, gsb0 ;  /* 0x40e000047c587df0 */ /* 0x000fe20008001858 */
[----:B------:R-:W-:Y:S02]  /*103a0*/  R2UR UR6, R6 ;  /* 0x00000000060672ca */ /* 0x000fe400000e0000 */
[----:B------:R-:W-:Y:S01]  /*103b0*/  R2UR UR7, R7 ;  /* 0x00000000070772ca */ /* 0x000fe200000e0000 */
[----:B------:R-:W0:Y:S04]  /*103c0*/  SHFL.BFLY PT, R6, R11, 0x1, 0x1f ;  /* 0x0c201f000b067f89 */ /* 0x000e2800000e0000 */
[----:B------:R-:W1:Y:S01]  /*103d0*/  SHFL.BFLY PT, R7, R2, 0x1, 0x1f ;  /* 0x0c201f0002077f89 */ /* 0x000e6200000e0000 */
[----:B0-----:R-:W-:Y:S01]  /*103e0*/  FADD.FTZ R12, R11, R6 ;  /* 0x000000060b0c7221 */ /* 0x001fe20000010000 */
[----:B------:R-:W-:-:S02]  /*103f0*/  IMAD.MOV.U32 R6, RZ, RZ, RZ ;  /* 0x000000ffff067224 */ /* 0x000fc400078e00ff */
[----:B-1----:R-:W-:Y:S02]  /*10400*/  FADD.FTZ R10, R2, R7 ;  /* 0x00000007020a7221 */ /* 0x002fe40000010000 */
[----:B------:R-:W-:Y:S01]  /*10410*/  FSETP.NE.FTZ.AND P3, PT, R12, RZ, PT ;  /* 0x000000ff0c00720b */ /* 0x000fe20003f75000 */
[----:B------:R-:W-:Y:S02]  /*10420*/  IMAD.MOV.U32 R2, RZ, RZ, RZ ;  /* 0x000000ffff027224 */ /* 0x000fe400078e00ff */
[----:B------:R-:W-:-:S10]  /*10430*/  FSETP.NE.FTZ.AND P0, PT, R10, RZ, PT ;  /* 0x000000ff0a00720b */ /* 0x000fd40003f15000 */
[----:B------:R-:W0:Y:S01]  /*10440*/  @P3 MUFU.LG2 R7, R12 ;  /* 0x0000000c00073308 */ /* 0x000e220000000c00 */
[C---:B------:R-:W-:Y:S02]  /*10450*/  @P3 FMUL.FTZ R11, R0.reuse, 0.69314718246459960938 ;  /* 0x3f317218000b3820 */ /* 0x040fe40000410000 */
[----:B------:R-:W-:-:S05]  /*10460*/  @P0 FMUL.FTZ R4, R0, 0.69314718246459960938 ;  /* 0x3f31721800040820 */ /* 0x000fca0000410000 */
[----:B------:R-:W1:Y:S08]  /*10470*/  @P0 MUFU.LG2 R5, R10 ;  /* 0x0000000a00050308 */ /* 0x000e700000000c00 */
[----:B------:R-:W2:Y:S01]  /*10480*/  @P0 MUFU.RCP R2, R10 ;  /* 0x0000000a00020308 */ /* 0x000ea20000001000 */
[----:B0-----:R-:W-:-:S04]  /*10490*/  @P3 FMUL.FTZ R0, R7, 0.69314718246459960938 ;  /* 0x3f31721807003820 */ /* 0x001fc80000410000 */
[----:B------:R-:W-:-:S03]  /*104a0*/  @P3 FFMA.FTZ R27, R11, R9, R0 ;  /* 0x000000090b1b3223 */ /* 0x000fc60000010000 */
[----:B------:R-:W0:Y:S01]  /*104b0*/  @P3 MUFU.RCP R6, R12 ;  /* 0x0000000c00063308 */ /* 0x000e220000001000 */
[----:B-1----:R-:W-:-:S04]  /*104c0*/  @P0 FMUL.FTZ R5, R5, 0.69314718246459960938 ;  /* 0x3f31721805050820 */ /* 0x002fc80000410000 */
[----:B------:R-:W-:Y:S01]  /*104d0*/  @P0 FFMA.FTZ R26, R4, R3, R5 ;  /* 0x00000003041a0223 */ /* 0x000fe20000010005 */
[----:B------:R-:W-:Y:S01]  /*104e0*/  PLOP3.LUT P0, PT, PT, PT, PT, 0x8, 0x0 ;  /* 0x000000000000781c */ /* 0x000fe20003f0e170 */
        /* <DEDUP_REMOVED lines=37> */
.L_x_2334:
[----:B------:R-:W2:Y:S01]  /*10740*/  LDL R48, [R1+0x50] ;  /* 0x0000500001307983 */ /* 0x000ea20000100800 */
[----:B------:R-:W-:Y:S05]  /*10750*/  WARPSYNC.ALL ;  /* 0x0000000000007948 */ /* 0x000fea0003800000 */
[----:B------:R-:W0:Y:S01]  /*10760*/  S2R R0, SR_TID.X ;  /* 0x0000000000007919 */ /* 0x000e220000002100 */
[----:B------:R-:W1:Y:S01]  /*10770*/  S2UR UR5, SR_CgaCtaId ;  /* 0x00000000000579c3 */ /* 0x000e620000008800 */
[----:B------:R-:W-:Y:S01]  /*10780*/  UMOV UR4, 0x400 ;  /* 0x0000040000047882 */ /* 0x000fe20000000000 */
[----:B------:R-:W-:Y:S01]  /*10790*/  BSSY B0, `(.L_x_2399) ;  /* 0x0000241000007945 */ /* 0x000fe20003800000 */
[----:B-1----:R-:W-:-:S06]  /*107a0*/  ULEA UR4, UR5, UR4, 0x18 ;  /* 0x0000000405047291 */ /* 0x002fcc000f8ec03f */
[----:B------:R-:W-:Y:S01]  /*107b0*/  IMAD.U32 R2, RZ, RZ, UR4 ;  /* 0x00000004ff027e24 */ /* 0x000fe2000f8e00ff */
[----:B------:R-:W-:Y:S01]  /*107c0*/  BAR.SYNC.DEFER_BLOCKING 0x5, 0x200 ;  /* 0x0148000000007b1d */ /* 0x000fe20000010000 */
[----:B0-----:R-:W-:-:S05]  /*107d0*/  VIADD R49, R0, 0xffffff80 ;  /* 0xffffff8000317836 */ /* 0x001fca0000000000 */
[--C-:B------:R-:W-:Y:S02]  /*107e0*/  SHF.R.S32.HI R46, RZ, 0x1f, R49.reuse ;  /* 0x0000001fff2e7819 */ /* 0x100fe40000011431 */
[----:B------:R-:W-:Y:S02]  /*107f0*/  SHF.R.S32.HI R0, RZ, 0x1f, R49 ;  /* 0x0000001fff007819 */ /* 0x000fe40000011431 */
[-C--:B------:R-:W-:Y:S02]  /*10800*/  LEA.HI R46, R46, R49.reuse, RZ, 0x3 ;  /* 0x000000312e2e7211 */ /* 0x080fe400078f18ff */
[----:B------:R-:W-:Y:S02]  /*10810*/  LEA.HI R0, R0, R49, RZ, 0x3 ;  /* 0x0000003100007211 */ /* 0x000fe400078f18ff */
[----:B------:R-:W-:Y:S02]  /*10820*/  LOP3.LUT R46, R46, 0xfffffff8, RZ, 0xc0, !PT ;  /* 0xfffffff82e2e7812 */ /* 0x000fe400078ec0ff */
[----:B------:R-:W-:-:S03]  /*10830*/  SHF.R.S32.HI R45, RZ, 0x3, R0 ;  /* 0x00000003ff2d7819 */ /* 0x000fc60000011400 */
[----:B------:R-:W-:-:S04]  /*10840*/  IMAD.IADD R46, R49, 0x1, -R46 ;  /* 0x00000001312e7824 */ /* 0x000fc800078e0a2e */
[----:B------:R-:W-:Y:S01]  /*10850*/  IMAD.SHL.U32 R44, R46, 0x8, RZ ;  /* 0x000000082e2c7824 */ /* 0x000fe200078e00ff */
[----:B------:R0:W1:Y:S04]  /*10860*/  LDS.128 R28, [R2+0x168d0] ;  /* 0x0168d000021c7984 */ /* 0x0000680000000c00 */
        /* <DEDUP_REMOVED lines=11> */
[----:B------:R-:W-:Y:S01]  /*10920*/  F2FP.BF16.F32.PACK_AB R14, R93, R92 ;  /* 0x0000005c5d0e723e */ /* 0x000fe200000010ff */
[----:B------:R-:W0:Y:S01]  /*10930*/  S2R R3, SR_SWINHI ;  /* 0x0000000000037919 */ /* 0x000e220000002f00 */
[----:B-----5:R-:W-:Y:S02]  /*10940*/  MOV R24, R2 ;  /* 0x0000000200187202 */ /* 0x020fe40000000f00 */
[----:B0-----:R-:W-:-:S03]  /*10950*/  MOV R25, R3 ;  /* 0x0000000300197202 */ /* 0x001fc60000000f00 */
[----:B--2---:R-:W-:-:S03]  /*10960*/  IMAD.WIDE R10, R4, 0x2, R24 ;  /* 0x00000002040a7825 */ /* 0x004fc600078e0218 */
[C---:B------:R-:W-:Y:S02]  /*10970*/  IADD3 R15, P0, R10.reuse, 0x60, RZ ;  /* 0x000000600a0f7810 */ /* 0x040fe40007f1e0ff */
[C---:B------:R-:W-:Y:S02]  /*10980*/  LOP3.LUT R3, R10.reuse, 0x380, RZ, 0xc0, !PT ;  /* 0x000003800a037812 */ /* 0x040fe400078ec0ff */
[----:B------:R-:W-:Y:S01]  /*10990*/  IADD3 R6, P1, R10, 0x40, RZ ;  /* 0x000000400a067810 */ /* 0x000fe20007f3e0ff */
[--C-:B------:R-:W-:Y:S01]  /*109a0*/  IMAD.X R5, RZ, RZ, R11.reuse, P0 ;  /* 0x000000ffff057224 */ /* 0x100fe200000e060b */
[----:B---3--:R-:W-:Y:S02]  /*109b0*/  ISETP.NE.AND P0, PT, R32, RZ, PT ;  /* 0x000000ff2000720c */ /* 0x008fe40003f05270 */
[----:B------:R-:W-:Y:S01]  /*109c0*/  IADD3 R13, P2, R10, 0x20, RZ ;  /* 0x000000200a0d7810 */ /* 0x000fe20007f5e0ff */
[--C-:B------:R-:W-:Y:S01]  /*109d0*/  IMAD.X R7, RZ, RZ, R11.reuse, P1 ;  /* 0x000000ffff077224 */ /* 0x100fe200008e060b */
[----:B------:R-:W-:Y:S01]  /*109e0*/  SEL R38, R32, UR4, P0 ;  /* 0x0000000420267c07 */ /* 0x000fe20008000000 */
[----:B------:R-:W-:Y:S05]  /*109f0*/  WARPSYNC.ALL ;  /* 0x0000000000007948 */ /* 0x000fea0003800000 */
[----:B------:R-:W-:Y:S01]  /*10a00*/  SHF.R.U64 R3, R3, 0x3, RZ ;  /* 0x0000000303037819 */ /* 0x000fe200000012ff */
[----:B------:R-:W-:Y:S01]  /*10a10*/  IMAD.X R9, RZ, RZ, R11, P2 ;  /* 0x000000ffff097224 */ /* 0x000fe200010e060b */
[----:B------:R-:W-:Y:S01]  /*10a20*/  LOP3.LUT R4, R6, 0x380, RZ, 0xc0, !PT ;  /* 0x0000038006047812 */ /* 0x000fe200078ec0ff */
[----:B------:R-:W-:Y:S01]  /*10a30*/  ULDC.64 UR6, c[0x0][0xc08] ;  /* 0x0003020000067ab9 */ /* 0x000fe20000000a00 */
[----:B------:R-:W-:Y:S01]  /*10a40*/  LOP3.LUT R0, R13, 0x380, RZ, 0xc0, !PT ;  /* 0x000003800d007812 */ /* 0x000fe200078ec0ff */
[----:B------:R-:W-:Y:S01]  /*10a50*/  ULDC.64 UR4, c[0x0][0xc00] ;  /* 0x0003000000047ab9 */ /* 0x000fe20000000a00 */
[----:B------:R-:W-:-:S02]  /*10a60*/  LOP3.LUT R8, R15, 0x380, RZ, 0xc0, !PT ;  /* 0x000003800f087812 */ /* 0x000fc400078ec0ff */
[----:B------:R-:W-:Y:S02]  /*10a70*/  LOP3.LUT R10, R3, R10, RZ, 0x3c, !PT ;  /* 0x0000000a030a7212 */ /* 0x000fe400078e3cff */
[----:B------:R-:W-:Y:S02]  /*10a80*/  SHF.R.U64 R3, R4, 0x3, RZ ;  /* 0x0000000304037819 */ /* 0x000fe400000012ff */
[----:B------:R-:W-:Y:S02]  /*10a90*/  SHF.R.U64 R0, R0, 0x3, RZ ;  /* 0x0000000300007819 */ /* 0x000fe400000012ff */
[----:B------:R-:W-:Y:S02]  /*10aa0*/  SHF.R.U64 R4, R8, 0x3, RZ ;  /* 0x0000000308047819 */ /* 0x000fe400000012ff */
[----:B------:R-:W-:Y:S02]  /*10ab0*/  LOP3.LUT R8, R0, R13, RZ, 0x3c, !PT ;  /* 0x0000000d00087212 */ /* 0x000fe400078e3cff */
[----:B------:R-:W-:-:S02]  /*10ac0*/  LOP3.LUT R4, R4, R15, RZ, 0x3c, !PT ;  /* 0x0000000f04047212 */ /* 0x000fc400078e3cff */
[----:B------:R-:W-:Y:S02]  /*10ad0*/  LOP3.LUT R6, R3, R6, RZ, 0x3c, !PT ;  /* 0x0000000603067212 */ /* 0x000fe400078e3cff */
[----:B------:R-:W-:Y:S02]  /*10ae0*/  MOV R10, R10 ;  /* 0x0000000a000a7202 */ /* 0x000fe40000000f00 */
[----:B------:R-:W-:Y:S02]  /*10af0*/  F2FP.BF16.F32.PACK_AB R13, R91, R90 ;  /* 0x0000005a5b0d723e */ /* 0x000fe400000010ff */
[----:B------:R-:W-:Y:S01]  /*10b00*/  F2FP.BF16.F32.PACK_AB R15, R95, R94 ;  /* 0x0000005e5f0f723e */ /* 0x000fe200000010ff */
[----:B------:R-:W-:Y:S01]  /*10b10*/  BAR.SYNC.DEFER_BLOCKING 0x1, 0x180 ;  /* 0x0046000000007b1d */ /* 0x000fe20000010000 */
[----:B------:R-:W-:Y:S02]  /*10b20*/  MOV R3, R6 ;  /* 0x0000000600037202 */ /* 0x000fe40000000f00 */
[----:B------:R-:W-:-:S02]  /*10b30*/  MOV R0, R4 ;  /* 0x0000000400007202 */ /* 0x000fc40000000f00 */
[----:B------:R-:W-:Y:S02]  /*10b40*/  MOV R35, R8 ;  /* 0x0000000800237202 */ /* 0x000fe40000000f00 */
[----:B------:R-:W-:Y:S02]  /*10b50*/  F2FP.BF16.F32.PACK_AB R4, R97, R96 ;  /* 0x000000606104723e */ /* 0x000fe400000010ff */
[----:B------:R-:W-:Y:S02]  /*10b60*/  F2FP.BF16.F32.PACK_AB R5, R99, R98 ;  /* 0x000000626305723e */ /* 0x000fe400000010ff */
[----:B------:R-:W-:Y:S02]  /*10b70*/  F2FP.BF16.F32.PACK_AB R6, R101, R100 ;  /* 0x000000646506723e */ /* 0x000fe400000010ff */
[----:B------:R-:W-:Y:S02]  /*10b80*/  F2FP.BF16.F32.PACK_AB R7, R103, R102 ;  /* 0x000000666707723e */ /* 0x000fe400000010ff */
[----:B------:R-:W-:-:S02]  /*10b90*/  F2FP.BF16.F32.PACK_AB R8, R105, R104 ;  /* 0x000000686908723e */ /* 0x000fc400000010ff */
[----:B------:R-:W-:Y:S02]  /*10ba0*/  F2FP.BF16.F32.PACK_AB R9, R107, R106 ;  /* 0x0000006a6b09723e */ /* 0x000fe400000010ff */
[----:B------:R-:W-:Y:S02]  /*10bb0*/  F2FP.BF16.F32.PACK_AB R11, R111, R110 ;  /* 0x0000006e6f0b723e */ /* 0x000fe400000010ff */
[----:B------:R-:W-:Y:S02]  /*10bc0*/  ISETP.NE.U32.AND P3, PT, RZ, UR6, PT ;  /* 0x00000006ff007c0c */ /* 0x000fe4000bf65070 */
[----:B------:R-:W-:Y:S01]  /*10bd0*/  ISETP.NE.U32.AND P0, PT, RZ, UR4, PT ;  /* 0x00000004ff007c0c */ /* 0x000fe2000bf05070 */
[----:B------:R0:W-:Y:S01]  /*10be0*/  STSM.16.M88.4 [R10], R12 ;  /* 0x0000000c0a007844 */ /* 0x0001e20000000200 */
[----:B------:R-:W-:Y:S02]  /*10bf0*/  ISETP.NE.AND.EX P3, PT, RZ, UR7, PT, P3 ;  /* 0x00000007ff007c0c */ /* 0x000fe4000bf65330 */
[----:B------:R-:W-:Y:S01]  /*10c00*/  IADD3 R32, P1, R36, UR4, RZ ;  /* 0x0000000424207c10 */ /* 0x000fe2000ff3e0ff */
[----:B------:R1:W-:Y:S01]  /*10c10*/  STSM.16.M88.4 [R35], R4 ;  /* 0x0000000423007844 */ /* 0x0003e20000000200 */
[----:B------:R-:W-:-:S02]  /*10c20*/  ISETP.NE.AND.EX P0, PT, RZ, UR5, PT, P0 ;  /* 0x00000005ff007c0c */ /* 0x000fc4000bf05300 */
[----:B------:R-:W-:Y:S02]  /*10c30*/  IADD3.X R33, R37, UR5, RZ, P1, !PT ;  /* 0x0000000525217c10 */ /* 0x000fe40008ffe4ff */
[----:B0-----:R-:W-:Y:S02]  /*10c40*/  F2FP.BF16.F32.PACK_AB R10, R109, R108 ;  /* 0x0000006c6d0a723e */ /* 0x001fe400000010ff */
[----:B------:R-:W-:Y:S02]  /*10c50*/  F2FP.BF16.F32.PACK_AB R12, R113, R112 ;  /* 0x00000070710c723e */ /* 0x000fe400000010ff */
[----:B------:R-:W-:Y:S01]  /*10c60*/  F2FP.BF16.F32.PACK_AB R13, R115, R114 ;  /* 0x00000072730d723e */ /* 0x000fe200000010ff */
[----:B------:R-:W-:Y:S01]  /*10c70*/  STSM.16.M88.4 [R3], R8 ;  /* 0x0000000803007844 */ /* 0x000fe20000000200 */
[----:B------:R-:W-:Y:S02]  /*10c80*/  F2FP.BF16.F32.PACK_AB R14, R117, R116 ;  /* 0x00000074750e723e */ /* 0x000fe400000010ff */
[----:B------:R-:W-:-:S05]  /*10c90*/  F2FP.BF16.F32.PACK_AB R15, R119, R118 ;  /* 0x00000076770f723e */ /* 0x000fca00000010ff */
[----:B------:R0:W-:Y:S01]  /*10ca0*/  STSM.16.M88.4 [R0], R12 ;  /* 0x0000000c00007844 */ /* 0x0001e20000000200 */
[----:B------:R-:W-:Y:S01]  /*10cb0*/  BAR.SYNC.DEFER_BLOCKING 0x1, 0x180 ;  /* 0x0046000000007b1d */ /* 0x000fe20000010000 */
[----:B------:R-:W-:-:S05]  /*10cc0*/  @P3 IADD3 R36, P1, R36, UR6, RZ ;  /* 0x0000000624243c10 */ /* 0x000fca000ff3e0ff */
[----:B------:R-:W-:Y:S01]  /*10cd0*/  ULDC UR6, c[0x0][0xa88] ;  /* 0x0002a20000067ab9 */ /* 0x000fe20000000800 */
[----:B------:R-:W-:Y:S01]  /*10ce0*/  @P3 IADD3.X R37, R37, UR7, RZ, P1, !PT ;  /* 0x0000000725253c10 */ /* 0x000fe20008ffe4ff */
[----:B------:R-:W-:Y:S01]  /*10cf0*/  IMAD.U32 R47, RZ, RZ, UR6 ;  /* 0x00000006ff2f7e24 */ /* 0x000fe2000f8e00ff */
[----:B------:R-:W-:Y:S01]  /*10d00*/  ISETP.GT.AND P2, PT, R38, 0x1, PT ;  /* 0x000000012600780c */ /* 0x000fe20003f44270 */
[----:B-1----:R-:W-:Y:S01]  /*10d10*/  IMAD.MOV.U32 R6, RZ, RZ, 0x9b8 ;  /* 0x000009b8ff067424 */ /* 0x002fe200078e00ff */
[----:B0-----:R-:W0:Y:S01]  /*10d20*/  LDC R0, c[0x0][0xbe8] ;  /* 0x0002fa00ff007b82 */ /* 0x001e220000000800 */
[----:B------:R1:W5:Y:S04]  /*10d30*/  @P0 LDG.E R28, desc[UR40][R32.64] ;  /* 0x00000028201c0981 */ /* 0x000368000c1e1900 */
[----:B------:R1:W5:Y:S01]  /*10d40*/  @P3 LDG.E R47, desc[UR40][R36.64] ;  /* 0x00000028242f3981 */ /* 0x000362000c1e1900 */
[----:B------:R-:W-:-:S04]  /*10d50*/  SEL R6, R6, 0x978, P2 ;  /* 0x0000097806067807 */ /* 0x000fc80001000000 */
        /* <DEDUP_REMOVED lines=9> */
.L_x_2401:
[----:B------:R-:W0:Y:S04]  /*10df0*/  LDL R50, [R1+0x4c] ;  /* 0x00004c0001327983 */ /* 0x000e280000100800 */
[----:B------:R-:W2:Y:S04]  /*10e00*/  LDL R14, [R1+0x48] ;  /* 0x00004800010e7983 */ /* 0x000ea80000100800 */
[----:B------:R-:W2:Y:S04]  /*10e10*/  LDL R51, [R1+0x24] ;  /* 0x0000240001337983 */ /* 0x000ea80000100800 */
[----:B------:R-:W4:Y:S01]  /*10e20*/  LDL R49, [R1+0x5c] ;  /* 0x00005c0001317983 */ /* 0x000f220000100800 */
[----:B-1----:R-:W1:Y:S03]  /*10e30*/  LDC.64 R6, c[0x0][R6+0x210] ;  /* 0x0000840006067b82 */ /* 0x002e660000000a00 */
[----:B------:R-:W3:Y:S01]  /*10e40*/  LDL R38, [R1+0x64] ;  /* 0x0000640001267983 */ /* 0x000ee20000100800 */
[----:B------:R-:W-:-:S04]  /*10e50*/  ISETP.NE.U32.AND P0, PT, RZ, UR4, PT ;  /* 0x00000004ff007c0c */ /* 0x000fc8000bf05070 */
[----:B------:R-:W1:Y:S01]  /*10e60*/  @P1 LDC R32, c[0x0][0xbec] ;  /* 0x0002fb00ff201b82 */ /* 0x000e620000000800 */
[----:B------:R-:W-:-:S04]  /*10e70*/  ISETP.NE.AND.EX P0, PT, RZ, UR5, PT, P0 ;  /* 0x00000005ff007c0c */ /* 0x000fc8000bf05300 */
[----:B------:R-:W-:-:S03]  /*10e80*/  SEL R3, R48, RZ, !P0 ;  /* 0x000000ff30037207 */ /* 0x000fc60004000000 */
[----:B------:R-:W1:Y:S01]  /*10e90*/  @P1 LDC R37, c[0x0][0xbf0] ;  /* 0x0002fc00ff251b82 */ /* 0x000e620000000800 */
[----:B------:R-:W-:-:S07]  /*10ea0*/  SEL R15, R34, RZ, !P0 ;  /* 0x000000ff220f7207 */ /* 0x000fce0004000000 */
[----:B------:R-:W1:Y:S01]  /*10eb0*/  LDC.64 R4, c[0x0][0xba8] ;  /* 0x0002ea00ff047b82 */ /* 0x000e620000000a00 */
[----:B------:R-:W-:Y:S01]  /*10ec0*/  IMAD R11, R11, R3, RZ ;  /* 0x000000030b0b7224 */ /* 0x000fe200078e02ff */
[----:B------:R-:W1:Y:S03]  /*10ed0*/  S2R R36, SR_TID.X ;  /* 0x0000000000247919 */ /* 0x000e660000002100 */
        /* <DEDUP_REMOVED lines=8> */
[----:B------:R-:W-:Y:S01]  /*10f60*/  LOP3.LUT R36, R36, 0xffffff80, RZ, 0xc0, !PT ;  /* 0xffffff8024247812 */ /* 0x000fe200078ec0ff */
[----:B-----5:R-:W-:-:S04]  /*10f70*/  IMAD R47, R47, R0, RZ ;  /* 0x000000002f2f7224 */ /* 0x020fc800078e02ff */
[----:B------:R-:W-:Y:S02]  /*10f80*/  IMAD.IADD R36, R40, 0x1, -R36 ;  /* 0x0000000128247824 */ /* 0x000fe400078e0a24 */
[-C--:B0-----:R-:W-:Y:S02]  /*10f90*/  IMAD R33, R13, R50.reuse, RZ ;  /* 0x000000320d217224 */ /* 0x081fe400078e02ff */
[----:B------:R-:W-:-:S04]  /*10fa0*/  IMAD.WIDE.U32 R12, R12, R50, RZ ;  /* 0x000000320c0c7225 */ /* 0x000fc800078e00ff */
[----:B--2---:R-:W-:Y:S01]  /*10fb0*/  IMAD.IADD R39, R14, 0x1, R51 ;  /* 0x000000010e277824 */ /* 0x004fe200078e0233 */
[----:B------:R-:W-:Y:S02]  /*10fc0*/  IADD3 R14, P0, P3, R10, R12, R28 ;  /* 0x0000000c0a0e7210 */ /* 0x000fe40007b1e01c */
[----:B----4-:R-:W-:Y:S01]  /*10fd0*/  SEL R15, R49, RZ, P2 ;  /* 0x000000ff310f7207 */ /* 0x010fe20001000000 */
[----:B------:R-:W-:-:S04]  /*10fe0*/  @P1 IMAD.HI.U32 R12, R39, R32, RZ ;  /* 0x00000020270c1227 */ /* 0x000fc800078e00ff */
[----:B------:R-:W-:Y:S02]  /*10ff0*/  IMAD.IADD R34, R13, 0x1, R33 ;  /* 0x000000010d227824 */ /* 0x000fe400078e0221 */
[----:B------:R-:W-:Y:S01]  /*11000*/  IMAD.MOV.U32 R13, RZ, RZ, R39 ;  /* 0x000000ffff0d7224 */ /* 0x000fe200078e0027 */
[----:B------:R-:W-:Y:S01]  /*11010*/  @P1 SHF.R.U32.HI R13, RZ, R37, R12 ;  /* 0x00000025ff0d1219 */ /* 0x000fe2000001160c */
[-C--:B---3--:R-:W-:Y:S01]  /*11020*/  IMAD R33, R9, R15.reuse, RZ ;  /* 0x0000000f09217224 */ /* 0x088fe200078e02ff */
[----:B------:R-:W-:Y:S01]  /*11030*/  SHF.R.S32.HI R9, RZ, 0x1f, R28 ;  /* 0x0000001fff097819 */ /* 0x000fe2000001141c */
[----:B------:R-:W-:-:S03]  /*11040*/  IMAD.WIDE.U32 R10, R8, R15, RZ ;  /* 0x0000000f080a7225 */ /* 0x000fc600078e00ff */
[----:B------:R-:W-:Y:S01]  /*11050*/  IADD3.X R15, R35, R34, R9, P0, P3 ;  /* 0x00000022230f7210 */ /* 0x000fe200007e6409 */
        /* <DEDUP_REMOVED lines=11> */
[----:B-1----:R-:W-:-:S04]  /*11110*/  LEA R8, P0, R6, R4, 0x2 ;  /* 0x0000000406087211 */ /* 0x002fc800078010ff */
        /* <DEDUP_REMOVED lines=13> */
[----:B------:R-:W1:Y:S01]  /*111f0*/  @P1 LDC R13, c[0x0][0xbec] ;  /* 0x0002fb00ff0d1b82 */ /* 0x000e620000000800 */
[----:B------:R-:W-:Y:S01]  /*11200*/  ULDC.64 UR4, c[0x0][0xaa0] ;  /* 0x0002a80000047ab9 */ /* 0x000fe20000000a00 */
[----:B0-----:R-:W-:Y:S02]  /*11210*/  IMAD R5, R45, 0x40, R44 ;  /* 0x000000402d057824 */ /* 0x001fe400078e022c */
[----:B------:R-:W-:Y:S02]  /*11220*/  IMAD R9, R9, UR4, RZ ;  /* 0x0000000409097c24 */ /* 0x000fe4000f8e02ff */
[----:B------:R-:W-:Y:S02]  /*11230*/  IMAD.WIDE R24, R5, 0x2, R24 ;  /* 0x0000000205187825 */ /* 0x000fe400078e0218 */
[----:B------:R-:W0:Y:S02]  /*11240*/  @P1 LDC R15, c[0x0][0xbf0] ;  /* 0x0002fc00ff0f1b82 */ /* 0x000e240000000800 */
[----:B------:R-:W-:Y:S01]  /*11250*/  IMAD R11, R28, UR5, R9 ;  /* 0x000000051c0b7c24 */ /* 0x000fe2000f8e0209 */
[----:B------:R-:W-:Y:S01]  /*11260*/  IADD3 R27, P0, R24, 0x1800, RZ ;  /* 0x00001800181b7810 */ /* 0x000fe20007f1e0ff */
[----:B------:R-:W-:Y:S01]  /*11270*/  IMAD.WIDE.U32 R8, R28, UR4, RZ ;  /* 0x000000041c087c25 */ /* 0x000fe2000f8e00ff */
[----:B------:R-:W-:Y:S01]  /*11280*/  ULDC.64 UR4, c[0x0][0xae8] ;  /* 0x0002ba0000047ab9 */ /* 0x000fe20000000a00 */
[----:B------:R-:W-:-:S02]  /*11290*/  IADD3 R33, P2, R24, 0x3000, RZ ;  /* 0x0000300018217810 */ /* 0x000fc40007f5e0ff */
[----:B------:R-:W-:Y:S01]  /*112a0*/  IMAD.IADD R9, R9, 0x1, R11 ;  /* 0x0000000109097824 */ /* 0x000fe200078e020b */
[----:B------:R-:W-:Y:S01]  /*112b0*/  IADD3 R37, P3, R24, 0x4800, RZ ;  /* 0x0000480018257810 */ /* 0x000fe20007f7e0ff */
[----:B------:R-:W-:Y:S01]  /*112c0*/  IMAD R10, R46, 0x30, R45 ;  /* 0x000000302e0a7824 */ /* 0x000fe200078e022d */
[----:B------:R-:W-:Y:S01]  /*112d0*/  SHF.R.S32.HI R12, RZ, 0x1f, R3 ;  /* 0x0000001fff0c7819 */ /* 0x000fe20000011403 */
[C---:B------:R-:W-:Y:S01]  /*112e0*/  IMAD.WIDE.U32 R8, R50.reuse, UR4, R8 ;  /* 0x0000000432087c25 */ /* 0x040fe2000f8e0008 */
[----:B------:R-:W-:Y:S02]  /*112f0*/  LOP3.LUT R26, R27, 0x380, RZ, 0xc0, !PT ;  /* 0x000003801b1a7812 */ /* 0x000fe400078ec0ff */
[----:B------:R-:W-:Y:S01]  /*11300*/  LOP3.LUT R32, R33, 0x380, RZ, 0xc0, !PT ;  /* 0x0000038021207812 */ /* 0x000fe200078ec0ff */
[----:B------:R-:W-:Y:S01]  /*11310*/  IMAD.IADD R14, R51, 0x1, R10 ;  /* 0x00000001330e7824 */ /* 0x000fe200078e020a */
[----:B------:R-:W-:Y:S01]  /*11320*/  LOP3.LUT R36, R37, 0x380, RZ, 0xc0, !PT ;  /* 0x0000038025247812 */ /* 0x000fe200078ec0ff */
[----:B------:R-:W-:Y:S01]  /*11330*/  IMAD R9, R50, UR5, R9 ;  /* 0x0000000532097c24 */ /* 0x000fe2000f8e0209 */
[----:B------:R-:W-:Y:S01]  /*11340*/  LOP3.LUT R5, R24, 0x380, RZ, 0xc0, !PT ;  /* 0x0000038018057812 */ /* 0x000fe200078ec0ff */
[----:B------:R-:W-:Y:S01]  /*11350*/  ULDC.64 UR4, c[0x0][0xaf0] ;  /* 0x0002bc0000047ab9 */ /* 0x000fe20000000a00 */
[----:B-1----:R-:W-:Y:S01]  /*11360*/  @P1 IMAD.HI.U32 R10, R14, R13, RZ ;  /* 0x0000000d0e0a1227 */ /* 0x002fe200078e00ff */
[----:B------:R-:W-:-:S02]  /*11370*/  SHF.R.U64 R26, R26, 0x3, RZ ;  /* 0x000000031a1a7819 */ /* 0x000fc400000012ff */
[----:B------:R-:W-:Y:S01]  /*11380*/  SHF.R.U64 R32, R32, 0x3, RZ ;  /* 0x0000000320207819 */ /* 0x000fe200000012ff */
[----:B------:R-:W-:Y:S01]  /*11390*/  IMAD R12, R12, UR4, RZ ;  /* 0x000000040c0c7c24 */ /* 0x000fe2000f8e02ff */
[----:B------:R-:W-:Y:S02]  /*113a0*/  SHF.R.U64 R36, R36, 0x3, RZ ;  /* 0x0000000324247819 */ /* 0x000fe400000012ff */
[----:B------:R-:W-:Y:S01]  /*113b0*/  SHF.R.U64 R5, R5, 0x3, RZ ;  /* 0x0000000305057819 */ /* 0x000fe200000012ff */
[----:B------:R-:W-:Y:S01]  /*113c0*/  IMAD.MOV.U32 R11, RZ, RZ, R14 ;  /* 0x000000ffff0b7224 */ /* 0x000fe200078e000e */
[----:B------:R-:W-:Y:S01]  /*113d0*/  LOP3.LUT R26, R26, R27, RZ, 0x3c, !PT ;  /* 0x0000001b1a1a7212 */ /* 0x000fe200078e3cff */
[C---:B------:R-:W-:Y:S01]  /*113e0*/  IMAD R13, R3.reuse, UR5, R12 ;  /* 0x00000005030d7c24 */ /* 0x040fe2000f8e020c */
[----:B------:R-:W-:Y:S01]  /*113f0*/  LOP3.LUT R32, R32, R33, RZ, 0x3c, !PT ;  /* 0x0000002120207212 */ /* 0x000fe200078e3cff */
[----:B------:R-:W-:Y:S01]  /*11400*/  IMAD.WIDE.U32 R8, R3, UR4, R8 ;  /* 0x0000000403087c25 */ /* 0x000fe2000f8e0008 */
[----:B------:R-:W-:Y:S01]  /*11410*/  LOP3.LUT R36, R36, R37, RZ, 0x3c, !PT ;  /* 0x0000002524247212 */ /* 0x000fe200078e3cff */
[----:B------:R-:W-:Y:S01]  /*11420*/  ULDC.64 UR4, c[0x0][0xae0] ;  /* 0x0002b80000047ab9 */ /* 0x000fe20000000a00 */
[----:B------:R-:W-:Y:S01]  /*11430*/  LOP3.LUT R4, R5, R24, RZ, 0x3c, !PT ;  /* 0x0000001805047212 */ /* 0x000fe200078e3cff */
[--C-:B------:R-:W-:Y:S01]  /*11440*/  IMAD.X R27, RZ, RZ, R25.reuse, P0 ;  /* 0x000000ffff1b7224 */ /* 0x100fe200000e0619 */
[----:B0-----:R-:W-:Y:S01]  /*11450*/  @P1 SHF.R.U32.HI R11, RZ, R15, R10 ;  /* 0x0000000fff0b1219 */ /* 0x001fe2000001160a */
[----:B------:R-:W-:-:S02]  /*11460*/  IMAD.X R33, RZ, RZ, R25, P2 ;  /* 0x000000ffff217224 */ /* 0x000fc400010e0619 */
[--C-:B------:R-:W-:Y:S02]  /*11470*/  IMAD.X R37, RZ, RZ, R25.reuse, P3 ;  /* 0x000000ffff257224 */ /* 0x100fe400018e0619 */
[----:B------:R-:W-:Y:S02]  /*11480*/  IMAD.MOV.U32 R5, RZ, RZ, R25 ;  /* 0x000000ffff057224 */ /* 0x000fe400078e0019 */
[----:B------:R-:W-:Y:S01]  /*11490*/  IMAD.IADD R9, R9, 0x1, R13 ;  /* 0x0000000109097824 */ /* 0x000fe200078e020d */
[--C-:B------:R-:W-:Y:S01]  /*114a0*/  SHF.R.S32.HI R10, RZ, 0x1f, R11.reuse ;  /* 0x0000001fff0a7819 */ /* 0x100fe2000001140b */
[----:B------:R-:W-:Y:S01]  /*114b0*/  IMAD.MOV R13, RZ, RZ, -R11 ;  /* 0x000000ffff0d7224 */ /* 0x000fe200078e0a0b */
[----:B------:R-:W5:Y:S04]  /*114c0*/  LD.E.128 R24, desc[UR40][R26.64] ;  /* 0x000000281a187980 */ /* 0x000f68000c101d00 */
[----:B------:R-:W5:Y:S01]  /*114d0*/  LD.E.128 R4, desc[UR40][R4.64] ;  /* 0x0000002804047980 */ /* 0x000f62000c101d00 */
[----:B------:R-:W-:-:S03]  /*114e0*/  IMAD R13, R0, R13, R14 ;  /* 0x0000000d000d7224 */ /* 0x000fc600078e020e */
[----:B------:R-:W5:Y:S04]  /*114f0*/  LD.E.128 R32, desc[UR40][R32.64] ;  /* 0x0000002820207980 */ /* 0x000f68000c101d00 */
[----:B------:R-:W5:Y:S01]  /*11500*/  LD.E.128 R36, desc[UR40][R36.64] ;  /* 0x0000002824247980 */ /* 0x000f62000c101d00 */
[----:B------:R-:W-:Y:S01]  /*11510*/  IMAD R10, R10, UR4, RZ ;  /* 0x000000040a0a7c24 */ /* 0x000fe2000f8e02ff */
[----:B------:R-:W-:Y:S01]  /*11520*/  @!PT LDS RZ, [RZ] ;  /* 0x00000000fffff984 */ /* 0x000fe20000000800 */
[----:B------:R-:W-:Y:S01]  /*11530*/  @!PT LDS RZ, [RZ] ;  /* 0x00000000fffff984 */ /* 0x000fe20000000800 */
[----:B------:R-:W-:Y:S01]  /*11540*/  @!PT LDS RZ, [RZ] ;  /* 0x00000000fffff984 */ /* 0x000fe20000000800 */
[----:B------:R-:W-:Y:S01]  /*11550*/  @!PT LDS RZ, [RZ] ;  /* 0x00000000fffff984 */ /* 0x000fe20000000800 */
[----:B------:R0:W-:Y:S06]  /*11560*/  MEMBAR.ALL.CTA ;  /* 0x0000000000007992 */ /* 0x0001ec0000008000 */
[----:B0-----:R-:W0:Y:S01]  /*11570*/  FENCE.VIEW.ASYNC.S ;  /* 0x00000000000073c6 */ /* 0x001e220000000000 */
[----:B------:R-:W-:Y:S01]  /*11580*/  SHF.R.S32.HI R0, RZ, 0x1f, R13 ;  /* 0x0000001fff007819 */ /* 0x000fe2000001140d */
[----:B------:R-:W-:-:S02]  /*11590*/  IMAD R15, R11, UR5, R10 ;  /* 0x000000050b0f7c24 */ /* 0x000fc4000f8e020a */
[----:B------:R-:W-:Y:S01]  /*115a0*/  IMAD.WIDE.U32 R8, R11, UR4, R8 ;  /* 0x000000040b087c25 */ /* 0x000fe2000f8e0008 */
[----:B------:R-:W-:-:S03]  /*115b0*/  ULDC.64 UR4, c[0x0][0xad8] ;  /* 0x0002b60000047ab9 */ /* 0x000fc60000000a00 */
[----:B------:R-:W-:Y:S02]  /*115c0*/  IMAD.IADD R9, R9, 0x1, R15 ;  /* 0x0000000109097824 */ /* 0x000fe400078e020f */
[----:B------:R-:W-:Y:S02]  /*115d0*/  IMAD R0, R0, UR4, RZ ;  /* 0x0000000400007c24 */ /* 0x000fe4000f8e02ff */
        /* <DEDUP_REMOVED lines=27> */
[C---:B--2---:R-:W-:Y:S02]  /*11790*/  @!P2 LEA.HI.X R3, R44.reuse, R0, R43, 0x1, P5 ;  /* 0x000000002c03a211 */ /* 0x044fe400028f0c2b */
[----:B------:R-:W0:Y:S01]  /*117a0*/  SHFL.IDX PT, R0, R41, 0x3, 0x181f ;  /* 0x00781f0029007f89 */ /* 0x000e2200000e0000 */
[C---:B---3--:R-:W-:Y:S02]  /*117b0*/  @!P4 LEA R45, P5, R44.reuse, R14, 0x1 ;  /* 0x0000000e2c2dc211 */ /* 0x048fe400078a08ff */
[----:B------:R-:W-:Y:S01]  /*117c0*/  @!P2 IMAD.MOV.U32 R9, RZ, RZ, R3 ;  /* 0x000000ffff09a224 */ /* 0x000fe200078e0003 */
[----:B------:R-:W1:Y:S01]  /*117d0*/  SHFL.IDX PT, R14, R40, 0x3, 0x181f ;  /* 0x00781f00280e7f89 */ /* 0x000e6200000e0000 */
[C-C-:B----4-:R-:W-:Y:S01]  /*117e0*/  @!P3 LEA.HI.X R21, R44.reuse, R8, R43.reuse, 0x1, P1 ;  /* 0x000000082c15b211 */ /* 0x150fe200008f0c2b */
[----:B------:R-:W-:Y:S01]  /*117f0*/  @!P2 IMAD.MOV.U32 R8, RZ, RZ, R28 ;  /* 0x000000ffff08a224 */ /* 0x000fe200078e001c */
[----:B------:R-:W-:-:S04]  /*11800*/  @!P4 LEA.HI.X R10, R44, R10, R43, 0x1, P5 ;  /* 0x0000000a2c0ac211 */ /* 0x000fc800028f0c2b */
[----:B-----5:R2:W-:Y:S04]  /*11810*/  @!P2 ST.E.128 desc[UR40][R8.64], R4 ;  /* 0x000000040800a985 */ /* 0x0205e8000c101d28 */
[----:B------:R3:W-:Y:S01]  /*11820*/  @!P3 ST.E.128 desc[UR40][R20.64], R24 ;  /* 0x000000181400b985 */ /* 0x0007e2000c101d28 */
[----:B--2---:R-:W-:Y:S02]  /*11830*/  @!P4 IMAD.MOV.U32 R4, RZ, RZ, R45 ;  /* 0x000000ffff04c224 */ /* 0x004fe400078e002d */
[----:B------:R-:W-:-:S05]  /*11840*/  @!P4 IMAD.MOV.U32 R5, RZ, RZ, R10 ;  /* 0x000000ffff05c224 */ /* 0x000fca00078e000a */
[----:B01----:R3:W-:Y:S02]  /*11850*/  @!P4 ST.E.128 desc[UR40][R4.64], R32 ;  /* 0x000000200400c985 */ /* 0x0037e4000c101d28 */
.L_x_2599:
[----:B------:R-:W-:-:S05]  /*11860*/  VIADD R42, R42, 0x90 ;  /* 0x000000902a2a7836 */ /* 0x000fca0000000000 */
[----:B------:R-:W-:-:S13]  /*11870*/  ISETP.GE.OR P0, PT, R42, R47, P0 ;  /* 0x0000002f2a00720c */ /* 0x000fda0000706670 */
[----:B------:R-:W-:Y:S05]  /*11880*/  @P0 BRA `(.L_x_2404) ;  /* 0x0000001000c40947 */ /* 0x000fea0003800000 */
[----:B------:R-:W-:-:S04]  /*11890*/  LEA R14, P0, R44, R14, 0x1 ;  /* 0x0000000e2c0e7211 */ /* 0x000fc800078008ff */
[----:B------:R-:W-:-:S05]  /*118a0*/  LEA.HI.X R15, R44, R0, R43, 0x1, P0 ;  /* 0x000000002c0f7211 */ /* 0x000fca00000f0c2b */
[----:B------:R0:W-:Y:S01]  /*118b0*/  ST.E.128 desc[UR40][R14.64], R36 ;  /* 0x000000240e007985 */ /* 0x0001e2000c101d28 */
[----:B------:R-:W-:Y:S05]  /*118c0*/  BRA `(.L_x_2404) ;  /* 0x0000001000b47947 */ /* 0x000fea0003800000 */
.L_x_2402:
[----:B------:R-:W2:Y:S01]  /*118d0*/  LDL R45, [R1+0x30] ;  /* 0x00003000012d7983 */ /* 0x000ea20000100800 */
        /* <DEDUP_REMOVED lines=8> */
[----:B------:R-:W-:-:S03]  /*11960*/  ULDC.64 UR4, c[0x0][0xb38] ;  /* 0x0002ce0000047ab9 */ /* 0x000fc60000000a00 */
        /* <DEDUP_REMOVED lines=12> */
[--C-:B------:R-:W-:Y:S01]  /*11a30*/  SHF.R.S32.HI R8, RZ, 0x1f, R3.reuse ;  /* 0x0000001fff087819 */ /* 0x100fe20000011403 */
[----:B------:R-:W-:Y:S02]  /*11a40*/  IMAD.MOV R7, RZ, RZ, -R3 ;  /* 0x000000ffff077224 */ /* 0x000fe400078e0a03 */
[----:B------:R-:W-:-:S04]  /*11a50*/  IMAD.WIDE.U32 R4, R49, UR4, R4 ;  /* 0x0000000431047c25 */ /* 0x000fc8000f8e0004 */
[----:B------:R-:W-:Y:S02]  /*11a60*/  IMAD R7, R0, R7, R39 ;  /* 0x0000000700077224 */ /* 0x000fe400078e0227 */
[----:B------:R-:W-:Y:S02]  /*11a70*/  IMAD R8, R8, UR6, RZ ;  /* 0x0000000608087c24 */ /* 0x000fe4000f8e02ff */
[----:B------:R-:W-:Y:S01]  /*11a80*/  IMAD R5, R49, UR5, R5 ;  /* 0x0000000531057c24 */ /* 0x000fe2000f8e0205 */
[----:B------:R-:W-:Y:S01]  /*11a90*/  SHF.R.S32.HI R0, RZ, 0x1f, R7 ;  /* 0x0000001fff007819 */ /* 0x000fe20000011407 */
[C---:B------:R-:W-:Y:S01]  /*11aa0*/  IMAD R9, R3.reuse, UR7, R8 ;  /* 0x0000000703097c24 */ /* 0x040fe2000f8e0208 */
[----:B------:R-:W-:Y:S01]  /*11ab0*/  ULDC.64 UR4, c[0x0][0xb28] ;  /* 0x0002ca0000047ab9 */ /* 0x000fe20000000a00 */
[----:B------:R-:W-:-:S04]  /*11ac0*/  IMAD.WIDE.U32 R4, R3, UR6, R4 ;  /* 0x0000000603047c25 */ /* 0x000fc8000f8e0004 */
[----:B------:R-:W-:Y:S02]  /*11ad0*/  VIADD R3, R2, 0x16820 ;  /* 0x0001682002037836 */ /* 0x000fe40000000000 */
[----:B------:R-:W-:Y:S02]  /*11ae0*/  IMAD R0, R0, UR4, RZ ;  /* 0x0000000400007c24 */ /* 0x000fe4000f8e02ff */
[----:B------:R-:W-:Y:S01]  /*11af0*/  IMAD.IADD R5, R5, 0x1, R9 ;  /* 0x0000000105057824 */ /* 0x000fe200078e0209 */
[----:B------:R-:W-:Y:S01]  /*11b00*/  PRMT R8, RZ, 0x654, R3 ;  /* 0x00000654ff087816 */ /* 0x000fe20000000003 */
[C---:B------:R-:W-:Y:S02]  /*11b10*/  IMAD R3, R7.reuse, UR5, R0 ;  /* 0x0000000507037c24 */ /* 0x040fe4000f8e0200 */
[----:B------:R-:W-:Y:S01]  /*11b20*/  IMAD.WIDE.U32 R4, R7, UR4, R4 ;  /* 0x0000000407047c25 */ /* 0x000fe2000f8e0004 */
[----:B------:R-:W-:Y:S01]  /*11b30*/  ULDC.64 UR4, c[0x0][0xb00] ;  /* 0x0002c00000047ab9 */ /* 0x000fe20000000a00 */
[----:B------:R0:W-:Y:S02]  /*11b40*/  SYNCS.ARRIVE.TRANS64.RED.A1T0 RZ, [R8+URZ], RZ ;  /* 0x000000ff08ff79a7 */ /* 0x0001e4000810043f */
[----:B------:R-:W-:Y:S01]  /*11b50*/  IMAD.IADD R3, R5, 0x1, R3 ;  /* 0x0000000105037824 */ /* 0x000fe200078e0203 */
[----:B------:R-:W-:Y:S01]  /*11b60*/  LEA R0, P0, R4, UR4, 0x2 ;  /* 0x0000000404007c11 */ /* 0x000fe2000f8010ff */
[----:B------:R-:W-:-:S03]  /*11b70*/  UMOV UR4, 0xffffffff ;  /* 0xffffffff00047882 */ /* 0x000fc60000000000 */
[----:B------:R-:W-:Y:S01]  /*11b80*/  LEA.HI.X R4, R4, UR5, R3, 0x2, P0 ;  /* 0x0000000504047c11 */ /* 0x000fe200080f1403 */
[C---:B--2---:R-:W-:Y:S02]  /*11b90*/  VIADD R28, R45.reuse, 0x20 ;  /* 0x000000202d1c7836 */ /* 0x044fe40000000000 */
[C---:B------:R-:W-:Y:S02]  /*11ba0*/  VIADD R34, R45.reuse, 0x28 ;  /* 0x000000282d227836 */ /* 0x040fe40000000000 */
[C---:B------:R-:W-:Y:S02]  /*11bb0*/  VIADD R36, R45.reuse, 0x30 ;  /* 0x000000302d247836 */ /* 0x040fe40000000000 */
[C---:B------:R-:W-:Y:S02]  /*11bc0*/  VIADD R38, R45.reuse, 0x38 ;  /* 0x000000382d267836 */ /* 0x040fe40000000000 */
[C---:B------:R-:W-:Y:S02]  /*11bd0*/  VIADD R7, R45.reuse, 0x8 ;  /* 0x000000082d077836 */ /* 0x040fe40000000000 */
[----:B------:R-:W-:-:S02]  /*11be0*/  VIADD R41, R45, 0x10 ;  /* 0x000000102d297836 */ /* 0x000fc40000000000 */
[----:B------:R-:W-:Y:S01]  /*11bf0*/  VIADD R43, R45, 0x18 ;  /* 0x000000182d2b7836 */ /* 0x000fe20000000000 */
[----:B------:R-:W-:Y:S02]  /*11c00*/  SHF.R.S32.HI R33, RZ, 0x1f, R28 ;  /* 0x0000001fff217819 */ /* 0x000fe4000001141c */
[----:B------:R-:W-:Y:S02]  /*11c10*/  SHF.R.S32.HI R35, RZ, 0x1f, R34 ;  /* 0x0000001fff237819 */ /* 0x000fe40000011422 */
[----:B------:R-:W-:Y:S02]  /*11c20*/  SHF.R.S32.HI R37, RZ, 0x1f, R36 ;  /* 0x0000001fff257819 */ /* 0x000fe40000011424 */
[----:B------:R-:W-:Y:S02]  /*11c30*/  SHF.R.S32.HI R39, RZ, 0x1f, R38 ;  /* 0x0000001fff277819 */ /* 0x000fe40000011426 */
[----:B------:R-:W-:Y:S02]  /*11c40*/  SHF.R.S32.HI R40, RZ, 0x1f, R7 ;  /* 0x0000001fff287819 */ /* 0x000fe40000011407 */
[----:B------:R-:W-:-:S02]  /*11c50*/  SHF.R.S32.HI R42, RZ, 0x1f, R41 ;  /* 0x0000001fff2a7819 */ /* 0x000fc40000011429 */
[----:B------:R-:W-:Y:S01]  /*11c60*/  SHF.R.S32.HI R44, RZ, 0x1f, R43 ;  /* 0x0000001fff2c7819 */ /* 0x000fe2000001142b */
[----:B0-----:R-:W-:Y:S06]  /*11c70*/  BRA.DIV UR4, `(.L_x_2405) ;  /* 0x0000009604b07947 */ /* 0x001fec000b800000 */
[----:B------:R0:W1:Y:S04]  /*11c80*/  SHFL.IDX PT, R3, R4, RZ, 0x1c1f ;  /* 0x001c1fff04037589 */ /* 0x00006800000e0000 */
[----:B------:R0:W2:Y:S02]  /*11c90*/  SHFL.IDX PT, R14, R0, RZ, 0x1c1f ;  /* 0x001c1fff000e7589 */ /* 0x0000a400000e0000 */
.L_x_2602:
        /* <DEDUP_REMOVED lines=9> */
[-C--:B--2---:R-:W-:Y:S01]  /*11d30*/  @!P1 LEA R10, P5, R7, R14.reuse, 0x2 ;  /* 0x0000000e070a9211 */ /* 0x084fe200078a10ff */
        /* <DEDUP_REMOVED lines=26> */
.L_x_2407:
[----:B------:R-:W-:Y:S05]  /*11ee0*/  BSYNC B1 ;  /* 0x0000000000017941 */ /* 0x000fea0003800000 */
.L_x_2406:
[----:B------:R-:W-:-:S03]  /*11ef0*/  UMOV UR4, 0xffffffff ;  /* 0xffffffff00047882 */ /* 0x000fc60000000000 */
[----:B------:R-:W-:Y:S05]  /*11f00*/  BRA.DIV UR4, `(.L_x_2408) ;  /* 0x0000009604407947 */ /* 0x000fea000b800000 */
[----:B-1----:R1:W4:Y:S04]  /*11f10*/  SHFL.IDX PT, R3, R4, 0x1, 0x1c1f ;  /* 0x003c1f0004037f89 */ /* 0x00232800000e0000 */
[----:B--23--:R1:W2:Y:S02]  /*11f20*/  SHFL.IDX PT, R14, R0, 0x1, 0x1c1f ;  /* 0x003c1f00000e7f89 */ /* 0x00c2a400000e0000 */
.L_x_2606:
        /* <DEDUP_REMOVED lines=21> */
[----:B------:R-:W-:Y:S02]  /*12080*/  @!P2 LEA R12, P5, R28, R14, 0x2 ;  /* 0x0000000e1c0ca211 */ /* 0x000fe400078a10ff */
        /* <DEDUP_REMOVED lines=15> */
.L_x_2400:
[----:B------:R-:W2:Y:S01]  /*12180*/  LDL R8, [R1+0x54] ;  /* 0x0000540001087983 */ /* 0x000ea20000100800 */
[----:B------:R-:W-:Y:S01]  /*12190*/  ULDC.64 UR6, c[0x0][0xc08] ;  /* 0x0003020000067ab9 */ /* 0x000fe20000000a00 */
[----:B------:R-:W-:Y:S01]  /*121a0*/  ULDC.64 UR4, c[0x0][0xc00] ;  /* 0x0003000000047ab9 */ /* 0x000fe20000000a00 */
[----:B------:R-:W-:Y:S01]  /*121b0*/  ISETP.NE.U32.AND P1, PT, RZ, UR6, PT ;  /* 0x00000006ff007c0c */ /* 0x000fe2000bf25070 */
[----:B------:R-:W-:Y:S01]  /*121c0*/  IMAD.MOV.U32 R3, RZ, RZ, RZ ;  /* 0x000000ffff037224 */ /* 0x000fe200078e00ff */
[----:B------:R-:W-:Y:S02]  /*121d0*/  ISETP.NE.U32.AND P0, PT, RZ, UR4, PT ;  /* 0x00000004ff007c0c */ /* 0x000fe4000bf05070 */
[----:B------:R-:W-:Y:S02]  /*121e0*/  ISETP.NE.AND.EX P1, PT, RZ, UR7, PT, P1 ;  /* 0x00000007ff007c0c */ /* 0x000fe4000bf25310 */
[----:B------:R-:W-:Y:S02]  /*121f0*/  IADD3 R4, P2, R36, UR4, RZ ;  /* 0x0000000424047c10 */ /* 0x000fe4000ff5e0ff */
[----:B------:R-:W-:-:S02]  /*12200*/  ISETP.NE.AND.EX P0, PT, RZ, UR5, PT, P0 ;  /* 0x00000005ff007c0c */ /* 0x000fc4000bf05300 */
[----:B------:R-:W-:Y:S01]  /*12210*/  IADD3.X R5, R37, UR5, RZ, P2, !PT ;  /* 0x0000000525057c10 */ /* 0x000fe200097fe4ff */
[----:B------:R-:W-:Y:S02]  /*12220*/  ULDC UR4, c[0x0][0xa88] ;  /* 0x0002a20000047ab9 */ /* 0x000fe40000000800 */
[----:B-----5:R-:W-:-:S04]  /*12230*/  IMAD.U32 R24, RZ, RZ, UR4 ;  /* 0x00000004ff187e24 */ /* 0x020fc8000f8e00ff */
        /* <DEDUP_REMOVED lines=11> */
[----:B0-----:R-:W2:Y:S04]  /*122f0*/  LDG.E R7, desc[UR40][R4.64] ;  /* 0x0000002804077981 */ /* 0x001ea8000c1e1900 */
[----:B-----5:R-:W2:Y:S02]  /*12300*/  LDG.E R24, desc[UR40][R4.64+0x4] ;  /* 0x0000042804187981 */ /* 0x020ea4000c1e1900 */
[----:B--2---:R-:W-:-:S07]  /*12310*/  IMAD.IADD R24, R24, 0x1, -R7 ;  /* 0x0000000118187824 */ /* 0x004fce00078e0a07 */
.L_x_2409:
[----:B------:R-:W-:Y:S01]  /*12320*/  BSSY B1, `(.L_x_2410) ;  /* 0x000003a000017945 */ /* 0x000fe20003800000 */
[----:B------:R-:W-:Y:S02]  /*12330*/  SEL R33, R48, RZ, !P0 ;  /* 0x000000ff30217207 */ /* 0x000fe40004000000 */
[----:B------:R-:W-:Y:S02]  /*12340*/  SEL R34, R34, RZ, !P0 ;  /* 0x000000ff22227207 */ /* 0x000fe40004000000 */
[----:B-----5:R-:W-:Y:S01]  /*12350*/  SHF.R.S32.HI R26, RZ, 0x1f, R3 ;  /* 0x0000001fff1a7819 */ /* 0x020fe20000011403 */
[----:B------:R-:W-:Y:S06]  /*12360*/  @P3 BRA `(.L_x_2411) ;  /* 0x0000000000d43947 */ /* 0x000fec0003800000 */
[----:B------:R-:W2:Y:S01]  /*12370*/  LDL R0, [R1+0x24] ;  /* 0x0000240001007983 */ /* 0x000ea20000100800 */
[----:B------:R-:W1:Y:S01]  /*12380*/  LDC R37, c[0x0][0xbe8] ;  /* 0x0002fa00ff257b82 */ /* 0x000e620000000800 */
[----:B0-----:R-:W0:Y:S01]  /*12390*/  S2R R5, SR_TID.X ;  /* 0x0000000000057919 */ /* 0x001e220000002100 */
[----:B--2---:R-:W-:Y:S02]  /*123a0*/  IMAD.MOV.U32 R4, RZ, RZ, R0 ;  /* 0x000000ffff047224 */ /* 0x004fe400078e0000 */
[----:B-1----:R-:W-:-:S03]  /*123b0*/  IMAD R0, R24, R37, RZ ;  /* 0x0000002518007224 */ /* 0x002fc600078e02ff */
[----:B0-----:R-:W-:-:S04]  /*123c0*/  IADD3 R35, R4, -0x80, R5 ;  /* 0xffffff8004237810 */ /* 0x001fc80007ffe005 */
        /* <DEDUP_REMOVED lines=47> */
.L_x_2411:
[----:B------:R-:W-:Y:S05]  /*126c0*/  BSYNC B1 ;  /* 0x0000000000017941 */ /* 0x000fea0003800000 */
.L_x_2410:
[----:B------:R-:W-:Y:S05]  /*126d0*/  @P2 BRA `(.L_x_2404) ;  /* 0x0000000400302947 */ /* 0x000fea0003800000 */
[----:B------:R-:W2:Y:S01]  /*126e0*/  LDL.LU R10, [R1+0x4c] ;  /* 0x00004c00010a7983 */ /* 0x000ea20000300800 */
[----:B------:R-:W3:Y:S01]  /*126f0*/  LDC R9, c[0x0][0xbe8] ;  /* 0x0002fa00ff097b82 */ /* 0x000ee20000000800 */
[----:B------:R-:W-:Y:S01]  /*12700*/  ULDC.64 UR4, c[0x0][0xaa0] ;  /* 0x0002a80000047ab9 */ /* 0x000fe20000000a00 */
[----:B------:R-:W-:Y:S01]  /*12710*/  ULDC.64 UR6, c[0x0][0xaf0] ;  /* 0x0002bc0000067ab9 */ /* 0x000fe20000000a00 */
[----:B------:R-:W4:Y:S01]  /*12720*/  LDL R27, [R1+0x24] ;  /* 0x00002400011b7983 */ /* 0x000f220000100800 */
[----:B------:R-:W-:Y:S02]  /*12730*/  IMAD R0, R26, UR4, RZ ;  /* 0x000000041a007c24 */ /* 0x000fe4000f8e02ff */
[----:B01----:R-:W-:-:S04]  /*12740*/  IMAD.WIDE.U32 R4, R3, UR4, RZ ;  /* 0x0000000403047c25 */ /* 0x003fc8000f8e00ff */
[----:B------:R-:W-:Y:S01]  /*12750*/  IMAD R7, R3, UR5, R0 ;  /* 0x0000000503077c24 */ /* 0x000fe2000f8e0200 */
[----:B------:R-:W-:Y:S01]  /*12760*/  ULDC.64 UR4, c[0x0][0xae8] ;  /* 0x0002ba0000047ab9 */ /* 0x000fe20000000a00 */
[----:B------:R-:W-:Y:S02]  /*12770*/  IMAD R0, R46, 0x30, R45 ;  /* 0x000000302e007824 */ /* 0x000fe400078e022d */
[----:B------:R-:W-:Y:S02]  /*12780*/  IMAD.IADD R5, R5, 0x1, R7 ;  /* 0x0000000105057824 */ /* 0x000fe400078e0207 */
[----:B------:R-:W-:-:S04]  /*12790*/  IMAD R6, R34, UR6, RZ ;  /* 0x0000000622067c24 */ /* 0x000fc8000f8e02ff */
[----:B------:R-:W-:Y:S01]  /*127a0*/  IMAD R7, R33, UR7, R6 ;  /* 0x0000000721077c24 */ /* 0x000fe2000f8e0206 */
[----:B---3--:R-:W-:-:S13]  /*127b0*/  ISETP.NE.AND P0, PT, R9, 0x1, PT ;  /* 0x000000010900780c */ /* 0x008fda0003f05270 */
[----:B------:R-:W0:Y:S08]  /*127c0*/  @P0 LDC R11, c[0x0][0xbec] ;  /* 0x0002fb00ff0b0b82 */ /* 0x000e300000000800 */
[----:B------:R-:W1:Y:S01]  /*127d0*/  @P0 LDC R13, c[0x0][0xbf0] ;  /* 0x0002fc00ff0d0b82 */ /* 0x000e620000000800 */
[----:B--2---:R-:W-:-:S04]  /*127e0*/  IMAD.WIDE.U32 R4, R10, UR4, R4 ;  /* 0x000000040a047c25 */ /* 0x004fc8000f8e0004 */
[----:B----4-:R-:W-:Y:S02]  /*127f0*/  IMAD.IADD R8, R27, 0x1, R0 ;  /* 0x000000011b087824 */ /* 0x010fe400078e0200 */
[----:B------:R-:W-:Y:S01]  /*12800*/  IMAD R5, R10, UR5, R5 ;  /* 0x000000050a057c24 */ /* 0x000fe2000f8e0205 */
[----:B------:R-:W-:Y:S01]  /*12810*/  ULDC.64 UR4, c[0x0][0xae0] ;  /* 0x0002b80000047ab9 */ /* 0x000fe20000000a00 */
[----:B0-----:R-:W-:-:S04]  /*12820*/  @P0 IMAD.HI.U32 R0, R8, R11, RZ ;  /* 0x0000000b08000227 */ /* 0x001fc800078e00ff */
[----:B------:R-:W-:Y:S01]  /*12830*/  IMAD.MOV.U32 R3, RZ, RZ, R8 ;  /* 0x000000ffff037224 */ /* 0x000fe200078e0008 */
[----:B-1----:R-:W-:Y:S01]  /*12840*/  @P0 SHF.R.U32.HI R3, RZ, R13, R0 ;  /* 0x0000000dff030219 */ /* 0x002fe20000011600 */
[----:B------:R-:W-:Y:S01]  /*12850*/  IMAD.WIDE.U32 R4, R33, UR6, R4 ;  /* 0x0000000621047c25 */ /* 0x000fe2000f8e0004 */
[----:B------:R-:W-:Y:S02]  /*12860*/  ULDC.64 UR6, c[0x0][0xa80] ;  /* 0x0002a00000067ab9 */ /* 0x000fe40000000a00 */
[--C-:B------:R-:W-:Y:S01]  /*12870*/  SHF.R.S32.HI R0, RZ, 0x1f, R3.reuse ;  /* 0x0000001fff007819 */ /* 0x100fe20000011403 */
[----:B------:R-:W-:Y:S02]  /*12880*/  IMAD.MOV R21, RZ, RZ, -R3 ;  /* 0x000000ffff157224 */ /* 0x000fe400078e0a03 */
[----:B------:R-:W-:Y:S02]  /*12890*/  IMAD.IADD R5, R5, 0x1, R7 ;  /* 0x0000000105057824 */ /* 0x000fe400078e0207 */
[----:B------:R-:W-:-:S02]  /*128a0*/  IMAD R21, R9, R21, R8 ;  /* 0x0000001509157224 */ /* 0x000fc400078e0208 */
[----:B------:R-:W-:Y:S02]  /*128b0*/  IMAD R0, R0, UR4, RZ ;  /* 0x0000000400007c24 */ /* 0x000fe4000f8e02ff */
[----:B------:R-:W-:-:S04]  /*128c0*/  IMAD.WIDE.U32 R4, R3, UR4, R4 ;  /* 0x0000000403047c25 */ /* 0x000fc8000f8e0004 */
[----:B------:R-:W-:Y:S01]  /*128d0*/  IMAD R7, R3, UR5, R0 ;  /* 0x0000000503077c24 */ /* 0x000fe2000f8e0200 */
[----:B------:R-:W-:Y:S01]  /*128e0*/  SHF.R.S32.HI R0, RZ, 0x1f, R21 ;  /* 0x0000001fff007819 */ /* 0x000fe20000011415 */
[----:B------:R-:W-:Y:S02]  /*128f0*/  ULDC.64 UR4, c[0x0][0xad8] ;  /* 0x0002b60000047ab9 */ /* 0x000fe40000000a00 */
[----:B------:R-:W-:Y:S02]  /*12900*/  IMAD.IADD R5, R5, 0x1, R7 ;  /* 0x0000000105057824 */ /* 0x000fe400078e0207 */
[----:B------:R-:W-:-:S04]  /*12910*/  IMAD R0, R0, UR4, RZ ;  /* 0x0000000400007c24 */ /* 0x000fc8000f8e02ff */
        /* <DEDUP_REMOVED lines=29> */
[C---:B----4-:R-:W-:Y:S01]  /*12af0*/  @!P3 LEA.HI.X R9, R44.reuse, R4, R43, 0x1, P1 ;  /* 0x000000042c09b211 */ /* 0x050fe200008f0c2b */
[----:B------:R-:W-:Y:S02]  /*12b00*/  @!P4 IMAD.MOV.U32 R4, RZ, RZ, R25 ;  /* 0x000000ffff04c224 */ /* 0x000fe400078e0019 */
[----:B------:R0:W2:Y:S01]  /*12b10*/  SHFL.IDX PT, R14, R7, 0x3, 0x181f ;  /* 0x00781f00070e7f89 */ /* 0x0000a200000e0000 */
[----:B-----5:R-:W-:-:S03]  /*12b20*/  @!P4 LEA.HI.X R5, R44, R6, R43, 0x1, P5 ;  /* 0x000000062c05c211 */ /* 0x020fc600028f0c2b */
[----:B------:R0:W-:Y:S04]  /*12b30*/  @!P3 ST.E.128 desc[UR40][R8.64], RZ ;  /* 0x000000ff0800b985 */ /* 0x0001e8000c101d28 */
[----:B------:R0:W-:Y:S02]  /*12b40*/  @!P4 ST.E.128 desc[UR40][R4.64], RZ ;  /* 0x000000ff0400c985 */ /* 0x0001e4000c101d28 */
.L_x_2615:
[----:B------:R-:W-:-:S05]  /*12b50*/  VIADD R24, R24, 0x90 ;  /* 0x0000009018187836 */ /* 0x000fca0000000000 */
[----:B------:R-:W-:-:S13]  /*12b60*/  ISETP.GE.OR P0, PT, R24, R21, P0 ;  /* 0x000000151800720c */ /* 0x000fda0000706670 */
[----:B--2---:R-:W-:-:S04]  /*12b70*/  @!P0 LEA R14, P1, R44, R14, 0x1 ;  /* 0x0000000e2c0e8211 */ /* 0x004fc800078208ff */
[----:B-1----:R-:W-:-:S05]  /*12b80*/  @!P0 LEA.HI.X R15, R44, R0, R43, 0x1, P1 ;  /* 0x000000002c0f8211 */ /* 0x002fca00008f0c2b */
[----:B------:R1:W-:Y:S04]  /*12b90*/  @!P0 ST.E.128 desc[UR40][R14.64], RZ ;  /* 0x000000ff0e008985 */ /* 0x0003e8000c101d28 */
.L_x_2404:
[----:B------:R-:W-:Y:S05]  /*12ba0*/  BSYNC B0 ;  /* 0x0000000000007941 */ /* 0x000fea0003800000 */
.L_x_2399:
[----:B------:R-:W-:Y:S02]  /*12bb0*/  ULDC UR4, c[0x0][0xc3c] ;  /* 0x00030f0000047ab9 */ /* 0x000fe40000000800 */
[----:B------:R-:W-:-:S13]  /*12bc0*/  ISETP.GE.AND P0, PT, R31, UR4, PT ;  /* 0x000000041f007c0c */ /* 0x000fda000bf06270 */
[----:B------:R-:W-:Y:S05]  /*12bd0*/  @!P0 BRA `(.L_x_2413) ;  /* 0xfffffee400148947 */ /* 0x000fea000383ffff */
[----:B------:R-:W-:Y:S05]  /*12be0*/  BRA `(.L_x_2270) ;  /* 0x0000007400407947 */ /* 0x000fea0003800000 */
.L_x_2268:
        /* <DEDUP_REMOVED lines=18> */
.L_x_2414:
        /* <DEDUP_REMOVED lines=44> */
.L_x_2418:
        /* <DEDUP_REMOVED lines=37> */
.L_x_2416:
        /* <DEDUP_REMOVED lines=13> */
.L_x_2419:
        /* <DEDUP_REMOVED lines=61> */
.L_x_2420:
        /* <DEDUP_REMOVED lines=60> */
.L_x_2421:
[----:B------:R-:W-:-:S05]  /*13a80*/  LOP3.LUT R2, RZ, R2, RZ, 0x33, !PT ;  /* 0x00000002ff027212 */ /* 0x000fca00078e33ff */
[----:B------:R-:W-:Y:S01]  /*13a90*/  IMAD.IADD R25, R25, 0x1, R2 ;  /* 0x0000000119197824 */ /* 0x000fe200078e0202 */
[----:B------:R-:W-:Y:S06]  /*13aa0*/  BRA `(.L_x_2422) ;  /* 0x00000000000c7947 */ /* 0x000fec0003800000 */
.L_x_2417:
[----:B------:R-:W-:Y:S02]  /*13ab0*/  IMAD.MOV.U32 R25, RZ, RZ, RZ ;  /* 0x000000ffff197224 */ /* 0x000fe400078e00ff */
[----:B------:R-:W-:Y:S02]  /*13ac0*/  IMAD.U32 R24, RZ, RZ, UR6 ;  /* 0x00000006ff187e24 */ /* 0x000fe4000f8e00ff */
[----:B------:R-:W-:-:S07]  /*13ad0*/  IMAD.MOV.U32 R26, RZ, RZ, RZ ;  /* 0x000000ffff1a7224 */ /* 0x000fce00078e00ff */
.L_x_2422:
[----:B------:R-:W-:-:S13]  /*13ae0*/  ISETP.NE.AND P0, PT, R0, RZ, PT ;  /* 0x000000ff0000720c */ /* 0x000fda0003f05270 */
[----:B------:R-:W0:Y:S01]  /*13af0*/  @!P0 S2R R3, SR_CgaCtaId ;  /* 0x0000000000038919 */ /* 0x000e220000008800 */
[----:B------:R-:W-:-:S04]  /*13b00*/  @!P0 MOV R0, 0x400 ;  /* 0x0000040000008802 */ /* 0x000fc80000000f00 */
[----:B0-----:R-:W-:-:S05]  /*13b10*/  @!P0 LEA R0, R3, R0, 0x18 ;  /* 0x0000000003008211 */ /* 0x001fca00078ec0ff */
[----:B------:R0:W-:Y:S01]  /*13b20*/  @!P0 STS.128 [R0+0x168d0], R24 ;  /* 0x0168d01800008388 */ /* 0x0001e20000000c00 */
[----:B------:R-:W-:Y:S06]  /*13b30*/  BAR.ARV 0x5, 0x200 ;  /* 0x0148000000007b1d */ /* 0x000fec0000002000 */
.L_x_2415:
        /* <DEDUP_REMOVED lines=31> */
.L_x_2549:
        /* <DEDUP_REMOVED lines=53> */
[----:B0-----:R-:W-:Y:S01]  /*14080*/  IMAD.U32 R10, RZ, RZ, UR4 ;  /* 0x00000004ff0a7e24 */ /* 0x001fe2000f8e00ff */
[----:B--2---:R0:W-:Y:S01]  /*14090*/  STL [R1+0x2c], R8 ;  /* 0x00002c0801007387 */ /* 0x0041e20000100800 */
[----:B------:R-:W-:Y:S02]  /*140a0*/  IMAD.MOV.U32 R13, RZ, RZ, R8 ;  /* 0x000000ffff0d7224 */ /* 0x000fe400078e0008 */
[----:B0-----:R-:W-:Y:S01]  /*140b0*/  IMAD.U32 R8, RZ, RZ, UR5 ;  /* 0x00000005ff087e24 */ /* 0x001fe2000f8e00ff */
[----:B---3--:R-:W-:Y:S06]  /*140c0*/  @P3 BRA `(.L_x_2424) ;  /* 0x0000000000143947 */ /* 0x008fec0003800000 */
[----:B------:R-:W-:Y:S05]  /*140d0*/  @!P0 BRA `(.L_x_2424) ;  /* 0x0000000000108947 */ /* 0x000fea0003800000 */
[----:B------:R-:W2:Y:S04]  /*140e0*/  LDG.E R11, desc[UR40][R2.64] ;  /* 0x00000028020b7981 */ /* 0x000ea8000c1e1900 */
[----:B------:R-:W2:Y:S02]  /*140f0*/  LDG.E R2, desc[UR40][R2.64+0x4] ;  /* 0x0000042802027981 */ /* 0x000ea4000c1e1900 */
[----:B--2---:R-:W-:-:S05]  /*14100*/  IMAD.IADD R13, R2, 0x1, -R11 ;  /* 0x00000001020d7824 */ /* 0x004fca00078e0a0b */
[----:B------:R0:W-:Y:S02]  /*14110*/  STL [R1+0x2c], R13 ;  /* 0x00002c0d01007387 */ /* 0x0001e40000100800 */
.L_x_2424:
        /* <DEDUP_REMOVED lines=15> */
.L_x_2425:
[----:B------:R-:W-:Y:S05]  /*14210*/  @!P1 BRA `(.L_x_2426) ;  /* 0x00000000000c9947 */ /* 0x000fea0003800000 */
[----:B------:R-:W2:Y:S04]  /*14220*/  LDG.E R10, desc[UR40][R6.64] ;  /* 0x00000028060a7981 */ /* 0x000ea8000c1e1900 */
[----:B------:R-:W2:Y:S02]  /*14230*/  LDG.E R6, desc[UR40][R6.64+0x4] ;  /* 0x0000042806067981 */ /* 0x000ea4000c1e1900 */
[----:B--2---:R-:W-:-:S07]  /*14240*/  IMAD.IADD R10, R6, 0x1, -R10 ;  /* 0x00000001060a7824 */ /* 0x004fce00078e0a0a */
.L_x_2426:
[----:B------:R-:W2:Y:S04]  /*14250*/  @P2 LDG.E R3, desc[UR40][R4.64] ;  /* 0x0000002804032981 */ /* 0x000ea8000c1e1900 */
[----:B------:R3:W2:Y:S01]  /*14260*/  @P2 LDG.E R5, desc[UR40][R4.64+0x4] ;  /* 0x0000042804052981 */ /* 0x0006a2000c1e1900 */
[----:B-----5:R-:W-:Y:S01]  /*14270*/  IMAD.IADD R10, R10, 0x1, -R9 ;  /* 0x000000010a0a7824 */ /* 0x020fe200078e0a09 */
[----:B------:R-:W-:Y:S01]  /*14280*/  LOP3.LUT R12, R2, 0xff, RZ, 0xc0, !PT ;  /* 0x000000ff020c7812 */ /* 0x000fe200078ec0ff */
[----:B------:R-:W-:Y:S04]  /*14290*/  BSSY B0, `(.L_x_2427) ;  /* 0x0000037000007945 */ /* 0x000fe80003800000 */
[----:B------:R4:W-:Y:S01]  /*142a0*/  STL [R1+0x40], R12 ;  /* 0x0000400c01007387 */ /* 0x0009e20000100800 */
[----:B---3--:R-:W3:Y:S02]  /*142b0*/  LDC R4, c[0x0][0x448] ;  /* 0x00011200ff047b82 */ /* 0x008ee40000000800 */
[----:B---3--:R-:W-:-:S13]  /*142c0*/  ISETP.NE.AND P0, PT, R4, 0x1, PT ;  /* 0x000000010400780c */ /* 0x008fda0003f05270 */
[----:B------:R-:W3:Y:S08]  /*142d0*/  @P0 LDC R6, c[0x0][0x44c] ;  /* 0x00011300ff060b82 */ /* 0x000ef00000000800 */
[----:B------:R-:W0:Y:S01]  /*142e0*/  @P0 LDC R4, c[0x0][0x450] ;  /* 0x00011400ff040b82 */ /* 0x000e220000000800 */
[----:B--2---:R-:W-:Y:S02]  /*142f0*/  @P2 IMAD.IADD R8, R5, 0x1, -R3 ;  /* 0x0000000105082824 */ /* 0x004fe400078e0a03 */
[----:B------:R-:W-:-:S04]  /*14300*/  IMAD R3, R25, 0xc0, RZ ;  /* 0x000000c019037824 */ /* 0x000fc800078e02ff */
[----:B------:R-:W-:-:S04]  /*14310*/  VIADD R3, R3, 0xbf ;  /* 0x000000bf03037836 */ /* 0x000fc80000000000 */
[----:B---3--:R-:W-:-:S05]  /*14320*/  @P0 IMAD.HI.U32 R6, R3, R6, RZ ;  /* 0x0000000603060227 */ /* 0x008fca00078e00ff */
[----:B0-----:R-:W-:Y:S01]  /*14330*/  @P0 SHF.R.U32.HI R3, RZ, R4, R6 ;  /* 0x00000004ff030219 */ /* 0x001fe20000011606 */
[----:B------:R-:W-:-:S05]  /*14340*/  IMAD.IADD R4, R10, 0x1, R8 ;  /* 0x000000010a047824 */ /* 0x000fca00078e0208 */
[C---:B------:R-:W-:Y:S01]  /*14350*/  IADD3 R20, R4.reuse, 0x80, -R13 ;  /* 0x0000008004147810 */ /* 0x040fe20007ffe80d */
[----:B------:R-:W-:-:S04]  /*14360*/  VIADD R4, R4, 0x7f ;  /* 0x0000007f04047836 */ /* 0x000fc80000000000 */
[----:B------:R-:W-:Y:S01]  /*14370*/  IMAD.IADD R3, R20, 0x1, R3 ;  /* 0x0000000114037824 */ /* 0x000fe200078e0203 */
[----:B------:R-:W-:-:S04]  /*14380*/  SHF.R.S32.HI R5, RZ, 0x1f, R4 ;  /* 0x0000001fff057819 */ /* 0x000fc80000011404 */
[----:B------:R-:W-:Y:S02]  /*14390*/  LEA.HI R5, R5, R4, RZ, 0x7 ;  /* 0x0000000405057211 */ /* 0x000fe400078f38ff */
[----:B------:R-:W-:Y:S02]  /*143a0*/  SHF.R.S32.HI R4, RZ, 0x1f, R3 ;  /* 0x0000001fff047819 */ /* 0x000fe40000011403 */
[----:B------:R-:W-:Y:S02]  /*143b0*/  SHF.R.S32.HI R21, RZ, 0x7, R5 ;  /* 0x00000007ff157819 */ /* 0x000fe40000011405 */
[----:B------:R-:W-:-:S04]  /*143c0*/  LEA.HI R4, R4, R3, RZ, 0x7 ;  /* 0x0000000304047211 */ /* 0x000fc800078f38ff */
[----:B------:R-:W-:-:S04]  /*143d0*/  SHF.R.S32.HI R4, RZ, 0x7, R4 ;  /* 0x00000007ff047819 */ /* 0x000fc80000011404 */
[----:B------:R-:W-:Y:S02]  /*143e0*/  VIMNMX R5, R21, R4, PT ;  /* 0x0000000415057248 */ /* 0x000fe40003fe0100 */
[----:B------:R-:W-:Y:S01]  /*143f0*/  SHF.R.U32.HI R4, RZ, 0x10, R2 ;  /* 0x00000010ff047819 */ /* 0x000fe20000011602 */
[----:B------:R-:W-:Y:S01]  /*14400*/  IMAD.MOV.U32 R2, RZ, RZ, RZ ;  /* 0x000000ffff027224 */ /* 0x000fe200078e00ff */
[----:B------:R-:W-:-:S13]  /*14410*/  ISETP.GE.AND P0, PT, R5, 0x1, PT ;  /* 0x000000010500780c */ /* 0x000fda0003f06270 */
[----:B----4-:R-:W-:Y:S05]  /*14420*/  @!P0 BRA `(.L_x_2428) ;  /* 0x0000000000748947 */ /* 0x010fea0003800000 */
[----:B------:R-:W-:Y:S01]  /*14430*/  ISETP.NE.AND P0, PT, R4, RZ, PT ;  /* 0x000000ff0400720c */ /* 0x000fe20003f05270 */
[----:B------:R-:W-:-:S03]  /*14440*/  ULDC UR4, c[0x0][0x9f0] ;  /* 0x00027c0000047ab9 */ /* 0x000fc60000000800 */
[----:B------:R-:W-:-:S04]  /*14450*/  SEL R6, R4, UR4, P0 ;  /* 0x0000000404067c07 */ /* 0x000fc80008000000 */
[----:B------:R-:W-:Y:S02]  /*14460*/  IABS R7, R6 ;  /* 0x0000000600077213 */ /* 0x000fe40000000000 */
[----:B------:R-:W-:Y:S02]  /*14470*/  IADD3 R9, R6, -0x1, R5 ;  /* 0xffffffff06097810 */ /* 0x000fe40007ffe005 */
[----:B------:R-:W0:Y:S08]  /*14480*/  I2F.RP R2, R7 ;  /* 0x0000000700027306 */ /* 0x000e300000209400 */
[----:B0-----:R-:W0:Y:S02]  /*14490*/  MUFU.RCP R2, R2 ;  /* 0x0000000200027308 */ /* 0x001e240000001000 */
[----:B0-----:R-:W-:-:S06]  /*144a0*/  VIADD R2, R2, 0xffffffe ;  /* 0x0ffffffe02027836 */ /* 0x001fcc0000000000 */
[----:B------:R0:W2:Y:S02]  /*144b0*/  F2I.FTZ.U32.TRUNC.NTZ R3, R2 ;  /* 0x0000000200037305 */ /* 0x0000a4000021f000 */
[----:B0-----:R-:W-:-:S04]  /*144c0*/  LOP3.LUT R2, R9, R6, RZ, 0x3c, !PT ;  /* 0x0000000609027212 */ /* 0x001fc800078e3cff */
[----:B------:R-:W-:Y:S01]  /*144d0*/  ISETP.GE.AND P3, PT, R2, RZ, PT ;  /* 0x000000ff0200720c */ /* 0x000fe20003f66270 */
[----:B--2---:R-:W-:-:S04]  /*144e0*/  IMAD.MOV R2, RZ, RZ, -R3 ;  /* 0x000000ffff027224 */ /* 0x004fc800078e0a03 */
[----:B-1----:R-:W-:Y:S02]  /*144f0*/  IMAD R11, R2, R7, RZ ;  /* 0x00000007020b7224 */ /* 0x002fe400078e02ff */
        /* <DEDUP_REMOVED lines=16> */
.L_x_2428:
[----:B------:R-:W-:Y:S05]  /*14600*/  BSYNC B0 ;  /* 0x0000000000007941 */ /* 0x000fea0003800000 */
.L_x_2427:
[-C--:B------:R-:W-:Y:S01]  /*14610*/  IMAD R3, R12, R2.reuse, RZ ;  /* 0x000000020c037224 */ /* 0x080fe200078e02ff */
        /* <DEDUP_REMOVED lines=22> */
[----:B------:R0:W2:Y:S02]  /*14780*/  SHFL.IDX PT, R14, R6, RZ, 0x1f ;  /* 0x00001fff060e7589 */ /* 0x0000a400000e0000 */
.L_x_2618:
[----:B--2---:R-:W-:Y:S02]  /*14790*/  ISETP.NE.AND P0, PT, R14, RZ, PT ;  /* 0x000000ff0e00720c */ /* 0x004fe40003f05270 */
[----:B------:R-:W-:-:S11]  /*147a0*/  PLOP3.LUT P6, PT, PT, PT, PT, 0x8, 0x0 ;  /* 0x000000000000781c */ /* 0x000fd60003fce170 */
[----:B------:R-:W-:Y:S05]  /*147b0*/  @P0 BRA `(.L_x_2432) ;  /* 0x00000000000c0947 */ /* 0x000fea0003800000 */
[----:B------:R-:W-:-:S03]  /*147c0*/  UMOV UR4, 0xffffffff ;  /* 0xffffffff00047882 */ /* 0x000fc60000000000 */
[----:B------:R-:W-:Y:S05]  /*147d0*/  BRA.DIV UR4, `(.L_x_2433) ;  /* 0x0000007204887947 */ /* 0x000fea000b800000 */
[----:B------:R-:W-:-:S13]  /*147e0*/  ELECT P6, URZ, PT ;  /* 0x00000000003f782f */ /* 0x000fda00038c0000 */
.L_x_2432:
        /* <DEDUP_REMOVED lines=9> */
.L_x_2621:
[----:B------:R-:W-:Y:S05]  /*14880*/  BSYNC B1 ;  /* 0x0000000000017941 */ /* 0x000fea0003800000 */
.L_x_2434:
[----:B------:R-:W-:Y:S04]  /*14890*/  BSSY B1, `(.L_x_2436) ;  /* 0x0000050000017945 */ /* 0x000fe80003800000 */
[----:B------:R-:W-:Y:S05]  /*148a0*/  @!P6 BRA `(.L_x_2437) ;  /* 0x000000040038e947 */ /* 0x000fea0003800000 */
[----:B------:R-:W2:Y:S01]  /*148b0*/  LDL R7, [R1+0x4] ;  /* 0x0000040001077983 */ /* 0x000ea20000100800 */
        /* <DEDUP_REMOVED lines=8> */
.L_x_2622:
[----:B------:R-:W-:Y:S05]  /*14940*/  BSYNC B2 ;  /* 0x0000000000027941 */ /* 0x000fea0003800000 */
.L_x_2438:
        /* <DEDUP_REMOVED lines=9> */
.L_x_2441:
[----:B------:R-:W-:Y:S05]  /*149e0*/  BSYNC B2 ;  /* 0x0000000000027941 */ /* 0x000fea0003800000 */
.L_x_2440:
        /* <DEDUP_REMOVED lines=10> */
[----:B-1----:R-:W-:Y:S01]  /*14a90*/  IMAD.SHL.U32 R11, R29, 0x2000, RZ ;  /* 0x000020001d0b7824 */ /* 0x002fe200078e00ff */
[----:B------:R-:W-:Y:S01]  /*14aa0*/  UMOV UR7, 0x12f00000 ;  /* 0x12f0000000077882 */ /* 0x000fe20000000000 */
[----:B------:R-:W-:-:S08]  /*14ab0*/  VIADD R10, R6, 0x16890 ;  /* 0x00016890060a7836 */ /* 0x000fd00000000000 */
.L_x_2442:
        /* <DEDUP_REMOVED lines=13> */
.L_x_2623:
[----:B------:R-:W-:Y:S05]  /*14b90*/  BSYNC B2 ;  /* 0x0000000000027941 */ /* 0x000fea0003800000 */
.L_x_2443:
        /* <DEDUP_REMOVED lines=11> */
.L_x_2446:
[----:B------:R-:W-:Y:S05]  /*14c50*/  BSYNC B2 ;  /* 0x0000000000027941 */ /* 0x000fea0003800000 */
.L_x_2445:
[----:B------:R-:W-:Y:S01]  /*14c60*/  R2UR UR10, R12 ;  /* 0x000000000c0a72ca */ /* 0x000fe200000e0000 */
[----:B01----:R-:W-:Y:S01]  /*14c70*/  IMAD R7, R11, 0x2, R16 ;  /* 0x000000020b077824 */ /* 0x003fe200078e0210 */
[----:B------:R-:W-:Y:S01]  /*14c80*/  R2UR UR6, R14 ;  /* 0x000000000e0672ca */ /* 0x000fe200000e0000 */
[----:B------:R-:W-:Y:S01]  /*14c90*/  UIADD3 UR4, UP0, UR38, 0x670, URZ ;  /* 0x0000067026047890 */ /* 0x000fe2000ff1e03f */
[----:B------:R-:W-:Y:S01]  /*14ca0*/  R2UR UR7, R15 ;  /* 0x000000000f0772ca */ /* 0x000fe200000e0000 */
[----:B------:R-:W-:Y:S01]  /*14cb0*/  VIADD R6, R6, 0x168b0 ;  /* 0x000168b006067836 */ /* 0x000fe20000000000 */
[----:B------:R-:W-:Y:S01]  /*14cc0*/  PLOP3.LUT P0, PT, PT, PT, PT, 0x80, 0x0 ;  /* 0x000000000000781c */ /* 0x000fe20003f0f070 */
[----:B------:R-:W-:Y:S01]  /*14cd0*/  VIADD R7, R7, 0x400 ;  /* 0x0000040007077836 */ /* 0x000fe20000000000 */
[----:B------:R-:W-:-:S12]  /*14ce0*/  UIADD3.X UR5, URZ, UR39, URZ, UP0, !UPT ;  /* 0x000000273f057290 */ /* 0x000fd800087fe43f */
.L_x_2447:
        /* <DEDUP_REMOVED lines=10> */
.L_x_2437:
[----:B------:R-:W-:Y:S05]  /*14d90*/  BSYNC B1 ;  /* 0x0000000000017941 */ /* 0x000fea0003800000 */
.L_x_2436:
[----:B------:R-:W2:Y:S01]  /*14da0*/  LDL.LU R9, [R1+0x4] ;  /* 0x0000040001097983 */ /* 0x000ea20000300800 */
        /* <DEDUP_REMOVED lines=8> */
[----:B------:R0:W-:Y:S02]  /*14e30*/  STL [R1+0x4], R9 ;  /* 0x0000040901007387 */ /* 0x0001e40000100800 */
[----:B------:R-:W-:Y:S05]  /*14e40*/  @!P2 BRA `(.L_x_2430) ;  /* 0x000000040064a947 */ /* 0x000fea0003800000 */
.L_x_2460:
[----:B------:R-:W-:Y:S05]  /*14e50*/  YIELD ;  /* 0x0000000000007946 */ /* 0x000fea0003800000 */
[----:B------:R-:W-:Y:S04]  /*14e60*/  BSSY B1, `(.L_x_2448) ;  /* 0x000004d000017945 */ /* 0x000fe80003800000 */
[----:B--2---:R-:W-:Y:S05]  /*14e70*/  @!P6 BRA `(.L_x_2449) ;  /* 0x00000004002ce947 */ /* 0x004fea0003800000 */
[----:B------:R-:W2:Y:S01]  /*14e80*/  LDL R7, [R1+0x4] ;  /* 0x0000040001077983 */ /* 0x000ea20000100800 */
[----:B------:R-:W3:Y:S02]  /*14e90*/  S2R R6, SR_TID.X ;  /* 0x0000000000067919 */ /* 0x000ee40000002100 */
[----:B---3--:R-:W-:Y:S01]  /*14ea0*/  LOP3.LUT R8, R6, 0x7f, RZ, 0xc0, !PT ;  /* 0x0000007f06087812 */ /* 0x008fe200078ec0ff */
[----:B------:R-:W-:Y:S01]  /*14eb0*/  IMAD R6, R29, 0x8, R16 ;  /* 0x000000081d067824 */ /* 0x000fe200078e0210 */
[----:B------:R-:W-:Y:S02]  /*14ec0*/  BSSY B2, `(.L_x_2450) ;  /* 0x0000005000027945 */ /* 0x000fe40003800000 */
[----:B------:R-:W-:Y:S02]  /*14ed0*/  ISETP.NE.AND P2, PT, R8, RZ, PT ;  /* 0x000000ff0800720c */ /* 0x000fe40003f45270 */
[----:B--2---:R-:W-:-:S04]  /*14ee0*/  SHF.L.U32 R7, R7, 0x1f, RZ ;  /* 0x0000001f07077819 */ /* 0x004fc800000006ff */
[----:B------:R-:W2:Y:S02]  /*14ef0*/  SYNCS.PHASECHK.TRANS64.TRYWAIT P1, [R6+URZ+0x168a0], R7 ;  /* 0x0168a007060075a7 */ /* 0x000ea4000802017f */
[----:B--2---:R-:W-:Y:S05]  /*14f00*/  @!P1 BRA `(.L_x_2451) ;  /* 0x0000006c00189947 */ /* 0x004fea0003800000 */
.L_x_2624:
[----:B------:R-:W-:Y:S05]  /*14f10*/  BSYNC B2 ;  /* 0x0000000000027941 */ /* 0x000fea0003800000 */
.L_x_2450:
[----:B------:R-:W-:Y:S04]  /*14f20*/  BSSY B2, `(.L_x_2452) ;  /* 0x0000009000027945 */ /* 0x000fe80003800000 */
[----:B------:R-:W-:Y:S05]  /*14f30*/  @P2 BRA `(.L_x_2453) ;  /* 0x00000000001c2947 */ /* 0x000fea0003800000 */
[----:B------:R-:W0:Y:S02]  /*14f40*/  S2R R8, SR_TID.X ;  /* 0x0000000000087919 */ /* 0x000e240000002100 */
[----:B0-----:R-:W-:Y:S01]  /*14f50*/  LOP3.LUT R9, R8, 0x1f, RZ, 0xc0, !PT ;  /* 0x0000001f08097812 */ /* 0x001fe200078ec0ff */
[----:B------:R-:W-:-:S03]  /*14f60*/  IMAD.MOV.U32 R8, RZ, RZ, 0x4000 ;  /* 0x00004000ff087424 */ /* 0x000fc600078e00ff */
[----:B------:R-:W-:Y:S01]  /*14f70*/  ISETP.NE.AND P1, PT, R9, RZ, PT ;  /* 0x000000ff0900720c */ /* 0x000fe20003f25270 */
[----:B------:R3:W-:-:S12]  /*14f80*/  SYNCS.ARRIVE.TRANS64 RZ, [R6+URZ+0x16890], R8 ;  /* 0x0168900806ff79a7 */ /* 0x0007d8000800003f */
[----:B---3--:R-:W-:Y:S05]  /*14f90*/  @!P1 BRA `(.L_x_2453) ;  /* 0x0000000000049947 */ /* 0x008fea0003800000 */
[----:B------:R-:W-:Y:S01]  /*14fa0*/  BPT.TRAP 0x1 ;  /* 0x000000040000795c */ /* 0x000fe20000300000 */
.L_x_2453:
[----:B------:R-:W-:Y:S05]  /*14fb0*/  BSYNC B2 ;  /* 0x0000000000027941 */ /* 0x000fea0003800000 */
.L_x_2452:
[----:B------:R-:W-:Y:S01]  /*14fc0*/  IMAD.MOV.U32 R12, RZ, RZ, RZ ;  /* 0x000000ffff0c7224 */ /* 0x000fe200078e00ff */
[----:B------:R-:W-:Y:S01]  /*14fd0*/  UIADD3 UR4, UP0, UR38, 0x570, URZ ;  /* 0x0000057026047890 */ /* 0x000fe2000ff1e03f */
[----:B------:R-:W-:Y:S01]  /*14fe0*/  IMAD R8, R29, 0x4000, R16 ;  /* 0x000040001d087824 */ /* 0x000fe200078e0210 */
[----:B------:R-:W-:Y:S01]  /*14ff0*/  PLOP3.LUT P1, PT, PT, PT, PT, 0x80, 0x0 ;  /* 0x000000000000781c */ /* 0x000fe20003f2f070 */
[----:B0-----:R-:W-:Y:S01]  /*15000*/  IMAD R9, R5, 0x80, R0 ;  /* 0x0000008005097824 */ /* 0x001fe200078e0200 */
[----:B------:R-:W-:Y:S01]  /*15010*/  R2UR UR10, R12 ;  /* 0x000000000c0a72ca */ /* 0x000fe200000e0000 */
[----:B------:R-:W-:Y:S01]  /*15020*/  VIADD R10, R6, 0x16890 ;  /* 0x00016890060a7836 */ /* 0x000fe20000000000 */
[----:B------:R-:W-:Y:S01]  /*15030*/  UIADD3.X UR5, URZ, UR39, URZ, UP0, !UPT ;  /* 0x000000273f057290 */ /* 0x000fe200087fe43f */
[----:B-1----:R-:W-:Y:S01]  /*15040*/  VIADD R11, R8, 0xe400 ;  /* 0x0000e400080b7836 */ /* 0x002fe20000000000 */
[----:B------:R-:W-:Y:S01]  /*15050*/  UMOV UR6, 0x0 ;  /* 0x0000000000067882 */ /* 0x000fe20000000000 */
[----:B------:R-:W-:-:S10]  /*15060*/  UMOV UR7, 0x12f00000 ;  /* 0x12f0000000077882 */ /* 0x000fd40000000000 */
.L_x_2454:
        /* <DEDUP_REMOVED lines=13> */
.L_x_2625:
[----:B------:R-:W-:Y:S05]  /*15140*/  BSYNC B2 ;  /* 0x0000000000027941 */ /* 0x000fea0003800000 */
.L_x_2455:
        /* <DEDUP_REMOVED lines=11> */
.L_x_2458:
[----:B------:R-:W-:Y:S05]  /*15200*/  BSYNC B2 ;  /* 0x0000000000027941 */ /* 0x000fea0003800000 */
.L_x_2457:
        /* <DEDUP_REMOVED lines=8> */
.L_x_2459:
        /* <DEDUP_REMOVED lines=10> */
.L_x_2449:
[----:B------:R-:W-:Y:S05]  /*15330*/  BSYNC B1 ;  /* 0x0000000000017941 */ /* 0x000fea0003800000 */
.L_x_2448:
        /* <DEDUP_REMOVED lines=10> */
.L_x_2430:
[----:B------:R-:W-:Y:S05]  /*153e0*/  BSYNC B0 ;  /* 0x0000000000007941 */ /* 0x000fea0003800000 */
.L_x_2429:
[----:B------:R-:W3:Y:S01]  /*153f0*/  LDC R0, c[0x0][0x448] ;  /* 0x00011200ff007b82 */ /* 0x000ee20000000800 */
[----:B------:R-:W-:Y:S01]  /*15400*/  IMAD.MOV.U32 R2, RZ, RZ, 0xc0 ;  /* 0x000000c0ff027424 */ /* 0x000fe200078e00ff */
[----:B------:R-:W-:Y:S01]  /*15410*/  ISETP.NE.AND P2, PT, R4, RZ, PT ;  /* 0x000000ff0400720c */ /* 0x000fe20003f45270 */
[----:B------:R-:W-:Y:S05]  /*15420*/  @!P0 WARPSYNC.ALL ;  /* 0x0000000000008948 */ /* 0x000fea0003800000 */
[----:B------:R-:W-:Y:S01]  /*15430*/  IMAD R2, R25, R2, 0xbf ;  /* 0x000000bf19027424 */ /* 0x000fe200078e0202 */
[----:B------:R-:W-:Y:S06]  /*15440*/  BSSY B0, `(.L_x_2461) ;  /* 0x000002b000007945 */ /* 0x000fec0003800000 */
[----:B------:R-:W4:Y:S08]  /*15450*/  @!P2 LDC R4, c[0x0][0x9f0] ;  /* 0x00027c00ff04ab82 */ /* 0x000f300000000800 */
[----:B------:R-:W-:Y:S01]  /*15460*/  @!P0 BAR.SYNC.DEFER_BLOCKING 0xc, 0x200 ;  /* 0x0308000000008b1d */ /* 0x000fe20000010000 */
[----:B---3--:R-:W-:-:S13]  /*15470*/  ISETP.NE.AND P1, PT, R0, 0x1, PT ;  /* 0x000000010000780c */ /* 0x008fda0003f25270 */
[----:B------:R-:W3:Y:S08]  /*15480*/  @P1 LDC R3, c[0x0][0x44c] ;  /* 0x00011300ff031b82 */ /* 0x000ef00000000800 */
[----:B------:R-:W5:Y:S01]  /*15490*/  @P1 LDC R0, c[0x0][0x450] ;  /* 0x00011400ff001b82 */ /* 0x000f620000000800 */
[----:B---3--:R-:W-:-:S05]  /*154a0*/  @P1 IMAD.HI.U32 R3, R2, R3, RZ ;  /* 0x0000000302031227 */ /* 0x008fca00078e00ff */
[----:B-----5:R-:W-:-:S05]  /*154b0*/  @P1 SHF.R.U32.HI R2, RZ, R0, R3 ;  /* 0x00000000ff021219 */ /* 0x020fca0000011603 */
[----:B------:R-:W-:-:S05]  /*154c0*/  IMAD.IADD R2, R20, 0x1, R2 ;  /* 0x0000000114027824 */ /* 0x000fca00078e0202 */
[----:B------:R-:W-:-:S04]  /*154d0*/  SHF.R.S32.HI R0, RZ, 0x1f, R2 ;  /* 0x0000001fff007819 */ /* 0x000fc80000011402 */
[----:B------:R-:W-:-:S04]  /*154e0*/  LEA.HI R0, R0, R2, RZ, 0x7 ;  /* 0x0000000200007211 */ /* 0x000fc800078f38ff */
[----:B------:R-:W-:-:S04]  /*154f0*/  SHF.R.S32.HI R0, RZ, 0x7, R0 ;  /* 0x00000007ff007819 */ /* 0x000fc80000011400 */
[----:B--2---:R-:W-:-:S04]  /*15500*/  VIMNMX R7, R21, R0, PT ;  /* 0x0000000015077248 */ /* 0x004fc80003fe0100 */
[----:B------:R-:W-:Y:S01]  /*15510*/  ISETP.GE.AND P1, PT, R7, 0x1, PT ;  /* 0x000000010700780c */ /* 0x000fe20003f26270 */
[----:B------:R2:W-:Y:S04]  /*15520*/  STL [R1+0x20], R7 ;  /* 0x0000200701007387 */ /* 0x0005e80000100800 */
[----:B------:R2:W-:Y:S08]  /*15530*/  STL [R1+0x28], RZ ;  /* 0x000028ff01007387 */ /* 0x0005f00000100800 */
[----:B--2-4-:R-:W-:Y:S05]  /*15540*/  @!P1 BRA `(.L_x_2462) ;  /* 0x0000000000689947 */ /* 0x014fea0003800000 */
[-C--:B------:R-:W-:Y:S02]  /*15550*/  IABS R0, R4.reuse ;  /* 0x0000000400007213 */ /* 0x080fe40000000000 */
        /* <DEDUP_REMOVED lines=25> */
.L_x_2462:
[----:B------:R-:W-:Y:S05]  /*156f0*/  BSYNC B0 ;  /* 0x0000000000007941 */ /* 0x000fea0003800000 */
.L_x_2461:
[----:B------:R-:W3:Y:S04]  /*15700*/  LDL R0, [R1+0x28] ;  /* 0x0000280001007983 */ /* 0x000ee80000100800 */
[----:B------:R-:W3:Y:S01]  /*15710*/  LDL R2, [R1+0x40] ;  /* 0x0000400001027983 */ /* 0x000ee20000100800 */
[----:B------:R-:W-:Y:S01]  /*15720*/  BSSY B7, `(.L_x_2463) ;  /* 0x0000360000077945 */ /* 0x000fe20003800000 */
[----:B---3--:R-:W-:-:S05]  /*15730*/  IMAD R2, R2, R0, RZ ;  /* 0x0000000002027224 */ /* 0x008fca00078e02ff */
[----:B------:R-:W-:Y:S01]  /*15740*/  VIADDMNMX R0, R2, R0, R7, PT ;  /* 0x0000000002007246 */ /* 0x000fe20003800107 */
        /* <DEDUP_REMOVED lines=21> */
.L_x_2464:
        /* <DEDUP_REMOVED lines=14> */
[----:B-1----:R-:W-:Y:S02]  /*15980*/  IMAD.U32 R11, RZ, RZ, UR5 ;  /* 0x00000005ff0b7e24 */ /* 0x002fe4000f8e00ff */
[----:B------:R-:W-:Y:S02]  /*15990*/  IMAD.MOV.U32 R8, RZ, RZ, 0x70 ;  /* 0x00000070ff087424 */ /* 0x000fe400078e00ff */
[----:B------:R-:W-:Y:S02]  /*159a0*/  IMAD.MOV.U32 R12, RZ, RZ, 0x1 ;  /* 0x00000001ff0c7424 */ /* 0x000fe400078e00ff */
[----:B------:R-:W-:-:S07]  /*159b0*/  IMAD.MOV.U32 R13, RZ, RZ, RZ ;  /* 0x000000ffff0d7224 */ /* 0x000fce00078e00ff */
[----:B------:R-:W-:-:S07]  /*159c0*/  LEPC R20, `(.L_x_2467) ;  /* 0x000000001014794e */ /* 0x000fce0000000000 */
[----:B0--3--:R-:W-:Y:S05]  /*159d0*/  CALL.ABS.NOINC R2 ;  /* 0x0000000002007343 */ /* 0x009fea0003c00000 */
.L_x_2467:
[----:B------:R-:W-:Y:S05]  /*159e0*/  BSYNC B6 ;  /* 0x0000000000067941 */ /* 0x000fea0003800000 */
.L_x_2466:
        /* <DEDUP_REMOVED lines=9> */
[----:B------:R-:W-:Y:S02]  /*15a80*/  IMAD.U32 R4, RZ, RZ, UR6 ;  /* 0x00000006ff047e24 */ /* 0x000fe4000f8e00ff */
[----:B--2---:R-:W-:Y:S02]  /*15a90*/  IMAD.U32 R5, RZ, RZ, UR7 ;  /* 0x00000007ff057e24 */ /* 0x004fe4000f8e00ff */
[----:B------:R-:W-:Y:S02]  /*15aa0*/  IMAD.U32 R6, RZ, RZ, UR8 ;  /* 0x00000008ff067e24 */ /* 0x000fe4000f8e00ff */
[----:B------:R-:W-:-:S02]  /*15ab0*/  IMAD.U32 R7, RZ, RZ, UR9 ;  /* 0x00000009ff077e24 */ /* 0x000fc4000f8e00ff */
[----:B------:R-:W-:Y:S02]  /*15ac0*/  IMAD.U32 R10, RZ, RZ, UR4 ;  /* 0x00000004ff0a7e24 */ /* 0x000fe4000f8e00ff */
[----:B-1----:R-:W-:Y:S02]  /*15ad0*/  IMAD.U32 R11, RZ, RZ, UR5 ;  /* 0x00000005ff0b7e24 */ /* 0x002fe4000f8e00ff */
[----:B------:R-:W-:Y:S02]  /*15ae0*/  IMAD.MOV.U32 R8, RZ, RZ, 0x70 ;  /* 0x00000070ff087424 */ /* 0x000fe400078e00ff */
[----:B------:R-:W-:Y:S02]  /*15af0*/  IMAD.MOV.U32 R12, RZ, RZ, 0x1 ;  /* 0x00000001ff0c7424 */ /* 0x000fe400078e00ff */
[----:B---3--:R-:W-:-:S07]  /*15b00*/  IMAD.MOV.U32 R13, RZ, RZ, RZ ;  /* 0x000000ffff0d7224 */ /* 0x008fce00078e00ff */
[----:B------:R-:W-:-:S07]  /*15b10*/  LEPC R20, `(.L_x_2470) ;  /* 0x000000001014794e */ /* 0x000fce0000000000 */
[----:B0---4-:R-:W-:Y:S05]  /*15b20*/  CALL.ABS.NOINC R2 ;  /* 0x0000000002007343 */ /* 0x011fea0003c00000 */
.L_x_2470:
        /* <DEDUP_REMOVED lines=16> */
.L_x_2469:
[----:B------:R-:W-:Y:S05]  /*15c30*/  BSYNC B6 ;  /* 0x0000000000067941 */ /* 0x000fea0003800000 */
.L_x_2468:
        /* <DEDUP_REMOVED lines=21> */
.L_x_2628:
        /* <DEDUP_REMOVED lines=10> */
.L_x_2631:
        /* <DEDUP_REMOVED lines=22> */
.L_x_2474:
[----:B0-----:R-:W-:Y:S01]  /*15f90*/  IMAD R0, R18, 0x8, R16 ;  /* 0x0000000812007824 */ /* 0x001fe200078e0210 */
[----:B----4-:R-:W-:-:S04]  /*15fa0*/  SHF.L.U32 R2, R28, 0x1f, RZ ;  /* 0x0000001f1c027819 */ /* 0x010fc800000006ff */
[----:B------:R-:W0:Y:S02]  /*15fb0*/  SYNCS.PHASECHK.TRANS64.TRYWAIT P0, [R0+URZ+0x16840], R2 ;  /* 0x01684002000075a7 */ /* 0x000e24000800017f */
[----:B0-----:R-:W-:Y:S05]  /*15fc0*/  @!P0 BRA `(.L_x_2475) ;  /* 0x0000005c00648947 */ /* 0x001fea0003800000 */
.L_x_2632:
        /* <DEDUP_REMOVED lines=11> */
.L_x_2476:
        /* <DEDUP_REMOVED lines=18> */
[----:B----4-:R-:W-:-:S04]  /*161a0*/  LOP3.LUT R2, R2, 0xfffffffe, RZ, 0xc0, !PT ;  /* 0xfffffffe02027812 */ /* 0x010fc800078ec0ff */
[----:B------:R-:W-:-:S05]  /*161b0*/  @P0 LOP3.LUT R2, R2, 0x1, RZ, 0xfc, !PT ;  /* 0x0000000102020812 */ /* 0x000fca00078efcff */
[----:B------:R0:W-:Y:S01]  /*161c0*/  STL [R1], R2 ;  /* 0x0000000201007387 */ /* 0x0001e20000100800 */
[----:B------:R-:W-:Y:S01]  /*161d0*/  NOP ;  /* 0x0000000000007918 */ /* 0x000fe20000000000 */
.L_x_2472:
        /* <DEDUP_REMOVED lines=34> */
[----:B-1----:R-:W-:Y:S02]  /*16400*/  IMAD.U32 R11, RZ, RZ, UR9 ;  /* 0x00000009ff0b7e24 */ /* 0x002fe4000f8e00ff */
[----:B------:R-:W-:Y:S02]  /*16410*/  IMAD.MOV.U32 R8, RZ, RZ, 0x70 ;  /* 0x00000070ff087424 */ /* 0x000fe400078e00ff */
[----:B------:R-:W-:Y:S02]  /*16420*/  IMAD.MOV.U32 R12, RZ, RZ, 0x1 ;  /* 0x00000001ff0c7424 */ /* 0x000fe400078e00ff */
[----:B------:R-:W-:-:S07]  /*16430*/  IMAD.MOV.U32 R13, RZ, RZ, RZ ;  /* 0x000000ffff0d7224 */ /* 0x000fce00078e00ff */
[----:B------:R-:W-:-:S07]  /*16440*/  LEPC R20, `(.L_x_2478) ;  /* 0x000000001014794e */ /* 0x000fce0000000000 */
[----:B0-----:R-:W-:Y:S05]  /*16450*/  CALL.ABS.NOINC R2 ;  /* 0x0000000002007343 */ /* 0x001fea0003c00000 */
.L_x_2478:
[----:B------:R-:W-:Y:S05]  /*16460*/  BSYNC B6 ;  /* 0x0000000000067941 */ /* 0x000fea0003800000 */
.L_x_2477:
[----:B------:R-:W2:Y:S01]  /*16470*/  LDL.LU R20, [R1+0x1c] ;  /* 0x00001c0001147983 */ /* 0x000ea20000300800 */
[----:B------:R-:W4:Y:S01]  /*16480*/  LDC R9, c[0x0][0x448] ;  /* 0x00011200ff097b82 */ /* 0x000f220000000800 */
[----:B------:R-:W-:Y:S01]  /*16490*/  ULDC.64 UR4, c[0x0][0x2d8] ;  /* 0x0000b60000047ab9 */ /* 0x000fe20000000a00 */
[----:B------:R-:W-:Y:S01]  /*164a0*/  ULDC.64 UR6, c[0x0][0x2e0] ;  /* 0x0000b80000067ab9 */ /* 0x000fe20000000a00 */
[----:B0-----:R-:W2:Y:S01]  /*164b0*/  LDL.LU.64 R2, [R1+0x30] ;  /* 0x0000300001027983 */ /* 0x001ea20000300a00 */
[----:B------:R-:W-:-:S03]  /*164c0*/  ULDC.64 UR8, c[0x0][0x280] ;  /* 0x0000a00000087ab9 */ /* 0x000fc60000000a00 */
[----:B------:R-:W3:Y:S04]  /*164d0*/  LDL.LU R21, [R1+0x38] ;  /* 0x0000380001157983 */ /* 0x000ee80000300800 */
[----:B------:R-:W3:Y:S04]  /*164e0*/  LDL.LU R4, [R1+0x14] ;  /* 0x0000140001047983 */ /* 0x000ee80000300800 */
[----:B------:R0:W5:Y:S01]  /*164f0*/  LDL R10, [R1+0x10] ;  /* 0x00001000010a7983 */ /* 0x0001620000100800 */
[----:B----4-:R-:W-:-:S13]  /*16500*/  ISETP.NE.AND P1, PT, R9, 0x1, PT ;  /* 0x000000010900780c */ /* 0x010fda0003f25270 */
[----:B------:R-:W4:Y:S08]  /*16510*/  @P1 LDC R5, c[0x0][0x450] ;  /* 0x00011400ff051b82 */ /* 0x000f300000000800 */
[----:B------:R-:W0:Y:S01]  /*16520*/  @P1 LDC R8, c[0x0][0x450] ;  /* 0x00011400ff081b82 */ /* 0x000e220000000800 */
[----:B-1----:R-:W1:Y:S01]  /*16530*/  S2R R11, SR_TID.X ;  /* 0x00000000000b7919 */ /* 0x002e620000002100 */
[----:B--2---:R-:W-:-:S02]  /*16540*/  IMAD.MOV.U32 R3, RZ, RZ, R20 ;  /* 0x000000ffff037224 */ /* 0x004fc400078e0014 */
[----:B------:R-:W2:Y:S01]  /*16550*/  S2R R20, SR_TID.X ;  /* 0x0000000000147919 */ /* 0x000ea20000002100 */
[----:B------:R-:W-:-:S04]  /*16560*/  IMAD.WIDE.U32 R2, R17, UR4, R2 ;  /* 0x0000000411027c25 */ /* 0x000fc8000f8e0002 */
[----:B------:R-:W-:Y:S01]  /*16570*/  IMAD R3, R17, UR5, R3 ;  /* 0x0000000511037c24 */ /* 0x000fe2000f8e0203 */
[----:B------:R-:W-:Y:S01]  /*16580*/  ULDC.64 UR4, c[0x0][0x2d0] ;  /* 0x0000b40000047ab9 */ /* 0x000fe20000000a00 */
[----:B---3--:R-:W-:Y:S02]  /*16590*/  IMAD R0, R21, UR6, RZ ;  /* 0x0000000615007c24 */ /* 0x008fe4000f8e02ff */
[----:B------:R-:W-:-:S04]  /*165a0*/  IMAD.WIDE.U32 R2, R4, UR6, R2 ;  /* 0x0000000604027c25 */ /* 0x000fc8000f8e0002 */
        /* <DEDUP_REMOVED lines=11> */
[----:B----4-:R-:W-:-:S04]  /*16660*/  @P1 SHF.R.U32.HI R4, RZ, R5, R0 ;  /* 0x00000005ff041219 */ /* 0x010fc80000011600 */
        /* <DEDUP_REMOVED lines=12> */
[----:B------:R-:W2:Y:S01]  /*16730*/  @P1 LDC R7, c[0x0][0x44c] ;  /* 0x00011300ff071b82 */ /* 0x000ea20000000800 */
[----:B------:R-:W-:-:S04]  /*16740*/  LEA R0, P0, R4, UR8, 0x1 ;  /* 0x0000000804007c11 */ /* 0x000fc8000f8008ff */
[----:B------:R-:W-:Y:S01]  /*16750*/  LEA.HI.X R4, R4, UR9, R5, 0x1, P0 ;  /* 0x0000000904047c11 */ /* 0x000fe200080f0c05 */
[----:B------:R-:W-:-:S04]  /*16760*/  VIADD R5, R6, 0x80 ;  /* 0x0000008006057836 */ /* 0x000fc80000000000 */
[----:B------:R-:W-:Y:S02]  /*16770*/  IMAD.MOV.U32 R6, RZ, RZ, R5 ;  /* 0x000000ffff067224 */ /* 0x000fe400078e0005 */
[----:B--2---:R-:W-:-:S05]  /*16780*/  @P1 IMAD.HI.U32 R7, R5, R7, RZ ;  /* 0x0000000705071227 */ /* 0x004fca00078e00ff */
        /* <DEDUP_REMOVED lines=9> */
[----:B-1----:R-:W-:Y:S02]  /*16820*/  IMAD.SHL.U32 R20, R11, 0x8, RZ ;  /* 0x000000080b147824 */ /* 0x002fe400078e00ff */
        /* <DEDUP_REMOVED lines=117> */
.L_x_2657:
        /* <DEDUP_REMOVED lines=11> */
.L_x_2480:
        /* <DEDUP_REMOVED lines=18> */
.L_x_2658:
[----:B------:R-:W-:Y:S05]  /*17150*/  BSYNC B0 ;  /* 0x0000000000007941 */ /* 0x000fea0003800000 */
.L_x_2481:
        /* <DEDUP_REMOVED lines=52> */
.L_x_2489:
[----:B------:R-:W-:Y:S01]  /*174a0*/  IMAD R2, R5, 0x8, R16 ;  /* 0x0000000805027824 */ /* 0x000fe200078e0210 */
[----:B------:R-:W-:Y:S01]  /*174b0*/  SHF.L.U32 R3, R10, 0x1f, RZ ;  /* 0x0000001f0a037819 */ /* 0x000fe200000006ff */
[----:B------:R-:W-:Y:S03]  /*174c0*/  BSSY B3, `(.L_x_2490) ;  /* 0x0000003000037945 */ /* 0x000fe60003800000 */
[----:B------:R-:W1:Y:S02]  /*174d0*/  SYNCS.PHASECHK.TRANS64.TRYWAIT P0, [R2+URZ+0x16840], R3 ;  /* 0x01684003020075a7 */ /* 0x000e64000800017f */
[----:B-1----:R-:W-:Y:S05]  /*174e0*/  @!P0 BRA `(.L_x_2491) ;  /* 0x0000005800248947 */ /* 0x002fea0003800000 */
.L_x_2659:
[----:B------:R-:W-:Y:S05]  /*174f0*/  BSYNC B3 ;  /* 0x0000000000037941 */ /* 0x000fea0003800000 */
.L_x_2490:
        /* <DEDUP_REMOVED lines=12> */
.L_x_2493:
[----:B------:R-:W-:Y:S05]  /*175c0*/  BSYNC B3 ;  /* 0x0000000000037941 */ /* 0x000fea0003800000 */
.L_x_2492:
        /* <DEDUP_REMOVED lines=11> */
.L_x_2494:
        /* <DEDUP_REMOVED lines=15> */
.L_x_2660:
[----:B------:R-:W-:Y:S05]  /*17770*/  BSYNC B3 ;  /* 0x0000000000037941 */ /* 0x000fea0003800000 */
.L_x_2495:
        /* <DEDUP_REMOVED lines=12> */
.L_x_2498:
[----:B------:R-:W-:Y:S05]  /*17840*/  BSYNC B3 ;  /* 0x0000000000037941 */ /* 0x000fea0003800000 */
.L_x_2497:
        /* <DEDUP_REMOVED lines=11> */
.L_x_2499:
        /* <DEDUP_REMOVED lines=12> */
.L_x_2488:
[----:B------:R-:W-:Y:S05]  /*179c0*/  BSYNC B1 ;  /* 0x0000000000017941 */ /* 0x000fea0003800000 */
.L_x_2487:
[----:B------:R-:W2:Y:S01]  /*179d0*/  LDL.LU R0, [R1+0x24] ;  /* 0x0000240001007983 */ /* 0x000ea20000300800 */
[----:B------:R-:W-:Y:S02]  /*179e0*/  IMAD.MOV.U32 R18, RZ, RZ, R5 ;  /* 0x000000ffff127224 */ /* 0x000fe400078e0005 */
[----:B------:R-:W-:Y:S02]  /*179f0*/  IMAD.MOV.U32 R28, RZ, RZ, R10 ;  /* 0x000000ffff1c7224 */ /* 0x000fe400078e000a */
[----:B--2---:R-:W-:-:S07]  /*17a00*/  VIADD R0, R0, 0xfffffffd ;  /* 0xfffffffd00007836 */ /* 0x004fce0000000000 */
.L_x_2486:
[----:B------:R-:W-:Y:S05]  /*17a10*/  BSYNC B2 ;  /* 0x0000000000027941 */ /* 0x000fea0003800000 */
.L_x_2485:
[----:B------:R-:W-:Y:S01]  /*17a20*/  VIADD R9, R9, 0xfffffffe ;  /* 0xfffffffe09097836 */ /* 0x000fe20000000000 */
[----:B------:R-:W-:-:S04]  /*17a30*/  LOP3.LUT R4, RZ, R4, RZ, 0x33, !PT ;  /* 0x00000004ff047212 */ /* 0x000fc800078e33ff */
[----:B------:R-:W-:-:S13]  /*17a40*/  ISETP.NE.AND P0, PT, R9, R4, PT ;  /* 0x000000040900720c */ /* 0x000fda0003f05270 */
[----:B------:R-:W-:Y:S05]  /*17a50*/  @!P0 BRA `(.L_x_2484) ;  /* 0x0000000c00a88947 */ /* 0x000fea0003800000 */
[----:B------:R-:W-:-:S07]  /*17a60*/  IMAD.MOV.U32 R4, RZ, RZ, R19 ;  /* 0x000000ffff047224 */ /* 0x000fce00078e0013 */
.L_x_2526:
        /* <DEDUP_REMOVED lines=33> */
.L_x_2502:
[----:B------:R-:W-:Y:S01]  /*17c80*/  IMAD R2, R6, 0x8, R16 ;  /* 0x0000000806027824 */ /* 0x000fe200078e0210 */
[----:B------:R-:W-:Y:S01]  /*17c90*/  SHF.L.U32 R3, R7, 0x1f, RZ ;  /* 0x0000001f07037819 */ /* 0x000fe200000006ff */
[----:B------:R-:W-:Y:S03]  /*17ca0*/  BSSY B2, `(.L_x_2503) ;  /* 0x0000003000027945 */ /* 0x000fe60003800000 */
[----:B------:R-:W1:Y:S02]  /*17cb0*/  SYNCS.PHASECHK.TRANS64.TRYWAIT P0, [R2+URZ+0x16840], R3 ;  /* 0x01684003020075a7 */ /* 0x000e64000800017f */
[----:B-1----:R-:W-:Y:S05]  /*17cc0*/  @!P0 BRA `(.L_x_2504) ;  /* 0x0000005000548947 */ /* 0x002fea0003800000 */
.L_x_2661:
[----:B------:R-:W-:Y:S05]  /*17cd0*/  BSYNC B2 ;  /* 0x0000000000027941 */ /* 0x000fea0003800000 */
.L_x_2503:
        /* <DEDUP_REMOVED lines=12> */
.L_x_2506:
[----:B------:R-:W-:Y:S05]  /*17da0*/  BSYNC B2 ;  /* 0x0000000000027941 */ /* 0x000fea0003800000 */
.L_x_2505:
        /* <DEDUP_REMOVED lines=11> */
.L_x_2507:
        /* <DEDUP_REMOVED lines=15> */
.L_x_2662:
[----:B------:R-:W-:Y:S05]  /*17f50*/  BSYNC B2 ;  /* 0x0000000000027941 */ /* 0x000fea0003800000 */
.L_x_2508:
        /* <DEDUP_REMOVED lines=11> */
.L_x_2511:
[----:B------:R-:W-:Y:S05]  /*18010*/  BSYNC B2 ;  /* 0x0000000000027941 */ /* 0x000fea0003800000 */
.L_x_2510:
        /* <DEDUP_REMOVED lines=10> */
.L_x_2512:
        /* <DEDUP_REMOVED lines=12> */
.L_x_2501:
[----:B------:R-:W-:Y:S05]  /*18180*/  BSYNC B1 ;  /* 0x0000000000017941 */ /* 0x000fea0003800000 */
.L_x_2500:
        /* <DEDUP_REMOVED lines=33> */
.L_x_2515:
[----:B------:R-:W-:Y:S01]  /*183a0*/  IMAD R2, R18, 0x8, R16 ;  /* 0x0000000812027824 */ /* 0x000fe200078e0210 */
[----:B------:R-:W-:Y:S01]  /*183b0*/  SHF.L.U32 R3, R28, 0x1f, RZ ;  /* 0x0000001f1c037819 */ /* 0x000fe200000006ff */
[----:B------:R-:W-:Y:S03]  /*183c0*/  BSSY B2, `(.L_x_2516) ;  /* 0x0000003000027945 */ /* 0x000fe60003800000 */
[----:B------:R-:W1:Y:S02]  /*183d0*/  SYNCS.PHASECHK.TRANS64.TRYWAIT P0, [R2+URZ+0x16840], R3 ;  /* 0x01684003020075a7 */ /* 0x000e64000800017f */
[----:B-1----:R-:W-:Y:S05]  /*183e0*/  @!P0 BRA `(.L_x_2517) ;  /* 0x0000004800b48947 */ /* 0x002fea0003800000 */
.L_x_2663:
[----:B------:R-:W-:Y:S05]  /*183f0*/  BSYNC B2 ;  /* 0x0000000000027941 */ /* 0x000fea0003800000 */
.L_x_2516:
        /* <DEDUP_REMOVED lines=12> */
.L_x_2519:
[----:B------:R-:W-:Y:S05]  /*184c0*/  BSYNC B2 ;  /* 0x0000000000027941 */ /* 0x000fea0003800000 */
.L_x_2518:
        /* <DEDUP_REMOVED lines=12> */
.L_x_2520:
        /* <DEDUP_REMOVED lines=15> */
.L_x_2664:
[----:B------:R-:W-:Y:S05]  /*18680*/  BSYNC B2 ;  /* 0x0000000000027941 */ /* 0x000fea0003800000 */
.L_x_2521:
        /* <DEDUP_REMOVED lines=11> */
.L_x_2524:
[----:B------:R-:W-:Y:S05]  /*18740*/  BSYNC B2 ;  /* 0x0000000000027941 */ /* 0x000fea0003800000 */
.L_x_2523:
        /* <DEDUP_REMOVED lines=10> */
.L_x_2525:
        /* <DEDUP_REMOVED lines=12> */
.L_x_2514:
[----:B------:R-:W-:Y:S05]  /*188b0*/  BSYNC B1 ;  /* 0x0000000000017941 */ /* 0x000fea0003800000 */
.L_x_2513:
[----:B------:R-:W2:Y:S01]  /*188c0*/  LDL R2, [R1+0xc] ;  /* 0x00000c0001027983 */ /* 0x000ea20000100800 */
[----:B------:R-:W-:Y:S01]  /*188d0*/  VIADD R0, R0, 0xfffffffe ;  /* 0xfffffffe00007836 */ /* 0x000fe20000000000 */
[----:B--2---:R-:W-:-:S13]  /*188e0*/  ISETP.GT.AND P0, PT, R9, R2, PT ;  /* 0x000000020900720c */ /* 0x004fda0003f04270 */
[----:B------:R-:W-:Y:S05]  /*188f0*/  @P0 BRA `(.L_x_2526) ;  /* 0xfffffff0005c0947 */ /* 0x000fea000383ffff */
.L_x_2484:
[----:B------:R-:W-:Y:S05]  /*18900*/  BSYNC B0 ;  /* 0x0000000000007941 */ /* 0x000fea0003800000 */
.L_x_2483:
        /* <DEDUP_REMOVED lines=17> */
.L_x_2528:
[----:B------:R-:W-:Y:S05]  /*18a20*/  BSYNC B0 ;  /* 0x0000000000007941 */ /* 0x000fea0003800000 */
.L_x_2527:
        /* <DEDUP_REMOVED lines=10> */
.L_x_2665:
[----:B------:R-:W-:Y:S05]  /*18ad0*/  BSYNC B1 ;  /* 0x0000000000017941 */ /* 0x000fea0003800000 */
.L_x_2531:
        /* <DEDUP_REMOVED lines=9> */
.L_x_2534:
[----:B------:R-:W-:Y:S05]  /*18b70*/  BSYNC B1 ;  /* 0x0000000000017941 */ /* 0x000fea0003800000 */
.L_x_2533:
        /* <DEDUP_REMOVED lines=10> */
.L_x_2535:
        /* <DEDUP_REMOVED lines=10> */
.L_x_2530:
[----:B------:R-:W-:Y:S05]  /*18cc0*/  BSYNC B0 ;  /* 0x0000000000007941 */ /* 0x000fea0003800000 */
.L_x_2529:
[----:B------:R-:W-:-:S05]  /*18cd0*/  VIADD R18, R18, 0x1 ;  /* 0x0000000112127836 */ /* 0x000fca0000000000 */
[----:B------:R-:W-:-:S04]  /*18ce0*/  ISETP.NE.AND P0, PT, R18, 0x2, PT ;  /* 0x000000021200780c */ /* 0x000fc80003f05270 */
[----:B------:R-:W-:Y:S02]  /*18cf0*/  SEL R3, RZ, 0x1, P0 ;  /* 0x00000001ff037807 */ /* 0x000fe40000000000 */
[----:B------:R-:W-:Y:S02]  /*18d00*/  SEL R18, R18, RZ, P0 ;  /* 0x000000ff12127207 */ /* 0x000fe40000000000 */
[----:B------:R-:W-:-:S07]  /*18d10*/  LOP3.LUT R28, R28, R3, RZ, 0x3c, !PT ;  /* 0x000000031c1c7212 */ /* 0x000fce00078e3cff */
.L_x_2465:
[----:B------:R-:W-:Y:S05]  /*18d20*/  BSYNC B7 ;  /* 0x0000000000077941 */ /* 0x000fea0003800000 */
.L_x_2463:
        /* <DEDUP_REMOVED lines=12> */
.L_x_2536:
[----:B------:R-:W3:Y:S01]  /*18df0*/  S2R R0, SR_TID.X ;  /* 0x0000000000007919 */ /* 0x000ee20000002100 */
[----:B------:R-:W-:Y:S01]  /*18e00*/  UMOV UR4, 0xffffffff ;  /* 0xffffffff00047882 */ /* 0x000fe20000000000 */
[----:B---3--:R-:W-:-:S04]  /*18e10*/  LOP3.LUT R8, R0, 0x1f, RZ, 0xc0, !PT ;  /* 0x0000001f00087812 */ /* 0x008fc800078ec0ff */
[----:B------:R-:W-:Y:S01]  /*18e20*/  ISETP.NE.AND P0, PT, R8, 0x1f, PT ;  /* 0x0000001f0800780c */ /* 0x000fe20003f05270 */
[----:B------:R-:W-:-:S12]  /*18e30*/  BRA.DIV UR4, `(.L_x_2538) ;  /* 0x00000042045c7947 */ /* 0x000fd8000b800000 */
[----:B0-----:R-:W-:Y:S01]  /*18e40*/  IMAD.IADD R9, R27, 0x1, R8 ;  /* 0x000000011b097824 */ /* 0x001fe200078e0208 */
[----:B------:R-:W-:-:S04]  /*18e50*/  ULDC UR4, c[0x0][0xc3c] ;  /* 0x00030f0000047ab9 */ /* 0x000fc80000000800 */
[----:B------:R-:W-:-:S13]  /*18e60*/  ISETP.GE.OR P1, PT, R9, UR4, !P0 ;  /* 0x0000000409007c0c */ /* 0x000fda000c726670 */
[----:B------:R-:W0:Y:S08]  /*18e70*/  @!P1 LDC.64 R2, c[0x0][0xc80] ;  /* 0x00032000ff029b82 */ /* 0x000e300000000a00 */
[----:B--2---:R-:W2:Y:S01]  /*18e80*/  @!P1 LDC.64 R4, c[0x0][0xc78] ;  /* 0x00031e00ff049b82 */ /* 0x004ea20000000a00 */
[----:B0-----:R-:W-:-:S05]  /*18e90*/  @!P1 IMAD.WIDE R2, R9, 0x4, R2 ;  /* 0x0000000409029825 */ /* 0x001fca00078e0202 */
        /* <DEDUP_REMOVED lines=32> */
.L_x_2675:
[----:B------:R-:W-:Y:S02]  /*190a0*/  ULDC UR4, c[0x0][0xc38] ;  /* 0x00030e0000047ab9 */ /* 0x000fe40000000800 */
[----:B------:R-:W-:-:S04]  /*190b0*/  IMAD.U32 R4, RZ, RZ, UR4 ;  /* 0x00000004ff047e24 */ /* 0x000fc8000f8e00ff */
[----:B--2---:R-:W-:-:S04]  /*190c0*/  IMAD R3, R14, R4, RZ ;  /* 0x000000040e037224 */ /* 0x004fc800078e02ff */
[----:B------:R-:W-:-:S05]  /*190d0*/  IMAD.IADD R6, R6, 0x1, R3 ;  /* 0x0000000106067824 */ /* 0x000fca00078e0203 */
[----:B------:R-:W-:-:S13]  /*190e0*/  ISETP.GT.AND P6, PT, R6, R0, PT ;  /* 0x000000000600720c */ /* 0x000fda0003fc4270 */
[----:B------:R-:W-:Y:S05]  /*190f0*/  @P6 BRA `(.L_x_2539) ;  /* 0x0000000000a46947 */ /* 0x000fea0003800000 */
.L_x_2542:
        /* <DEDUP_REMOVED lines=35> */
.L_x_2683:
[----:B------:R-:W-:Y:S02]  /*19330*/  ULDC UR4, c[0x0][0xc38] ;  /* 0x00030e0000047ab9 */ /* 0x000fe40000000800 */
[----:B------:R-:W-:-:S04]  /*19340*/  IMAD.U32 R4, RZ, RZ, UR4 ;  /* 0x00000004ff047e24 */ /* 0x000fc8000f8e00ff */
[----:B--2---:R-:W-:-:S04]  /*19350*/  IMAD R3, R14, R4, RZ ;  /* 0x000000040e037224 */ /* 0x004fc800078e02ff */
[----:B------:R-:W-:-:S05]  /*19360*/  IMAD.IADD R6, R3, 0x1, R6 ;  /* 0x0000000103067824 */ /* 0x000fca00078e0206 */
[----:B------:R-:W-:-:S13]  /*19370*/  ISETP.GT.AND P6, PT, R6, R0, PT ;  /* 0x000000000600720c */ /* 0x000fda0003fc4270 */
[----:B------:R-:W-:Y:S05]  /*19380*/  @!P6 BRA `(.L_x_2542) ;  /* 0xfffffffc005ce947 */ /* 0x000fea000383ffff */
.L_x_2539:
        /* <DEDUP_REMOVED lines=10> */
.L_x_2688:
[----:B------:R-:W-:-:S13]  /*19430*/  ISETP.NE.AND P0, PT, R3, RZ, PT ;  /* 0x000000ff0300720c */ /* 0x000fda0003f05270 */
[----:B------:R-:W-:Y:S05]  /*19440*/  @!P0 BRA `(.L_x_2544) ;  /* 0x0000000000108947 */ /* 0x000fea0003800000 */
[----:B------:R-:W-:Y:S01]  /*19450*/  UMOV UR4, 0xffffffff ;  /* 0xffffffff00047882 */ /* 0x000fe20000000000 */
[----:B------:R-:W-:Y:S02]  /*19460*/  VIADD R12, R7, 0xffffffff ;  /* 0xffffffff070c7836 */ /* 0x000fe40000000000 */
[----:B------:R-:W-:Y:S05]  /*19470*/  BRA.DIV UR4, `(.L_x_2545) ;  /* 0x00000046041c7947 */ /* 0x000fea000b800000 */
[----:B------:R0:W0:Y:S02]  /*19480*/  SHFL.IDX PT, R24, R2, R12, 0x1f ;  /* 0x00001f0c02187589 */ /* 0x00002400000e0000 */
.L_x_2544:
[----:B----4-:R-:W-:Y:S01]  /*19490*/  ISETP.NE.AND P0, PT, R5, 0x1, PT ;  /* 0x000000010500780c */ /* 0x010fe20003f05270 */
[----:B0-----:R-:W-:-:S04]  /*194a0*/  IMAD R24, R24, R4, R6 ;  /* 0x0000000418187224 */ /* 0x001fc800078e0206 */
[----:B------:R-:W-:-:S08]  /*194b0*/  IMAD.IADD R0, R0, 0x1, -R24 ;  /* 0x0000000100007824 */ /* 0x000fd000078e0a18 */
[----:B------:R-:W-:Y:S05]  /*194c0*/  @!P0 BRA `(.L_x_2546) ;  /* 0x0000000000dc8947 */ /* 0x000fea0003800000 */
[----:B---3--:R-:W-:Y:S01]  /*194d0*/  IABS R6, R25 ;  /* 0x0000001900067213 */ /* 0x008fe20000000000 */
[----:B------:R-:W-:Y:S01]  /*194e0*/  IMAD.MOV.U32 R2, RZ, RZ, RZ ;  /* 0x000000ffff027224 */ /* 0x000fe200078e00ff */
[----:B------:R-:W-:Y:S02]  /*194f0*/  IABS R4, R5 ;  /* 0x0000000500047213 */ /* 0x000fe40000000000 */
[----:B--2---:R-:W0:Y:S08]  /*19500*/  I2F.RP R7, R6 ;  /* 0x0000000600077306 */ /* 0x004e300000209400 */
[----:B------:R-:W-:Y:S08]  /*19510*/  I2F.RP R10, R4 ;  /* 0x00000004000a7306 */ /* 0x000ff00000209400 */
        /* <DEDUP_REMOVED lines=50> */
.L_x_2546:
[----:B------:R-:W0:Y:S02]  /*19840*/  LDC.64 R2, c[0x0][0xc90] ;  /* 0x00032400ff027b82 */ /* 0x000e240000000a00 */
[----:B0-----:R-:W-:-:S05]  /*19850*/  IMAD.WIDE R2, R27, 0x4, R2 ;  /* 0x000000041b027825 */ /* 0x001fca00078e0202 */
[----:B------:R0:W3:Y:S02]  /*19860*/  LDG.E R6, desc[UR40][R2.64] ;  /* 0x0000002802067981 */ /* 0x0000e4000c1e1900 */
[----:B0-----:R-:W-:Y:S02]  /*19870*/  IMAD.MOV.U32 R2, RZ, RZ, RZ ;  /* 0x000000ffff027224 */ /* 0x001fe400078e00ff */
[----:B---3--:R-:W-:-:S05]  /*19880*/  IMAD R5, R25, R6, RZ ;  /* 0x0000000619057224 */ /* 0x008fca00078e02ff */
[----:B--2---:R-:W-:-:S04]  /*19890*/  IABS R7, R5 ;  /* 0x0000000500077213 */ /* 0x004fc80000000000 */
[----:B------:R-:W0:Y:S08]  /*198a0*/  I2F.RP R8, R7 ;  /* 0x0000000700087306 */ /* 0x000e300000209400 */
[----:B0-----:R-:W0:Y:S02]  /*198b0*/  MUFU.RCP R8, R8 ;  /* 0x0000000800087308 */ /* 0x001e240000001000 */
[----:B0-----:R-:W-:-:S06]  /*198c0*/  VIADD R9, R8, 0xffffffe ;  /* 0x0ffffffe08097836 */ /* 0x001fcc0000000000 */
[----:B------:R-:W0:Y:S02]  /*198d0*/  F2I.FTZ.U32.TRUNC.NTZ R3, R9 ;  /* 0x0000000900037305 */ /* 0x000e24000021f000 */
[----:B0-----:R-:W-:-:S04]  /*198e0*/  IMAD.MOV R10, RZ, RZ, -R3 ;  /* 0x000000ffff0a7224 */ /* 0x001fc800078e0a03 */
[----:B-1----:R-:W-:Y:S01]  /*198f0*/  IMAD R11, R10, R7, RZ ;  /* 0x000000070a0b7224 */ /* 0x002fe200078e02ff */
        /* <DEDUP_REMOVED lines=48> */
.L_x_2547:
[----:B------:R-:W-:-:S05]  /*19c00*/  LOP3.LUT R0, RZ, R3, RZ, 0x33, !PT ;  /* 0x00000003ff007212 */ /* 0x000fca00078e33ff */
[----:B------:R-:W-:Y:S01]  /*19c10*/  IMAD.IADD R25, R25, 0x1, R0 ;  /* 0x0000000119197824 */ /* 0x000fe200078e0200 */
[----:B------:R-:W-:Y:S06]  /*19c20*/  BRA `(.L_x_2548) ;  /* 0x00000000001c7947 */ /* 0x000fec0003800000 */
.L_x_2540:
[----:B------:R-:W-:Y:S01]  /*19c30*/  UMOV UR4, URZ ;  /* 0x0000003f00047c82 */ /* 0x000fe20008000000 */
[----:B------:R-:W-:Y:S01]  /*19c40*/  UMOV UR5, URZ ;  /* 0x0000003f00057c82 */ /* 0x000fe20008000000 */
[----:B------:R-:W-:Y:S01]  /*19c50*/  ULDC UR6, c[0x0][0xc3c] ;  /* 0x00030f0000067ab9 */ /* 0x000fe20000000800 */
[----:B------:R-:W-:Y:S02]  /*19c60*/  IMAD.MOV.U32 R24, RZ, RZ, R0 ;  /* 0x000000ffff187224 */ /* 0x000fe400078e0000 */
[----:B------:R-:W-:Y:S02]  /*19c70*/  IMAD.U32 R25, RZ, RZ, UR4 ;  /* 0x00000004ff197e24 */ /* 0x000fe4000f8e00ff */
[----:B------:R-:W-:Y:S02]  /*19c80*/  IMAD.U32 R26, RZ, RZ, UR5 ;  /* 0x00000005ff1a7e24 */ /* 0x000fe4000f8e00ff */
[----:B------:R-:W-:-:S07]  /*19c90*/  IMAD.U32 R27, RZ, RZ, UR6 ;  /* 0x00000006ff1b7e24 */ /* 0x000fce000f8e00ff */
.L_x_2548:
        /* <DEDUP_REMOVED lines=10> */
.L_x_2537:
[----:B------:R-:W-:Y:S02]  /*19d40*/  ULDC UR4, c[0x0][0xc3c] ;  /* 0x00030f0000047ab9 */ /* 0x000fe40000000800 */
[----:B----4-:R-:W-:-:S13]  /*19d50*/  ISETP.GE.AND P0, PT, R27, UR4, PT ;  /* 0x000000041b007c0c */ /* 0x010fda000bf06270 */
[----:B------:R-:W-:Y:S05]  /*19d60*/  @!P0 BRA `(.L_x_2549) ;  /* 0xffffff9c00f08947 */ /* 0x000fea000383ffff */
[----:B------:R-:W-:Y:S05]  /*19d70*/  BSYNC B8 ;  /* 0x0000000000087941 */ /* 0x000fea0003800000 */
.L_x_2423:
[----:B0-----:R-:W4:Y:S01]  /*19d80*/  LDL.LU R0, [R1+0x3c] ;  /* 0x00003c0001007983 */ /* 0x001f220000300800 */
[----:B------:R-:W-:Y:S01]  /*19d90*/  BSSY B0, `(.L_x_2550) ;  /* 0x000000b000007945 */ /* 0x000fe20003800000 */
[----:B--2---:R-:W0:Y:S01]  /*19da0*/  S2R R5, SR_CgaCtaId ;  /* 0x0000000000057919 */ /* 0x004e220000008800 */
        /* <DEDUP_REMOVED lines=9> */
.L_x_2691:
[----:B------:R-:W-:Y:S05]  /*19e40*/  BSYNC B0 ;  /* 0x0000000000007941 */ /* 0x000fea0003800000 */
.L_x_2550:
[----:B------:R-:W-:-:S03]  /*19e50*/  UMOV UR4, 0xffffffff ;  /* 0xffffffff00047882 */ /* 0x000fc60000000000 */
[----:B------:R-:W-:Y:S05]  /*19e60*/  BRA.DIV UR4, `(.L_x_2552) ;  /* 0x0000003a04dc7947 */ /* 0x000fea000b800000 */
[----:B0-----:R-:W0:Y:S02]  /*19e70*/  S2R R0, SR_TID.X ;  /* 0x0000000000007919 */ /* 0x001e240000002100 */
[----:B0-----:R-:W-:-:S04]  /*19e80*/  SHF.R.U32.HI R0, RZ, 0x5, R0 ;  /* 0x00000005ff007819 */ /* 0x001fc80000011600 */
[----:B------:R-:W-:-:S05]  /*19e90*/  LOP3.LUT R0, R0, 0x3, RZ, 0xc0, !PT ;  /* 0x0000000300007812 */ /* 0x000fca00078ec0ff */
[----:B------:R0:W2:Y:S02]  /*19ea0*/  SHFL.IDX PT, R14, R0, RZ, 0x1f ;  /* 0x00001fff000e7589 */ /* 0x0000a400000e0000 */
.L_x_2694:
[----:B--2---:R-:W-:-:S13]  /*19eb0*/  ISETP.NE.AND P0, PT, R14, RZ, PT ;  /* 0x000000ff0e00720c */ /* 0x004fda0003f05270 */
[----:B------:R-:W-:Y:S05]  /*19ec0*/  @P0 BRA `(.L_x_2270) ;  /* 0x0000000000880947 */ /* 0x000fea0003800000 */
[----:B------:R-:W-:-:S03]  /*19ed0*/  UMOV UR4, 0xffffffff ;  /* 0xffffffff00047882 */ /* 0x000fc60000000000 */
[----:B------:R-:W-:Y:S05]  /*19ee0*/  BRA.DIV UR4, `(.L_x_2553) ;  /* 0x0000003a04f07947 */ /* 0x000fea000b800000 */
[----:B------:R-:W-:-:S13]  /*19ef0*/  ELECT P6, URZ, PT ;  /* 0x00000000003f782f */ /* 0x000fda00038c0000 */
.L_x_2697:
[----:B------:R-:W-:Y:S05]  /*19f00*/  @!P6 BRA `(.L_x_2270) ;  /* 0x000000000078e947 */ /* 0x000fea0003800000 */
[----:B0-----:R-:W2:Y:S02]  /*19f10*/  LDL.LU R0, [R1+0x50] ;  /* 0x0000500001007983 */ /* 0x001ea40000300800 */
[----:B--2---:R-:W-:-:S04]  /*19f20*/  LOP3.LUT R0, R0, 0x2, RZ, 0xfc, !PT ;  /* 0x0000000200007812 */ /* 0x004fc800078efcff */
[----:B------:R-:W-:-:S13]  /*19f30*/  ISETP.NE.AND P2, PT, R0, 0x3, PT ;  /* 0x000000030000780c */ /* 0x000fda0003f45270 */
[----:B------:R-:W-:Y:S05]  /*19f40*/  @!P2 BRA `(.L_x_2554) ;  /* 0x000000000004a947 */ /* 0x000fea0003800000 */
[----:B------:R-:W-:Y:S01]  /*19f50*/  BPT.TRAP 0x1 ;  /* 0x000000040000795c */ /* 0x000fe20000300000 */
.L_x_2554:
        /* <DEDUP_REMOVED lines=12> */
.L_x_2698:
[----:B------:R-:W2:Y:S02]  /*1a020*/  SYNCS.PHASECHK.TRANS64.TRYWAIT P0, [R3+URZ], R0 ;  /* 0x00000000030075a7 */ /* 0x000ea4000800017f */
[----:B--2---:R-:W-:Y:S05]  /*1a030*/  @!P0 BRA `(.L_x_2556) ;  /* 0x0000003800d08947 */ /* 0x004fea0003800000 */
.L_x_2699:
[----:B------:R-:W-:Y:S05]  /*1a040*/  @!P2 BRA `(.L_x_2557) ;  /* 0x000000000004a947 */ /* 0x000fea0003800000 */
[----:B------:R-:W-:Y:S01]  /*1a050*/  BPT.TRAP 0x1 ;  /* 0x000000040000795c */ /* 0x000fe20000300000 */
.L_x_2557:
[----:B--2---:R-:W-:-:S04]  /*1a060*/  VIADD R3, R9, 0x16860 ;  /* 0x0001686009037836 */ /* 0x004fc80000000000 */
[----:B------:R-:W-:-:S04]  /*1a070*/  IMAD R5, R18, 0x8, R3 ;  /* 0x0000000812057824 */ /* 0x000fc800078e0203 */
[----:B------:R-:W2:Y:S02]  /*1a080*/  SYNCS.PHASECHK.TRANS64.TRYWAIT P0, [R5+URZ], R2 ;  /* 0x00000002050075a7 */ /* 0x000ea4000800017f */
[----:B--2---:R-:W-:Y:S05]  /*1a090*/  @!P0 BRA `(.L_x_2558) ;  /* 0x0000003800cc8947 */ /* 0x004fea0003800000 */
.L_x_2700:
[----:B------:R-:W-:-:S07]  /*1a0a0*/  IMAD R3, R4, 0x8, R3 ;  /* 0x0000000804037824 */ /* 0x000fce00078e0203 */
.L_x_2559:
[----:B----4-:R4:W0:Y:S02]  /*1a0b0*/  SYNCS.PHASECHK.TRANS64.TRYWAIT P0, [R3+URZ], R0 ;  /* 0x00000000030075a7 */ /* 0x010824000800017f */
[----:B0-----:R-:W-:Y:S05]  /*1a0c0*/  @!P0 NANOSLEEP.SYNCS 0x989680 ;  /* 0x009896800000895d */ /* 0x001fea0003900000 */
[----:B------:R-:W0:Y:S02]  /*1a0d0*/  @!P0 SYNCS.PHASECHK.TRANS64 P0, [R3+URZ], R0 ;  /* 0x00000000030085a7 */ /* 0x000e24000800007f */
[----:B0-----:R-:W-:Y:S05]  /*1a0e0*/  @!P0 BRA `(.L_x_2559) ;  /* 0xfffffffc00f08947 */ /* 0x001fea000383ffff */
.L_x_2270:
[----:B------:R-:W-:Y:S05]  /*1a0f0*/  BSYNC B9 ;  /* 0x0000000000097941 */ /* 0x000fea0003800000 */
.L_x_2267:
[----:B------:R-:W-:Y:S05]  /*1a100*/  EXIT ;  /* 0x000000000000794d */ /* 0x000fea0003800000 */
.L_x_2290:
[----:B0-----:R0:W1:Y:S02]  /*1a110*/  SYNCS.PHASECHK.TRANS64.TRYWAIT P6, [R77+URZ+0x16890], R89 ;  /* 0x016890594d0075a7 */ /* 0x00106400080c017f */
[----:B-1----:R-:W-:Y:S05]  /*1a120*/  @!P6 NANOSLEEP.SYNCS 0x989680 ;  /* 0x009896800000e95d */ /* 0x002fea0003900000 */
[----:B------:R-:W1:Y:S02]  /*1a130*/  @!P6 SYNCS.PHASECHK.TRANS64 P6, [R77+URZ+0x16890], R89 ;  /* 0x016890594d00e5a7 */ /* 0x000e6400080c007f */
[----:B-1----:R-:W-:Y:S05]  /*1a140*/  @!P6 BRA `(.L_x_2290) ;  /* 0xfffffffc00f0e947 */ /* 0x002fea000383ffff */
[----:B------:R-:W-:Y:S05]  /*1a150*/  BRA `(.L_x_2560) ;  /* 0xfffffe8c005c7947 */ /* 0x000fea000383ffff */
.L_x_2310:
[----:B0-----:R0:W1:Y:S02]  /*1a160*/  SYNCS.PHASECHK.TRANS64.TRYWAIT P5, [R77+URZ+0x16890], R89 ;  /* 0x016890594d0075a7 */ /* 0x00106400080a017f */
[----:B-1----:R-:W-:Y:S05]  /*1a170*/  @!P5 NANOSLEEP.SYNCS 0x989680 ;  /* 0x009896800000d95d */ /* 0x002fea0003900000 */
[----:B------:R-:W1:Y:S02]  /*1a180*/  @!P5 SYNCS.PHASECHK.TRANS64 P5, [R77+URZ+0x16890], R89 ;  /* 0x016890594d00d5a7 */ /* 0x000e6400080a007f */
[----:B-1----:R-:W-:Y:S05]  /*1a190*/  @!P5 BRA `(.L_x_2310) ;  /* 0xfffffffc00f0d947 */ /* 0x002fea000383ffff */
[----:B------:R-:W-:Y:S05]  /*1a1a0*/  BRA `(.L_x_2561) ;  /* 0xfffffea000247947 */ /* 0x000fea000383ffff */
.L_x_2319:
[----:B-1----:R1:W2:Y:S02]  /*1a1b0*/  SYNCS.PHASECHK.TRANS64.TRYWAIT P4, [R77+URZ+0x16890], R89 ;  /* 0x016890594d0075a7 */ /* 0x0022a4000808017f */
[----:B--2---:R-:W-:Y:S05]  /*1a1c0*/  @!P4 NANOSLEEP.SYNCS 0x989680 ;  /* 0x009896800000c95d */ /* 0x004fea0003900000 */
[----:B------:R-:W2:Y:S02]  /*1a1d0*/  @!P4 SYNCS.PHASECHK.TRANS64 P4, [R77+URZ+0x16890], R89 ;  /* 0x016890594d00c5a7 */ /* 0x000ea4000808007f */
[----:B--2---:R-:W-:Y:S05]  /*1a1e0*/  @!P4 BRA `(.L_x_2319) ;  /* 0xfffffffc00f0c947 */ /* 0x004fea000383ffff */
[----:B------:R-:W-:Y:S05]  /*1a1f0*/  BRA `(.L_x_2562) ;  /* 0xfffffeb000907947 */ /* 0x000fea000383ffff */
.L_x_2325:
[----:B--2---:R2:W3:Y:S02]  /*1a200*/  SYNCS.PHASECHK.TRANS64.TRYWAIT P3, [R77+URZ+0x168b0], R89 ;  /* 0x0168b0594d0075a7 */ /* 0x0044e4000806017f */
[----:B---3--:R-:W-:Y:S05]  /*1a210*/  @!P3 NANOSLEEP.SYNCS 0x989680 ;  /* 0x009896800000b95d */ /* 0x008fea0003900000 */
[----:B------:R-:W3:Y:S02]  /*1a220*/  @!P3 SYNCS.PHASECHK.TRANS64 P3, [R77+URZ+0x168b0], R89 ;  /* 0x0168b0594d00b5a7 */ /* 0x000ee4000806007f */
[----:B---3--:R-:W-:Y:S05]  /*1a230*/  @!P3 BRA `(.L_x_2325) ;  /* 0xfffffffc00f0b947 */ /* 0x008fea000383ffff */
[----:B------:R-:W-:Y:S05]  /*1a240*/  BRA `(.L_x_2563) ;  /* 0xfffffeb400247947 */ /* 0x000fea000383ffff */
.L_x_2335:
        /* <DEDUP_REMOVED lines=13> */
.L_x_2565:
[----:B------:R-:W-:Y:S05]  /*1a320*/  BSYNC B0 ;  /* 0x0000000000007941 */ /* 0x000fea0003800000 */
.L_x_2564:
[----:B------:R-:W-:Y:S01]  /*1a330*/  IMAD.MOV.U32 R157, RZ, RZ, R14 ;  /* 0x000000ffff9d7224 */ /* 0x000fe200078e000e */
[----:B------:R-:W-:Y:S06]  /*1a340*/  BRA `(.L_x_2566) ;  /* 0xfffffebc00307947 */ /* 0x000fec000383ffff */
.L_x_2347:
        /* <DEDUP_REMOVED lines=8> */
.L_x_2568:
[----:B------:R-:W-:Y:S05]  /*1a3d0*/  BSYNC B1 ;  /* 0x0000000000017941 */ /* 0x000fea0003800000 */
.L_x_2567:
        /* <DEDUP_REMOVED lines=8> */
.L_x_2569:
[----:B------:R-:W-:Y:S02]  /*1a460*/  IMAD.MOV.U32 R13, RZ, RZ, R8 ;  /* 0x000000ffff0d7224 */ /* 0x000fe400078e0008 */
[----:B------:R-:W-:-:S07]  /*1a470*/  IMAD.MOV.U32 R0, RZ, RZ, R14 ;  /* 0x000000ffff007224 */ /* 0x000fce00078e000e */
[----:B------:R-:W-:Y:S05]  /*1a480*/  WARPSYNC.COLLECTIVE R15, `(.L_x_2570) ;  /* 0x000000000f087348 */ /* 0x000fea0003c00000 */
[----:B------:R0:W1:Y:S02]  /*1a490*/  SHFL.IDX P6, R14, R13, R12, R11 ;  /* 0x0000000c0d0e7389 */ /* 0x00006400000c000b */
[----:B01----:R-:W-:Y:S01]  /*1a4a0*/  ENDCOLLECTIVE ;  /* 0x000000000000791b */ /* 0x003fe20003800000 */
.L_x_2570:
[----:B------:R-:W-:Y:S02]  /*1a4b0*/  IMAD.MOV.U32 R13, RZ, RZ, R7 ;  /* 0x000000ffff0d7224 */ /* 0x000fe400078e0007 */
[----:B------:R-:W-:-:S07]  /*1a4c0*/  IMAD.MOV.U32 R5, RZ, RZ, R14 ;  /* 0x000000ffff057224 */ /* 0x000fce00078e000e */
[----:B------:R-:W-:Y:S05]  /*1a4d0*/  WARPSYNC.COLLECTIVE R15, `(.L_x_2571) ;  /* 0x000000000f087348 */ /* 0x000fea0003c00000 */
[----:B------:R0:W1:Y:S02]  /*1a4e0*/  SHFL.IDX P6, R14, R13, R12, R11 ;  /* 0x0000000c0d0e7389 */ /* 0x00006400000c000b */
[----:B01----:R-:W-:Y:S01]  /*1a4f0*/  ENDCOLLECTIVE ;  /* 0x000000000000791b */ /* 0x003fe20003800000 */
.L_x_2571:
[----:B------:R-:W-:Y:S05]  /*1a500*/  BRA `(.L_x_2572) ;  /* 0xfffffec000b47947 */ /* 0x000fea000383ffff */
.L_x_2350:
[----:B------:R-:W-:Y:S01]  /*1a510*/  BSSY B1, `(.L_x_2573) ;  /* 0x0000008000017945 */ /* 0x000fe20003800000 */
[----:B------:R-:W-:Y:S02]  /*1a520*/  IMAD.MOV.U32 R13, RZ, RZ, R6 ;  /* 0x000000ffff0d7224 */ /* 0x000fe400078e0006 */
[----:B------:R-:W-:Y:S02]  /*1a530*/  IMAD.MOV.U32 R12, RZ, RZ, 0x1 ;  /* 0x00000001ff0c7424 */ /* 0x000fe400078e00ff */
[----:B------:R-:W-:Y:S02]  /*1a540*/  IMAD.MOV.U32 R11, RZ, RZ, 0x1c1f ;  /* 0x00001c1fff0b7424 */ /* 0x000fe400078e00ff */
[----:B------:R-:W-:-:S07]  /*1a550*/  IMAD.MOV.U32 R15, RZ, RZ, -0x1 ;  /* 0xffffffffff0f7424 */ /* 0x000fce00078e00ff */
[----:B0---4-:R-:W-:Y:S05]  /*1a560*/  WARPSYNC.COLLECTIVE R15, `(.L_x_2574) ;  /* 0x000000000f087348 */ /* 0x011fea0003c00000 */
[----:B----4-:R1:W2:Y:S02]  /*1a570*/  SHFL.IDX P6, R14, R13, R12, R11 ;  /* 0x0000000c0d0e7389 */ /* 0x0102a400000c000b */
[----:B012---:R-:W-:Y:S01]  /*1a580*/  ENDCOLLECTIVE ;  /* 0x000000000000791b */ /* 0x007fe20003800000 */
.L_x_2574:
[----:B------:R-:W-:Y:S05]  /*1a590*/  BSYNC B1 ;  /* 0x0000000000017941 */ /* 0x000fea0003800000 */
.L_x_2573:
        /* <DEDUP_REMOVED lines=8> */
.L_x_2575:
[----:B------:R-:W-:Y:S02]  /*1a620*/  IMAD.MOV.U32 R13, RZ, RZ, R8 ;  /* 0x000000ffff0d7224 */ /* 0x000fe400078e0008 */
[----:B------:R-:W-:-:S07]  /*1a630*/  IMAD.MOV.U32 R0, RZ, RZ, R14 ;  /* 0x000000ffff007224 */ /* 0x000fce00078e000e */
[----:B------:R-:W-:Y:S05]  /*1a640*/  WARPSYNC.COLLECTIVE R15, `(.L_x_2576) ;  /* 0x000000000f087348 */ /* 0x000fea0003c00000 */
[----:B------:R0:W1:Y:S02]  /*1a650*/  SHFL.IDX P6, R14, R13, R12, R11 ;  /* 0x0000000c0d0e7389 */ /* 0x00006400000c000b */
[----:B01----:R-:W-:Y:S01]  /*1a660*/  ENDCOLLECTIVE ;  /* 0x000000000000791b */ /* 0x003fe20003800000 */
.L_x_2576:
[----:B------:R-:W-:Y:S02]  /*1a670*/  IMAD.MOV.U32 R13, RZ, RZ, R7 ;  /* 0x000000ffff0d7224 */ /* 0x000fe400078e0007 */
[----:B------:R-:W-:-:S07]  /*1a680*/  IMAD.MOV.U32 R5, RZ, RZ, R14 ;  /* 0x000000ffff057224 */ /* 0x000fce00078e000e */
[----:B------:R-:W-:Y:S05]  /*1a690*/  WARPSYNC.COLLECTIVE R15, `(.L_x_2577) ;  /* 0x000000000f087348 */ /* 0x000fea0003c00000 */
[----:B------:R0:W1:Y:S02]  /*1a6a0*/  SHFL.IDX P6, R14, R13, R12, R11 ;  /* 0x0000000c0d0e7389 */ /* 0x00006400000c000b */
[----:B01----:R-:W-:Y:S01]  /*1a6b0*/  ENDCOLLECTIVE ;  /* 0x000000000000791b */ /* 0x003fe20003800000 */
.L_x_2577:
[----:B------:R-:W-:Y:S05]  /*1a6c0*/  BRA `(.L_x_2578) ;  /* 0xfffffec400207947 */ /* 0x000fea000383ffff */
.L_x_2354:
[----:B0-----:R0:W1:Y:S02]  /*1a6d0*/  SYNCS.PHASECHK.TRANS64.TRYWAIT P0, [R2+URZ+0x16800], R43 ;  /* 0x0168002b020075a7 */ /* 0x001064000800017f */
[----:B-1----:R-:W-:Y:S05]  /*1a6e0*/  @!P0 NANOSLEEP.SYNCS 0x989680 ;  /* 0x009896800000895d */ /* 0x002fea0003900000 */
[----:B------:R-:W1:Y:S02]  /*1a6f0*/  @!P0 SYNCS.PHASECHK.TRANS64 P0, [R2+URZ+0x16800], R43 ;  /* 0x0168002b020085a7 */ /* 0x000e64000800007f */
[----:B-1----:R-:W-:Y:S05]  /*1a700*/  @!P0 BRA `(.L_x_2354) ;  /* 0xfffffffc00f08947 */ /* 0x002fea000383ffff */
[----:B------:R-:W-:Y:S05]  /*1a710*/  BRA `(.L_x_2579) ;  /* 0xfffffec8002c7947 */ /* 0x000fea000383ffff */
.L_x_2362:
[----:B------:R-:W0:Y:S01]  /*1a720*/  LDC R41, c[0x0][0x3f4] ;  /* 0x0000fd00ff297b82 */ /* 0x000e220000000800 */
        /* <DEDUP_REMOVED lines=8> */
.L_x_2581:
[----:B------:R-:W-:Y:S05]  /*1a7b0*/  BSYNC B1 ;  /* 0x0000000000017941 */ /* 0x000fea0003800000 */
.L_x_2580:
[----:B------:R0:W5:Y:S01]  /*1a7c0*/  LDL R8, [R1+0x20] ;  /* 0x0000200001087983 */ /* 0x0001620000100800 */
[----:B------:R-:W-:Y:S01]  /*1a7d0*/  IMAD.MOV.U32 R13, RZ, RZ, R25 ;  /* 0x000000ffff0d7224 */ /* 0x000fe200078e0019 */
[----:B------:R-:W-:Y:S01]  /*1a7e0*/  ISETP.GE.AND P0, PT, R16, R41, PT ;  /* 0x000000291000720c */ /* 0x000fe20003f06270 */
[----:B------:R-:W-:Y:S02]  /*1a7f0*/  IMAD.MOV.U32 R12, RZ, RZ, RZ ;  /* 0x000000ffff0c7224 */ /* 0x000fe400078e00ff */
[----:B------:R-:W-:Y:S02]  /*1a800*/  IMAD.MOV.U32 R11, RZ, RZ, 0x1c1f ;  /* 0x00001c1fff0b7424 */ /* 0x000fe400078e00ff */
[----:B------:R-:W-:Y:S02]  /*1a810*/  IMAD.MOV.U32 R15, RZ, RZ, -0x1 ;  /* 0xffffffffff0f7424 */ /* 0x000fe400078e00ff */
[----:B0-----:R-:W-:-:S07]  /*1a820*/  IMAD.MOV.U32 R0, RZ, RZ, R14 ;  /* 0x000000ffff007224 */ /* 0x001fce00078e000e */
[----:B-----5:R-:W-:Y:S05]  /*1a830*/  WARPSYNC.COLLECTIVE R15, `(.L_x_2582) ;  /* 0x000000000f087348 */ /* 0x020fea0003c00000 */
[----:B------:R0:W1:Y:S02]  /*1a840*/  SHFL.IDX P6, R14, R13, R12, R11 ;  /* 0x0000000c0d0e7389 */ /* 0x00006400000c000b */
[----:B01---5:R-:W-:Y:S01]  /*1a850*/  ENDCOLLECTIVE ;  /* 0x000000000000791b */ /* 0x023fe20003800000 */
.L_x_2582:
[----:B------:R-:W-:Y:S02]  /*1a860*/  IMAD.MOV.U32 R13, RZ, RZ, R24 ;  /* 0x000000ffff0d7224 */ /* 0x000fe400078e0018 */
[----:B------:R-:W-:-:S07]  /*1a870*/  IMAD.MOV.U32 R3, RZ, RZ, R14 ;  /* 0x000000ffff037224 */ /* 0x000fce00078e000e */
[----:B------:R-:W-:Y:S05]  /*1a880*/  WARPSYNC.COLLECTIVE R15, `(.L_x_2583) ;  /* 0x000000000f087348 */ /* 0x000fea0003c00000 */
[----:B------:R0:W1:Y:S02]  /*1a890*/  SHFL.IDX P6, R14, R13, R12, R11 ;  /* 0x0000000c0d0e7389 */ /* 0x00006400000c000b */
[----:B01----:R-:W-:Y:S01]  /*1a8a0*/  ENDCOLLECTIVE ;  /* 0x000000000000791b */ /* 0x003fe20003800000 */
.L_x_2583:
[----:B------:R-:W-:Y:S02]  /*1a8b0*/  IMAD.MOV.U32 R13, RZ, RZ, R27 ;  /* 0x000000ffff0d7224 */ /* 0x000fe400078e001b */
[----:B------:R-:W-:-:S07]  /*1a8c0*/  IMAD.MOV.U32 R4, RZ, RZ, R14 ;  /* 0x000000ffff047224 */ /* 0x000fce00078e000e */
[----:B------:R-:W-:Y:S05]  /*1a8d0*/  WARPSYNC.COLLECTIVE R15, `(.L_x_2584) ;  /* 0x000000000f087348 */ /* 0x000fea0003c00000 */
[----:B------:R0:W1:Y:S02]  /*1a8e0*/  SHFL.IDX P6, R14, R13, R12, R11 ;  /* 0x0000000c0d0e7389 */ /* 0x00006400000c000b */
[----:B01----:R-:W-:Y:S01]  /*1a8f0*/  ENDCOLLECTIVE ;  /* 0x000000000000791b */ /* 0x003fe20003800000 */
.L_x_2584:
[----:B------:R-:W-:-:S05]  /*1a900*/  IMAD R32, R8, R32, RZ ;  /* 0x0000002008207224 */ /* 0x000fca00078e02ff */
[----:B------:R-:W-:-:S13]  /*1a910*/  ISETP.GE.OR P1, PT, R35, R32, P0 ;  /* 0x000000202300720c */ /* 0x000fda0000726670 */
[C---:B------:R-:W-:Y:S01]  /*1a920*/  @!P1 IMAD.SHL.U32 R5, R16.reuse, 0x2, RZ ;  /* 0x0000000210059824 */ /* 0x040fe200078e00ff */
[----:B------:R-:W-:-:S04]  /*1a930*/  @!P1 SHF.L.U64.HI R21, R16, 0x1, R43 ;  /* 0x0000000110159819 */ /* 0x000fc8000001022b */
[----:B------:R-:W-:-:S05]  /*1a940*/  @!P1 IADD3 R6, P2, R3, R5, RZ ;  /* 0x0000000503069210 */ /* 0x000fca0007f5e0ff */
[----:B------:R-:W-:-:S05]  /*1a950*/  @!P1 IMAD.X R7, R0, 0x1, R21, P2 ;  /* 0x0000000100079824 */ /* 0x000fca00010e0615 */
        /* <DEDUP_REMOVED lines=9> */
[----:B------:R-:W-:Y:S02]  /*1a9f0*/  CS2R R30, SRZ ;  /* 0x00000000001e7805 */ /* 0x000fe4000001ff00 */
[----:B------:R-:W-:Y:S01]  /*1aa00*/  CS2R R20, SRZ ;  /* 0x0000000000147805 */ /* 0x000fe2000001ff00 */
[----:B0-----:R-:W-:Y:S02]  /*1aa10*/  IMAD.MOV.U32 R15, RZ, RZ, -0x1 ;  /* 0xffffffffff0f7424 */ /* 0x001fe400078e00ff */
[----:B--2---:R-:W-:-:S02]  /*1aa20*/  @!P1 IMAD.MOV.U32 R39, RZ, RZ, R11 ;  /* 0x000000ffff279224 */ /* 0x004fc400078e000b */
[----:B------:R-:W-:Y:S02]  /*1aa30*/  IMAD.MOV.U32 R11, RZ, RZ, 0x1c1f ;  /* 0x00001c1fff0b7424 */ /* 0x000fe400078e00ff */
[----:B------:R-:W-:Y:S02]  /*1aa40*/  @!P1 IMAD.MOV.U32 R36, RZ, RZ, R8 ;  /* 0x000000ffff249224 */ /* 0x000fe400078e0008 */
[----:B------:R-:W-:-:S07]  /*1aa50*/  @!P1 IMAD.MOV.U32 R37, RZ, RZ, R9 ;  /* 0x000000ffff259224 */ /* 0x000fce00078e0009 */
[----:B-----5:R-:W-:Y:S05]  /*1aa60*/  WARPSYNC.COLLECTIVE R15, `(.L_x_2585) ;  /* 0x000000000f087348 */ /* 0x020fea0003c00000 */
[----:B------:R0:W1:Y:S02]  /*1aa70*/  SHFL.IDX P6, R14, R13, R12, R11 ;  /* 0x0000000c0d0e7389 */ /* 0x00006400000c000b */
[----:B01---5:R-:W-:Y:S01]  /*1aa80*/  ENDCOLLECTIVE ;  /* 0x000000000000791b */ /* 0x023fe20003800000 */
.L_x_2585:
[----:B------:R-:W-:Y:S02]  /*1aa90*/  IMAD.MOV.U32 R0, RZ, RZ, R36 ;  /* 0x000000ffff007224 */ /* 0x000fe400078e0024 */
[----:B------:R-:W-:Y:S02]  /*1aaa0*/  IMAD.MOV.U32 R3, RZ, RZ, R37 ;  /* 0x000000ffff037224 */ /* 0x000fe400078e0025 */
[----:B------:R-:W-:Y:S01]  /*1aab0*/  @!P1 IMAD.MOV.U32 R38, RZ, RZ, R10 ;  /* 0x000000ffff269224 */ /* 0x000fe200078e000a */
[----:B------:R-:W-:Y:S01]  /*1aac0*/  PRMT R48, R0, 0x7610, R48 ;  /* 0x0000761000307816 */ /* 0x000fe20000000030 */
[----:B------:R-:W-:Y:S01]  /*1aad0*/  IMAD.MOV.U32 R9, RZ, RZ, R39 ;  /* 0x000000ffff097224 */ /* 0x000fe200078e0027 */
[----:B------:R-:W-:Y:S01]  /*1aae0*/  PRMT R34, R34, 0x5410, R3 ;  /* 0x0000541022227816 */ /* 0x000fe20000000003 */
[----:B------:R-:W-:Y:S02]  /*1aaf0*/  @!P1 IMAD.MOV.U32 R30, RZ, RZ, R4 ;  /* 0x000000ffff1e9224 */ /* 0x000fe400078e0004 */
[----:B------:R-:W-:Y:S01]  /*1ab00*/  @!P1 IMAD.MOV.U32 R31, RZ, RZ, R5 ;  /* 0x000000ffff1f9224 */ /* 0x000fe200078e0005 */
[----:B------:R-:W-:Y:S01]  /*1ab10*/  PRMT R34, R9, 0x7610, R34 ;  /* 0x0000761009227816 */ /* 0x000fe20000000022 */
[----:B------:R-:W-:-:S02]  /*1ab20*/  IMAD.MOV.U32 R8, RZ, RZ, R38 ;  /* 0x000000ffff087224 */ /* 0x000fc400078e0026 */
[----:B------:R-:W-:Y:S02]  /*1ab30*/  IMAD.MOV.U32 R13, RZ, RZ, R25 ;  /* 0x000000ffff0d7224 */ /* 0x000fe400078e0019 */
[----:B------:R-:W-:Y:S01]  /*1ab40*/  @!P1 IMAD.MOV.U32 R20, RZ, RZ, R6 ;  /* 0x000000ffff149224 */ /* 0x000fe200078e0006 */
[----:B------:R-:W-:Y:S01]  /*1ab50*/  PRMT R33, R8, 0x7610, R33 ;  /* 0x0000761008217816 */ /* 0x000fe20000000021 */
[----:B------:R-:W-:Y:S02]  /*1ab60*/  @!P1 IMAD.MOV.U32 R21, RZ, RZ, R7 ;  /* 0x000000ffff159224 */ /* 0x000fe400078e0007 */
[----:B------:R-:W-:Y:S02]  /*1ab70*/  IMAD.MOV.U32 R4, RZ, RZ, R30 ;  /* 0x000000ffff047224 */ /* 0x000fe400078e001e */
[----:B------:R-:W-:Y:S02]  /*1ab80*/  IMAD.MOV.U32 R5, RZ, RZ, R31 ;  /* 0x000000ffff057224 */ /* 0x000fe400078e001f */
[----:B------:R-:W-:Y:S01]  /*1ab90*/  IMAD.MOV.U32 R0, RZ, RZ, R14 ;  /* 0x000000ffff007224 */ /* 0x000fe200078e000e */
[----:B------:R-:W-:-:S07]  /*1aba0*/  PRMT R50, R4, 0x7610, R50 ;  /* 0x0000761004327816 */ /* 0x000fce0000000032 */
[----:B------:R-:W-:Y:S05]  /*1abb0*/  WARPSYNC.COLLECTIVE R15, `(.L_x_2586) ;  /* 0x000000000f087348 */ /* 0x000fea0003c00000 */
[----:B------:R0:W1:Y:S02]  /*1abc0*/  SHFL.IDX P6, R14, R13, R12, R11 ;  /* 0x0000000c0d0e7389 */ /* 0x00006400000c000b */
[----:B01----:R-:W-:Y:S01]  /*1abd0*/  ENDCOLLECTIVE ;  /* 0x000000000000791b */ /* 0x003fe20003800000 */
.L_x_2586:
[----:B------:R-:W-:Y:S01]  /*1abe0*/  IMAD.MOV.U32 R6, RZ, RZ, R20 ;  /* 0x000000ffff067224 */ /* 0x000fe200078e0014 */
[----:B------:R-:W-:Y:S01]  /*1abf0*/  PRMT R54, R5, 0x7610, R54 ;  /* 0x0000761005367816 */ /* 0x000fe20000000036 */
[----:B------:R-:W-:Y:S01]  /*1ac00*/  IMAD.MOV.U32 R7, RZ, RZ, R21 ;  /* 0x000000ffff077224 */ /* 0x000fe200078e0015 */
[----:B------:R-:W-:Y:S02]  /*1ac10*/  CS2R R4, SRZ ;  /* 0x0000000000047805 */ /* 0x000fe4000001ff00 */
[----:B------:R-:W-:Y:S02]  /*1ac20*/  PRMT R33, R33, 0x5410, R6 ;  /* 0x0000541021217816 */ /* 0x000fe40000000006 */
[----:B------:R-:W-:Y:S01]  /*1ac30*/  PRMT R55, R7, 0x7610, R55 ;  /* 0x0000761007377816 */ /* 0x000fe20000000037 */
[----:B------:R-:W-:Y:S02]  /*1ac40*/  IMAD.MOV.U32 R13, RZ, RZ, R24 ;  /* 0x000000ffff0d7224 */ /* 0x000fe400078e0018 */
[----:B------:R-:W-:-:S07]  /*1ac50*/  IMAD.MOV.U32 R3, RZ, RZ, R14 ;  /* 0x000000ffff037224 */ /* 0x000fce00078e000e */
[----:B------:R-:W-:Y:S05]  /*1ac60*/  WARPSYNC.COLLECTIVE R15, `(.L_x_2587) ;  /* 0x000000000f087348 */ /* 0x000fea0003c00000 */
[----:B------:R0:W1:Y:S02]  /*1ac70*/  SHFL.IDX P6, R14, R13, R12, R11 ;  /* 0x0000000c0d0e7389 */ /* 0x00006400000c000b */
[----:B01----:R-:W-:Y:S01]  /*1ac80*/  ENDCOLLECTIVE ;  /* 0x000000000000791b */ /* 0x003fe20003800000 */
.L_x_2587:
[----:B------:R-:W-:Y:S02]  /*1ac90*/  IMAD.MOV.U32 R13, RZ, RZ, R27 ;  /* 0x000000ffff0d7224 */ /* 0x000fe400078e001b */
[----:B------:R-:W-:-:S07]  /*1aca0*/  IMAD.MOV.U32 R24, RZ, RZ, R14 ;  /* 0x000000ffff187224 */ /* 0x000fce00078e000e */
[----:B------:R-:W-:Y:S05]  /*1acb0*/  WARPSYNC.COLLECTIVE R15, `(.L_x_2588) ;  /* 0x000000000f087348 */ /* 0x000fea0003c00000 */
[----:B------:R0:W1:Y:S02]  /*1acc0*/  SHFL.IDX P6, R14, R13, R12, R11 ;  /* 0x0000000c0d0e7389 */ /* 0x00006400000c000b */
[----:B01----:R-:W-:Y:S01]  /*1acd0*/  ENDCOLLECTIVE ;  /* 0x000000000000791b */ /* 0x003fe20003800000 */
.L_x_2588:
[----:B------:R-:W-:Y:S05]  /*1ace0*/  BRA `(.L_x_2589) ;  /* 0xfffffed400547947 */ /* 0x000fea000383ffff */
.L_x_2366:
[----:B0-----:R0:W1:Y:S02]  /*1acf0*/  SYNCS.PHASECHK.TRANS64.TRYWAIT P1, [R2+URZ+0x16800], R13 ;  /* 0x0168000d020075a7 */ /* 0x001064000802017f */
[----:B-1----:R-:W-:Y:S05]  /*1ad00*/  @!P1 NANOSLEEP.SYNCS 0x989680 ;  /* 0x009896800000995d */ /* 0x002fea0003900000 */
[----:B------:R-:W1:Y:S02]  /*1ad10*/  @!P1 SYNCS.PHASECHK.TRANS64 P1, [R2+URZ+0x16800], R13 ;  /* 0x0168000d020095a7 */ /* 0x000e64000802007f */
[----:B-1----:R-:W-:Y:S05]  /*1ad20*/  @!P1 BRA `(.L_x_2366) ;  /* 0xfffffffc00f09947 */ /* 0x002fea000383ffff */
[----:B------:R-:W-:Y:S05]  /*1ad30*/  BRA `(.L_x_2590) ;  /* 0xfffffed400fc7947 */ /* 0x000fea000383ffff */
.L_x_2372:
[----:B-1----:R1:W2:Y:S02]  /*1ad40*/  SYNCS.PHASECHK.TRANS64.TRYWAIT P2, [R10+URZ+0x16830], R3 ;  /* 0x016830030a0075a7 */ /* 0x0022a4000804017f */
[----:B--2---:R-:W-:Y:S05]  /*1ad50*/  @!P2 NANOSLEEP.SYNCS 0x989680 ;  /* 0x009896800000a95d */ /* 0x004fea0003900000 */
[----:B------:R-:W2:Y:S02]  /*1ad60*/  @!P2 SYNCS.PHASECHK.TRANS64 P2, [R10+URZ+0x16830], R3 ;  /* 0x016830030a00a5a7 */ /* 0x000ea4000804007f */
[----:B--2---:R-:W-:Y:S05]  /*1ad70*/  @!P2 BRA `(.L_x_2372) ;  /* 0xfffffffc00f0a947 */ /* 0x004fea000383ffff */
[----:B------:R-:W-:Y:S05]  /*1ad80*/  BRA `(.L_x_2371) ;  /* 0xfffffee400c07947 */ /* 0x000fea000383ffff */
.L_x_2378:
[----:B-1----:R1:W2:Y:S02]  /*1ad90*/  SYNCS.PHASECHK.TRANS64.TRYWAIT P4, [R0+URZ+0x16830], R3 ;  /* 0x01683003000075a7 */ /* 0x0022a4000808017f */
[----:B--2---:R-:W-:Y:S05]  /*1ada0*/  @!P4 NANOSLEEP.SYNCS 0x989680 ;  /* 0x009896800000c95d */ /* 0x004fea0003900000 */
[----:B------:R-:W2:Y:S02]  /*1adb0*/  @!P4 SYNCS.PHASECHK.TRANS64 P4, [R0+URZ+0x16830], R3 ;  /* 0x016830030000c5a7 */ /* 0x000ea4000808007f */
[----:B--2---:R-:W-:Y:S05]  /*1adc0*/  @!P4 BRA `(.L_x_2378) ;  /* 0xfffffffc00f0c947 */ /* 0x004fea000383ffff */
[----:B------:R-:W-:Y:S05]  /*1add0*/  BRA `(.L_x_2377) ;  /* 0xffffff0800747947 */ /* 0x000fea000383ffff */
.L_x_2382:
[----:B-1----:R1:W2:Y:S02]  /*1ade0*/  SYNCS.PHASECHK.TRANS64.TRYWAIT P3, [R3+URZ+0x16850], R0 ;  /* 0x01685000030075a7 */ /* 0x0022a4000806017f */
[----:B--2---:R-:W-:Y:S05]  /*1adf0*/  @!P3 NANOSLEEP.SYNCS 0x989680 ;  /* 0x009896800000b95d */ /* 0x004fea0003900000 */
[----:B------:R-:W2:Y:S02]  /*1ae00*/  @!P3 SYNCS.PHASECHK.TRANS64 P3, [R3+URZ+0x16850], R0 ;  /* 0x016850000300b5a7 */ /* 0x000ea4000806007f */
[----:B--2---:R-:W-:Y:S05]  /*1ae10*/  @!P3 BRA `(.L_x_2382) ;  /* 0xfffffffc00f0b947 */ /* 0x004fea000383ffff */
[----:B------:R-:W-:Y:S05]  /*1ae20*/  BRA `(.L_x_2379) ;  /* 0xffffff0c00487947 */ /* 0x000fea000383ffff */
.L_x_2389:
[----:B-1----:R1:W2:Y:S02]  /*1ae30*/  SYNCS.PHASECHK.TRANS64.TRYWAIT P3, [R0+URZ+0x16830], R3 ;  /* 0x01683003000075a7 */ /* 0x0022a4000806017f */
[----:B--2---:R-:W-:Y:S05]  /*1ae40*/  @!P3 NANOSLEEP.SYNCS 0x989680 ;  /* 0x009896800000b95d */ /* 0x004fea0003900000 */
[----:B------:R-:W2:Y:S02]  /*1ae50*/  @!P3 SYNCS.PHASECHK.TRANS64 P3, [R0+URZ+0x16830], R3 ;  /* 0x016830030000b5a7 */ /* 0x000ea4000806007f */
[----:B--2---:R-:W-:Y:S05]  /*1ae60*/  @!P3 BRA `(.L_x_2389) ;  /* 0xfffffffc00f0b947 */ /* 0x004fea000383ffff */
[----:B------:R-:W-:Y:S05]  /*1ae70*/  BRA `(.L_x_2388) ;  /* 0xffffff30008c7947 */ /* 0x000fea000383ffff */
.L_x_2393:
[----:B-1----:R1:W2:Y:S02]  /*1ae80*/  SYNCS.PHASECHK.TRANS64.TRYWAIT P2, [R3+URZ+0x16850], R0 ;  /* 0x01685000030075a7 */ /* 0x0022a4000804017f */
[----:B--2---:R-:W-:Y:S05]  /*1ae90*/  @!P2 NANOSLEEP.SYNCS 0x989680 ;  /* 0x009896800000a95d */ /* 0x004fea0003900000 */
[----:B------:R-:W2:Y:S02]  /*1aea0*/  @!P2 SYNCS.PHASECHK.TRANS64 P2, [R3+URZ+0x16850], R0 ;  /* 0x016850000300a5a7 */ /* 0x000ea4000804007f */
[----:B--2---:R-:W-:Y:S05]  /*1aeb0*/  @!P2 BRA `(.L_x_2393) ;  /* 0xfffffffc00f0a947 */ /* 0x004fea000383ffff */
[----:B------:R-:W-:Y:S05]  /*1aec0*/  BRA `(.L_x_2390) ;  /* 0xffffff3400607947 */ /* 0x000fea000383ffff */
.L_x_2398:
[----:B-1----:R1:W2:Y:S02]  /*1aed0*/  SYNCS.PHASECHK.TRANS64.TRYWAIT P0, [R13+URZ+0x16850], R6 ;  /* 0x016850060d0075a7 */ /* 0x0022a4000800017f */
[----:B--2---:R-:W-:Y:S05]  /*1aee0*/  @!P0 NANOSLEEP.SYNCS 0x989680 ;  /* 0x009896800000895d */ /* 0x004fea0003900000 */
[----:B------:R-:W2:Y:S02]  /*1aef0*/  @!P0 SYNCS.PHASECHK.TRANS64 P0, [R13+URZ+0x16850], R6 ;  /* 0x016850060d0085a7 */ /* 0x000ea4000800007f */
[----:B--2---:R-:W-:Y:S05]  /*1af00*/  @!P0 BRA `(.L_x_2398) ;  /* 0xfffffffc00f08947 */ /* 0x004fea000383ffff */
[----:B------:R-:W-:Y:S05]  /*1af10*/  BRA `(.L_x_2397) ;  /* 0xffffff5000147947 */ /* 0x000fea000383ffff */
.L_x_2403:
[----:B------:R-:W-:Y:S02]  /*1af20*/  IMAD.MOV.U32 R13, RZ, RZ, R41 ;  /* 0x000000ffff0d7224 */ /* 0x000fe400078e0029 */
[----:B------:R-:W-:Y:S02]  /*1af30*/  IMAD.MOV.U32 R12, RZ, RZ, RZ ;  /* 0x000000ffff0c7224 */ /* 0x000fe400078e00ff */
[----:B------:R-:W-:Y:S02]  /*1af40*/  IMAD.MOV.U32 R11, RZ, RZ, 0x181f ;  /* 0x0000181fff0b7424 */ /* 0x000fe400078e00ff */
[----:B------:R-:W-:Y:S02]  /*1af50*/  IMAD.MOV.U32 R15, RZ, RZ, -0x1 ;  /* 0xffffffffff0f7424 */ /* 0x000fe400078e00ff */
[----:B------:R-:W-:-:S07]  /*1af60*/  IMAD.IADD R42, R45, 0x1, R51 ;  /* 0x000000012d2a7824 */ /* 0x000fce00078e0233 */
[----:B0----5:R-:W-:Y:S05]  /*1af70*/  WARPSYNC.COLLECTIVE R15, `(.L_x_2591) ;  /* 0x000000000f087348 */ /* 0x021fea0003c00000 */
[----:B------:R1:W2:Y:S02]  /*1af80*/  SHFL.IDX P6, R14, R13, R12, R11 ;  /* 0x0000000c0d0e7389 */ /* 0x0002a400000c000b */
[----:B012--5:R-:W-:Y:S01]  /*1af90*/  ENDCOLLECTIVE ;  /* 0x000000000000791b */ /* 0x027fe20003800000 */
.L_x_2591:
[----:B------:R-:W-:Y:S02]  /*1afa0*/  VIADD R20, R42, 0x30 ;  /* 0x000000302a147836 */ /* 0x000fe40000000000 */
[----:B------:R-:W-:Y:S02]  /*1afb0*/  IMAD.MOV.U32 R13, RZ, RZ, R40 ;  /* 0x000000ffff0d7224 */ /* 0x000fe400078e0028 */
[----:B------:R-:W-:-:S07]  /*1afc0*/  IMAD.MOV.U32 R0, RZ, RZ, R14 ;  /* 0x000000ffff007224 */ /* 0x000fce00078e000e */
[----:B------:R-:W-:Y:S05]  /*1afd0*/  WARPSYNC.COLLECTIVE R15, `(.L_x_2592) ;  /* 0x000000000f087348 */ /* 0x000fea0003c00000 */
[----:B------:R0:W1:Y:S02]  /*1afe0*/  SHFL.IDX P6, R14, R13, R12, R11 ;  /* 0x0000000c0d0e7389 */ /* 0x00006400000c000b */
[----:B01----:R-:W-:Y:S01]  /*1aff0*/  ENDCOLLECTIVE ;  /* 0x000000000000791b */ /* 0x003fe20003800000 */
.L_x_2592:
        /* <DEDUP_REMOVED lines=12> */
.L_x_2593:
[----:B------:R-:W-:-:S04]  /*1b0c0*/  @!P3 LEA R28, P5, R44, R3, 0x1 ;  /* 0x000000032c1cb211 */ /* 0x000fc800078a08ff */
[----:B------:R-:W-:Y:S01]  /*1b0d0*/  @!P3 LEA.HI.X R3, R44, R0, R43, 0x1, P5 ;  /* 0x000000002c03b211 */ /* 0x000fe200028f0c2b */
[----:B------:R-:W-:Y:S02]  /*1b0e0*/  IMAD.MOV.U32 R13, RZ, RZ, R40 ;  /* 0x000000ffff0d7224 */ /* 0x000fe400078e0028 */
[----:B------:R-:W-:-:S07]  /*1b0f0*/  IMAD.MOV.U32 R8, RZ, RZ, R14 ;  /* 0x000000ffff087224 */ /* 0x000fce00078e000e */
[----:B------:R-:W-:Y:S05]  /*1b100*/  WARPSYNC.COLLECTIVE R15, `(.L_x_2594) ;  /* 0x000000000f087348 */ /* 0x000fea0003c00000 */
[----:B------:R0:W1:Y:S02]  /*1b110*/  SHFL.IDX P6, R14, R13, R12, R11 ;  /* 0x0000000c0d0e7389 */ /* 0x00006400000c000b */
[----:B01----:R-:W-:Y:S01]  /*1b120*/  ENDCOLLECTIVE ;  /* 0x000000000000791b */ /* 0x003fe20003800000 */
.L_x_2594:
[----:B------:R-:W-:Y:S02]  /*1b130*/  IMAD.MOV.U32 R13, RZ, RZ, R41 ;  /* 0x000000ffff0d7224 */ /* 0x000fe400078e0029 */
[----:B------:R-:W-:Y:S02]  /*1b140*/  IMAD.MOV.U32 R12, RZ, RZ, 0x2 ;  /* 0x00000002ff0c7424 */ /* 0x000fe400078e00ff */
[----:B------:R-:W-:-:S07]  /*1b150*/  IMAD.MOV.U32 R9, RZ, RZ, R14 ;  /* 0x000000ffff097224 */ /* 0x000fce00078e000e */
[----:B------:R-:W-:Y:S05]  /*1b160*/  WARPSYNC.COLLECTIVE R15, `(.L_x_2595) ;  /* 0x000000000f087348 */ /* 0x000fea0003c00000 */
[----:B------:R0:W1:Y:S02]  /*1b170*/  SHFL.IDX P6, R14, R13, R12, R11 ;  /* 0x0000000c0d0e7389 */ /* 0x00006400000c000b */
[----:B01----:R-:W-:Y:S01]  /*1b180*/  ENDCOLLECTIVE ;  /* 0x000000000000791b */ /* 0x003fe20003800000 */
.L_x_2595:
[----:B------:R-:W-:Y:S01]  /*1b190*/  @!P4 LEA R20, P1, R44, R9, 0x1 ;  /* 0x000000092c14c211 */ /* 0x000fe200078208ff */
[----:B------:R-:W-:-:S03]  /*1b1a0*/  @!P3 IMAD.MOV.U32 R9, RZ, RZ, R3 ;  /* 0x000000ffff09b224 */ /* 0x000fc600078e0003 */
        /* <DEDUP_REMOVED lines=9> */
.L_x_2596:
[----:B------:R-:W-:Y:S02]  /*1b240*/  IMAD.MOV.U32 R13, RZ, RZ, R41 ;  /* 0x000000ffff0d7224 */ /* 0x000fe400078e0029 */
[----:B------:R-:W-:Y:S01]  /*1b250*/  IMAD.MOV.U32 R12, RZ, RZ, 0x3 ;  /* 0x00000003ff0c7424 */ /* 0x000fe200078e00ff */
[----:B------:R-:W-:-:S13]  /*1b260*/  @!P2 LEA R45, P5, R44, R14, 0x1 ;  /* 0x0000000e2c2da211 */ /* 0x000fda00078a08ff */
[----:B------:R-:W-:Y:S05]  /*1b270*/  WARPSYNC.COLLECTIVE R15, `(.L_x_2597) ;  /* 0x000000000f087348 */ /* 0x000fea0003c00000 */
[----:B------:R0:W1:Y:S02]  /*1b280*/  SHFL.IDX P6, R14, R13, R12, R11 ;  /* 0x0000000c0d0e7389 */ /* 0x00006400000c000b */
[----:B01----:R-:W-:Y:S01]  /*1b290*/  ENDCOLLECTIVE ;  /* 0x000000000000791b */ /* 0x003fe20003800000 */
.L_x_2597:
        /* <DEDUP_REMOVED lines=9> */
.L_x_2598:
[----:B------:R-:W-:Y:S05]  /*1b330*/  BRA `(.L_x_2599) ;  /* 0xffffff6400487947 */ /* 0x000fea000383ffff */
.L_x_2405:
[----:B------:R-:W-:Y:S02]  /*1b340*/  IMAD.MOV.U32 R13, RZ, RZ, R4 ;  /* 0x000000ffff0d7224 */ /* 0x000fe400078e0004 */
[----:B------:R-:W-:Y:S02]  /*1b350*/  IMAD.MOV.U32 R12, RZ, RZ, RZ ;  /* 0x000000ffff0c7224 */ /* 0x000fe400078e00ff */
[----:B------:R-:W-:Y:S02]  /*1b360*/  IMAD.MOV.U32 R11, RZ, RZ, 0x1c1f ;  /* 0x00001c1fff0b7424 */ /* 0x000fe400078e00ff */
[----:B------:R-:W-:-:S07]  /*1b370*/  IMAD.MOV.U32 R15, RZ, RZ, -0x1 ;  /* 0xffffffffff0f7424 */ /* 0x000fce00078e00ff */
[----:B------:R-:W-:Y:S05]  /*1b380*/  WARPSYNC.COLLECTIVE R15, `(.L_x_2600) ;  /* 0x000000000f087348 */ /* 0x000fea0003c00000 */
[----:B------:R0:W1:Y:S02]  /*1b390*/  SHFL.IDX P6, R14, R13, R12, R11 ;  /* 0x0000000c0d0e7389 */ /* 0x00006400000c000b */
[----:B01----:R-:W-:Y:S01]  /*1b3a0*/  ENDCOLLECTIVE ;  /* 0x000000000000791b */ /* 0x003fe20003800000 */
.L_x_2600:
[----:B------:R-:W-:Y:S02]  /*1b3b0*/  IMAD.MOV.U32 R13, RZ, RZ, R0 ;  /* 0x000000ffff0d7224 */ /* 0x000fe400078e0000 */
[----:B------:R-:W-:-:S07]  /*1b3c0*/  IMAD.MOV.U32 R3, RZ, RZ, R14 ;  /* 0x000000ffff037224 */ /* 0x000fce00078e000e */
[----:B------:R-:W-:Y:S05]  /*1b3d0*/  WARPSYNC.COLLECTIVE R15, `(.L_x_2601) ;  /* 0x000000000f087348 */ /* 0x000fea0003c00000 */
[----:B------:R0:W1:Y:S02]  /*1b3e0*/  SHFL.IDX P6, R14, R13, R12, R11 ;  /* 0x0000000c0d0e7389 */ /* 0x00006400000c000b */
[----:B01----:R-:W-:Y:S01]  /*1b3f0*/  ENDCOLLECTIVE ;  /* 0x000000000000791b */ /* 0x003fe20003800000 */
.L_x_2601:
[----:B------:R-:W-:Y:S05]  /*1b400*/  BRA `(.L_x_2602) ;  /* 0xffffff6800247947 */ /* 0x000fea000383ffff */
.L_x_2408:
        /* <DEDUP_REMOVED lines=8> */
.L_x_2604:
[----:B------:R-:W-:Y:S05]  /*1b490*/  BSYNC B1 ;  /* 0x0000000000017941 */ /* 0x000fea0003800000 */
.L_x_2603:
        /* <DEDUP_REMOVED lines=8> */
.L_x_2605:
[----:B------:R-:W-:Y:S05]  /*1b520*/  BRA `(.L_x_2606) ;  /* 0xffffff6800807947 */ /* 0x000fea000383ffff */
.L_x_2412:
        /* <DEDUP_REMOVED lines=9> */
.L_x_2607:
        /* <DEDUP_REMOVED lines=10> */
.L_x_2608:
[----:B------:R-:W-:Y:S02]  /*1b660*/  IMAD.MOV.U32 R13, RZ, RZ, R20 ;  /* 0x000000ffff0d7224 */ /* 0x000fe400078e0014 */
[----:B------:R-:W-:Y:S02]  /*1b670*/  IMAD.MOV.U32 R12, RZ, RZ, 0x1 ;  /* 0x00000001ff0c7424 */ /* 0x000fe400078e00ff */
[----:B------:R-:W-:-:S07]  /*1b680*/  IMAD.MOV.U32 R3, RZ, RZ, R14 ;  /* 0x000000ffff037224 */ /* 0x000fce00078e000e */
[----:B------:R-:W-:Y:S05]  /*1b690*/  WARPSYNC.COLLECTIVE R15, `(.L_x_2609) ;  /* 0x000000000f087348 */ /* 0x000fea0003c00000 */
[----:B------:R0:W1:Y:S02]  /*1b6a0*/  SHFL.IDX P6, R14, R13, R12, R11 ;  /* 0x0000000c0d0e7389 */ /* 0x00006400000c000b */
[----:B01----:R-:W-:Y:S01]  /*1b6b0*/  ENDCOLLECTIVE ;  /* 0x000000000000791b */ /* 0x003fe20003800000 */
.L_x_2609:
[----:B------:R-:W-:-:S04]  /*1b6c0*/  @!P3 LEA R10, P5, R44, R3, 0x1 ;  /* 0x000000032c0ab211 */ /* 0x000fc800078a08ff */
[----:B------:R-:W-:Y:S01]  /*1b6d0*/  @!P3 LEA.HI.X R3, R44, R0, R43, 0x1, P5 ;  /* 0x000000002c03b211 */ /* 0x000fe200028f0c2b */
[----:B------:R-:W-:Y:S02]  /*1b6e0*/  IMAD.MOV.U32 R13, RZ, RZ, R7 ;  /* 0x000000ffff0d7224 */ /* 0x000fe400078e0007 */
[----:B------:R-:W-:-:S07]  /*1b6f0*/  IMAD.MOV.U32 R4, RZ, RZ, R14 ;  /* 0x000000ffff047224 */ /* 0x000fce00078e000e */
[----:B------:R-:W-:Y:S05]  /*1b700*/  WARPSYNC.COLLECTIVE R15, `(.L_x_2610) ;  /* 0x000000000f087348 */ /* 0x000fea0003c00000 */
[----:B------:R0:W1:Y:S02]  /*1b710*/  SHFL.IDX P6, R14, R13, R12, R11 ;  /* 0x0000000c0d0e7389 */ /* 0x00006400000c000b */
[----:B01----:R-:W-:Y:S01]  /*1b720*/  ENDCOLLECTIVE ;  /* 0x000000000000791b */ /* 0x003fe20003800000 */
.L_x_2610:
[----:B------:R-:W-:Y:S02]  /*1b730*/  IMAD.MOV.U32 R13, RZ, RZ, R20 ;  /* 0x000000ffff0d7224 */ /* 0x000fe400078e0014 */
[----:B------:R-:W-:Y:S02]  /*1b740*/  IMAD.MOV.U32 R12, RZ, RZ, 0x2 ;  /* 0x00000002ff0c7424 */ /* 0x000fe400078e00ff */
[----:B------:R-:W-:-:S07]  /*1b750*/  IMAD.MOV.U32 R5, RZ, RZ, R14 ;  /* 0x000000ffff057224 */ /* 0x000fce00078e000e */
[----:B------:R-:W-:Y:S05]  /*1b760*/  WARPSYNC.COLLECTIVE R15, `(.L_x_2611) ;  /* 0x000000000f087348 */ /* 0x000fea0003c00000 */
[----:B------:R0:W1:Y:S02]  /*1b770*/  SHFL.IDX P6, R14, R13, R12, R11 ;  /* 0x0000000c0d0e7389 */ /* 0x00006400000c000b */
[----:B01----:R-:W-:Y:S01]  /*1b780*/  ENDCOLLECTIVE ;  /* 0x000000000000791b */ /* 0x003fe20003800000 */
.L_x_2611:
[----:B------:R-:W-:-:S04]  /*1b790*/  @!P4 LEA R8, P1, R44, R5, 0x1 ;  /* 0x000000052c08c211 */ /* 0x000fc800078208ff */
[----:B------:R-:W-:Y:S01]  /*1b7a0*/  @!P4 LEA.HI.X R9, R44, R4, R43, 0x1, P1 ;  /* 0x000000042c09c211 */ /* 0x000fe200008f0c2b */
[----:B------:R-:W-:Y:S02]  /*1b7b0*/  IMAD.MOV.U32 R13, RZ, RZ, R7 ;  /* 0x000000ffff0d7224 */ /* 0x000fe400078e0007 */
[----:B------:R-:W-:-:S07]  /*1b7c0*/  IMAD.MOV.U32 R6, RZ, RZ, R14 ;  /* 0x000000ffff067224 */ /* 0x000fce00078e000e */
[----:B------:R-:W-:Y:S05]  /*1b7d0*/  WARPSYNC.COLLECTIVE R15, `(.L_x_2612) ;  /* 0x000000000f087348 */ /* 0x000fea0003c00000 */
[----:B------:R0:W1:Y:S02]  /*1b7e0*/  SHFL.IDX P6, R14, R13, R12, R11 ;  /* 0x0000000c0d0e7389 */ /* 0x00006400000c000b */
[----:B01----:R-:W-:Y:S01]  /*1b7f0*/  ENDCOLLECTIVE ;  /* 0x000000000000791b */ /* 0x003fe20003800000 */
.L_x_2612:
        /* <DEDUP_REMOVED lines=12> */
.L_x_2613:
[----:B------:R0:W-:Y:S01]  /*1b8c0*/  @!P2 ST.E.128 desc[UR40][R4.64], RZ ;  /* 0x000000ff0400a985 */ /* 0x0001e2000c101d28 */
[----:B------:R-:W-:Y:S02]  /*1b8d0*/  IMAD.MOV.U32 R13, RZ, RZ, R7 ;  /* 0x000000ffff0d7224 */ /* 0x000fe400078e0007 */
[----:B------:R-:W-:-:S07]  /*1b8e0*/  IMAD.MOV.U32 R0, RZ, RZ, R14 ;  /* 0x000000ffff007224 */ /* 0x000fce00078e000e */
[----:B0-----:R-:W-:Y:S05]  /*1b8f0*/  WARPSYNC.COLLECTIVE R15, `(.L_x_2614) ;  /* 0x000000000f087348 */ /* 0x001fea0003c00000 */
[----:B------:R1:W2:Y:S02]  /*1b900*/  SHFL.IDX P6, R14, R13, R12, R11 ;  /* 0x0000000c0d0e7389 */ /* 0x0002a400000c000b */
[----:B012---:R-:W-:Y:S01]  /*1b910*/  ENDCOLLECTIVE ;  /* 0x000000000000791b */ /* 0x007fe20003800000 */
.L_x_2614:
[----:B------:R-:W-:Y:S05]  /*1b920*/  BRA `(.L_x_2615) ;  /* 0xffffff7000887947 */ /* 0x000fea000383ffff */
.L_x_2431:
[----:B------:R-:W0:Y:S01]  /*1b930*/  S2R R6, SR_TID.X ;  /* 0x0000000000067919 */ /* 0x000e220000002100 */
[----:B------:R-:W-:Y:S01]  /*1b940*/  BSSY B1, `(.L_x_2616) ;  /* 0x000000a000017945 */ /* 0x000fe20003800000 */
[----:B------:R-:W-:Y:S02]  /*1b950*/  IMAD.MOV.U32 R12, RZ, RZ, RZ ;  /* 0x000000ffff0c7224 */ /* 0x000fe400078e00ff */
[----:B-1----:R-:W-:Y:S02]  /*1b960*/  IMAD.MOV.U32 R11, RZ, RZ, 0x1f ;  /* 0x0000001fff0b7424 */ /* 0x002fe400078e00ff */
[----:B------:R-:W-:Y:S01]  /*1b970*/  IMAD.MOV.U32 R15, RZ, RZ, -0x1 ;  /* 0xffffffffff0f7424 */ /* 0x000fe200078e00ff */
[----:B0-----:R-:W-:-:S04]  /*1b980*/  SHF.R.U32.HI R6, RZ, 0x5, R6 ;  /* 0x00000005ff067819 */ /* 0x001fc80000011606 */
[----:B------:R-:W-:-:S05]  /*1b990*/  LOP3.LUT R6, R6, 0x3, RZ, 0xc0, !PT ;  /* 0x0000000306067812 */ /* 0x000fca00078ec0ff */
[----:B------:R-:W-:-:S07]  /*1b9a0*/  IMAD.MOV.U32 R13, RZ, RZ, R6 ;  /* 0x000000ffff0d7224 */ /* 0x000fce00078e0006 */
[----:B------:R-:W-:Y:S05]  /*1b9b0*/  WARPSYNC.COLLECTIVE R15, `(.L_x_2617) ;  /* 0x000000000f087348 */ /* 0x000fea0003c00000 */
[----:B------:R0:W1:Y:S02]  /*1b9c0*/  SHFL.IDX P6, R14, R13, R12, R11 ;  /* 0x0000000c0d0e7389 */ /* 0x00006400000c000b */
[----:B01----:R-:W-:Y:S01]  /*1b9d0*/  ENDCOLLECTIVE ;  /* 0x000000000000791b */ /* 0x003fe20003800000 */
.L_x_2617:
[----:B------:R-:W-:Y:S05]  /*1b9e0*/  BSYNC B1 ;  /* 0x0000000000017941 */ /* 0x000fea0003800000 */
.L_x_2616:
[----:B------:R-:W-:Y:S05]  /*1b9f0*/  BRA `(.L_x_2618) ;  /* 0xffffff8c00647947 */ /* 0x000fea000383ffff */
.L_x_2433:
[----:B------:R-:W-:Y:S01]  /*1ba00*/  BSSY B1, `(.L_x_2619) ;  /* 0x0000006000017945 */ /* 0x000fe20003800000 */
[----:B------:R-:W-:-:S07]  /*1ba10*/  IMAD.MOV.U32 R15, RZ, RZ, -0x1 ;  /* 0xffffffffff0f7424 */ /* 0x000fce00078e00ff */
[----:B01----:R-:W-:Y:S05]  /*1ba20*/  WARPSYNC.COLLECTIVE R15, `(.L_x_2620) ;  /* 0x000000000f0c7348 */ /* 0x003fea0003c00000 */
[----:B------:R-:W-:Y:S02]  /*1ba30*/  ELECT P6, UR62, PT ;  /* 0x00000000003e782f */ /* 0x000fe400038c0000 */
[----:B------:R-:W-:Y:S01]  /*1ba40*/  MOV R14, UR62 ;  /* 0x0000003e000e7c02 */ /* 0x000fe20008000f00 */
[----:B01----:R-:W-:Y:S10]  /*1ba50*/  ENDCOLLECTIVE ;  /* 0x000000000000791b */ /* 0x003ff40003800000 */
.L_x_2620:
[----:B------:R-:W-:Y:S05]  /*1ba60*/  BSYNC B1 ;  /* 0x0000000000017941 */ /* 0x000fea0003800000 */
.L_x_2619:
[----:B------:R-:W-:Y:S05]  /*1ba70*/  BRA `(.L_x_2432) ;  /* 0xffffff8c005c7947 */ /* 0x000fea000383ffff */
.L_x_2435:
[----:B0-----:R0:W2:Y:S02]  /*1ba80*/  SYNCS.PHASECHK.TRANS64.TRYWAIT P0, [R16+URZ+0x16820], R6 ;  /* 0x01682006100075a7 */ /* 0x0010a4000800017f */
[----:B--2---:R-:W-:Y:S05]  /*1ba90*/  @!P0 NANOSLEEP.SYNCS 0x989680 ;  /* 0x009896800000895d */ /* 0x004fea0003900000 */
[----:B------:R-:W2:Y:S02]  /*1baa0*/  @!P0 SYNCS.PHASECHK.TRANS64 P0, [R16+URZ+0x16820], R6 ;  /* 0x01682006100085a7 */ /* 0x000ea4000800007f */
[----:B--2---:R-:W-:Y:S05]  /*1bab0*/  @!P0 BRA `(.L_x_2435) ;  /* 0xfffffffc00f08947 */ /* 0x004fea000383ffff */
[----:B------:R-:W-:Y:S05]  /*1bac0*/  BRA `(.L_x_2621) ;  /* 0xffffff8c006c7947 */ /* 0x000fea000383ffff */
.L_x_2439:
[----:B0-----:R0:W2:Y:S02]  /*1bad0*/  SYNCS.PHASECHK.TRANS64.TRYWAIT P0, [R6+URZ+0x168a0], R7 ;  /* 0x0168a007060075a7 */ /* 0x0010a4000800017f */
[----:B--2---:R-:W-:Y:S05]  /*1bae0*/  @!P0 NANOSLEEP.SYNCS 0x989680 ;  /* 0x009896800000895d */ /* 0x004fea0003900000 */
[----:B------:R-:W2:Y:S02]  /*1baf0*/  @!P0 SYNCS.PHASECHK.TRANS64 P0, [R6+URZ+0x168a0], R7 ;  /* 0x0168a007060085a7 */ /* 0x000ea4000800007f */
[----:B--2---:R-:W-:Y:S05]  /*1bb00*/  @!P0 BRA `(.L_x_2439) ;  /* 0xfffffffc00f08947 */ /* 0x004fea000383ffff */
[----:B------:R-:W-:Y:S05]  /*1bb10*/  BRA `(.L_x_2622) ;  /* 0xffffff8c00887947 */ /* 0x000fea000383ffff */
.L_x_2444:
[----:B-1----:R1:W2:Y:S02]  /*1bb20*/  SYNCS.PHASECHK.TRANS64.TRYWAIT P0, [R6+URZ+0x168c0], R7 ;  /* 0x0168c007060075a7 */ /* 0x0022a4000800017f */
[----:B--2---:R-:W-:Y:S05]  /*1bb30*/  @!P0 NANOSLEEP.SYNCS 0x989680 ;  /* 0x009896800000895d */ /* 0x004fea0003900000 */
[----:B------:R-:W2:Y:S02]  /*1bb40*/  @!P0 SYNCS.PHASECHK.TRANS64 P0, [R6+URZ+0x168c0], R7 ;  /* 0x0168c007060085a7 */ /* 0x000ea4000800007f */
[----:B--2---:R-:W-:Y:S05]  /*1bb50*/  @!P0 BRA `(.L_x_2444) ;  /* 0xfffffffc00f08947 */ /* 0x004fea000383ffff */
[----:B------:R-:W-:Y:S05]  /*1bb60*/  BRA `(.L_x_2623) ;  /* 0xffffff9000087947 */ /* 0x000fea000383ffff */
.L_x_2451:
[----:B--2---:R2:W3:Y:S02]  /*1bb70*/  SYNCS.PHASECHK.TRANS64.TRYWAIT P1, [R6+URZ+0x168a0], R7 ;  /* 0x0168a007060075a7 */ /* 0x0044e4000802017f */
[----:B---3--:R-:W-:Y:S05]  /*1bb80*/  @!P1 NANOSLEEP.SYNCS 0x989680 ;  /* 0x009896800000995d */ /* 0x008fea0003900000 */
[----:B------:R-:W3:Y:S02]  /*1bb90*/  @!P1 SYNCS.PHASECHK.TRANS64 P1, [R6+URZ+0x168a0], R7 ;  /* 0x0168a007060095a7 */ /* 0x000ee4000802007f */
[----:B---3--:R-:W-:Y:S05]  /*1bba0*/  @!P1 BRA `(.L_x_2451) ;  /* 0xfffffffc00f09947 */ /* 0x008fea000383ffff */
[----:B------:R-:W-:Y:S05]  /*1bbb0*/  BRA `(.L_x_2624) ;  /* 0xffffff9000d47947 */ /* 0x000fea000383ffff */
.L_x_2456:
[----:B0-----:R0:W1:Y:S02]  /*1bbc0*/  SYNCS.PHASECHK.TRANS64.TRYWAIT P1, [R6+URZ+0x168c0], R7 ;  /* 0x0168c007060075a7 */ /* 0x001064000802017f */
[----:B-1----:R-:W-:Y:S05]  /*1bbd0*/  @!P1 NANOSLEEP.SYNCS 0x989680 ;  /* 0x009896800000995d */ /* 0x002fea0003900000 */
[----:B------:R-:W1:Y:S02]  /*1bbe0*/  @!P1 SYNCS.PHASECHK.TRANS64 P1, [R6+URZ+0x168c0], R7 ;  /* 0x0168c007060095a7 */ /* 0x000e64000802007f */
[----:B-1----:R-:W-:Y:S05]  /*1bbf0*/  @!P1 BRA `(.L_x_2456) ;  /* 0xfffffffc00f09947 */ /* 0x002fea000383ffff */
[----:B------:R-:W-:Y:S05]  /*1bc00*/  BRA `(.L_x_2625) ;  /* 0xffffff94004c7947 */ /* 0x000fea000383ffff */
.L_x_2471:
[----:B------:R-:W4:Y:S01]  /*1bc10*/  S2R R20, SR_TID.X ;  /* 0x0000000000147919 */ /* 0x000f220000002100 */
[----:B------:R-:W-:Y:S01]  /*1bc20*/  BSSY B0, `(.L_x_2626) ;  /* 0x000000a000007945 */ /* 0x000fe20003800000 */
[----:B------:R-:W-:Y:S02]  /*1bc30*/  IMAD.MOV.U32 R12, RZ, RZ, RZ ;  /* 0x000000ffff0c7224 */ /* 0x000fe400078e00ff */
[----:B-1----:R-:W-:Y:S02]  /*1bc40*/  IMAD.MOV.U32 R11, RZ, RZ, 0x1f ;  /* 0x0000001fff0b7424 */ /* 0x002fe400078e00ff */
[----:B------:R-:W-:Y:S01]  /*1bc50*/  IMAD.MOV.U32 R15, RZ, RZ, -0x1 ;  /* 0xffffffffff0f7424 */ /* 0x000fe200078e00ff */
[----:B----4-:R-:W-:-:S04]  /*1bc60*/  SHF.R.U32.HI R20, RZ, 0x5, R20 ;  /* 0x00000005ff147819 */ /* 0x010fc80000011614 */
[----:B------:R-:W-:-:S05]  /*1bc70*/  LOP3.LUT R20, R20, 0x3, RZ, 0xc0, !PT ;  /* 0x0000000314147812 */ /* 0x000fca00078ec0ff */
[----:B------:R-:W-:-:S07]  /*1bc80*/  IMAD.MOV.U32 R13, RZ, RZ, R20 ;  /* 0x000000ffff0d7224 */ /* 0x000fce00078e0014 */
[----:B0-23--:R-:W-:Y:S05]  /*1bc90*/  WARPSYNC.COLLECTIVE R15, `(.L_x_2627) ;  /* 0x000000000f087348 */ /* 0x00dfea0003c00000 */
[----:B------:R1:W4:Y:S02]  /*1bca0*/  SHFL.IDX P6, R14, R13, R12, R11 ;  /* 0x0000000c0d0e7389 */ /* 0x00032400000c000b */
[----:B01234-:R-:W-:Y:S01]  /*1bcb0*/  ENDCOLLECTIVE ;  /* 0x000000000000791b */ /* 0x01ffe20003800000 */
.L_x_2627:
[----:B------:R-:W-:Y:S05]  /*1bcc0*/  BSYNC B0 ;  /* 0x0000000000007941 */ /* 0x000fea0003800000 */
.L_x_2626:
[----:B------:R-:W-:Y:S05]  /*1bcd0*/  BRA `(.L_x_2628) ;  /* 0xffffffa0002c7947 */ /* 0x000fea000383ffff */
.L_x_2473:
[----:B------:R-:W-:Y:S01]  /*1bce0*/  BSSY B0, `(.L_x_2629) ;  /* 0x0000006000007945 */ /* 0x000fe20003800000 */
[----:B------:R-:W-:-:S07]  /*1bcf0*/  IMAD.MOV.U32 R15, RZ, RZ, -0x1 ;  /* 0xffffffffff0f7424 */ /* 0x000fce00078e00ff */
[----:B0123--:R-:W-:Y:S05]  /*1bd00*/  WARPSYNC.COLLECTIVE R15, `(.L_x_2630) ;  /* 0x000000000f0c7348 */ /* 0x00ffea0003c00000 */
[----:B------:R-:W-:Y:S02]  /*1bd10*/  ELECT P6, UR62, PT ;  /* 0x00000000003e782f */ /* 0x000fe400038c0000 */
[----:B------:R-:W-:Y:S01]  /*1bd20*/  MOV R14, UR62 ;  /* 0x0000003e000e7c02 */ /* 0x000fe20008000f00 */
[----:B0123--:R-:W-:Y:S10]  /*1bd30*/  ENDCOLLECTIVE ;  /* 0x000000000000791b */ /* 0x00fff40003800000 */
.L_x_2630:
[----:B------:R-:W-:Y:S05]  /*1bd40*/  BSYNC B0 ;  /* 0x0000000000007941 */ /* 0x000fea0003800000 */
.L_x_2629:
[----:B------:R-:W-:Y:S05]  /*1bd50*/  BRA `(.L_x_2631) ;  /* 0xffffffa000347947 */ /* 0x000fea000383ffff */
.L_x_2475:
[----:B0-----:R0:W4:Y:S02]  /*1bd60*/  SYNCS.PHASECHK.TRANS64.TRYWAIT P0, [R0+URZ+0x16840], R2 ;  /* 0x01684002000075a7 */ /* 0x001124000800017f */
[----:B----4-:R-:W-:Y:S05]  /*1bd70*/  @!P0 NANOSLEEP.SYNCS 0x989680 ;  /* 0x009896800000895d */ /* 0x010fea0003900000 */
[----:B------:R-:W4:Y:S02]  /*1bd80*/  @!P0 SYNCS.PHASECHK.TRANS64 P0, [R0+URZ+0x16840], R2 ;  /* 0x01684002000085a7 */ /* 0x000f24000800007f */
[----:B----4-:R-:W-:Y:S05]  /*1bd90*/  @!P0 BRA `(.L_x_2475) ;  /* 0xfffffffc00f08947 */ /* 0x010fea000383ffff */
[----:B------:R-:W-:Y:S05]  /*1bda0*/  BRA `(.L_x_2632) ;  /* 0xffffffa000887947 */ /* 0x000fea000383ffff */
.L_x_2479:
        /* <DEDUP_REMOVED lines=12> */
.L_x_2633:
[----:B------:R-:W-:Y:S02]  /*1be70*/  IMAD.MOV.U32 R13, RZ, RZ, R0 ;  /* 0x000000ffff0d7224 */ /* 0x000fe400078e0000 */
[----:B------:R-:W-:-:S07]  /*1be80*/  IMAD.MOV.U32 R7, RZ, RZ, R14 ;  /* 0x000000ffff077224 */ /* 0x000fce00078e000e */
[----:B------:R-:W-:Y:S05]  /*1be90*/  WARPSYNC.COLLECTIVE R15, `(.L_x_2634) ;  /* 0x000000000f087348 */ /* 0x000fea0003c00000 */
[----:B------:R0:W1:Y:S02]  /*1bea0*/  SHFL.IDX P6, R14, R13, R12, R11 ;  /* 0x0000000c0d0e7389 */ /* 0x00006400000c000b */
[----:B01----:R-:W-:Y:S01]  /*1beb0*/  ENDCOLLECTIVE ;  /* 0x000000000000791b */ /* 0x003fe20003800000 */
.L_x_2634:
[----:B------:R-:W-:Y:S02]  /*1bec0*/  IMAD.MOV.U32 R13, RZ, RZ, R4 ;  /* 0x000000ffff0d7224 */ /* 0x000fe400078e0004 */
[----:B------:R-:W-:Y:S02]  /*1bed0*/  IMAD.MOV.U32 R12, RZ, RZ, 0x1 ;  /* 0x00000001ff0c7424 */ /* 0x000fe400078e00ff */
[----:B------:R-:W-:-:S07]  /*1bee0*/  IMAD.MOV.U32 R6, RZ, RZ, R14 ;  /* 0x000000ffff067224 */ /* 0x000fce00078e000e */
[----:B------:R-:W-:Y:S05]  /*1bef0*/  WARPSYNC.COLLECTIVE R15, `(.L_x_2635) ;  /* 0x000000000f087348 */ /* 0x000fea0003c00000 */
[----:B------:R0:W1:Y:S02]  /*1bf00*/  SHFL.IDX P6, R14, R13, R12, R11 ;  /* 0x0000000c0d0e7389 */ /* 0x00006400000c000b */
[----:B01----:R-:W-:Y:S01]  /*1bf10*/  ENDCOLLECTIVE ;  /* 0x000000000000791b */ /* 0x003fe20003800000 */
.L_x_2635:
        /* <DEDUP_REMOVED lines=12> */
.L_x_2636:
[----:B------:R-:W-:Y:S02]  /*1bfe0*/  IMAD.MOV.U32 R13, RZ, RZ, R4 ;  /* 0x000000ffff0d7224 */ /* 0x000fe400078e0004 */
[----:B------:R-:W-:Y:S02]  /*1bff0*/  IMAD.MOV.U32 R12, RZ, RZ, 0x2 ;  /* 0x00000002ff0c7424 */ /* 0x000fe400078e00ff */
[----:B------:R-:W-:-:S07]  /*1c000*/  IMAD.MOV.U32 R7, RZ, RZ, R14 ;  /* 0x000000ffff077224 */ /* 0x000fce00078e000e */
[----:B------:R-:W-:Y:S05]  /*1c010*/  WARPSYNC.COLLECTIVE R15, `(.L_x_2637) ;  /* 0x000000000f087348 */ /* 0x000fea0003c00000 */
[----:B------:R0:W1:Y:S02]  /*1c020*/  SHFL.IDX P6, R14, R13, R12, R11 ;  /* 0x0000000c0d0e7389 */ /* 0x00006400000c000b */
[----:B01----:R-:W-:Y:S01]  /*1c030*/  ENDCOLLECTIVE ;  /* 0x000000000000791b */ /* 0x003fe20003800000 */
.L_x_2637:
        /* <DEDUP_REMOVED lines=16> */
.L_x_2638:
[----:B------:R-:W-:Y:S02]  /*1c140*/  IMAD.MOV.U32 R13, RZ, RZ, R4 ;  /* 0x000000ffff0d7224 */ /* 0x000fe400078e0004 */
[----:B------:R-:W-:Y:S02]  /*1c150*/  IMAD.MOV.U32 R12, RZ, RZ, 0x3 ;  /* 0x00000003ff0c7424 */ /* 0x000fe400078e00ff */
[----:B------:R-:W-:-:S07]  /*1c160*/  IMAD.MOV.U32 R7, RZ, RZ, R14 ;  /* 0x000000ffff077224 */ /* 0x000fce00078e000e */
[----:B------:R-:W-:Y:S05]  /*1c170*/  WARPSYNC.COLLECTIVE R15, `(.L_x_2639) ;  /* 0x000000000f087348 */ /* 0x000fea0003c00000 */
[----:B------:R0:W1:Y:S02]  /*1c180*/  SHFL.IDX P6, R14, R13, R12, R11 ;  /* 0x0000000c0d0e7389 */ /* 0x00006400000c000b */
[----:B01----:R-:W-:Y:S01]  /*1c190*/  ENDCOLLECTIVE ;  /* 0x000000000000791b */ /* 0x003fe20003800000 */
.L_x_2639:
        /* <DEDUP_REMOVED lines=16> */
.L_x_2640:
[----:B------:R-:W-:Y:S02]  /*1c2a0*/  IMAD.MOV.U32 R13, RZ, RZ, R4 ;  /* 0x000000ffff0d7224 */ /* 0x000fe400078e0004 */
[----:B------:R-:W-:Y:S02]  /*1c2b0*/  IMAD.MOV.U32 R12, RZ, RZ, 0x4 ;  /* 0x00000004ff0c7424 */ /* 0x000fe400078e00ff */
[----:B------:R-:W-:-:S07]  /*1c2c0*/  IMAD.MOV.U32 R7, RZ, RZ, R14 ;  /* 0x000000ffff077224 */ /* 0x000fce00078e000e */
[----:B------:R-:W-:Y:S05]  /*1c2d0*/  WARPSYNC.COLLECTIVE R15, `(.L_x_2641) ;  /* 0x000000000f087348 */ /* 0x000fea0003c00000 */
[----:B------:R0:W1:Y:S02]  /*1c2e0*/  SHFL.IDX P6, R14, R13, R12, R11 ;  /* 0x0000000c0d0e7389 */ /* 0x00006400000c000b */
[----:B01----:R-:W-:Y:S01]  /*1c2f0*/  ENDCOLLECTIVE ;  /* 0x000000000000791b */ /* 0x003fe20003800000 */
.L_x_2641:
        /* <DEDUP_REMOVED lines=16> */
.L_x_2642:
[----:B------:R-:W-:Y:S02]  /*1c400*/  IMAD.MOV.U32 R13, RZ, RZ, R4 ;  /* 0x000000ffff0d7224 */ /* 0x000fe400078e0004 */
[----:B------:R-:W-:Y:S02]  /*1c410*/  IMAD.MOV.U32 R12, RZ, RZ, 0x5 ;  /* 0x00000005ff0c7424 */ /* 0x000fe400078e00ff */
[----:B------:R-:W-:-:S07]  /*1c420*/  IMAD.MOV.U32 R7, RZ, RZ, R14 ;  /* 0x000000ffff077224 */ /* 0x000fce00078e000e */
[----:B------:R-:W-:Y:S05]  /*1c430*/  WARPSYNC.COLLECTIVE R15, `(.L_x_2643) ;  /* 0x000000000f087348 */ /* 0x000fea0003c00000 */
[----:B------:R0:W1:Y:S02]  /*1c440*/  SHFL.IDX P6, R14, R13, R12, R11 ;  /* 0x0000000c0d0e7389 */ /* 0x00006400000c000b */
[----:B01----:R-:W-:Y:S01]  /*1c450*/  ENDCOLLECTIVE ;  /* 0x000000000000791b */ /* 0x003fe20003800000 */
.L_x_2643:
        /* <DEDUP_REMOVED lines=16> */
.L_x_2644:
[----:B------:R-:W-:Y:S02]  /*1c560*/  IMAD.MOV.U32 R13, RZ, RZ, R4 ;  /* 0x000000ffff0d7224 */ /* 0x000fe400078e0004 */
[----:B------:R-:W-:Y:S02]  /*1c570*/  IMAD.MOV.U32 R12, RZ, RZ, 0x6 ;  /* 0x00000006ff0c7424 */ /* 0x000fe400078e00ff */
[----:B------:R-:W-:-:S07]  /*1c580*/  IMAD.MOV.U32 R7, RZ, RZ, R14 ;  /* 0x000000ffff077224 */ /* 0x000fce00078e000e */
[----:B------:R-:W-:Y:S05]  /*1c590*/  WARPSYNC.COLLECTIVE R15, `(.L_x_2645) ;  /* 0x000000000f087348 */ /* 0x000fea0003c00000 */
[----:B------:R0:W1:Y:S02]  /*1c5a0*/  SHFL.IDX P6, R14, R13, R12, R11 ;  /* 0x0000000c0d0e7389 */ /* 0x00006400000c000b */
[----:B01----:R-:W-:Y:S01]  /*1c5b0*/  ENDCOLLECTIVE ;  /* 0x000000000000791b */ /* 0x003fe20003800000 */
.L_x_2645:
        /* <DEDUP_REMOVED lines=16> */
.L_x_2646:
[----:B------:R-:W-:Y:S02]  /*1c6c0*/  IMAD.MOV.U32 R13, RZ, RZ, R4 ;  /* 0x000000ffff0d7224 */ /* 0x000fe400078e0004 */
[----:B------:R-:W-:Y:S02]  /*1c6d0*/  IMAD.MOV.U32 R12, RZ, RZ, 0x7 ;  /* 0x00000007ff0c7424 */ /* 0x000fe400078e00ff */
[----:B------:R-:W-:-:S07]  /*1c6e0*/  IMAD.MOV.U32 R7, RZ, RZ, R14 ;  /* 0x000000ffff077224 */ /* 0x000fce00078e000e */
[----:B------:R-:W-:Y:S05]  /*1c6f0*/  WARPSYNC.COLLECTIVE R15, `(.L_x_2647) ;  /* 0x000000000f087348 */ /* 0x000fea0003c00000 */
[----:B------:R0:W1:Y:S02]  /*1c700*/  SHFL.IDX P6, R14, R13, R12, R11 ;  /* 0x0000000c0d0e7389 */ /* 0x00006400000c000b */
[----:B01----:R-:W-:Y:S01]  /*1c710*/  ENDCOLLECTIVE ;  /* 0x000000000000791b */ /* 0x003fe20003800000 */
.L_x_2647:
        /* <DEDUP_REMOVED lines=11> */
.L_x_2648:
        /* <DEDUP_REMOVED lines=13> */
.L_x_2649:
        /* <DEDUP_REMOVED lines=13> */
.L_x_2650:
[----:B------:R-:W-:Y:S02]  /*1c970*/  IMAD.MOV.U32 R13, RZ, RZ, R2 ;  /* 0x000000ffff0d7224 */ /* 0x000fe400078e0002 */
[----:B------:R-:W-:Y:S02]  /*1c980*/  IMAD.MOV.U32 R12, RZ, RZ, 0x1 ;  /* 0x00000001ff0c7424 */ /* 0x000fe400078e00ff */
[----:B------:R-:W-:-:S07]  /*1c990*/  IMAD.MOV.U32 R0, RZ, RZ, R14 ;  /* 0x000000ffff007224 */ /* 0x000fce00078e000e */
[----:B------:R-:W-:Y:S05]  /*1c9a0*/  WARPSYNC.COLLECTIVE R15, `(.L_x_2651) ;  /* 0x000000000f087348 */ /* 0x000fea0003c00000 */
[----:B------:R0:W1:Y:S02]  /*1c9b0*/  SHFL.IDX P6, R14, R13, R12, R11 ;  /* 0x0000000c0d0e7389 */ /* 0x00006400000c000b */
[----:B01----:R-:W-:Y:S01]  /*1c9c0*/  ENDCOLLECTIVE ;  /* 0x000000000000791b */ /* 0x003fe20003800000 */
.L_x_2651:
        /* <DEDUP_REMOVED lines=15> */
.L_x_2652:
[----:B------:R-:W-:Y:S02]  /*1cac0*/  IMAD.MOV.U32 R13, RZ, RZ, R2 ;  /* 0x000000ffff0d7224 */ /* 0x000fe400078e0002 */
[----:B------:R-:W-:Y:S02]  /*1cad0*/  IMAD.MOV.U32 R12, RZ, RZ, 0x2 ;  /* 0x00000002ff0c7424 */ /* 0x000fe400078e00ff */
[----:B------:R-:W-:-:S07]  /*1cae0*/  IMAD.MOV.U32 R6, RZ, RZ, R14 ;  /* 0x000000ffff067224 */ /* 0x000fce00078e000e */
[----:B------:R-:W-:Y:S05]  /*1caf0*/  WARPSYNC.COLLECTIVE R15, `(.L_x_2653) ;  /* 0x000000000f087348 */ /* 0x000fea0003c00000 */
[----:B------:R0:W1:Y:S02]  /*1cb00*/  SHFL.IDX P6, R14, R13, R12, R11 ;  /* 0x0000000c0d0e7389 */ /* 0x00006400000c000b */
[----:B01----:R-:W-:Y:S01]  /*1cb10*/  ENDCOLLECTIVE ;  /* 0x000000000000791b */ /* 0x003fe20003800000 */
.L_x_2653:
        /* <DEDUP_REMOVED lines=13> */
.L_x_2654:
[----:B------:R-:W-:Y:S02]  /*1cbf0*/  IMAD.MOV.U32 R13, RZ, RZ, R2 ;  /* 0x000000ffff0d7224 */ /* 0x000fe400078e0002 */
[----:B------:R-:W-:Y:S02]  /*1cc00*/  IMAD.MOV.U32 R12, RZ, RZ, 0x3 ;  /* 0x00000003ff0c7424 */ /* 0x000fe400078e00ff */
[----:B------:R-:W-:-:S07]  /*1cc10*/  IMAD.MOV.U32 R6, RZ, RZ, R14 ;  /* 0x000000ffff067224 */ /* 0x000fce00078e000e */
[----:B------:R-:W-:Y:S05]  /*1cc20*/  WARPSYNC.COLLECTIVE R15, `(.L_x_2655) ;  /* 0x000000000f087348 */ /* 0x000fea0003c00000 */
[----:B------:R0:W1:Y:S02]  /*1cc30*/  SHFL.IDX P6, R14, R13, R12, R11 ;  /* 0x0000000c0d0e7389 */ /* 0x00006400000c000b */
[----:B01----:R-:W-:Y:S01]  /*1cc40*/  ENDCOLLECTIVE ;  /* 0x000000000000791b */ /* 0x003fe20003800000 */
.L_x_2655:
        /* <DEDUP_REMOVED lines=12> */
.L_x_2656:
[----:B------:R-:W-:Y:S01]  /*1cd10*/  IMAD.MOV.U32 R2, RZ, RZ, R14 ;  /* 0x000000ffff027224 */ /* 0x000fe200078e000e */
[----:B------:R-:W-:Y:S06]  /*1cd20*/  BRA `(.L_x_2657) ;  /* 0xffffffa000947947 */ /* 0x000fec000383ffff */
.L_x_2482:
[----:B0-----:R0:W1:Y:S02]  /*1cd30*/  SYNCS.PHASECHK.TRANS64.TRYWAIT P0, [R16+URZ+0x16820], R0 ;  /* 0x01682000100075a7 */ /* 0x001064000800017f */
[----:B-1----:R-:W-:Y:S05]  /*1cd40*/  @!P0 NANOSLEEP.SYNCS 0x989680 ;  /* 0x009896800000895d */ /* 0x002fea0003900000 */
[----:B------:R-:W1:Y:S02]  /*1cd50*/  @!P0 SYNCS.PHASECHK.TRANS64 P0, [R16+URZ+0x16820], R0 ;  /* 0x01682000100085a7 */ /* 0x000e64000800007f */
[----:B-1----:R-:W-:Y:S05]  /*1cd60*/  @!P0 BRA `(.L_x_2482) ;  /* 0xfffffffc00f08947 */ /* 0x002fea000383ffff */
[----:B------:R-:W-:Y:S05]  /*1cd70*/  BRA `(.L_x_2658) ;  /* 0xffffffa000f47947 */ /* 0x000fea000383ffff */
.L_x_2491:
[----:B-1----:R1:W2:Y:S02]  /*1cd80*/  SYNCS.PHASECHK.TRANS64.TRYWAIT P0, [R2+URZ+0x16840], R3 ;  /* 0x01684003020075a7 */ /* 0x0022a4000800017f */
[----:B--2---:R-:W-:Y:S05]  /*1cd90*/  @!P0 NANOSLEEP.SYNCS 0x989680 ;  /* 0x009896800000895d */ /* 0x004fea0003900000 */
[----:B------:R-:W2:Y:S02]  /*1cda0*/  @!P0 SYNCS.PHASECHK.TRANS64 P0, [R2+URZ+0x16840], R3 ;  /* 0x01684003020085a7 */ /* 0x000ea4000800007f */
[----:B--2---:R-:W-:Y:S05]  /*1cdb0*/  @!P0 BRA `(.L_x_2491) ;  /* 0xfffffffc00f08947 */ /* 0x004fea000383ffff */
[----:B------:R-:W-:Y:S05]  /*1cdc0*/  BRA `(.L_x_2659) ;  /* 0xffffffa400c87947 */ /* 0x000fea000383ffff */
.L_x_2496:
[----:B0-----:R0:W1:Y:S02]  /*1cdd0*/  SYNCS.PHASECHK.TRANS64.TRYWAIT P0, [R3+URZ+0x60], R2 ;  /* 0x00006002030075a7 */ /* 0x001064000800017f */
[----:B-1----:R-:W-:Y:S05]  /*1cde0*/  @!P0 NANOSLEEP.SYNCS 0x989680 ;  /* 0x009896800000895d */ /* 0x002fea0003900000 */
[----:B------:R-:W1:Y:S02]  /*1cdf0*/  @!P0 SYNCS.PHASECHK.TRANS64 P0, [R3+URZ+0x60], R2 ;  /* 0x00006002030085a7 */ /* 0x000e64000800007f */
[----:B-1----:R-:W-:Y:S05]  /*1ce00*/  @!P0 BRA `(.L_x_2496) ;  /* 0xfffffffc00f08947 */ /* 0x002fea000383ffff */
[----:B------:R-:W-:Y:S05]  /*1ce10*/  BRA `(.L_x_2660) ;  /* 0xffffffa800547947 */ /* 0x000fea000383ffff */
.L_x_2504:
[----:B-1----:R1:W2:Y:S02]  /*1ce20*/  SYNCS.PHASECHK.TRANS64.TRYWAIT P0, [R2+URZ+0x16840], R3 ;  /* 0x01684003020075a7 */ /* 0x0022a4000800017f */
[----:B--2---:R-:W-:Y:S05]  /*1ce30*/  @!P0 NANOSLEEP.SYNCS 0x989680 ;  /* 0x009896800000895d */ /* 0x004fea0003900000 */
[----:B------:R-:W2:Y:S02]  /*1ce40*/  @!P0 SYNCS.PHASECHK.TRANS64 P0, [R2+URZ+0x16840], R3 ;  /* 0x01684003020085a7 */ /* 0x000ea4000800007f */
[----:B--2---:R-:W-:Y:S05]  /*1ce50*/  @!P0 BRA `(.L_x_2504) ;  /* 0xfffffffc00f08947 */ /* 0x004fea000383ffff */
[----:B------:R-:W-:Y:S05]  /*1ce60*/  BRA `(.L_x_2661) ;  /* 0xffffffac00987947 */ /* 0x000fea000383ffff */
.L_x_2509:
[----:B0-----:R0:W1:Y:S02]  /*1ce70*/  SYNCS.PHASECHK.TRANS64.TRYWAIT P0, [R10+URZ+0x60], R28 ;  /* 0x0000601c0a0075a7 */ /* 0x001064000800017f */
[----:B-1----:R-:W-:Y:S05]  /*1ce80*/  @!P0 NANOSLEEP.SYNCS 0x989680 ;  /* 0x009896800000895d */ /* 0x002fea0003900000 */
[----:B------:R-:W1:Y:S02]  /*1ce90*/  @!P0 SYNCS.PHASECHK.TRANS64 P0, [R10+URZ+0x60], R28 ;  /* 0x0000601c0a0085a7 */ /* 0x000e64000800007f */
[----:B-1----:R-:W-:Y:S05]  /*1cea0*/  @!P0 BRA `(.L_x_2509) ;  /* 0xfffffffc00f08947 */ /* 0x002fea000383ffff */
[----:B------:R-:W-:Y:S05]  /*1ceb0*/  BRA `(.L_x_2662) ;  /* 0xffffffb000247947 */ /* 0x000fea000383ffff */
.L_x_2517:
[----:B-1----:R1:W2:Y:S02]  /*1cec0*/  SYNCS.PHASECHK.TRANS64.TRYWAIT P0, [R2+URZ+0x16840], R3 ;  /* 0x01684003020075a7 */ /* 0x0022a4000800017f */
[----:B--2---:R-:W-:Y:S05]  /*1ced0*/  @!P0 NANOSLEEP.SYNCS 0x989680 ;  /* 0x009896800000895d */ /* 0x004fea0003900000 */
[----:B------:R-:W2:Y:S02]  /*1cee0*/  @!P0 SYNCS.PHASECHK.TRANS64 P0, [R2+URZ+0x16840], R3 ;  /* 0x01684003020085a7 */ /* 0x000ea4000800007f */
[----:B--2---:R-:W-:Y:S05]  /*1cef0*/  @!P0 BRA `(.L_x_2517) ;  /* 0xfffffffc00f08947 */ /* 0x004fea000383ffff */
[----:B------:R-:W-:Y:S05]  /*1cf00*/  BRA `(.L_x_2663) ;  /* 0xffffffb400387947 */ /* 0x000fea000383ffff */
.L_x_2522:
[----:B0-----:R0:W1:Y:S02]  /*1cf10*/  SYNCS.PHASECHK.TRANS64.TRYWAIT P0, [R3+URZ+0x60], R7 ;  /* 0x00006007030075a7 */ /* 0x001064000800017f */
[----:B-1----:R-:W-:Y:S05]  /*1cf20*/  @!P0 NANOSLEEP.SYNCS 0x989680 ;  /* 0x009896800000895d */ /* 0x002fea0003900000 */
[----:B------:R-:W1:Y:S02]  /*1cf30*/  @!P0 SYNCS.PHASECHK.TRANS64 P0, [R3+URZ+0x60], R7 ;  /* 0x00006007030085a7 */ /* 0x000e64000800007f */
[----:B-1----:R-:W-:Y:S05]  /*1cf40*/  @!P0 BRA `(.L_x_2522) ;  /* 0xfffffffc00f08947 */ /* 0x002fea000383ffff */
[----:B------:R-:W-:Y:S05]  /*1cf50*/  BRA `(.L_x_2664) ;  /* 0xffffffb400c87947 */ /* 0x000fea000383ffff */
.L_x_2532:
[----:B0-----:R0:W1:Y:S02]  /*1cf60*/  SYNCS.PHASECHK.TRANS64.TRYWAIT P0, [R3+URZ+0x16860], R0 ;  /* 0x01686000030075a7 */ /* 0x001064000800017f */
[----:B-1----:R-:W-:Y:S05]  /*1cf70*/  @!P0 NANOSLEEP.SYNCS 0x989680 ;  /* 0x009896800000895d */ /* 0x002fea0003900000 */
[----:B------:R-:W1:Y:S02]  /*1cf80*/  @!P0 SYNCS.PHASECHK.TRANS64 P0, [R3+URZ+0x16860], R0 ;  /* 0x01686000030085a7 */ /* 0x000e64000800007f */
[----:B-1----:R-:W-:Y:S05]  /*1cf90*/  @!P0 BRA `(.L_x_2532) ;  /* 0xfffffffc00f08947 */ /* 0x002fea000383ffff */
[----:B------:R-:W-:Y:S05]  /*1cfa0*/  BRA `(.L_x_2665) ;  /* 0xffffffb800c87947 */ /* 0x000fea000383ffff */
.L_x_2538:
[----:B------:R-:W-:Y:S01]  /*1cfb0*/  BSSY B0, `(.L_x_2666) ;  /* 0x0000008000007945 */ /* 0x000fe20003800000 */
[----:B------:R-:W-:Y:S02]  /*1cfc0*/  IMAD.MOV.U32 R13, RZ, RZ, R24 ;  /* 0x000000ffff0d7224 */ /* 0x000fe400078e0018 */
[----:B------:R-:W-:Y:S02]  /*1cfd0*/  IMAD.MOV.U32 R12, RZ, RZ, RZ ;  /* 0x000000ffff0c7224 */ /* 0x000fe400078e00ff */
[----:B-1----:R-:W-:Y:S02]  /*1cfe0*/  IMAD.MOV.U32 R11, RZ, RZ, 0x1f ;  /* 0x0000001fff0b7424 */ /* 0x002fe400078e00ff */
[----:B------:R-:W-:-:S07]  /*1cff0*/  IMAD.MOV.U32 R15, RZ, RZ, -0x1 ;  /* 0xffffffffff0f7424 */ /* 0x000fce00078e00ff */
[----:B0-2---:R-:W-:Y:S05]  /*1d000*/  WARPSYNC.COLLECTIVE R15, `(.L_x_2667) ;  /* 0x000000000f087348 */ /* 0x005fea0003c00000 */
[----:B------:R1:W3:Y:S02]  /*1d010*/  SHFL.IDX P6, R14, R13, R12, R11 ;  /* 0x0000000c0d0e7389 */ /* 0x0002e400000c000b */
[----:B0123--:R-:W-:Y:S01]  /*1d020*/  ENDCOLLECTIVE ;  /* 0x000000000000791b */ /* 0x00ffe20003800000 */
.L_x_2667:
[----:B------:R-:W-:Y:S05]  /*1d030*/  BSYNC B0 ;  /* 0x0000000000007941 */ /* 0x000fea0003800000 */
.L_x_2666:
        /* <DEDUP_REMOVED lines=9> */
.L_x_2668:
        /* <DEDUP_REMOVED lines=23> */
.L_x_2669:
[----:B------:R-:W-:Y:S01]  /*1d240*/  IMAD.MOV.U32 R12, RZ, RZ, 0x2 ;  /* 0x00000002ff0c7424 */ /* 0x000fe200078e00ff */
[----:B------:R-:W-:-:S05]  /*1d250*/  SEL R4, R14, RZ, P1 ;  /* 0x000000ff0e047207 */ /* 0x000fca0000800000 */
[----:B------:R-:W-:-:S04]  /*1d260*/  IMAD.IADD R4, R13, 0x1, R4 ;  /* 0x000000010d047824 */ /* 0x000fc800078e0204 */
[----:B------:R-:W-:-:S07]  /*1d270*/  IMAD.MOV.U32 R13, RZ, RZ, R4 ;  /* 0x000000ffff0d7224 */ /* 0x000fce00078e0004 */
[----:B------:R-:W-:Y:S05]  /*1d280*/  WARPSYNC.COLLECTIVE R15, `(.L_x_2670) ;  /* 0x000000000f087348 */ /* 0x000fea0003c00000 */
[----:B------:R0:W1:Y:S02]  /*1d290*/  SHFL.UP P6, R14, R13, R12, R11 ;  /* 0x0400000c0d0e7389 */ /* 0x00006400000c000b */
[----:B01----:R-:W-:Y:S01]  /*1d2a0*/  ENDCOLLECTIVE ;  /* 0x000000000000791b */ /* 0x003fe20003800000 */
.L_x_2670:
[----:B------:R-:W-:Y:S01]  /*1d2b0*/  IMAD.MOV.U32 R12, RZ, RZ, 0x4 ;  /* 0x00000004ff0c7424 */ /* 0x000fe200078e00ff */
[----:B------:R-:W-:-:S05]  /*1d2c0*/  SEL R3, R14, RZ, P2 ;  /* 0x000000ff0e037207 */ /* 0x000fca0001000000 */
[----:B------:R-:W-:-:S04]  /*1d2d0*/  IMAD.IADD R2, R4, 0x1, R3 ;  /* 0x0000000104027824 */ /* 0x000fc800078e0203 */
[----:B------:R-:W-:-:S07]  /*1d2e0*/  IMAD.MOV.U32 R13, RZ, RZ, R2 ;  /* 0x000000ffff0d7224 */ /* 0x000fce00078e0002 */
[----:B------:R-:W-:Y:S05]  /*1d2f0*/  WARPSYNC.COLLECTIVE R15, `(.L_x_2671) ;  /* 0x000000000f087348 */ /* 0x000fea0003c00000 */
[----:B------:R0:W1:Y:S02]  /*1d300*/  SHFL.UP P6, R14, R13, R12, R11 ;  /* 0x0400000c0d0e7389 */ /* 0x00006400000c000b */
[----:B01----:R-:W-:Y:S01]  /*1d310*/  ENDCOLLECTIVE ;  /* 0x000000000000791b */ /* 0x003fe20003800000 */
.L_x_2671:
[----:B------:R-:W-:Y:S01]  /*1d320*/  IMAD.MOV.U32 R12, RZ, RZ, 0x8 ;  /* 0x00000008ff0c7424 */ /* 0x000fe200078e00ff */
[----:B------:R-:W-:-:S05]  /*1d330*/  SEL R3, R14, RZ, P3 ;  /* 0x000000ff0e037207 */ /* 0x000fca0001800000 */
[----:B------:R-:W-:-:S04]  /*1d340*/  IMAD.IADD R3, R2, 0x1, R3 ;  /* 0x0000000102037824 */ /* 0x000fc800078e0203 */
[----:B------:R-:W-:-:S07]  /*1d350*/  IMAD.MOV.U32 R13, RZ, RZ, R3 ;  /* 0x000000ffff0d7224 */ /* 0x000fce00078e0003 */
[----:B------:R-:W-:Y:S05]  /*1d360*/  WARPSYNC.COLLECTIVE R15, `(.L_x_2672) ;  /* 0x000000000f087348 */ /* 0x000fea0003c00000 */
[----:B------:R0:W1:Y:S02]  /*1d370*/  SHFL.UP P6, R14, R13, R12, R11 ;  /* 0x0400000c0d0e7389 */ /* 0x00006400000c000b */
[----:B01----:R-:W-:Y:S01]  /*1d380*/  ENDCOLLECTIVE ;  /* 0x000000000000791b */ /* 0x003fe20003800000 */
.L_x_2672:
[----:B------:R-:W-:Y:S01]  /*1d390*/  IMAD.MOV.U32 R12, RZ, RZ, 0x10 ;  /* 0x00000010ff0c7424 */ /* 0x000fe200078e00ff */
[----:B------:R-:W-:-:S05]  /*1d3a0*/  SEL R4, R14, RZ, P4 ;  /* 0x000000ff0e047207 */ /* 0x000fca0002000000 */
[----:B------:R-:W-:-:S04]  /*1d3b0*/  IMAD.IADD R4, R3, 0x1, R4 ;  /* 0x0000000103047824 */ /* 0x000fc800078e0204 */
[----:B------:R-:W-:-:S07]  /*1d3c0*/  IMAD.MOV.U32 R13, RZ, RZ, R4 ;  /* 0x000000ffff0d7224 */ /* 0x000fce00078e0004 */
[----:B------:R-:W-:Y:S05]  /*1d3d0*/  WARPSYNC.COLLECTIVE R15, `(.L_x_2673) ;  /* 0x000000000f087348 */ /* 0x000fea0003c00000 */
[----:B------:R0:W1:Y:S02]  /*1d3e0*/  SHFL.UP P6, R14, R13, R12, R11 ;  /* 0x0400000c0d0e7389 */ /* 0x00006400000c000b */
[----:B01----:R-:W-:Y:S01]  /*1d3f0*/  ENDCOLLECTIVE ;  /* 0x000000000000791b */ /* 0x003fe20003800000 */
.L_x_2673:
        /* <DEDUP_REMOVED lines=8> */
.L_x_2674:
[----:B------:R-:W-:Y:S05]  /*1d480*/  BRA `(.L_x_2675) ;  /* 0xffffffbc00047947 */ /* 0x000fea000383ffff */
.L_x_2541:
[----:B------:R-:W-:Y:S01]  /*1d490*/  BSSY B0, `(.L_x_2676) ;  /* 0x0000007000007945 */ /* 0x000fe20003800000 */
[----:B------:R-:W-:Y:S02]  /*1d4a0*/  IMAD.MOV.U32 R12, RZ, RZ, 0x1 ;  /* 0x00000001ff0c7424 */ /* 0x000fe400078e00ff */
[----:B-1----:R-:W-:Y:S02]  /*1d4b0*/  IMAD.MOV.U32 R11, RZ, RZ, RZ ;  /* 0x000000ffff0b7224 */ /* 0x002fe400078e00ff */
[----:B------:R-:W-:-:S07]  /*1d4c0*/  IMAD.MOV.U32 R15, RZ, RZ, -0x1 ;  /* 0xffffffffff0f7424 */ /* 0x000fce00078e00ff */
[----:B------:R-:W-:Y:S05]  /*1d4d0*/  WARPSYNC.COLLECTIVE R15, `(.L_x_2677) ;  /* 0x000000000f087348 */ /* 0x000fea0003c00000 */
[----:B------:R0:W1:Y:S02]  /*1d4e0*/  SHFL.UP P6, R14, R13, R12, R11 ;  /* 0x0400000c0d0e7389 */ /* 0x00006400000c000b */
[----:B01----:R-:W-:Y:S01]  /*1d4f0*/  ENDCOLLECTIVE ;  /* 0x000000000000791b */ /* 0x003fe20003800000 */
.L_x_2677:
[----:B------:R-:W-:Y:S05]  /*1d500*/  BSYNC B0 ;  /* 0x0000000000007941 */ /* 0x000fea0003800000 */
.L_x_2676:
        /* <DEDUP_REMOVED lines=8> */
.L_x_2678:
[----:B------:R-:W-:Y:S01]  /*1d590*/  IMAD.MOV.U32 R12, RZ, RZ, 0x4 ;  /* 0x00000004ff0c7424 */ /* 0x000fe200078e00ff */
[----:B------:R-:W-:-:S05]  /*1d5a0*/  SEL R2, R14, RZ, P2 ;  /* 0x000000ff0e027207 */ /* 0x000fca0001000000 */
[----:B------:R-:W-:-:S04]  /*1d5b0*/  IMAD.IADD R2, R13, 0x1, R2 ;  /* 0x000000010d027824 */ /* 0x000fc800078e0202 */
[----:B------:R-:W-:-:S07]  /*1d5c0*/  IMAD.MOV.U32 R13, RZ, RZ, R2 ;  /* 0x000000ffff0d7224 */ /* 0x000fce00078e0002 */
[----:B------:R-:W-:Y:S05]  /*1d5d0*/  WARPSYNC.COLLECTIVE R15, `(.L_x_2679) ;  /* 0x000000000f087348 */ /* 0x000fea0003c00000 */
[----:B------:R0:W1:Y:S02]  /*1d5e0*/  SHFL.UP P6, R14, R13, R12, R11 ;  /* 0x0400000c0d0e7389 */ /* 0x00006400000c000b */
[----:B01----:R-:W-:Y:S01]  /*1d5f0*/  ENDCOLLECTIVE ;  /* 0x000000000000791b */ /* 0x003fe20003800000 */
.L_x_2679:
[----:B------:R-:W-:Y:S01]  /*1d600*/  IMAD.MOV.U32 R12, RZ, RZ, 0x8 ;  /* 0x00000008ff0c7424 */ /* 0x000fe200078e00ff */
[----:B------:R-:W-:-:S05]  /*1d610*/  SEL R3, R14, RZ, P3 ;  /* 0x000000ff0e037207 */ /* 0x000fca0001800000 */
[----:B------:R-:W-:-:S04]  /*1d620*/  IMAD.IADD R3, R2, 0x1, R3 ;  /* 0x0000000102037824 */ /* 0x000fc800078e0203 */
[----:B------:R-:W-:-:S07]  /*1d630*/  IMAD.MOV.U32 R13, RZ, RZ, R3 ;  /* 0x000000ffff0d7224 */ /* 0x000fce00078e0003 */
[----:B------:R-:W-:Y:S05]  /*1d640*/  WARPSYNC.COLLECTIVE R15, `(.L_x_2680) ;  /* 0x000000000f087348 */ /* 0x000fea0003c00000 */
[----:B------:R0:W1:Y:S02]  /*1d650*/  SHFL.UP P6, R14, R13, R12, R11 ;  /* 0x0400000c0d0e7389 */ /* 0x00006400000c000b */
[----:B01----:R-:W-:Y:S01]  /*1d660*/  ENDCOLLECTIVE ;  /* 0x000000000000791b */ /* 0x003fe20003800000 */
.L_x_2680:
[----:B------:R-:W-:Y:S01]  /*1d670*/  IMAD.MOV.U32 R12, RZ, RZ, 0x10 ;  /* 0x00000010ff0c7424 */ /* 0x000fe200078e00ff */
[----:B------:R-:W-:-:S05]  /*1d680*/  SEL R4, R14, RZ, P4 ;  /* 0x000000ff0e047207 */ /* 0x000fca0002000000 */
[----:B------:R-:W-:-:S04]  /*1d690*/  IMAD.IADD R4, R3, 0x1, R4 ;  /* 0x0000000103047824 */ /* 0x000fc800078e0204 */
[----:B------:R-:W-:-:S07]  /*1d6a0*/  IMAD.MOV.U32 R13, RZ, RZ, R4 ;  /* 0x000000ffff0d7224 */ /* 0x000fce00078e0004 */
[----:B------:R-:W-:Y:S05]  /*1d6b0*/  WARPSYNC.COLLECTIVE R15, `(.L_x_2681) ;  /* 0x000000000f087348 */ /* 0x000fea0003c00000 */
[----:B------:R0:W1:Y:S02]  /*1d6c0*/  SHFL.UP P6, R14, R13, R12, R11 ;  /* 0x0400000c0d0e7389 */ /* 0x00006400000c000b */
[----:B01----:R-:W-:Y:S01]  /*1d6d0*/  ENDCOLLECTIVE ;  /* 0x000000000000791b */ /* 0x003fe20003800000 */
.L_x_2681:
        /* <DEDUP_REMOVED lines=8> */
.L_x_2682:
[----:B------:R-:W-:Y:S05]  /*1d760*/  BRA `(.L_x_2683) ;  /* 0xffffffb800f07947 */ /* 0x000fea000383ffff */
.L_x_2543:
[----:B------:R-:W-:Y:S01]  /*1d770*/  BSSY B0, `(.L_x_2684) ;  /* 0x0000006000007945 */ /* 0x000fe20003800000 */
[----:B------:R-:W-:Y:S01]  /*1d780*/  PLOP3.LUT P6, PT, P6, PT, PT, 0x8, 0x0 ;  /* 0x000000000000781c */ /* 0x000fe200037ce170 */
[----:B------:R-:W-:-:S12]  /*1d790*/  IMAD.MOV.U32 R15, RZ, RZ, -0x1 ;  /* 0xffffffffff0f7424 */ /* 0x000fd800078e00ff */
[----:B01----:R-:W-:Y:S05]  /*1d7a0*/  WARPSYNC.COLLECTIVE R15, `(.L_x_2685) ;  /* 0x000000000f087348 */ /* 0x003fea0003c00000 */
[----:B------:R-:W-:Y:S01]  /*1d7b0*/  VOTE.ANY R14, PT, P6 ;  /* 0x00000000000e7806 */ /* 0x000fe200030e0100 */
[----:B01----:R-:W-:Y:S06]  /*1d7c0*/  ENDCOLLECTIVE ;  /* 0x000000000000791b */ /* 0x003fec0003800000 */
.L_x_2685:
[----:B------:R-:W-:Y:S05]  /*1d7d0*/  BSYNC B0 ;  /* 0x0000000000007941 */ /* 0x000fea0003800000 */
.L_x_2684:
        /* <DEDUP_REMOVED lines=10> */
.L_x_2686:
[----:B------:R-:W-:Y:S02]  /*1d880*/  IMAD.MOV.U32 R13, RZ, RZ, R5 ;  /* 0x000000ffff0d7224 */ /* 0x000fe400078e0005 */
[----:B------:R-:W-:-:S07]  /*1d890*/  IMAD.MOV.U32 R25, RZ, RZ, R14 ;  /* 0x000000ffff197224 */ /* 0x000fce00078e000e */
[----:B------:R-:W-:Y:S05]  /*1d8a0*/  WARPSYNC.COLLECTIVE R15, `(.L_x_2687) ;  /* 0x000000000f087348 */ /* 0x000fea0003c00000 */
[----:B------:R0:W1:Y:S02]  /*1d8b0*/  SHFL.IDX P6, R14, R13, R12, R11 ;  /* 0x0000000c0d0e7389 */ /* 0x00006400000c000b */
[----:B01----:R-:W-:Y:S01]  /*1d8c0*/  ENDCOLLECTIVE ;  /* 0x000000000000791b */ /* 0x003fe20003800000 */
.L_x_2687:
[----:B------:R-:W-:Y:S01]  /*1d8d0*/  IMAD.MOV.U32 R5, RZ, RZ, R14 ;  /* 0x000000ffff057224 */ /* 0x000fe200078e000e */
[----:B------:R-:W-:Y:S06]  /*1d8e0*/  BRA `(.L_x_2688) ;  /* 0xffffffb800d07947 */ /* 0x000fec000383ffff */
.L_x_2545:
[----:B------:R-:W-:Y:S01]  /*1d8f0*/  BSSY B0, `(.L_x_2689) ;  /* 0x0000007000007945 */ /* 0x000fe20003800000 */
[----:B------:R-:W-:Y:S02]  /*1d900*/  IMAD.MOV.U32 R13, RZ, RZ, R2 ;  /* 0x000000ffff0d7224 */ /* 0x000fe400078e0002 */
[----:B-1----:R-:W-:Y:S02]  /*1d910*/  IMAD.MOV.U32 R11, RZ, RZ, 0x1f ;  /* 0x0000001fff0b7424 */ /* 0x002fe400078e00ff */
[----:B------:R-:W-:-:S07]  /*1d920*/  IMAD.MOV.U32 R15, RZ, RZ, -0x1 ;  /* 0xffffffffff0f7424 */ /* 0x000fce00078e00ff */
[----:B0-234-:R-:W-:Y:S05]  /*1d930*/  WARPSYNC.COLLECTIVE R15, `(.L_x_2690) ;  /* 0x000000000f087348 */ /* 0x01dfea0003c00000 */
[----:B------:R1:W0:Y:S02]  /*1d940*/  SHFL.IDX P6, R14, R13, R12, R11 ;  /* 0x0000000c0d0e7389 */ /* 0x00022400000c000b */
[----:B01234-:R-:W-:Y:S01]  /*1d950*/  ENDCOLLECTIVE ;  /* 0x000000000000791b */ /* 0x01ffe20003800000 */
.L_x_2690:
[----:B------:R-:W-:Y:S05]  /*1d960*/  BSYNC B0 ;  /* 0x0000000000007941 */ /* 0x000fea0003800000 */
.L_x_2689:
[----:B------:R-:W-:Y:S01]  /*1d970*/  IMAD.MOV.U32 R24, RZ, RZ, R14 ;  /* 0x000000ffff187224 */ /* 0x000fe200078e000e */
[----:B------:R-:W-:Y:S06]  /*1d980*/  BRA `(.L_x_2544) ;  /* 0xffffffb800c07947 */ /* 0x000fec000383ffff */
.L_x_2551:
[----:B0-----:R0:W2:Y:S02]  /*1d990*/  SYNCS.PHASECHK.TRANS64.TRYWAIT P0, [R9+URZ+0x16820], R0 ;  /* 0x01682000090075a7 */ /* 0x0010a4000800017f */
[----:B--2---:R-:W-:Y:S05]  /*1d9a0*/  @!P0 NANOSLEEP.SYNCS 0x989680 ;  /* 0x009896800000895d */ /* 0x004fea0003900000 */
[----:B------:R-:W2:Y:S02]  /*1d9b0*/  @!P0 SYNCS.PHASECHK.TRANS64 P0, [R9+URZ+0x16820], R0 ;  /* 0x01682000090085a7 */ /* 0x000ea4000800007f */
[----:B--2---:R-:W-:Y:S05]  /*1d9c0*/  @!P0 BRA `(.L_x_2551) ;  /* 0xfffffffc00f08947 */ /* 0x004fea000383ffff */
[----:B------:R-:W-:Y:S05]  /*1d9d0*/  BRA `(.L_x_2691) ;  /* 0xffffffc400187947 */ /* 0x000fea000383ffff */
.L_x_2552:
[----:B------:R-:W2:Y:S01]  /*1d9e0*/  S2R R2, SR_TID.X ;  /* 0x0000000000027919 */ /* 0x000ea20000002100 */
[----:B------:R-:W-:Y:S01]  /*1d9f0*/  BSSY B0, `(.L_x_2692) ;  /* 0x000000a000007945 */ /* 0x000fe20003800000 */
[----:B------:R-:W-:Y:S02]  /*1da00*/  IMAD.MOV.U32 R12, RZ, RZ, RZ ;  /* 0x000000ffff0c7224 */ /* 0x000fe400078e00ff */
[----:B-1----:R-:W-:Y:S02]  /*1da10*/  IMAD.MOV.U32 R11, RZ, RZ, 0x1f ;  /* 0x0000001fff0b7424 */ /* 0x002fe400078e00ff */
[----:B------:R-:W-:Y:S01]  /*1da20*/  IMAD.MOV.U32 R15, RZ, RZ, -0x1 ;  /* 0xffffffffff0f7424 */ /* 0x000fe200078e00ff */
[----:B--2---:R-:W-:-:S04]  /*1da30*/  SHF.R.U32.HI R2, RZ, 0x5, R2 ;  /* 0x00000005ff027819 */ /* 0x004fc80000011602 */
[----:B------:R-:W-:-:S05]  /*1da40*/  LOP3.LUT R2, R2, 0x3, RZ, 0xc0, !PT ;  /* 0x0000000302027812 */ /* 0x000fca00078ec0ff */
[----:B------:R-:W-:-:S07]  /*1da50*/  IMAD.MOV.U32 R13, RZ, RZ, R2 ;  /* 0x000000ffff0d7224 */ /* 0x000fce00078e0002 */
[----:B0--3--:R-:W-:Y:S05]  /*1da60*/  WARPSYNC.COLLECTIVE R15, `(.L_x_2693) ;  /* 0x000000000f087348 */ /* 0x009fea0003c00000 */
[----:B------:R1:W2:Y:S02]  /*1da70*/  SHFL.IDX P6, R14, R13, R12, R11 ;  /* 0x0000000c0d0e7389 */ /* 0x0002a400000c000b */
[----:B0123--:R-:W-:Y:S01]  /*1da80*/  ENDCOLLECTIVE ;  /* 0x000000000000791b */ /* 0x00ffe20003800000 */
.L_x_2693:
[----:B------:R-:W-:Y:S05]  /*1da90*/  BSYNC B0 ;  /* 0x0000000000007941 */ /* 0x000fea0003800000 */
.L_x_2692:
[----:B------:R-:W-:Y:S05]  /*1daa0*/  BRA `(.L_x_2694) ;  /* 0xffffffc400007947 */ /* 0x000fea000383ffff */
.L_x_2553:
[----:B------:R-:W-:Y:S01]  /*1dab0*/  BSSY B0, `(.L_x_2695) ;  /* 0x0000006000007945 */ /* 0x000fe20003800000 */
[----:B------:R-:W-:-:S07]  /*1dac0*/  IMAD.MOV.U32 R15, RZ, RZ, -0x1 ;  /* 0xffffffffff0f7424 */ /* 0x000fce00078e00ff */
[----:B01-3--:R-:W-:Y:S05]  /*1dad0*/  WARPSYNC.COLLECTIVE R15, `(.L_x_2696) ;  /* 0x000000000f0c7348 */ /* 0x00bfea0003c00000 */
[----:B------:R-:W-:Y:S02]  /*1dae0*/  ELECT P6, UR62, PT ;  /* 0x00000000003e782f */ /* 0x000fe400038c0000 */
[----:B------:R-:W-:Y:S01]  /*1daf0*/  MOV R14, UR62 ;  /* 0x0000003e000e7c02 */ /* 0x000fe20008000f00 */
[----:B01-3--:R-:W-:Y:S10]  /*1db00*/  ENDCOLLECTIVE ;  /* 0x000000000000791b */ /* 0x00bff40003800000 */
.L_x_2696:
[----:B------:R-:W-:Y:S05]  /*1db10*/  BSYNC B0 ;  /* 0x0000000000007941 */ /* 0x000fea0003800000 */
.L_x_2695:
[----:B------:R-:W-:Y:S05]  /*1db20*/  BRA `(.L_x_2697) ;  /* 0xffffffc000f47947 */ /* 0x000fea000383ffff */
.L_x_2555:
[----:B0-----:R0:W2:Y:S02]  /*1db30*/  SYNCS.PHASECHK.TRANS64.TRYWAIT P0, [R7+URZ], R2 ;  /* 0x00000002070075a7 */ /* 0x0010a4000800017f */
[----:B--2---:R-:W-:Y:S05]  /*1db40*/  @!P0 NANOSLEEP.SYNCS 0x989680 ;  /* 0x009896800000895d */ /* 0x004fea0003900000 */
[----:B------:R-:W2:Y:S02]  /*1db50*/  @!P0 SYNCS.PHASECHK.TRANS64 P0, [R7+URZ], R2 ;  /* 0x00000002070085a7 */ /* 0x000ea4000800007f */
[----:B--2---:R-:W-:Y:S05]  /*1db60*/  @!P0 BRA `(.L_x_2555) ;  /* 0xfffffffc00f08947 */ /* 0x004fea000383ffff */
[----:B------:R-:W-:Y:S05]  /*1db70*/  BRA `(.L_x_2698) ;  /* 0xffffffc400287947 */ /* 0x000fea000383ffff */
.L_x_2556:
[----:B--2---:R2:W4:Y:S02]  /*1db80*/  SYNCS.PHASECHK.TRANS64.TRYWAIT P0, [R3+URZ], R0 ;  /* 0x00000000030075a7 */ /* 0x004524000800017f */
[----:B----4-:R-:W-:Y:S05]  /*1db90*/  @!P0 NANOSLEEP.SYNCS 0x989680 ;  /* 0x009896800000895d */ /* 0x010fea0003900000 */
[----:B------:R-:W4:Y:S02]  /*1dba0*/  @!P0 SYNCS.PHASECHK.TRANS64 P0, [R3+URZ], R0 ;  /* 0x00000000030085a7 */ /* 0x000f24000800007f */
[----:B----4-:R-:W-:Y:S05]  /*1dbb0*/  @!P0 BRA `(.L_x_2556) ;  /* 0xfffffffc00f08947 */ /* 0x010fea000383ffff */
[----:B------:R-:W-:Y:S05]  /*1dbc0*/  BRA `(.L_x_2699) ;  /* 0xffffffc4001c7947 */ /* 0x000fea000383ffff */
.L_x_2558:
[----:B--2---:R2:W4:Y:S02]  /*1dbd0*/  SYNCS.PHASECHK.TRANS64.TRYWAIT P0, [R5+URZ], R2 ;  /* 0x00000002050075a7 */ /* 0x004524000800017f */
[----:B----4-:R-:W-:Y:S05]  /*1dbe0*/  @!P0 NANOSLEEP.SYNCS 0x989680 ;  /* 0x009896800000895d */ /* 0x010fea0003900000 */
[----:B------:R-:W4:Y:S02]  /*1dbf0*/  @!P0 SYNCS.PHASECHK.TRANS64 P0, [R5+URZ], R2 ;  /* 0x00000002050085a7 */ /* 0x000f24000800007f */
[----:B----4-:R-:W-:Y:S05]  /*1dc00*/  @!P0 BRA `(.L_x_2558) ;  /* 0xfffffffc00f08947 */ /* 0x010fea000383ffff */
[----:B------:R-:W-:Y:S05]  /*1dc10*/  BRA `(.L_x_2700) ;  /* 0xffffffc400207947 */ /* 0x000fea000383ffff */
.L_x_2701:
        /* <DEDUP_REMOVED lines=14> */
.L_x_2710:


//--------------------- .nv.global.init           --------------------------
	.section	.nv.global.init,"aw",@progbits
.nv.global.init:
	.type		$str$20,@object
	.size		$str$20,($str$21 - $str$20)
$str$20:
        /*0000*/ 	.byte	0x28, 0x61, 0x64, 0x64, 0x72, 0x65, 0x73, 0x73, 0x20, 0x26, 0x20, 0x6d, 0x61, 0x73, 0x6b, 0x29
        /*0010*/ 	.byte	0x20, 0x3d, 0x3d, 0x20, 0x30, 0x00
	.type		$str$21,@object
	.size		$str$21,(__unnamed_4 - $str$21)
$str$21:
        /*0016*/ 	.byte	0x2f, 0x74, 0x6d, 0x70, 0x2f, 0x6f, 0x73, 0x73, 0x5f, 0x6b, 0x65, 0x72, 0x6e, 0x65, 0x6c, 0x73
        /*0026*/ 	.byte	0x5f, 0x73, 0x72, 0x63, 0x2f, 0x66, 0x6c, 0x61, 0x73, 0x68, 0x5f, 0x61, 0x74, 0x74, 0x65, 0x6e
        /*0036*/ 	.byte	0x74, 0x69, 0x6f, 0x6e, 0x2f, 0x63, 0x73, 0x72, 0x63, 0x2f, 0x63, 0x75, 0x74, 0x6c, 0x61, 0x73
        /*0046*/ 	.byte	0x73, 0x2f, 0x69, 0x6e, 0x63, 0x6c, 0x75, 0x64, 0x65, 0x2f, 0x63, 0x75, 0x74, 0x65, 0x2f, 0x70
        /*0056*/ 	.byte	0x6f, 0x69, 0x6e, 0x74, 0x65, 0x72, 0x5f, 0x66, 0x6c, 0x61, 0x67, 0x67, 0x65, 0x64, 0x2e, 0x68
        /*0066*/ 	.byte	0x70, 0x70, 0x00
	.type		__unnamed_4,@object
	.size		__unnamed_4,(__unnamed_9 - __unnamed_4)
__unnamed_4:
        /* <DEDUP_REMOVED lines=24> */
        /*01e9*/ 	.byte	0x00
	.type		__unnamed_9,@object
	.size		__unnamed_9,(__unnamed_5 - __unnamed_9)
__unnamed_9:
        /* <DEDUP_REMOVED lines=24> */
        /*036a*/ 	.byte	0x3e, 0x20, 0x26, 0x5d, 0x00
	.type		__unnamed_5,@object
	.size		__unnamed_5,(__unnamed_3 - __unnamed_5)
__unnamed_5:
        /* <DEDUP_REMOVED lines=25> */
	.type		__unnamed_3,@object
	.size		__unnamed_3,(__unnamed_2 - __unnamed_3)
__unnamed_3:
        /* <DEDUP_REMOVED lines=29> */
	.type		__unnamed_2,@object
	.size		__unnamed_2,(__unnamed_7 - __unnamed_2)
__unnamed_2:
        /* <DEDUP_REMOVED lines=29> */
	.type		__unnamed_7,@object
	.size		__unnamed_7,(__unnamed_8 - __unnamed_7)
__unnamed_7:
        /* <DEDUP_REMOVED lines=28> */
        /*0a4c*/ 	.byte	0x3c, 0x31, 0x32, 0x32, 0x38, 0x38, 0x3e, 0x3e, 0x3e, 0x3e, 0x3e, 0x5d, 0x00
	.type		__unnamed_8,@object
	.size		__unnamed_8,(__unnamed_1 - __unnamed_8)
__unnamed_8:
        /* <DEDUP_REMOVED lines=29> */
	.type		__unnamed_1,@object
	.size		__unnamed_1,(__unnamed_6 - __unnamed_1)
__unnamed_1:
        /* <DEDUP_REMOVED lines=28> */
        /*0de6*/ 	.byte	0x3c, 0x38, 0x31, 0x39, 0x32, 0x3e, 0x3e, 0x3e, 0x3e, 0x3e, 0x20, 0x26, 0x5d, 0x00
	.type		__unnamed_6,@object
	.size		__unnamed_6,(.L_5 - __unnamed_6)
__unnamed_6:
        /* <DEDUP_REMOVED lines=28> */
        /*0fb4*/ 	.byte	0x3c, 0x31, 0x32, 0x32, 0x38, 0x38, 0x3e, 0x3e, 0x3e, 0x3e, 0x3e, 0x20, 0x26, 0x5d, 0x00
.L_5:


//--------------------- .nv.shared._ZN7cutlass13device_kernelIN5flash11enable_sm90INS1_16FlashAttnFwdSm90INS1_25CollectiveMainloopFwdSm90ILi2EN4cute5tupleIJNS5_1CILi1EEES8_S8_EEENS6_IJNS7_ILi192EEESA_NS7_ILi64EEEEEELi64ENS_10bfloat16_tEfNS_4arch4Sm90ELb0ELb0ELb0ELb0ELb0ELb0ELb0ELb0ELb1ELb1ELb1ELb0EEENS1_21CollectiveEpilogueFwdINS6_IJSA_SB_SA_EEES9_SD_SF_Li384ELb0ELb1ELb1ELb0EEENS1_19SingleTileSchedulerILb0ELb1ELb1ELi192EEEEEEEEEvNT_6ParamsE --------------------------
	.section	.nv.shared._ZN7cutlass13device_kernelIN5flash11enable_sm90INS1_16FlashAttnFwdSm90INS1_25CollectiveMainloopFwdSm90ILi2EN4cute5tupleIJNS5_1CILi1EEES8_S8_EEENS6_IJNS7_ILi192EEESA_NS7_ILi64EEEEEELi64ENS_10bfloat16_tEfNS_4arch4Sm90ELb0ELb0ELb0ELb0ELb0ELb0ELb0ELb0ELb1ELb1ELb1ELb0EEENS1_21CollectiveEpilogueFwdINS6_IJSA_SB_SA_EEES9_SD_SF_Li384ELb0ELb1ELb1ELb0EEENS1_19SingleTileSchedulerILb0ELb1ELb1ELi192EEEEEEEEEvNT_6ParamsE,"aw",@nobits
	.sectionflags	@""
	.align	16
	.zero		1024


//--------------------- .nv.shared.reserved.0     --------------------------
	.section	.nv.shared.reserved.0,"aw",@nobits
	.weak		__nv_reservedSMEM_offset_0_alias
	.size		__nv_reservedSMEM_offset_0_alias, 0, 0
	.other		__nv_reservedSMEM_offset_0_alias,@"STO_CUDA_RESERVED_SHARED STV_DEFAULT"
__nv_reservedSMEM_offset_0_alias:
	.zero		0


//--------------------- .nv.global                --------------------------
	.section	.nv.global,"aw",@nobits
.nv.global:
	.type		_ZN71_INTERNAL_5c05f718_35_flash_fwd_hdim64_bf16_split_sm90_cu_f3e6f9ee_35384cute1_E,@object
	.size		_ZN71_INTERNAL_5c05f718_35_flash_fwd_hdim64_bf16_split_sm90_cu_f3e6f9ee_35384cute1_E,(_ZN71_INTERNAL_5c05f718_35_flash_fwd_hdim64_bf16_split_sm90_cu_f3e6f9ee_35384cuda3std3__45__cpo6cbeginE - _ZN71_INTERNAL_5c05f718_35_flash_fwd_hdim64_bf16_split_sm90_cu_f3e6f9ee_35384cute1_E)
_ZN71_INTERNAL_5c05f718_35_flash_fwd_hdim64_bf16_split_sm90_cu_f3e6f9ee_35384cute1_E:
	.zero		1
	.type		_ZN71_INTERNAL_5c05f718_35_flash_fwd_hdim64_bf16_split_sm90_cu_f3e6f9ee_35384cuda3std3__45__cpo6cbeginE,@object
	.size		_ZN71_INTERNAL_5c05f718_35_flash_fwd_hdim64_bf16_split_sm90_cu_f3e6f9ee_35384cuda3std3__45__cpo6cbeginE,(_ZN71_INTERNAL_5c05f718_35_flash_fwd_hdim64_bf16_split_sm90_cu_f3e6f9ee_35384cuda3std3__48in_placeE - _ZN71_INTERNAL_5c05f718_35_flash_fwd_hdim64_bf16_split_sm90_cu_f3e6f9ee_35384cuda3std3__45__cpo6cbeginE)
_ZN71_INTERNAL_5c05f718_35_flash_fwd_hdim64_bf16_split_sm90_cu_f3e6f9ee_35384cuda3std3__45__cpo6cbeginE:
	.zero		1
	.type		_ZN71_INTERNAL_5c05f718_35_flash_fwd_hdim64_bf16_split_sm90_cu_f3e6f9ee_35384cuda3std3__48in_placeE,@object
	.size		_ZN71_INTERNAL_5c05f718_35_flash_fwd_hdim64_bf16_split_sm90_cu_f3e6f9ee_35384cuda3std3__48in_placeE,(_ZN71_INTERNAL_5c05f718_35_flash_fwd_hdim64_bf16_split_sm90_cu_f3e6f9ee_35384cuda3std6ranges3__45__cpo9iter_moveE - _ZN71_INTERNAL_5c05f718_35_flash_fwd_hdim64_bf16_split_sm90_cu_f3e6f9ee_35384cuda3std3__48in_placeE)
_ZN71_INTERNAL_5c05f718_35_flash_fwd_hdim64_bf16_split_sm90_cu_f3e6f9ee_35384cuda3std3__48in_placeE:
	.zero		1
	.type		_ZN71_INTERNAL_5c05f718_35_flash_fwd_hdim64_bf16_split_sm90_cu_f3e6f9ee_35384cuda3std6ranges3__45__cpo9iter_moveE,@object
	.size		_ZN71_INTERNAL_5c05f718_35_flash_fwd_hdim64_bf16_split_sm90_cu_f3e6f9ee_35384cuda3std6ranges3__45__cpo9iter_moveE,(_ZN71_INTERNAL_5c05f718_35_flash_fwd_hdim64_bf16_split_sm90_cu_f3e6f9ee_35384cuda3std3__45__cpo5beginE - _ZN71_INTERNAL_5c05f718_35_flash_fwd_hdim64_bf16_split_sm90_cu_f3e6f9ee_35384cuda3std6ranges3__45__cpo9iter_moveE)
_ZN71_INTERNAL_5c05f718_35_flash_fwd_hdim64_bf16_split_sm90_cu_f3e6f9ee_35384cuda3std6ranges3__45__cpo9iter_moveE:
	.zero		1
	.type		_ZN71_INTERNAL_5c05f718_35_flash_fwd_hdim64_bf16_split_sm90_cu_f3e6f9ee_35384cuda3std3__45__cpo5beginE,@object
	.size		_ZN71_INTERNAL_5c05f718_35_flash_fwd_hdim64_bf16_split_sm90_cu_f3e6f9ee_35384cuda3std3__45__cpo5beginE,(_ZN71_INTERNAL_5c05f718_35_flash_fwd_hdim64_bf16_split_sm90_cu_f3e6f9ee_35384cuda3std3__473_GLOBAL__N__5c05f718_35_flash_fwd_hdim64_bf16_split_sm90_cu_f3e6f9ee_35386ignoreE - _ZN71_INTERNAL_5c05f718_35_flash_fwd_hdim64_bf16_split_sm90_cu_f3e6f9ee_35384cuda3std3__45__cpo5beginE)
_ZN71_INTERNAL_5c05f718_35_flash_fwd_hdim64_bf16_split_sm90_cu_f3e6f9ee_35384cuda3std3__45__cpo5beginE:
	.zero		1
	.type		_ZN71_INTERNAL_5c05f718_35_flash_fwd_hdim64_bf16_split_sm90_cu_f3e6f9ee_35384cuda3std3__473_GLOBAL__N__5c05f718_35_flash_fwd_hdim64_bf16_split_sm90_cu_f3e6f9ee_35386ignoreE,@object
	.size		_ZN71_INTERNAL_5c05f718_35_flash_fwd_hdim64_bf16_split_sm90_cu_f3e6f9ee_35384cuda3std3__473_GLOBAL__N__5c05f718_35_flash_fwd_hdim64_bf16_split_sm90_cu_f3e6f9ee_35386ignoreE,(_ZN71_INTERNAL_5c05f718_35_flash_fwd_hdim64_bf16_split_sm90_cu_f3e6f9ee_35384cute7productE - _ZN71_INTERNAL_5c05f718_35_flash_fwd_hdim64_bf16_split_sm90_cu_f3e6f9ee_35384cuda3std3__473_GLOBAL__N__5c05f718_35_flash_fwd_hdim64_bf16_split_sm90_cu_f3e6f9ee_35386ignoreE)
_ZN71_INTERNAL_5c05f718_35_flash_fwd_hdim64_bf16_split_sm90_cu_f3e6f9ee_35384cuda3std3__473_GLOBAL__N__5c05f718_35_flash_fwd_hdim64_bf16_split_sm90_cu_f3e6f9ee_35386ignoreE:
	.zero		1
	.type		_ZN71_INTERNAL_5c05f718_35_flash_fwd_hdim64_bf16_split_sm90_cu_f3e6f9ee_35384cute7productE,@object
	.size		_ZN71_INTERNAL_5c05f718_35_flash_fwd_hdim64_bf16_split_sm90_cu_f3e6f9ee_35384cute7productE,(_ZN71_INTERNAL_5c05f718_35_flash_fwd_hdim64_bf16_split_sm90_cu_f3e6f9ee_35384cuda3std3__45__cpo3endE - _ZN71_INTERNAL_5c05f718_35_flash_fwd_hdim64_bf16_split_sm90_cu_f3e6f9ee_35384cute7productE)
_ZN71_INTERNAL_5c05f718_35_flash_fwd_hdim64_bf16_split_sm90_cu_f3e6f9ee_35384cute7productE:
	.zero		1
	.type		_ZN71_INTERNAL_5c05f718_35_flash_fwd_hdim64_bf16_split_sm90_cu_f3e6f9ee_35384cuda3std3__45__cpo3endE,@object
	.size		_ZN71_INTERNAL_5c05f718_35_flash_fwd_hdim64_bf16_split_sm90_cu_f3e6f9ee_35384cuda3std3__45__cpo3endE,(_ZN71_INTERNAL_5c05f718_35_flash_fwd_hdim64_bf16_split_sm90_cu_f3e6f9ee_35384cuda3std3__419piecewise_constructE - _ZN71_INTERNAL_5c05f718_35_flash_fwd_hdim64_bf16_split_sm90_cu_f3e6f9ee_35384cuda3std3__45__cpo3endE)
_ZN71_INTERNAL_5c05f718_35_flash_fwd_hdim64_bf16_split_sm90_cu_f3e6f9ee_35384cuda3std3__45__cpo3endE:
	.zero		1
	.type		_ZN71_INTERNAL_5c05f718_35_flash_fwd_hdim64_bf16_split_sm90_cu_f3e6f9ee_35384cuda3std3__419piecewise_constructE,@object
	.size		_ZN71_INTERNAL_5c05f718_35_flash_fwd_hdim64_bf16_split_sm90_cu_f3e6f9ee_35384cuda3std3__419piecewise_constructE,(_ZN71_INTERNAL_5c05f718_35_flash_fwd_hdim64_bf16_split_sm90_cu_f3e6f9ee_35384cuda3std3__45__cpo4cendE - _ZN71_INTERNAL_5c05f718_35_flash_fwd_hdim64_bf16_split_sm90_cu_f3e6f9ee_35384cuda3std3__419piecewise_constructE)
_ZN71_INTERNAL_5c05f718_35_flash_fwd_hdim64_bf16_split_sm90_cu_f3e6f9ee_35384cuda3std3__419piecewise_constructE:
	.zero		1
	.type		_ZN71_INTERNAL_5c05f718_35_flash_fwd_hdim64_bf16_split_sm90_cu_f3e6f9ee_35384cuda3std3__45__cpo4cendE,@object
	.size		_ZN71_INTERNAL_5c05f718_35_flash_fwd_hdim64_bf16_split_sm90_cu_f3e6f9ee_35384cuda3std3__45__cpo4cendE,(_ZN71_INTERNAL_5c05f718_35_flash_fwd_hdim64_bf16_split_sm90_cu_f3e6f9ee_35384cuda3std6ranges3__45__cpo4swapE - _ZN71_INTERNAL_5c05f718_35_flash_fwd_hdim64_bf16_split_sm90_cu_f3e6f9ee_35384cuda3std3__45__cpo4cendE)
_ZN71_INTERNAL_5c05f718_35_flash_fwd_hdim64_bf16_split_sm90_cu_f3e6f9ee_35384cuda3std3__45__cpo4cendE:
	.zero		1
	.type		_ZN71_INTERNAL_5c05f718_35_flash_fwd_hdim64_bf16_split_sm90_cu_f3e6f9ee_35384cuda3std6ranges3__45__cpo4swapE,@object
	.size		_ZN71_INTERNAL_5c05f718_35_flash_fwd_hdim64_bf16_split_sm90_cu_f3e6f9ee_35384cuda3std6ranges3__45__cpo4swapE,(.L_16 - _ZN71_INTERNAL_5c05f718_35_flash_fwd_hdim64_bf16_split_sm90_cu_f3e6f9ee_35384cuda3std6ranges3__45__cpo4swapE)
_ZN71_INTERNAL_5c05f718_35_flash_fwd_hdim64_bf16_split_sm90_cu_f3e6f9ee_35384cuda3std6ranges3__45__cpo4swapE:
	.zero		1
.L_16:


//--------------------- .nv.shared._ZN7cutlass13device_kernelIN5flash11enable_sm90INS1_16FlashAttnFwdSm90INS1_25CollectiveMainloopFwdSm90ILi2EN4cute5tupleIJNS5_1CILi1EEES8_S8_EEENS6_IJNS7_ILi192EEESA_NS7_ILi64EEEEEELi64ENS_10bfloat16_tEfNS_4arch4Sm90ELb0ELb0ELb0ELb1ELb0ELb0ELb0ELb0ELb1ELb1ELb1ELb0EEENS1_21CollectiveEpilogueFwdINS6_IJSA_SB_SA_EEES9_SD_SF_Li384ELb1ELb1ELb1ELb0EEENS1_36VarlenDynamicPersistentTileSchedulerILi192ELi192ELi384ELi128ELb1ELb1ELb1ELb0ELb1ELb1EEEEEEEEEvNT_6ParamsE --------------------------
	.section	.nv.shared._ZN7cutlass13device_kernelIN5flash11enable_sm90INS1_16FlashAttnFwdSm90INS1_25CollectiveMainloopFwdSm90ILi2EN4cute5tupleIJNS5_1CILi1EEES8_S8_EEENS6_IJNS7_ILi192EEESA_NS7_ILi64EEEEEELi64ENS_10bfloat16_tEfNS_4arch4Sm90ELb0ELb0ELb0ELb1ELb0ELb0ELb0ELb0ELb1ELb1ELb1ELb0EEENS1_21CollectiveEpilogueFwdINS6_IJSA_SB_SA_EEES9_SD_SF_Li384ELb1ELb1ELb1ELb0EEENS1_36VarlenDynamicPersistentTileSchedulerILi192ELi192ELi384ELi128ELb1ELb1ELb1ELb0ELb1ELb1EEEEEEEEEvNT_6ParamsE,"aw",@nobits
	.sectionflags	@""
	.align	16
	.zero		1024


//--------------------- .nv.shared._ZN7cutlass13device_kernelIN5flash11enable_sm90INS1_16FlashAttnFwdSm90INS1_25CollectiveMainloopFwdSm90ILi2EN4cute5tupleIJNS5_1CILi1EEES8_S8_EEENS6_IJNS7_ILi192EEESA_NS7_ILi64EEEEEELi64ENS_10bfloat16_tEfNS_4arch4Sm90ELb0ELb0ELb0ELb1ELb0ELb1ELb0ELb0ELb1ELb1ELb1ELb0EEENS1_21CollectiveEpilogueFwdINS6_IJSA_SB_SA_EEES9_SD_SF_Li384ELb1ELb1ELb1ELb0EEENS1_36VarlenDynamicPersistentTileSchedulerILi192ELi192ELi384ELi128ELb1ELb1ELb1ELb0ELb1ELb1EEEEEEEEEvNT_6ParamsE --------------------------
	.section	.nv.shared._ZN7cutlass13device_kernelIN5flash11enable_sm90INS1_16FlashAttnFwdSm90INS1_25CollectiveMainloopFwdSm90ILi2EN4cute5tupleIJNS5_1CILi1EEES8_S8_EEENS6_IJNS7_ILi192EEESA_NS7_ILi64EEEEEELi64ENS_10bfloat16_tEfNS_4arch4Sm90ELb0ELb0ELb0ELb1ELb0ELb1ELb0ELb0ELb1ELb1ELb1ELb0EEENS1_21CollectiveEpilogueFwdINS6_IJSA_SB_SA_EEES9_SD_SF_Li384ELb1ELb1ELb1ELb0EEENS1_36VarlenDynamicPersistentTileSchedulerILi192ELi192ELi384ELi128ELb1ELb1ELb1ELb0ELb1ELb1EEEEEEEEEvNT_6ParamsE,"aw",@nobits
	.sectionflags	@""
	.align	16
	.zero		1024


//--------------------- .nv.shared._ZN7cutlass13device_kernelIN5flash11enable_sm90INS1_16FlashAttnFwdSm90INS1_25CollectiveMainloopFwdSm90ILi2EN4cute5tupleIJNS5_1CILi1EEES8_S8_EEENS6_IJNS7_ILi192EEENS7_ILi128EEENS7_ILi64EEEEEELi64ENS_10bfloat16_tEfNS_4arch4Sm90ELb0ELb1ELb0ELb0ELb0ELb0ELb0ELb1ELb1ELb1ELb1ELb0EEENS1_21CollectiveEpilogueFwdINS6_IJSA_SC_SB_EEES9_SE_SG_Li384ELb0ELb1ELb1ELb0EEENS1_19SingleTileSchedulerILb0ELb1ELb1ELi192EEEEEEEEEvNT_6ParamsE --------------------------
	.section	.nv.shared._ZN7cutlass13device_kernelIN5flash11enable_sm90INS1_16FlashAttnFwdSm90INS1_25CollectiveMainloopFwdSm90ILi2EN4cute5tupleIJNS5_1CILi1EEES8_S8_EEENS6_IJNS7_ILi192EEENS7_ILi128EEENS7_ILi64EEEEEELi64ENS_10bfloat16_tEfNS_4arch4Sm90ELb0ELb1ELb0ELb0ELb0ELb0ELb0ELb1ELb1ELb1ELb1ELb0EEENS1_21CollectiveEpilogueFwdINS6_IJSA_SC_SB_EEES9_SE_SG_Li384ELb0ELb1ELb1ELb0EEENS1_19SingleTileSchedulerILb0ELb1ELb1ELi192EEEEEEEEEvNT_6ParamsE,"aw",@nobits
	.sectionflags	@""
	.align	16
	.zero		1024


//--------------------- .nv.shared._ZN7cutlass13device_kernelIN5flash11enable_sm90INS1_16FlashAttnFwdSm90INS1_25CollectiveMainloopFwdSm90ILi2EN4cute5tupleIJNS5_1CILi1EEES8_S8_EEENS6_IJNS7_ILi192EEENS7_ILi128EEENS7_ILi64EEEEEELi64ENS_10bfloat16_tEfNS_4arch4Sm90ELb0ELb1ELb0ELb1ELb0ELb0ELb0ELb1ELb1ELb1ELb1ELb0EEENS1_21CollectiveEpilogueFwdINS6_IJSA_SC_SB_EEES9_SE_SG_Li384ELb1ELb1ELb1ELb0EEENS1_36VarlenDynamicPersistentTileSchedulerILi192ELi128ELi384ELi128ELb1ELb1ELb1ELb1ELb0ELb1EEEEEEEEEvNT_6ParamsE --------------------------
	.section	.nv.shared._ZN7cutlass13device_kernelIN5flash11enable_sm90INS1_16FlashAttnFwdSm90INS1_25CollectiveMainloopFwdSm90ILi2EN4cute5tupleIJNS5_1CILi1EEES8_S8_EEENS6_IJNS7_ILi192EEENS7_ILi128EEENS7_ILi64EEEEEELi64ENS_10bfloat16_tEfNS_4arch4Sm90ELb0ELb1ELb0ELb1ELb0ELb0ELb0ELb1ELb1ELb1ELb1ELb0EEENS1_21CollectiveEpilogueFwdINS6_IJSA_SC_SB_EEES9_SE_SG_Li384ELb1ELb1ELb1ELb0EEENS1_36VarlenDynamicPersistentTileSchedulerILi192ELi128ELi384ELi128ELb1ELb1ELb1ELb1ELb0ELb1EEEEEEEEEvNT_6ParamsE,"aw",@nobits
	.sectionflags	@""
	.align	16
	.zero		1024


//--------------------- .nv.shared._ZN7cutlass13device_kernelIN5flash11enable_sm90INS1_16FlashAttnFwdSm90INS1_25CollectiveMainloopFwdSm90ILi2EN4cute5tupleIJNS5_1CILi1EEES8_S8_EEENS6_IJNS7_ILi192EEENS7_ILi128EEENS7_ILi64EEEEEELi64ENS_10bfloat16_tEfNS_4arch4Sm90ELb0ELb1ELb0ELb1ELb0ELb1ELb0ELb1ELb1ELb1ELb1ELb0EEENS1_21CollectiveEpilogueFwdINS6_IJSA_SC_SB_EEES9_SE_SG_Li384ELb1ELb1ELb1ELb0EEENS1_36VarlenDynamicPersistentTileSchedulerILi192ELi128ELi384ELi128ELb1ELb1ELb1ELb1ELb0ELb1EEEEEEEEEvNT_6ParamsE --------------------------
	.section	.nv.shared._ZN7cutlass13device_kernelIN5flash11enable_sm90INS1_16FlashAttnFwdSm90INS1_25CollectiveMainloopFwdSm90ILi2EN4cute5tupleIJNS5_1CILi1EEES8_S8_EEENS6_IJNS7_ILi192EEENS7_ILi128EEENS7_ILi64EEEEEELi64ENS_10bfloat16_tEfNS_4arch4Sm90ELb0ELb1ELb0ELb1ELb0ELb1ELb0ELb1ELb1ELb1ELb1ELb0EEENS1_21CollectiveEpilogueFwdINS6_IJSA_SC_SB_EEES9_SE_SG_Li384ELb1ELb1ELb1ELb0EEENS1_36VarlenDynamicPersistentTileSchedulerILi192ELi128ELi384ELi128ELb1ELb1ELb1ELb1ELb0ELb1EEEEEEEEEvNT_6ParamsE,"aw",@nobits
	.sectionflags	@""
	.align	16
	.zero		1024


//--------------------- .nv.shared._ZN7cutlass13device_kernelIN5flash11enable_sm90INS1_16FlashAttnFwdSm90INS1_25CollectiveMainloopFwdSm90ILi2EN4cute5tupleIJNS5_1CILi1EEES8_S8_EEENS6_IJNS7_ILi192EEENS7_ILi128EEENS7_ILi64EEEEEELi64ENS_10bfloat16_tEfNS_4arch4Sm90ELb1ELb0ELb0ELb0ELb0ELb0ELb0ELb1ELb1ELb1ELb1ELb0EEENS1_21CollectiveEpilogueFwdINS6_IJSA_SC_SB_EEES9_SE_SG_Li384ELb0ELb1ELb1ELb0EEENS1_19SingleTileSchedulerILb0ELb1ELb1ELi192EEEEEEEEEvNT_6ParamsE --------------------------
	.section	.nv.shared._ZN7cutlass13device_kernelIN5flash11enable_sm90INS1_16FlashAttnFwdSm90INS1_25CollectiveMainloopFwdSm90ILi2EN4cute5tupleIJNS5_1CILi1EEES8_S8_EEENS6_IJNS7_ILi192EEENS7_ILi128EEENS7_ILi64EEEEEELi64ENS_10bfloat16_tEfNS_4arch4Sm90ELb1ELb0ELb0ELb0ELb0ELb0ELb0ELb1ELb1ELb1ELb1ELb0EEENS1_21CollectiveEpilogueFwdINS6_IJSA_SC_SB_EEES9_SE_SG_Li384ELb0ELb1ELb1ELb0EEENS1_19SingleTileSchedulerILb0ELb1ELb1ELi192EEEEEEEEEvNT_6ParamsE,"aw",@nobits
	.sectionflags	@""
	.align	16
	.zero		1024


//--------------------- .nv.shared._ZN7cutlass13device_kernelIN5flash11enable_sm90INS1_16FlashAttnFwdSm90INS1_25CollectiveMainloopFwdSm90ILi2EN4cute5tupleIJNS5_1CILi1EEES8_S8_EEENS6_IJNS7_ILi192EEENS7_ILi128EEENS7_ILi64EEEEEELi64ENS_10bfloat16_tEfNS_4arch4Sm90ELb1ELb0ELb0ELb1ELb0ELb0ELb0ELb1ELb1ELb1ELb1ELb0EEENS1_21CollectiveEpilogueFwdINS6_IJSA_SC_SB_EEES9_SE_SG_Li384ELb1ELb1ELb1ELb0EEENS1_36VarlenDynamicPersistentTileSchedulerILi192ELi128ELi384ELi128ELb1ELb1ELb1ELb1ELb1ELb1EEEEEEEEEvNT_6ParamsE --------------------------
	.section	.nv.shared._ZN7cutlass13device_kernelIN5flash11enable_sm90INS1_16FlashAttnFwdSm90INS1_25CollectiveMainloopFwdSm90ILi2EN4cute5tupleIJNS5_1CILi1EEES8_S8_EEENS6_IJNS7_ILi192EEENS7_ILi128EEENS7_ILi64EEEEEELi64ENS_10bfloat16_tEfNS_4arch4Sm90ELb1ELb0ELb0ELb1ELb0ELb0ELb0ELb1ELb1ELb1ELb1ELb0EEENS1_21CollectiveEpilogueFwdINS6_IJSA_SC_SB_EEES9_SE_SG_Li384ELb1ELb1ELb1ELb0EEENS1_36VarlenDynamicPersistentTileSchedulerILi192ELi128ELi384ELi128ELb1ELb1ELb1ELb1ELb1ELb1EEEEEEEEEvNT_6ParamsE,"aw",@nobits
	.sectionflags	@""
	.align	16
	.zero		1024


//--------------------- .nv.shared._ZN7cutlass13device_kernelIN5flash11enable_sm90INS1_16FlashAttnFwdSm90INS1_25CollectiveMainloopFwdSm90ILi2EN4cute5tupleIJNS5_1CILi1EEES8_S8_EEENS6_IJNS7_ILi192EEENS7_ILi128EEENS7_ILi64EEEEEELi64ENS_10bfloat16_tEfNS_4arch4Sm90ELb1ELb0ELb0ELb1ELb0ELb1ELb0ELb1ELb1ELb1ELb1ELb0EEENS1_21CollectiveEpilogueFwdINS6_IJSA_SC_SB_EEES9_SE_SG_Li384ELb1ELb1ELb1ELb0EEENS1_36VarlenDynamicPersistentTileSchedulerILi192ELi128ELi384ELi128ELb1ELb1ELb1ELb1ELb1ELb1EEEEEEEEEvNT_6ParamsE --------------------------
	.section	.nv.shared._ZN7cutlass13device_kernelIN5flash11enable_sm90INS1_16FlashAttnFwdSm90INS1_25CollectiveMainloopFwdSm90ILi2EN4cute5tupleIJNS5_1CILi1EEES8_S8_EEENS6_IJNS7_ILi192EEENS7_ILi128EEENS7_ILi64EEEEEELi64ENS_10bfloat16_tEfNS_4arch4Sm90ELb1ELb0ELb0ELb1ELb0ELb1ELb0ELb1ELb1ELb1ELb1ELb0EEENS1_21CollectiveEpilogueFwdINS6_IJSA_SC_SB_EEES9_SE_SG_Li384ELb1ELb1ELb1ELb0EEENS1_36VarlenDynamicPersistentTileSchedulerILi192ELi128ELi384ELi128ELb1ELb1ELb1ELb1ELb1ELb1EEEEEEEEEvNT_6ParamsE,"aw",@nobits
	.sectionflags	@""
	.align	16
	.zero		1024


//--------------------- .nv.constant0._ZN7cutlass13device_kernelIN5flash11enable_sm90INS1_16FlashAttnFwdSm90INS1_25CollectiveMainloopFwdSm90ILi2EN4cute5tupleIJNS5_1CILi1EEES8_S8_EEENS6_IJNS7_ILi192EEESA_NS7_ILi64EEEEEELi64ENS_10bfloat16_tEfNS_4arch4Sm90ELb0ELb0ELb0ELb0ELb0ELb0ELb0ELb0ELb1ELb1ELb1ELb0EEENS1_21CollectiveEpilogueFwdINS6_IJSA_SB_SA_EEES9_SD_SF_Li384ELb0ELb1ELb1ELb0EEENS1_19SingleTileSchedulerILb0ELb1ELb1ELi192EEEEEEEEEvNT_6ParamsE --------------------------
	.section	.nv.constant0._ZN7cutlass13device_kernelIN5flash11enable_sm90INS1_16FlashAttnFwdSm90INS1_25CollectiveMainloopFwdSm90ILi2EN4cute5tupleIJNS5_1CILi1EEES8_S8_EEENS6_IJNS7_ILi192EEESA_NS7_ILi64EEEEEELi64ENS_10bfloat16_tEfNS_4arch4Sm90ELb0ELb0ELb0ELb0ELb0ELb0ELb0ELb0ELb1ELb1ELb1ELb0EEENS1_21CollectiveEpilogueFwdINS6_IJSA_SB_SA_EEES9_SD_SF_Li384ELb0ELb1ELb1ELb0EEENS1_19SingleTileSchedulerILb0ELb1ELb1ELi192EEEEEEEEEvNT_6ParamsE,"a",@progbits
	.sectionflags	@""
	.align	4
.nv.constant0._ZN7cutlass13device_kernelIN5flash11enable_sm90INS1_16FlashAttnFwdSm90INS1_25CollectiveMainloopFwdSm90ILi2EN4cute5tupleIJNS5_1CILi1EEES8_S8_EEENS6_IJNS7_ILi192EEESA_NS7_ILi64EEEEEELi64ENS_10bfloat16_tEfNS_4arch4Sm90ELb0ELb0ELb0ELb0ELb0ELb0ELb0ELb0ELb1ELb1ELb1ELb0EEENS1_21CollectiveEpilogueFwdINS6_IJSA_SB_SA_EEES9_SD_SF_Li384ELb0ELb1ELb1ELb0EEENS1_19SingleTileSchedulerILb0ELb1ELb1ELi192EEEEEEEEEvNT_6ParamsE:
	.zero		3200


//--------------------- .nv.constant0._ZN7cutlass13device_kernelIN5flash11enable_sm90INS1_16FlashAttnFwdSm90INS1_25CollectiveMainloopFwdSm90ILi2EN4cute5tupleIJNS5_1CILi1EEES8_S8_EEENS6_IJNS7_ILi192EEESA_NS7_ILi64EEEEEELi64ENS_10bfloat16_tEfNS_4arch4Sm90ELb0ELb0ELb0ELb1ELb0ELb0ELb0ELb0ELb1ELb1ELb1ELb0EEENS1_21CollectiveEpilogueFwdINS6_IJSA_SB_SA_EEES9_SD_SF_Li384ELb1ELb1ELb1ELb0EEENS1_36VarlenDynamicPersistentTileSchedulerILi192ELi192ELi384ELi128ELb1ELb1ELb1ELb0ELb1ELb1EEEEEEEEEvNT_6ParamsE --------------------------
	.section	.nv.constant0._ZN7cutlass13device_kernelIN5flash11enable_sm90INS1_16FlashAttnFwdSm90INS1_25CollectiveMainloopFwdSm90ILi2EN4cute5tupleIJNS5_1CILi1EEES8_S8_EEENS6_IJNS7_ILi192EEESA_NS7_ILi64EEEEEELi64ENS_10bfloat16_tEfNS_4arch4Sm90ELb0ELb0ELb0ELb1ELb0ELb0ELb0ELb0ELb1ELb1ELb1ELb0EEENS1_21CollectiveEpilogueFwdINS6_IJSA_SB_SA_EEES9_SD_SF_Li384ELb1ELb1ELb1ELb0EEENS1_36VarlenDynamicPersistentTileSchedulerILi192ELi192ELi384ELi128ELb1ELb1ELb1ELb0ELb1ELb1EEEEEEEEEvNT_6ParamsE,"a",@progbits
	.sectionflags	@""
	.align	4
.nv.constant0._ZN7cutlass13device_kernelIN5flash11enable_sm90INS1_16FlashAttnFwdSm90INS1_25CollectiveMainloopFwdSm90ILi2EN4cute5tupleIJNS5_1CILi1EEES8_S8_EEENS6_IJNS7_ILi192EEESA_NS7_ILi64EEEEEELi64ENS_10bfloat16_tEfNS_4arch4Sm90ELb0ELb0ELb0ELb1ELb0ELb0ELb0ELb0ELb1ELb1ELb1ELb0EEENS1_21CollectiveEpilogueFwdINS6_IJSA_SB_SA_EEES9_SD_SF_Li384ELb1ELb1ELb1ELb0EEENS1_36VarlenDynamicPersistentTileSchedulerILi192ELi192ELi384ELi128ELb1ELb1ELb1ELb0ELb1ELb1EEEEEEEEEvNT_6ParamsE:
	.zero		3328


//--------------------- .nv.constant0._ZN7cutlass13device_kernelIN5flash11enable_sm90INS1_16FlashAttnFwdSm90INS1_25CollectiveMainloopFwdSm90ILi2EN4cute5tupleIJNS5_1CILi1EEES8_S8_EEENS6_IJNS7_ILi192EEESA_NS7_ILi64EEEEEELi64ENS_10bfloat16_tEfNS_4arch4Sm90ELb0ELb0ELb0ELb1ELb0ELb1ELb0ELb0ELb1ELb1ELb1ELb0EEENS1_21CollectiveEpilogueFwdINS6_IJSA_SB_SA_EEES9_SD_SF_Li384ELb1ELb1ELb1ELb0EEENS1_36VarlenDynamicPersistentTileSchedulerILi192ELi192ELi384ELi128ELb1ELb1ELb1ELb0ELb1ELb1EEEEEEEEEvNT_6ParamsE --------------------------
	.section	.nv.constant0._ZN7cutlass13device_kernelIN5flash11enable_sm90INS1_16FlashAttnFwdSm90INS1_25CollectiveMainloopFwdSm90ILi2EN4cute5tupleIJNS5_1CILi1EEES8_S8_EEENS6_IJNS7_ILi192EEESA_NS7_ILi64EEEEEELi64ENS_10bfloat16_tEfNS_4arch4Sm90ELb0ELb0ELb0ELb1ELb0ELb1ELb0ELb0ELb1ELb1ELb1ELb0EEENS1_21CollectiveEpilogueFwdINS6_IJSA_SB_SA_EEES9_SD_SF_Li384ELb1ELb1ELb1ELb0EEENS1_36VarlenDynamicPersistentTileSchedulerILi192ELi192ELi384ELi128ELb1ELb1ELb1ELb0ELb1ELb1EEEEEEEEEvNT_6ParamsE,"a",@progbits
	.sectionflags	@""
	.align	4
.nv.constant0._ZN7cutlass13device_kernelIN5flash11enable_sm90INS1_16FlashAttnFwdSm90INS1_25CollectiveMainloopFwdSm90ILi2EN4cute5tupleIJNS5_1CILi1EEES8_S8_EEENS6_IJNS7_ILi192EEESA_NS7_ILi64EEEEEELi64ENS_10bfloat16_tEfNS_4arch4Sm90ELb0ELb0ELb0ELb1ELb0ELb1ELb0ELb0ELb1ELb1ELb1ELb0EEENS1_21CollectiveEpilogueFwdINS6_IJSA_SB_SA_EEES9_SD_SF_Li384ELb1ELb1ELb1ELb0EEENS1_36VarlenDynamicPersistentTileSchedulerILi192ELi192ELi384ELi128ELb1ELb1ELb1ELb0ELb1ELb1EEEEEEEEEvNT_6ParamsE:
	.zero		3328


//--------------------- .nv.constant0._ZN7cutlass13device_kernelIN5flash11enable_sm90INS1_16FlashAttnFwdSm90INS1_25CollectiveMainloopFwdSm90ILi2EN4cute5tupleIJNS5_1CILi1EEES8_S8_EEENS6_IJNS7_ILi192EEENS7_ILi128EEENS7_ILi64EEEEEELi64ENS_10bfloat16_tEfNS_4arch4Sm90ELb0ELb1ELb0ELb0ELb0ELb0ELb0ELb1ELb1ELb1ELb1ELb0EEENS1_21CollectiveEpilogueFwdINS6_IJSA_SC_SB_EEES9_SE_SG_Li384ELb0ELb1ELb1ELb0EEENS1_19SingleTileSchedulerILb0ELb1ELb1ELi192EEEEEEEEEvNT_6ParamsE --------------------------
	.section	.nv.constant0._ZN7cutlass13device_kernelIN5flash11enable_sm90INS1_16FlashAttnFwdSm90INS1_25CollectiveMainloopFwdSm90ILi2EN4cute5tupleIJNS5_1CILi1EEES8_S8_EEENS6_IJNS7_ILi192EEENS7_ILi128EEENS7_ILi64EEEEEELi64ENS_10bfloat16_tEfNS_4arch4Sm90ELb0ELb1ELb0ELb0ELb0ELb0ELb0ELb1ELb1ELb1ELb1ELb0EEENS1_21CollectiveEpilogueFwdINS6_IJSA_SC_SB_EEES9_SE_SG_Li384ELb0ELb1ELb1ELb0EEENS1_19SingleTileSchedulerILb0ELb1ELb1ELi192EEEEEEEEEvNT_6ParamsE,"a",@progbits
	.sectionflags	@""
	.align	4
.nv.constant0._ZN7cutlass13device_kernelIN5flash11enable_sm90INS1_16FlashAttnFwdSm90INS1_25CollectiveMainloopFwdSm90ILi2EN4cute5tupleIJNS5_1CILi1EEES8_S8_EEENS6_IJNS7_ILi192EEENS7_ILi128EEENS7_ILi64EEEEEELi64ENS_10bfloat16_tEfNS_4arch4Sm90ELb0ELb1ELb0ELb0ELb0ELb0ELb0ELb1ELb1ELb1ELb1ELb0EEENS1_21CollectiveEpilogueFwdINS6_IJSA_SC_SB_EEES9_SE_SG_Li384ELb0ELb1ELb1ELb0EEENS1_19SingleTileSchedulerILb0ELb1ELb1ELi192EEEEEEEEEvNT_6ParamsE:
	.zero		3200


//--------------------- .nv.constant0._ZN7cutlass13device_kernelIN5flash11enable_sm90INS1_16FlashAttnFwdSm90INS1_25CollectiveMainloopFwdSm90ILi2EN4cute5tupleIJNS5_1CILi1EEES8_S8_EEENS6_IJNS7_ILi192EEENS7_ILi128EEENS7_ILi64EEEEEELi64ENS_10bfloat16_tEfNS_4arch4Sm90ELb0ELb1ELb0ELb1ELb0ELb0ELb0ELb1ELb1ELb1ELb1ELb0EEENS1_21CollectiveEpilogueFwdINS6_IJSA_SC_SB_EEES9_SE_SG_Li384ELb1ELb1ELb1ELb0EEENS1_36VarlenDynamicPersistentTileSchedulerILi192ELi128ELi384ELi128ELb1ELb1ELb1ELb1ELb0ELb1EEEEEEEEEvNT_6ParamsE --------------------------
	.section	.nv.constant0._ZN7cutlass13device_kernelIN5flash11enable_sm90INS1_16FlashAttnFwdSm90INS1_25CollectiveMainloopFwdSm90ILi2EN4cute5tupleIJNS5_1CILi1EEES8_S8_EEENS6_IJNS7_ILi192EEENS7_ILi128EEENS7_ILi64EEEEEELi64ENS_10bfloat16_tEfNS_4arch4Sm90ELb0ELb1ELb0ELb1ELb0ELb0ELb0ELb1ELb1ELb1ELb1ELb0EEENS1_21CollectiveEpilogueFwdINS6_IJSA_SC_SB_EEES9_SE_SG_Li384ELb1ELb1ELb1ELb0EEENS1_36VarlenDynamicPersistentTileSchedulerILi192ELi128ELi384ELi128ELb1ELb1ELb1ELb1ELb0ELb1EEEEEEEEEvNT_6ParamsE,"a",@progbits
	.sectionflags	@""
	.align	4
.nv.constant0._ZN7cutlass13device_kernelIN5flash11enable_sm90INS1_16FlashAttnFwdSm90INS1_25CollectiveMainloopFwdSm90ILi2EN4cute5tupleIJNS5_1CILi1EEES8_S8_EEENS6_IJNS7_ILi192EEENS7_ILi128EEENS7_ILi64EEEEEELi64ENS_10bfloat16_tEfNS_4arch4Sm90ELb0ELb1ELb0ELb1ELb0ELb0ELb0ELb1ELb1ELb1ELb1ELb0EEENS1_21CollectiveEpilogueFwdINS6_IJSA_SC_SB_EEES9_SE_SG_Li384ELb1ELb1ELb1ELb0EEENS1_36VarlenDynamicPersistentTileSchedulerILi192ELi128ELi384ELi128ELb1ELb1ELb1ELb1ELb0ELb1EEEEEEEEEvNT_6ParamsE:
	.zero		3328


//--------------------- .nv.constant0._ZN7cutlass13device_kernelIN5flash11enable_sm90INS1_16FlashAttnFwdSm90INS1_25CollectiveMainloopFwdSm90ILi2EN4cute5tupleIJNS5_1CILi1EEES8_S8_EEENS6_IJNS7_ILi192EEENS7_ILi128EEENS7_ILi64EEEEEELi64ENS_10bfloat16_tEfNS_4arch4Sm90ELb0ELb1ELb0ELb1ELb0ELb1ELb0ELb1ELb1ELb1ELb1ELb0EEENS1_21CollectiveEpilogueFwdINS6_IJSA_SC_SB_EEES9_SE_SG_Li384ELb1ELb1ELb1ELb0EEENS1_36VarlenDynamicPersistentTileSchedulerILi192ELi128ELi384ELi128ELb1ELb1ELb1ELb1ELb0ELb1EEEEEEEEEvNT_6ParamsE --------------------------
	.section	.nv.constant0._ZN7cutlass13device_kernelIN5flash11enable_sm90INS1_16FlashAttnFwdSm90INS1_25CollectiveMainloopFwdSm90ILi2EN4cute5tupleIJNS5_1CILi1EEES8_S8_EEENS6_IJNS7_ILi192EEENS7_ILi128EEENS7_ILi64EEEEEELi64ENS_10bfloat16_tEfNS_4arch4Sm90ELb0ELb1ELb0ELb1ELb0ELb1ELb0ELb1ELb1ELb1ELb1ELb0EEENS1_21CollectiveEpilogueFwdINS6_IJSA_SC_SB_EEES9_SE_SG_Li384ELb1ELb1ELb1ELb0EEENS1_36VarlenDynamicPersistentTileSchedulerILi192ELi128ELi384ELi128ELb1ELb1ELb1ELb1ELb0ELb1EEEEEEEEEvNT_6ParamsE,"a",@progbits
	.sectionflags	@""
	.align	4
.nv.constant0._ZN7cutlass13device_kernelIN5flash11enable_sm90INS1_16FlashAttnFwdSm90INS1_25CollectiveMainloopFwdSm90ILi2EN4cute5tupleIJNS5_1CILi1EEES8_S8_EEENS6_IJNS7_ILi192EEENS7_ILi128EEENS7_ILi64EEEEEELi64ENS_10bfloat16_tEfNS_4arch4Sm90ELb0ELb1ELb0ELb1ELb0ELb1ELb0ELb1ELb1ELb1ELb1ELb0EEENS1_21CollectiveEpilogueFwdINS6_IJSA_SC_SB_EEES9_SE_SG_Li384ELb1ELb1ELb1ELb0EEENS1_36VarlenDynamicPersistentTileSchedulerILi192ELi128ELi384ELi128ELb1ELb1ELb1ELb1ELb0ELb1EEEEEEEEEvNT_6ParamsE:
	.zero		3328


//--------------------- .nv.constant0._ZN7cutlass13device_kernelIN5flash11enable_sm90INS1_16FlashAttnFwdSm90INS1_25CollectiveMainloopFwdSm90ILi2EN4cute5tupleIJNS5_1CILi1EEES8_S8_EEENS6_IJNS7_ILi192EEENS7_ILi128EEENS7_ILi64EEEEEELi64ENS_10bfloat16_tEfNS_4arch4Sm90ELb1ELb0ELb0ELb0ELb0ELb0ELb0ELb1ELb1ELb1ELb1ELb0EEENS1_21CollectiveEpilogueFwdINS6_IJSA_SC_SB_EEES9_SE_SG_Li384ELb0ELb1ELb1ELb0EEENS1_19SingleTileSchedulerILb0ELb1ELb1ELi192EEEEEEEEEvNT_6ParamsE --------------------------
	.section	.nv.constant0._ZN7cutlass13device_kernelIN5flash11enable_sm90INS1_16FlashAttnFwdSm90INS1_25CollectiveMainloopFwdSm90ILi2EN4cute5tupleIJNS5_1CILi1EEES8_S8_EEENS6_IJNS7_ILi192EEENS7_ILi128EEENS7_ILi64EEEEEELi64ENS_10bfloat16_tEfNS_4arch4Sm90ELb1ELb0ELb0ELb0ELb0ELb0ELb0ELb1ELb1ELb1ELb1ELb0EEENS1_21CollectiveEpilogueFwdINS6_IJSA_SC_SB_EEES9_SE_SG_Li384ELb0ELb1ELb1ELb0EEENS1_19SingleTileSchedulerILb0ELb1ELb1ELi192EEEEEEEEEvNT_6ParamsE,"a",@progbits
	.sectionflags	@""
	.align	4
.nv.constant0._ZN7cutlass13device_kernelIN5flash11enable_sm90INS1_16FlashAttnFwdSm90INS1_25CollectiveMainloopFwdSm90ILi2EN4cute5tupleIJNS5_1CILi1EEES8_S8_EEENS6_IJNS7_ILi192EEENS7_ILi128EEENS7_ILi64EEEEEELi64ENS_10bfloat16_tEfNS_4arch4Sm90ELb1ELb0ELb0ELb0ELb0ELb0ELb0ELb1ELb1ELb1ELb1ELb0EEENS1_21CollectiveEpilogueFwdINS6_IJSA_SC_SB_EEES9_SE_SG_Li384ELb0ELb1ELb1ELb0EEENS1_19SingleTileSchedulerILb0ELb1ELb1ELi192EEEEEEEEEvNT_6ParamsE:
	.zero		3200


//--------------------- .nv.constant0._ZN7cutlass13device_kernelIN5flash11enable_sm90INS1_16FlashAttnFwdSm90INS1_25CollectiveMainloopFwdSm90ILi2EN4cute5tupleIJNS5_1CILi1EEES8_S8_EEENS6_IJNS7_ILi192EEENS7_ILi128EEENS7_ILi64EEEEEELi64ENS_10bfloat16_tEfNS_4arch4Sm90ELb1ELb0ELb0ELb1ELb0ELb0ELb0ELb1ELb1ELb1ELb1ELb0EEENS1_21CollectiveEpilogueFwdINS6_IJSA_SC_SB_EEES9_SE_SG_Li384ELb1ELb1ELb1ELb0EEENS1_36VarlenDynamicPersistentTileSchedulerILi192ELi128ELi384ELi128ELb1ELb1ELb1ELb1ELb1ELb1EEEEEEEEEvNT_6ParamsE --------------------------
	.section	.nv.constant0._ZN7cutlass13device_kernelIN5flash11enable_sm90INS1_16FlashAttnFwdSm90INS1_25CollectiveMainloopFwdSm90ILi2EN4cute5tupleIJNS5_1CILi1EEES8_S8_EEENS6_IJNS7_ILi192EEENS7_ILi128EEENS7_ILi64EEEEEELi64ENS_10bfloat16_tEfNS_4arch4Sm90ELb1ELb0ELb0ELb1ELb0ELb0ELb0ELb1ELb1ELb1ELb1ELb0EEENS1_21CollectiveEpilogueFwdINS6_IJSA_SC_SB_EEES9_SE_SG_Li384ELb1ELb1ELb1ELb0EEENS1_36VarlenDynamicPersistentTileSchedulerILi192ELi128ELi384ELi128ELb1ELb1ELb1ELb1ELb1ELb1EEEEEEEEEvNT_6ParamsE,"a",@progbits
	.sectionflags	@""
	.align	4
.nv.constant0._ZN7cutlass13device_kernelIN5flash11enable_sm90INS1_16FlashAttnFwdSm90INS1_25CollectiveMainloopFwdSm90ILi2EN4cute5tupleIJNS5_1CILi1EEES8_S8_EEENS6_IJNS7_ILi192EEENS7_ILi128EEENS7_ILi64EEEEEELi64ENS_10bfloat16_tEfNS_4arch4Sm90ELb1ELb0ELb0ELb1ELb0ELb0ELb0ELb1ELb1ELb1ELb1ELb0EEENS1_21CollectiveEpilogueFwdINS6_IJSA_SC_SB_EEES9_SE_SG_Li384ELb1ELb1ELb1ELb0EEENS1_36VarlenDynamicPersistentTileSchedulerILi192ELi128ELi384ELi128ELb1ELb1ELb1ELb1ELb1ELb1EEEEEEEEEvNT_6ParamsE:
	.zero		3328


//--------------------- .nv.constant0._ZN7cutlass13device_kernelIN5flash11enable_sm90INS1_16FlashAttnFwdSm90INS1_25CollectiveMainloopFwdSm90ILi2EN4cute5tupleIJNS5_1CILi1EEES8_S8_EEENS6_IJNS7_ILi192EEENS7_ILi128EEENS7_ILi64EEEEEELi64ENS_10bfloat16_tEfNS_4arch4Sm90ELb1ELb0ELb0ELb1ELb0ELb1ELb0ELb1ELb1ELb1ELb1ELb0EEENS1_21CollectiveEpilogueFwdINS6_IJSA_SC_SB_EEES9_SE_SG_Li384ELb1ELb1ELb1ELb0EEENS1_36VarlenDynamicPersistentTileSchedulerILi192ELi128ELi384ELi128ELb1ELb1ELb1ELb1ELb1ELb1EEEEEEEEEvNT_6ParamsE --------------------------
	.section	.nv.constant0._ZN7cutlass13device_kernelIN5flash11enable_sm90INS1_16FlashAttnFwdSm90INS1_25CollectiveMainloopFwdSm90ILi2EN4cute5tupleIJNS5_1CILi1EEES8_S8_EEENS6_IJNS7_ILi192EEENS7_ILi128EEENS7_ILi64EEEEEELi64ENS_10bfloat16_tEfNS_4arch4Sm90ELb1ELb0ELb0ELb1ELb0ELb1ELb0ELb1ELb1ELb1ELb1ELb0EEENS1_21CollectiveEpilogueFwdINS6_IJSA_SC_SB_EEES9_SE_SG_Li384ELb1ELb1ELb1ELb0EEENS1_36VarlenDynamicPersistentTileSchedulerILi192ELi128ELi384ELi128ELb1ELb1ELb1ELb1ELb1ELb1EEEEEEEEEvNT_6ParamsE,"a",@progbits
	.sectionflags	@""
	.align	4
.nv.constant0._ZN7cutlass13device_kernelIN5flash11enable_sm90INS1_16FlashAttnFwdSm90INS1_25CollectiveMainloopFwdSm90ILi2EN4cute5tupleIJNS5_1CILi1EEES8_S8_EEENS6_IJNS7_ILi192EEENS7_ILi128EEENS7_ILi64EEEEEELi64ENS_10bfloat16_tEfNS_4arch4Sm90ELb1ELb0ELb0ELb1ELb0ELb1ELb0ELb1ELb1ELb1ELb1ELb0EEENS1_21CollectiveEpilogueFwdINS6_IJSA_SC_SB_EEES9_SE_SG_Li384ELb1ELb1ELb1ELb0EEENS1_36VarlenDynamicPersistentTileSchedulerILi192ELi128ELi384ELi128ELb1ELb1ELb1ELb1ELb1ELb1EEEEEEEEEvNT_6ParamsE:
	.zero		3328


//--------------------- SYMBOLS --------------------------

	.type		.nv.reservedSmem.offset0,@object
	.size		.nv.reservedSmem.offset0,0x4
	.type		__assertfail,@function
